	.target	sm_90a

	.elftype	@"ET_EXEC"


//--------------------- .note.nv.tkinfo           --------------------------
	.section	.note.nv.tkinfo,"",@"SHT_NOTE"
	.sectionflags	@"SHF_NOTE_NV_TKINFO"
	.tkinfo
        /*0018*/ 	.word	0x00000002
        /*0030*/ 	.string	""
        /*0030*/ 	.string	"ptxas"
        /*0030*/ 	.string	"Cuda compilation tools, release 13.0, V13.0.88"
        /*0030*/ 	.string	"Build cuda_13.0.r13.0/compiler.36424714_0"
        /*0030*/ 	.string	"-arch sm_90a -m 64 "



//--------------------- .note.nv.cuinfo           --------------------------
	.section	.note.nv.cuinfo,"",@"SHT_NOTE"
	.sectionflags	@"SHF_NOTE_NV_CUINFO"
        /*0018*/ 	.short	0x0002
        /*001a*/ 	.short	0x005a
        /*001c*/ 	.short	0x0082
	.zero		2


//--------------------- .nv.info                  --------------------------
	.section	.nv.info,"",@"SHT_CUDA_INFO"
	.align	4


	//----- nvinfo : EIATTR_REGCOUNT
	.align		4
        /*0000*/ 	.byte	0x04, 0x2f
        /*0002*/ 	.short	(.L_19 - .L_18)
	.align		4
.L_18:
        /*0004*/ 	.word	index@(_ZN7cutlass13device_kernelIN5flash11enable_sm90INS1_16FlashAttnFwdSm90INS1_25CollectiveMainloopFwdSm90ILi2EN4cute5tupleIJNS5_1CILi1EEES8_S8_EEENS6_IJNS7_ILi64EEESA_SA_EEELi512ENS_6half_tEfNS_4arch4Sm90ELb1ELb0ELb0ELb1ELb0ELb1ELb1ELb0ELb0ELb0ELb0ELb0EEENS1_21CollectiveEpilogueFwdINS6_IJSA_NS7_ILi512EEESA_EEES9_SC_SE_Li256ELb1ELb0ELb0ELb0EEENS1_36VarlenDynamicPersistentTileSchedulerILi64ELi64ELi256ELi32ELb0ELb0ELb1ELb1ELb1ELb1EEEEEEEEEvNT_6ParamsE)
        /*0008*/ 	.word	0x000000a8


	//----- nvinfo : EIATTR_FRAME_SIZE
	.align		4
.L_19:
        /*000c*/ 	.byte	0x04, 0x11
        /*000e*/ 	.short	(.L_21 - .L_20)
	.align		4
.L_20:
        /*0010*/ 	.word	index@(_ZN7cutlass13device_kernelIN5flash11enable_sm90INS1_16FlashAttnFwdSm90INS1_25CollectiveMainloopFwdSm90ILi2EN4cute5tupleIJNS5_1CILi1EEES8_S8_EEENS6_IJNS7_ILi64EEESA_SA_EEELi512ENS_6half_tEfNS_4arch4Sm90ELb1ELb0ELb0ELb1ELb0ELb1ELb1ELb0ELb0ELb0ELb0ELb0EEENS1_21CollectiveEpilogueFwdINS6_IJSA_NS7_ILi512EEESA_EEES9_SC_SE_Li256ELb1ELb0ELb0ELb0EEENS1_36VarlenDynamicPersistentTileSchedulerILi64ELi64ELi256ELi32ELb0ELb0ELb1ELb1ELb1ELb1EEEEEEEEEvNT_6ParamsE)
        /*0014*/ 	.word	0x00000038


	//----- nvinfo : EIATTR_REGCOUNT
	.align		4
.L_21:
        /*0018*/ 	.byte	0x04, 0x2f
        /*001a*/ 	.short	(.L_23 - .L_22)
	.align		4
.L_22:
        /*001c*/ 	.word	index@(_ZN7cutlass13device_kernelIN5flash11enable_sm90INS1_16FlashAttnFwdSm90INS1_25CollectiveMainloopFwdSm90ILi2EN4cute5tupleIJNS5_1CILi1EEES8_S8_EEENS6_IJNS7_ILi64EEESA_SA_EEELi512ENS_6half_tEfNS_4arch4Sm90ELb1ELb0ELb0ELb1ELb0ELb0ELb1ELb0ELb0ELb0ELb0ELb0EEENS1_21CollectiveEpilogueFwdINS6_IJSA_NS7_ILi512EEESA_EEES9_SC_SE_Li256ELb1ELb0ELb0ELb0EEENS1_36VarlenDynamicPersistentTileSchedulerILi64ELi64ELi256ELi32ELb0ELb0ELb1ELb1ELb1ELb1EEEEEEEEEvNT_6ParamsE)
        /*0020*/ 	.word	0x000000a8


	//----- nvinfo : EIATTR_FRAME_SIZE
	.align		4
.L_23:
        /*0024*/ 	.byte	0x04, 0x11
        /*0026*/ 	.short	(.L_25 - .L_24)
	.align		4
.L_24:
        /*0028*/ 	.word	index@(_ZN7cutlass13device_kernelIN5flash11enable_sm90INS1_16FlashAttnFwdSm90INS1_25CollectiveMainloopFwdSm90ILi2EN4cute5tupleIJNS5_1CILi1EEES8_S8_EEENS6_IJNS7_ILi64EEESA_SA_EEELi512ENS_6half_tEfNS_4arch4Sm90ELb1ELb0ELb0ELb1ELb0ELb0ELb1ELb0ELb0ELb0ELb0ELb0EEENS1_21CollectiveEpilogueFwdINS6_IJSA_NS7_ILi512EEESA_EEES9_SC_SE_Li256ELb1ELb0ELb0ELb0EEENS1_36VarlenDynamicPersistentTileSchedulerILi64ELi64ELi256ELi32ELb0ELb0ELb1ELb1ELb1ELb1EEEEEEEEEvNT_6ParamsE)
        /*002c*/ 	.word	0x00000030


	//----- nvinfo : EIATTR_REGCOUNT
	.align		4
.L_25:
        /*0030*/ 	.byte	0x04, 0x2f
        /*0032*/ 	.short	(.L_27 - .L_26)
	.align		4
.L_26:
        /*0034*/ 	.word	index@(_ZN7cutlass13device_kernelIN5flash11enable_sm90INS1_16FlashAttnFwdSm90INS1_25CollectiveMainloopFwdSm90ILi2EN4cute5tupleIJNS5_1CILi1EEES8_S8_EEENS6_IJNS7_ILi64EEESA_SA_EEELi512ENS_6half_tEfNS_4arch4Sm90ELb1ELb0ELb0ELb1ELb0ELb1ELb0ELb0ELb0ELb0ELb0ELb0EEENS1_21CollectiveEpilogueFwdINS6_IJSA_NS7_ILi512EEESA_EEES9_SC_SE_Li256ELb1ELb0ELb0ELb0EEENS1_36VarlenDynamicPersistentTileSchedulerILi64ELi64ELi256ELi32ELb0ELb0ELb1ELb1ELb1ELb1EEEEEEEEEvNT_6ParamsE)
        /*0038*/ 	.word	0x000000a8


	//----- nvinfo : EIATTR_FRAME_SIZE
	.align		4
.L_27:
        /*003c*/ 	.byte	0x04, 0x11
        /*003e*/ 	.short	(.L_29 - .L_28)
	.align		4
.L_28:
        /*0040*/ 	.word	index@(_ZN7cutlass13device_kernelIN5flash11enable_sm90INS1_16FlashAttnFwdSm90INS1_25CollectiveMainloopFwdSm90ILi2EN4cute5tupleIJNS5_1CILi1EEES8_S8_EEENS6_IJNS7_ILi64EEESA_SA_EEELi512ENS_6half_tEfNS_4arch4Sm90ELb1ELb0ELb0ELb1ELb0ELb1ELb0ELb0ELb0ELb0ELb0ELb0EEENS1_21CollectiveEpilogueFwdINS6_IJSA_NS7_ILi512EEESA_EEES9_SC_SE_Li256ELb1ELb0ELb0ELb0EEENS1_36VarlenDynamicPersistentTileSchedulerILi64ELi64ELi256ELi32ELb0ELb0ELb1ELb1ELb1ELb1EEEEEEEEEvNT_6ParamsE)
        /*0044*/ 	.word	0x00000038


	//----- nvinfo : EIATTR_REGCOUNT
	.align		4
.L_29:
        /*0048*/ 	.byte	0x04, 0x2f
        /*004a*/ 	.short	(.L_31 - .L_30)
	.align		4
.L_30:
        /*004c*/ 	.word	index@(_ZN7cutlass13device_kernelIN5flash11enable_sm90INS1_16FlashAttnFwdSm90INS1_25CollectiveMainloopFwdSm90ILi2EN4cute5tupleIJNS5_1CILi1EEES8_S8_EEENS6_IJNS7_ILi64EEESA_SA_EEELi512ENS_6half_tEfNS_4arch4Sm90ELb1ELb0ELb0ELb1ELb0ELb0ELb0ELb0ELb0ELb0ELb0ELb0EEENS1_21CollectiveEpilogueFwdINS6_IJSA_NS7_ILi512EEESA_EEES9_SC_SE_Li256ELb1ELb0ELb0ELb0EEENS1_36VarlenDynamicPersistentTileSchedulerILi64ELi64ELi256ELi32ELb0ELb0ELb1ELb1ELb1ELb1EEEEEEEEEvNT_6ParamsE)
        /*0050*/ 	.word	0x000000a8


	//----- nvinfo : EIATTR_FRAME_SIZE
	.align		4
.L_31:
        /*0054*/ 	.byte	0x04, 0x11
        /*0056*/ 	.short	(.L_33 - .L_32)
	.align		4
.L_32:
        /*0058*/ 	.word	index@(_ZN7cutlass13device_kernelIN5flash11enable_sm90INS1_16FlashAttnFwdSm90INS1_25CollectiveMainloopFwdSm90ILi2EN4cute5tupleIJNS5_1CILi1EEES8_S8_EEENS6_IJNS7_ILi64EEESA_SA_EEELi512ENS_6half_tEfNS_4arch4Sm90ELb1ELb0ELb0ELb1ELb0ELb0ELb0ELb0ELb0ELb0ELb0ELb0EEENS1_21CollectiveEpilogueFwdINS6_IJSA_NS7_ILi512EEESA_EEES9_SC_SE_Li256ELb1ELb0ELb0ELb0EEENS1_36VarlenDynamicPersistentTileSchedulerILi64ELi64ELi256ELi32ELb0ELb0ELb1ELb1ELb1ELb1EEEEEEEEEvNT_6ParamsE)
        /*005c*/ 	.word	0x00000028


	//----- nvinfo : EIATTR_REGCOUNT
	.align		4
.L_33:
        /*0060*/ 	.byte	0x04, 0x2f
        /*0062*/ 	.short	(.L_35 - .L_34)
	.align		4
.L_34:
        /*0064*/ 	.word	index@(_ZN7cutlass13device_kernelIN5flash11enable_sm90INS1_16FlashAttnFwdSm90INS1_25CollectiveMainloopFwdSm90ILi2EN4cute5tupleIJNS5_1CILi1EEES8_S8_EEENS6_IJNS7_ILi64EEESA_SA_EEELi512ENS_6half_tEfNS_4arch4Sm90ELb1ELb0ELb0ELb0ELb0ELb0ELb1ELb0ELb0ELb0ELb0ELb0EEENS1_21CollectiveEpilogueFwdINS6_IJSA_NS7_ILi512EEESA_EEES9_SC_SE_Li256ELb0ELb0ELb0ELb0EEENS1_30DynamicPersistentTileSchedulerILi256ELi32ELb0ELb0ELb1EEEEEEEEEvNT_6ParamsE)
        /*0068*/ 	.word	0x000000a8


	//----- nvinfo : EIATTR_FRAME_SIZE
	.align		4
.L_35:
        /*006c*/ 	.byte	0x04, 0x11
        /*006e*/ 	.short	(.L_37 - .L_36)
	.align		4
.L_36:
        /*0070*/ 	.word	index@(_ZN7cutlass13device_kernelIN5flash11enable_sm90INS1_16FlashAttnFwdSm90INS1_25CollectiveMainloopFwdSm90ILi2EN4cute5tupleIJNS5_1CILi1EEES8_S8_EEENS6_IJNS7_ILi64EEESA_SA_EEELi512ENS_6half_tEfNS_4arch4Sm90ELb1ELb0ELb0ELb0ELb0ELb0ELb1ELb0ELb0ELb0ELb0ELb0EEENS1_21CollectiveEpilogueFwdINS6_IJSA_NS7_ILi512EEESA_EEES9_SC_SE_Li256ELb0ELb0ELb0ELb0EEENS1_30DynamicPersistentTileSchedulerILi256ELi32ELb0ELb0ELb1EEEEEEEEEvNT_6ParamsE)
        /*0074*/ 	.word	0x00000008


	//----- nvinfo : EIATTR_REGCOUNT
	.align		4
.L_37:
        /*0078*/ 	.byte	0x04, 0x2f
        /*007a*/ 	.short	(.L_39 - .L_38)
	.align		4
.L_38:
        /*007c*/ 	.word	index@(_ZN7cutlass13device_kernelIN5flash11enable_sm90INS1_16FlashAttnFwdSm90INS1_25CollectiveMainloopFwdSm90ILi2EN4cute5tupleIJNS5_1CILi1EEES8_S8_EEENS6_IJNS7_ILi64EEESA_SA_EEELi512ENS_6half_tEfNS_4arch4Sm90ELb1ELb0ELb0ELb0ELb0ELb0ELb0ELb0ELb0ELb0ELb0ELb0EEENS1_21CollectiveEpilogueFwdINS6_IJSA_NS7_ILi512EEESA_EEES9_SC_SE_Li256ELb0ELb0ELb0ELb0EEENS1_30DynamicPersistentTileSchedulerILi256ELi32ELb0ELb0ELb1EEEEEEEEEvNT_6ParamsE)
        /*0080*/ 	.word	0x000000a8


	//----- nvinfo : EIATTR_FRAME_SIZE
	.align		4
.L_39:
        /*0084*/ 	.byte	0x04, 0x11
        /*0086*/ 	.short	(.L_41 - .L_40)
	.align		4
.L_40:
        /*0088*/ 	.word	index@(_ZN7cutlass13device_kernelIN5flash11enable_sm90INS1_16FlashAttnFwdSm90INS1_25CollectiveMainloopFwdSm90ILi2EN4cute5tupleIJNS5_1CILi1EEES8_S8_EEENS6_IJNS7_ILi64EEESA_SA_EEELi512ENS_6half_tEfNS_4arch4Sm90ELb1ELb0ELb0ELb0ELb0ELb0ELb0ELb0ELb0ELb0ELb0ELb0EEENS1_21CollectiveEpilogueFwdINS6_IJSA_NS7_ILi512EEESA_EEES9_SC_SE_Li256ELb0ELb0ELb0ELb0EEENS1_30DynamicPersistentTileSchedulerILi256ELi32ELb0ELb0ELb1EEEEEEEEEvNT_6ParamsE)
        /*008c*/ 	.word	0x00000000


	//----- nvinfo : EIATTR_REGCOUNT
	.align		4
.L_41:
        /*0090*/ 	.byte	0x04, 0x2f
        /*0092*/ 	.short	(.L_43 - .L_42)
	.align		4
.L_42:
        /*0094*/ 	.word	index@(_ZN7cutlass13device_kernelIN5flash11enable_sm90INS1_16FlashAttnFwdSm90INS1_25CollectiveMainloopFwdSm90ILi2EN4cute5tupleIJNS5_1CILi1EEES8_S8_EEENS6_IJNS7_ILi64EEESA_SA_EEELi512ENS_6half_tEfNS_4arch4Sm90ELb0ELb1ELb0ELb1ELb0ELb1ELb1ELb0ELb0ELb0ELb0ELb0EEENS1_21CollectiveEpilogueFwdINS6_IJSA_NS7_ILi512EEESA_EEES9_SC_SE_Li256ELb1ELb0ELb0ELb0EEENS1_36VarlenDynamicPersistentTileSchedulerILi64ELi64ELi256ELi32ELb0ELb0ELb1ELb1ELb0ELb1EEEEEEEEEvNT_6ParamsE)
        /*0098*/ 	.word	0x000000a8


	//----- nvinfo : EIATTR_FRAME_SIZE
	.align		4
.L_43:
        /*009c*/ 	.byte	0x04, 0x11
        /*009e*/ 	.short	(.L_45 - .L_44)
	.align		4
.L_44:
        /*00a0*/ 	.word	index@(_ZN7cutlass13device_kernelIN5flash11enable_sm90INS1_16FlashAttnFwdSm90INS1_25CollectiveMainloopFwdSm90ILi2EN4cute5tupleIJNS5_1CILi1EEES8_S8_EEENS6_IJNS7_ILi64EEESA_SA_EEELi512ENS_6half_tEfNS_4arch4Sm90ELb0ELb1ELb0ELb1ELb0ELb1ELb1ELb0ELb0ELb0ELb0ELb0EEENS1_21CollectiveEpilogueFwdINS6_IJSA_NS7_ILi512EEESA_EEES9_SC_SE_Li256ELb1ELb0ELb0ELb0EEENS1_36VarlenDynamicPersistentTileSchedulerILi64ELi64ELi256ELi32ELb0ELb0ELb1ELb1ELb0ELb1EEEEEEEEEvNT_6ParamsE)
        /*00a4*/ 	.word	0x00000038


	//----- nvinfo : EIATTR_REGCOUNT
	.align		4
.L_45:
        /*00a8*/ 	.byte	0x04, 0x2f
        /*00aa*/ 	.short	(.L_47 - .L_46)
	.align		4
.L_46:
        /*00ac*/ 	.word	index@(_ZN7cutlass13device_kernelIN5flash11enable_sm90INS1_16FlashAttnFwdSm90INS1_25CollectiveMainloopFwdSm90ILi2EN4cute5tupleIJNS5_1CILi1EEES8_S8_EEENS6_IJNS7_ILi64EEESA_SA_EEELi512ENS_6half_tEfNS_4arch4Sm90ELb0ELb1ELb0ELb1ELb0ELb0ELb1ELb0ELb0ELb0ELb0ELb0EEENS1_21CollectiveEpilogueFwdINS6_IJSA_NS7_ILi512EEESA_EEES9_SC_SE_Li256ELb1ELb0ELb0ELb0EEENS1_36VarlenDynamicPersistentTileSchedulerILi64ELi64ELi256ELi32ELb0ELb0ELb1ELb1ELb0ELb1EEEEEEEEEvNT_6ParamsE)
        /*00b0*/ 	.word	0x000000a8


	//----- nvinfo : EIATTR_FRAME_SIZE
	.align		4
.L_47:
        /*00b4*/ 	.byte	0x04, 0x11
        /*00b6*/ 	.short	(.L_49 - .L_48)
	.align		4
.L_48:
        /*00b8*/ 	.word	index@(_ZN7cutlass13device_kernelIN5flash11enable_sm90INS1_16FlashAttnFwdSm90INS1_25CollectiveMainloopFwdSm90ILi2EN4cute5tupleIJNS5_1CILi1EEES8_S8_EEENS6_IJNS7_ILi64EEESA_SA_EEELi512ENS_6half_tEfNS_4arch4Sm90ELb0ELb1ELb0ELb1ELb0ELb0ELb1ELb0ELb0ELb0ELb0ELb0EEENS1_21CollectiveEpilogueFwdINS6_IJSA_NS7_ILi512EEESA_EEES9_SC_SE_Li256ELb1ELb0ELb0ELb0EEENS1_36VarlenDynamicPersistentTileSchedulerILi64ELi64ELi256ELi32ELb0ELb0ELb1ELb1ELb0ELb1EEEEEEEEEvNT_6ParamsE)
        /*00bc*/ 	.word	0x00000028


	//----- nvinfo : EIATTR_REGCOUNT
	.align		4
.L_49:
        /*00c0*/ 	.byte	0x04, 0x2f
        /*00c2*/ 	.short	(.L_51 - .L_50)
	.align		4
.L_50:
        /*00c4*/ 	.word	index@(_ZN7cutlass13device_kernelIN5flash11enable_sm90INS1_16FlashAttnFwdSm90INS1_25CollectiveMainloopFwdSm90ILi2EN4cute5tupleIJNS5_1CILi1EEES8_S8_EEENS6_IJNS7_ILi64EEESA_SA_EEELi512ENS_6half_tEfNS_4arch4Sm90ELb0ELb1ELb0ELb1ELb0ELb1ELb0ELb0ELb0ELb0ELb0ELb0EEENS1_21CollectiveEpilogueFwdINS6_IJSA_NS7_ILi512EEESA_EEES9_SC_SE_Li256ELb1ELb0ELb0ELb0EEENS1_36VarlenDynamicPersistentTileSchedulerILi64ELi64ELi256ELi32ELb0ELb0ELb1ELb1ELb0ELb1EEEEEEEEEvNT_6ParamsE)
        /*00c8*/ 	.word	0x000000a8


	//----- nvinfo : EIATTR_FRAME_SIZE
	.align		4
.L_51:
        /*00cc*/ 	.byte	0x04, 0x11
        /*00ce*/ 	.short	(.L_53 - .L_52)
	.align		4
.L_52:
        /*00d0*/ 	.word	index@(_ZN7cutlass13device_kernelIN5flash11enable_sm90INS1_16FlashAttnFwdSm90INS1_25CollectiveMainloopFwdSm90ILi2EN4cute5tupleIJNS5_1CILi1EEES8_S8_EEENS6_IJNS7_ILi64EEESA_SA_EEELi512ENS_6half_tEfNS_4arch4Sm90ELb0ELb1ELb0ELb1ELb0ELb1ELb0ELb0ELb0ELb0ELb0ELb0EEENS1_21CollectiveEpilogueFwdINS6_IJSA_NS7_ILi512EEESA_EEES9_SC_SE_Li256ELb1ELb0ELb0ELb0EEENS1_36VarlenDynamicPersistentTileSchedulerILi64ELi64ELi256ELi32ELb0ELb0ELb1ELb1ELb0ELb1EEEEEEEEEvNT_6ParamsE)
        /*00d4*/ 	.word	0x00000028


	//----- nvinfo : EIATTR_REGCOUNT
	.align		4
.L_53:
        /*00d8*/ 	.byte	0x04, 0x2f
        /*00da*/ 	.short	(.L_55 - .L_54)
	.align		4
.L_54:
        /*00dc*/ 	.word	index@(_ZN7cutlass13device_kernelIN5flash11enable_sm90INS1_16FlashAttnFwdSm90INS1_25CollectiveMainloopFwdSm90ILi2EN4cute5tupleIJNS5_1CILi1EEES8_S8_EEENS6_IJNS7_ILi64EEESA_SA_EEELi512ENS_6half_tEfNS_4arch4Sm90ELb0ELb1ELb0ELb1ELb0ELb0ELb0ELb0ELb0ELb0ELb0ELb0EEENS1_21CollectiveEpilogueFwdINS6_IJSA_NS7_ILi512EEESA_EEES9_SC_SE_Li256ELb1ELb0ELb0ELb0EEENS1_36VarlenDynamicPersistentTileSchedulerILi64ELi64ELi256ELi32ELb0ELb0ELb1ELb1ELb0ELb1EEEEEEEEEvNT_6ParamsE)
        /*00e0*/ 	.word	0x000000a8


	//----- nvinfo : EIATTR_FRAME_SIZE
	.align		4
.L_55:
        /*00e4*/ 	.byte	0x04, 0x11
        /*00e6*/ 	.short	(.L_57 - .L_56)
	.align		4
.L_56:
        /*00e8*/ 	.word	index@(_ZN7cutlass13device_kernelIN5flash11enable_sm90INS1_16FlashAttnFwdSm90INS1_25CollectiveMainloopFwdSm90ILi2EN4cute5tupleIJNS5_1CILi1EEES8_S8_EEENS6_IJNS7_ILi64EEESA_SA_EEELi512ENS_6half_tEfNS_4arch4Sm90ELb0ELb1ELb0ELb1ELb0ELb0ELb0ELb0ELb0ELb0ELb0ELb0EEENS1_21CollectiveEpilogueFwdINS6_IJSA_NS7_ILi512EEESA_EEES9_SC_SE_Li256ELb1ELb0ELb0ELb0EEENS1_36VarlenDynamicPersistentTileSchedulerILi64ELi64ELi256ELi32ELb0ELb0ELb1ELb1ELb0ELb1EEEEEEEEEvNT_6ParamsE)
        /*00ec*/ 	.word	0x00000020


	//----- nvinfo : EIATTR_REGCOUNT
	.align		4
.L_57:
        /*00f0*/ 	.byte	0x04, 0x2f
        /*00f2*/ 	.short	(.L_59 - .L_58)
	.align		4
.L_58:
        /*00f4*/ 	.word	index@(_ZN7cutlass13device_kernelIN5flash11enable_sm90INS1_16FlashAttnFwdSm90INS1_25CollectiveMainloopFwdSm90ILi2EN4cute5tupleIJNS5_1CILi1EEES8_S8_EEENS6_IJNS7_ILi64EEESA_SA_EEELi512ENS_6half_tEfNS_4arch4Sm90ELb0ELb1ELb0ELb0ELb0ELb0ELb1ELb0ELb0ELb0ELb0ELb0EEENS1_21CollectiveEpilogueFwdINS6_IJSA_NS7_ILi512EEESA_EEES9_SC_SE_Li256ELb0ELb0ELb0ELb0EEENS1_30DynamicPersistentTileSchedulerILi256ELi32ELb0ELb0ELb1EEEEEEEEEvNT_6ParamsE)
        /*00f8*/ 	.word	0x000000a8


	//----- nvinfo : EIATTR_FRAME_SIZE
	.align		4
.L_59:
        /*00fc*/ 	.byte	0x04, 0x11
        /*00fe*/ 	.short	(.L_61 - .L_60)
	.align		4
.L_60:
        /*0100*/ 	.word	index@(_ZN7cutlass13device_kernelIN5flash11enable_sm90INS1_16FlashAttnFwdSm90INS1_25CollectiveMainloopFwdSm90ILi2EN4cute5tupleIJNS5_1CILi1EEES8_S8_EEENS6_IJNS7_ILi64EEESA_SA_EEELi512ENS_6half_tEfNS_4arch4Sm90ELb0ELb1ELb0ELb0ELb0ELb0ELb1ELb0ELb0ELb0ELb0ELb0EEENS1_21CollectiveEpilogueFwdINS6_IJSA_NS7_ILi512EEESA_EEES9_SC_SE_Li256ELb0ELb0ELb0ELb0EEENS1_30DynamicPersistentTileSchedulerILi256ELi32ELb0ELb0ELb1EEEEEEEEEvNT_6ParamsE)
        /*0104*/ 	.word	0x00000008


	//----- nvinfo : EIATTR_REGCOUNT
	.align		4
.L_61:
        /*0108*/ 	.byte	0x04, 0x2f
        /*010a*/ 	.short	(.L_63 - .L_62)
	.align		4
.L_62:
        /*010c*/ 	.word	index@(_ZN7cutlass13device_kernelIN5flash11enable_sm90INS1_16FlashAttnFwdSm90INS1_25CollectiveMainloopFwdSm90ILi2EN4cute5tupleIJNS5_1CILi1EEES8_S8_EEENS6_IJNS7_ILi64EEESA_SA_EEELi512ENS_6half_tEfNS_4arch4Sm90ELb0ELb1ELb0ELb0ELb0ELb0ELb0ELb0ELb0ELb0ELb0ELb0EEENS1_21CollectiveEpilogueFwdINS6_IJSA_NS7_ILi512EEESA_EEES9_SC_SE_Li256ELb0ELb0ELb0ELb0EEENS1_30DynamicPersistentTileSchedulerILi256ELi32ELb0ELb0ELb1EEEEEEEEEvNT_6ParamsE)
        /*0110*/ 	.word	0x000000a8


	//----- nvinfo : EIATTR_FRAME_SIZE
	.align		4
.L_63:
        /*0114*/ 	.byte	0x04, 0x11
        /*0116*/ 	.short	(.L_65 - .L_64)
	.align		4
.L_64:
        /*0118*/ 	.word	index@(_ZN7cutlass13device_kernelIN5flash11enable_sm90INS1_16FlashAttnFwdSm90INS1_25CollectiveMainloopFwdSm90ILi2EN4cute5tupleIJNS5_1CILi1EEES8_S8_EEENS6_IJNS7_ILi64EEESA_SA_EEELi512ENS_6half_tEfNS_4arch4Sm90ELb0ELb1ELb0ELb0ELb0ELb0ELb0ELb0ELb0ELb0ELb0ELb0EEENS1_21CollectiveEpilogueFwdINS6_IJSA_NS7_ILi512EEESA_EEES9_SC_SE_Li256ELb0ELb0ELb0ELb0EEENS1_30DynamicPersistentTileSchedulerILi256ELi32ELb0ELb0ELb1EEEEEEEEEvNT_6ParamsE)
        /*011c*/ 	.word	0x00000000


	//----- nvinfo : EIATTR_REGCOUNT
	.align		4
.L_65:
        /*0120*/ 	.byte	0x04, 0x2f
        /*0122*/ 	.short	(.L_67 - .L_66)
	.align		4
.L_66:
        /*0124*/ 	.word	index@(_ZN7cutlass13device_kernelIN5flash11enable_sm90INS1_16FlashAttnFwdSm90INS1_25CollectiveMainloopFwdSm90ILi2EN4cute5tupleIJNS5_1CILi1EEES8_S8_EEENS6_IJNS7_ILi64EEESA_SA_EEELi512ENS_6half_tEfNS_4arch4Sm90ELb0ELb0ELb0ELb1ELb0ELb1ELb1ELb0ELb0ELb0ELb0ELb0EEENS1_21CollectiveEpilogueFwdINS6_IJSA_NS7_ILi512EEESA_EEES9_SC_SE_Li256ELb1ELb0ELb0ELb0EEENS1_36VarlenDynamicPersistentTileSchedulerILi64ELi64ELi256ELi32ELb0ELb0ELb1ELb0ELb1ELb1EEEEEEEEEvNT_6ParamsE)
        /*0128*/ 	.word	0x000000a8


	//----- nvinfo : EIATTR_FRAME_SIZE
	.align		4
.L_67:
        /*012c*/ 	.byte	0x04, 0x11
        /*012e*/ 	.short	(.L_69 - .L_68)
	.align		4
.L_68:
        /*0130*/ 	.word	index@(_ZN7cutlass13device_kernelIN5flash11enable_sm90INS1_16FlashAttnFwdSm90INS1_25CollectiveMainloopFwdSm90ILi2EN4cute5tupleIJNS5_1CILi1EEES8_S8_EEENS6_IJNS7_ILi64EEESA_SA_EEELi512ENS_6half_tEfNS_4arch4Sm90ELb0ELb0ELb0ELb1ELb0ELb1ELb1ELb0ELb0ELb0ELb0ELb0EEENS1_21CollectiveEpilogueFwdINS6_IJSA_NS7_ILi512EEESA_EEES9_SC_SE_Li256ELb1ELb0ELb0ELb0EEENS1_36VarlenDynamicPersistentTileSchedulerILi64ELi64ELi256ELi32ELb0ELb0ELb1ELb0ELb1ELb1EEEEEEEEEvNT_6ParamsE)
        /*0134*/ 	.word	0x00000040


	//----- nvinfo : EIATTR_REGCOUNT
	.align		4
.L_69:
        /*0138*/ 	.byte	0x04, 0x2f
        /*013a*/ 	.short	(.L_71 - .L_70)
	.align		4
.L_70:
        /*013c*/ 	.word	index@(_ZN7cutlass13device_kernelIN5flash11enable_sm90INS1_16FlashAttnFwdSm90INS1_25CollectiveMainloopFwdSm90ILi2EN4cute5tupleIJNS5_1CILi1EEES8_S8_EEENS6_IJNS7_ILi64EEESA_SA_EEELi512ENS_6half_tEfNS_4arch4Sm90ELb0ELb0ELb0ELb1ELb0ELb0ELb1ELb0ELb0ELb0ELb0ELb0EEENS1_21CollectiveEpilogueFwdINS6_IJSA_NS7_ILi512EEESA_EEES9_SC_SE_Li256ELb1ELb0ELb0ELb0EEENS1_36VarlenDynamicPersistentTileSchedulerILi64ELi64ELi256ELi32ELb0ELb0ELb1ELb0ELb1ELb1EEEEEEEEEvNT_6ParamsE)
        /*0140*/ 	.word	0x000000a8


	//----- nvinfo : EIATTR_FRAME_SIZE
	.align		4
.L_71:
        /*0144*/ 	.byte	0x04, 0x11
        /*0146*/ 	.short	(.L_73 - .L_72)
	.align		4
.L_72:
        /*0148*/ 	.word	index@(_ZN7cutlass13device_kernelIN5flash11enable_sm90INS1_16FlashAttnFwdSm90INS1_25CollectiveMainloopFwdSm90ILi2EN4cute5tupleIJNS5_1CILi1EEES8_S8_EEENS6_IJNS7_ILi64EEESA_SA_EEELi512ENS_6half_tEfNS_4arch4Sm90ELb0ELb0ELb0ELb1ELb0ELb0ELb1ELb0ELb0ELb0ELb0ELb0EEENS1_21CollectiveEpilogueFwdINS6_IJSA_NS7_ILi512EEESA_EEES9_SC_SE_Li256ELb1ELb0ELb0ELb0EEENS1_36VarlenDynamicPersistentTileSchedulerILi64ELi64ELi256ELi32ELb0ELb0ELb1ELb0ELb1ELb1EEEEEEEEEvNT_6ParamsE)
        /*014c*/ 	.word	0x00000038


	//----- nvinfo : EIATTR_REGCOUNT
	.align		4
.L_73:
        /*0150*/ 	.byte	0x04, 0x2f
        /*0152*/ 	.short	(.L_75 - .L_74)
	.align		4
.L_74:
        /*0154*/ 	.word	index@(_ZN7cutlass13device_kernelIN5flash11enable_sm90INS1_16FlashAttnFwdSm90INS1_25CollectiveMainloopFwdSm90ILi2EN4cute5tupleIJNS5_1CILi1EEES8_S8_EEENS6_IJNS7_ILi64EEESA_SA_EEELi512ENS_6half_tEfNS_4arch4Sm90ELb0ELb0ELb0ELb1ELb0ELb1ELb0ELb0ELb0ELb0ELb0ELb0EEENS1_21CollectiveEpilogueFwdINS6_IJSA_NS7_ILi512EEESA_EEES9_SC_SE_Li256ELb1ELb0ELb0ELb0EEENS1_36VarlenDynamicPersistentTileSchedulerILi64ELi64ELi256ELi32ELb0ELb0ELb1ELb0ELb1ELb1EEEEEEEEEvNT_6ParamsE)
        /*0158*/ 	.word	0x000000a8


	//----- nvinfo : EIATTR_FRAME_SIZE
	.align		4
.L_75:
        /*015c*/ 	.byte	0x04, 0x11
        /*015e*/ 	.short	(.L_77 - .L_76)
	.align		4
.L_76:
        /*0160*/ 	.word	index@(_ZN7cutlass13device_kernelIN5flash11enable_sm90INS1_16FlashAttnFwdSm90INS1_25CollectiveMainloopFwdSm90ILi2EN4cute5tupleIJNS5_1CILi1EEES8_S8_EEENS6_IJNS7_ILi64EEESA_SA_EEELi512ENS_6half_tEfNS_4arch4Sm90ELb0ELb0ELb0ELb1ELb0ELb1ELb0ELb0ELb0ELb0ELb0ELb0EEENS1_21CollectiveEpilogueFwdINS6_IJSA_NS7_ILi512EEESA_EEES9_SC_SE_Li256ELb1ELb0ELb0ELb0EEENS1_36VarlenDynamicPersistentTileSchedulerILi64ELi64ELi256ELi32ELb0ELb0ELb1ELb0ELb1ELb1EEEEEEEEEvNT_6ParamsE)
        /*0164*/ 	.word	0x00000040


	//----- nvinfo : EIATTR_REGCOUNT
	.align		4
.L_77:
        /*0168*/ 	.byte	0x04, 0x2f
        /*016a*/ 	.short	(.L_79 - .L_78)
	.align		4
.L_78:
        /*016c*/ 	.word	index@(_ZN7cutlass13device_kernelIN5flash11enable_sm90INS1_16FlashAttnFwdSm90INS1_25CollectiveMainloopFwdSm90ILi2EN4cute5tupleIJNS5_1CILi1EEES8_S8_EEENS6_IJNS7_ILi64EEESA_SA_EEELi512ENS_6half_tEfNS_4arch4Sm90ELb0ELb0ELb0ELb1ELb0ELb0ELb0ELb0ELb0ELb0ELb0ELb0EEENS1_21CollectiveEpilogueFwdINS6_IJSA_NS7_ILi512EEESA_EEES9_SC_SE_Li256ELb1ELb0ELb0ELb0EEENS1_36VarlenDynamicPersistentTileSchedulerILi64ELi64ELi256ELi32ELb0ELb0ELb1ELb0ELb1ELb1EEEEEEEEEvNT_6ParamsE)
        /*0170*/ 	.word	0x000000a8


	//----- nvinfo : EIATTR_FRAME_SIZE
	.align		4
.L_79:
        /*0174*/ 	.byte	0x04, 0x11
        /*0176*/ 	.short	(.L_81 - .L_80)
	.align		4
.L_80:
        /*0178*/ 	.word	index@(_ZN7cutlass13device_kernelIN5flash11enable_sm90INS1_16FlashAttnFwdSm90INS1_25CollectiveMainloopFwdSm90ILi2EN4cute5tupleIJNS5_1CILi1EEES8_S8_EEENS6_IJNS7_ILi64EEESA_SA_EEELi512ENS_6half_tEfNS_4arch4Sm90ELb0ELb0ELb0ELb1ELb0ELb0ELb0ELb0ELb0ELb0ELb0ELb0EEENS1_21CollectiveEpilogueFwdINS6_IJSA_NS7_ILi512EEESA_EEES9_SC_SE_Li256ELb1ELb0ELb0ELb0EEENS1_36VarlenDynamicPersistentTileSchedulerILi64ELi64ELi256ELi32ELb0ELb0ELb1ELb0ELb1ELb1EEEEEEEEEvNT_6ParamsE)
        /*017c*/ 	.word	0x00000030


	//----- nvinfo : EIATTR_REGCOUNT
	.align		4
.L_81:
        /*0180*/ 	.byte	0x04, 0x2f
        /*0182*/ 	.short	(.L_83 - .L_82)
	.align		4
.L_82:
        /*0184*/ 	.word	index@(_ZN7cutlass13device_kernelIN5flash11enable_sm90INS1_16FlashAttnFwdSm90INS1_25CollectiveMainloopFwdSm90ILi2EN4cute5tupleIJNS5_1CILi1EEES8_S8_EEENS6_IJNS7_ILi64EEESA_SA_EEELi512ENS_6half_tEfNS_4arch4Sm90ELb0ELb0ELb0ELb0ELb0ELb0ELb1ELb0ELb0ELb0ELb0ELb0EEENS1_21CollectiveEpilogueFwdINS6_IJSA_NS7_ILi512EEESA_EEES9_SC_SE_Li256ELb0ELb0ELb0ELb0EEENS1_29StaticPersistentTileSchedulerILb0EEEEEEEEEvNT_6ParamsE)
        /*0188*/ 	.word	0x000000a8


	//----- nvinfo : EIATTR_FRAME_SIZE
	.align		4
.L_83:
        /*018c*/ 	.byte	0x04, 0x11
        /*018e*/ 	.short	(.L_85 - .L_84)
	.align		4
.L_84:
        /*0190*/ 	.word	index@(_ZN7cutlass13device_kernelIN5flash11enable_sm90INS1_16FlashAttnFwdSm90INS1_25CollectiveMainloopFwdSm90ILi2EN4cute5tupleIJNS5_1CILi1EEES8_S8_EEENS6_IJNS7_ILi64EEESA_SA_EEELi512ENS_6half_tEfNS_4arch4Sm90ELb0ELb0ELb0ELb0ELb0ELb0ELb1ELb0ELb0ELb0ELb0ELb0EEENS1_21CollectiveEpilogueFwdINS6_IJSA_NS7_ILi512EEESA_EEES9_SC_SE_Li256ELb0ELb0ELb0ELb0EEENS1_29StaticPersistentTileSchedulerILb0EEEEEEEEEvNT_6ParamsE)
        /*0194*/ 	.word	0x00000020


	//----- nvinfo : EIATTR_REGCOUNT
	.align		4
.L_85:
        /*0198*/ 	.byte	0x04, 0x2f
        /*019a*/ 	.short	(.L_87 - .L_86)
	.align		4
.L_86:
        /*019c*/ 	.word	index@(_ZN7cutlass13device_kernelIN5flash11enable_sm90INS1_16FlashAttnFwdSm90INS1_25CollectiveMainloopFwdSm90ILi2EN4cute5tupleIJNS5_1CILi1EEES8_S8_EEENS6_IJNS7_ILi64EEESA_SA_EEELi512ENS_6half_tEfNS_4arch4Sm90ELb0ELb0ELb0ELb0ELb0ELb0ELb0ELb0ELb0ELb0ELb0ELb0EEENS1_21CollectiveEpilogueFwdINS6_IJSA_NS7_ILi512EEESA_EEES9_SC_SE_Li256ELb0ELb0ELb0ELb0EEENS1_29StaticPersistentTileSchedulerILb0EEEEEEEEEvNT_6ParamsE)
        /*01a0*/ 	.word	0x000000a8


	//----- nvinfo : EIATTR_FRAME_SIZE
	.align		4
.L_87:
        /*01a4*/ 	.byte	0x04, 0x11
        /*01a6*/ 	.short	(.L_89 - .L_88)
	.align		4
.L_88:
        /*01a8*/ 	.word	index@(_ZN7cutlass13device_kernelIN5flash11enable_sm90INS1_16FlashAttnFwdSm90INS1_25CollectiveMainloopFwdSm90ILi2EN4cute5tupleIJNS5_1CILi1EEES8_S8_EEENS6_IJNS7_ILi64EEESA_SA_EEELi512ENS_6half_tEfNS_4arch4Sm90ELb0ELb0ELb0ELb0ELb0ELb0ELb0ELb0ELb0ELb0ELb0ELb0EEENS1_21CollectiveEpilogueFwdINS6_IJSA_NS7_ILi512EEESA_EEES9_SC_SE_Li256ELb0ELb0ELb0ELb0EEENS1_29StaticPersistentTileSchedulerILb0EEEEEEEEEvNT_6ParamsE)
        /*01ac*/ 	.word	0x00000020


	//----- nvinfo : EIATTR_MIN_STACK_SIZE
	.align		4
.L_89:
        /*01b0*/ 	.byte	0x04, 0x12
        /*01b2*/ 	.short	(.L_91 - .L_90)
	.align		4
.L_90:
        /*01b4*/ 	.word	index@(_ZN7cutlass13device_kernelIN5flash11enable_sm90INS1_16FlashAttnFwdSm90INS1_25CollectiveMainloopFwdSm90ILi2EN4cute5tupleIJNS5_1CILi1EEES8_S8_EEENS6_IJNS7_ILi64EEESA_SA_EEELi512ENS_6half_tEfNS_4arch4Sm90ELb0ELb0ELb0ELb0ELb0ELb0ELb0ELb0ELb0ELb0ELb0ELb0EEENS1_21CollectiveEpilogueFwdINS6_IJSA_NS7_ILi512EEESA_EEES9_SC_SE_Li256ELb0ELb0ELb0ELb0EEENS1_29StaticPersistentTileSchedulerILb0EEEEEEEEEvNT_6ParamsE)
        /*01b8*/ 	.word	0x00000020


	//----- nvinfo : EIATTR_MIN_STACK_SIZE
	.align		4
.L_91:
        /*01bc*/ 	.byte	0x04, 0x12
        /*01be*/ 	.short	(.L_93 - .L_92)
	.align		4
.L_92:
        /*01c0*/ 	.word	index@(_ZN7cutlass13device_kernelIN5flash11enable_sm90INS1_16FlashAttnFwdSm90INS1_25CollectiveMainloopFwdSm90ILi2EN4cute5tupleIJNS5_1CILi1EEES8_S8_EEENS6_IJNS7_ILi64EEESA_SA_EEELi512ENS_6half_tEfNS_4arch4Sm90ELb0ELb0ELb0ELb0ELb0ELb0ELb1ELb0ELb0ELb0ELb0ELb0EEENS1_21CollectiveEpilogueFwdINS6_IJSA_NS7_ILi512EEESA_EEES9_SC_SE_Li256ELb0ELb0ELb0ELb0EEENS1_29StaticPersistentTileSchedulerILb0EEEEEEEEEvNT_6ParamsE)
        /*01c4*/ 	.word	0x00000020


	//----- nvinfo : EIATTR_MIN_STACK_SIZE
	.align		4
.L_93:
        /*01c8*/ 	.byte	0x04, 0x12
        /*01ca*/ 	.short	(.L_95 - .L_94)
	.align		4
.L_94:
        /*01cc*/ 	.word	index@(_ZN7cutlass13device_kernelIN5flash11enable_sm90INS1_16FlashAttnFwdSm90INS1_25CollectiveMainloopFwdSm90ILi2EN4cute5tupleIJNS5_1CILi1EEES8_S8_EEENS6_IJNS7_ILi64EEESA_SA_EEELi512ENS_6half_tEfNS_4arch4Sm90ELb0ELb0ELb0ELb1ELb0ELb0ELb0ELb0ELb0ELb0ELb0ELb0EEENS1_21CollectiveEpilogueFwdINS6_IJSA_NS7_ILi512EEESA_EEES9_SC_SE_Li256ELb1ELb0ELb0ELb0EEENS1_36VarlenDynamicPersistentTileSchedulerILi64ELi64ELi256ELi32ELb0ELb0ELb1ELb0ELb1ELb1EEEEEEEEEvNT_6ParamsE)
        /*01d0*/ 	.word	0x00000030


	//----- nvinfo : EIATTR_MIN_STACK_SIZE
	.align		4
.L_95:
        /*01d4*/ 	.byte	0x04, 0x12
        /*01d6*/ 	.short	(.L_97 - .L_96)
	.align		4
.L_96:
        /*01d8*/ 	.word	index@(_ZN7cutlass13device_kernelIN5flash11enable_sm90INS1_16FlashAttnFwdSm90INS1_25CollectiveMainloopFwdSm90ILi2EN4cute5tupleIJNS5_1CILi1EEES8_S8_EEENS6_IJNS7_ILi64EEESA_SA_EEELi512ENS_6half_tEfNS_4arch4Sm90ELb0ELb0ELb0ELb1ELb0ELb1ELb0ELb0ELb0ELb0ELb0ELb0EEENS1_21CollectiveEpilogueFwdINS6_IJSA_NS7_ILi512EEESA_EEES9_SC_SE_Li256ELb1ELb0ELb0ELb0EEENS1_36VarlenDynamicPersistentTileSchedulerILi64ELi64ELi256ELi32ELb0ELb0ELb1ELb0ELb1ELb1EEEEEEEEEvNT_6ParamsE)
        /*01dc*/ 	.word	0x00000040


	//----- nvinfo : EIATTR_MIN_STACK_SIZE
	.align		4
.L_97:
        /*01e0*/ 	.byte	0x04, 0x12
        /*01e2*/ 	.short	(.L_99 - .L_98)
	.align		4
.L_98:
        /*01e4*/ 	.word	index@(_ZN7cutlass13device_kernelIN5flash11enable_sm90INS1_16FlashAttnFwdSm90INS1_25CollectiveMainloopFwdSm90ILi2EN4cute5tupleIJNS5_1CILi1EEES8_S8_EEENS6_IJNS7_ILi64EEESA_SA_EEELi512ENS_6half_tEfNS_4arch4Sm90ELb0ELb0ELb0ELb1ELb0ELb0ELb1ELb0ELb0ELb0ELb0ELb0EEENS1_21CollectiveEpilogueFwdINS6_IJSA_NS7_ILi512EEESA_EEES9_SC_SE_Li256ELb1ELb0ELb0ELb0EEENS1_36VarlenDynamicPersistentTileSchedulerILi64ELi64ELi256ELi32ELb0ELb0ELb1ELb0ELb1ELb1EEEEEEEEEvNT_6ParamsE)
        /*01e8*/ 	.word	0x00000038


	//----- nvinfo : EIATTR_MIN_STACK_SIZE
	.align		4
.L_99:
        /*01ec*/ 	.byte	0x04, 0x12
        /*01ee*/ 	.short	(.L_101 - .L_100)
	.align		4
.L_100:
        /*01f0*/ 	.word	index@(_ZN7cutlass13device_kernelIN5flash11enable_sm90INS1_16FlashAttnFwdSm90INS1_25CollectiveMainloopFwdSm90ILi2EN4cute5tupleIJNS5_1CILi1EEES8_S8_EEENS6_IJNS7_ILi64EEESA_SA_EEELi512ENS_6half_tEfNS_4arch4Sm90ELb0ELb0ELb0ELb1ELb0ELb1ELb1ELb0ELb0ELb0ELb0ELb0EEENS1_21CollectiveEpilogueFwdINS6_IJSA_NS7_ILi512EEESA_EEES9_SC_SE_Li256ELb1ELb0ELb0ELb0EEENS1_36VarlenDynamicPersistentTileSchedulerILi64ELi64ELi256ELi32ELb0ELb0ELb1ELb0ELb1ELb1EEEEEEEEEvNT_6ParamsE)
        /*01f4*/ 	.word	0x00000040


	//----- nvinfo : EIATTR_MIN_STACK_SIZE
	.align		4
.L_101:
        /*01f8*/ 	.byte	0x04, 0x12
        /*01fa*/ 	.short	(.L_103 - .L_102)
	.align		4
.L_102:
        /*01fc*/ 	.word	index@(_ZN7cutlass13device_kernelIN5flash11enable_sm90INS1_16FlashAttnFwdSm90INS1_25CollectiveMainloopFwdSm90ILi2EN4cute5tupleIJNS5_1CILi1EEES8_S8_EEENS6_IJNS7_ILi64EEESA_SA_EEELi512ENS_6half_tEfNS_4arch4Sm90ELb0ELb1ELb0ELb0ELb0ELb0ELb0ELb0ELb0ELb0ELb0ELb0EEENS1_21CollectiveEpilogueFwdINS6_IJSA_NS7_ILi512EEESA_EEES9_SC_SE_Li256ELb0ELb0ELb0ELb0EEENS1_30DynamicPersistentTileSchedulerILi256ELi32ELb0ELb0ELb1EEEEEEEEEvNT_6ParamsE)
        /*0200*/ 	.word	0x00000000


	//----- nvinfo : EIATTR_MIN_STACK_SIZE
	.align		4
.L_103:
        /*0204*/ 	.byte	0x04, 0x12
        /*0206*/ 	.short	(.L_105 - .L_104)
	.align		4
.L_104:
        /*0208*/ 	.word	index@(_ZN7cutlass13device_kernelIN5flash11enable_sm90INS1_16FlashAttnFwdSm90INS1_25CollectiveMainloopFwdSm90ILi2EN4cute5tupleIJNS5_1CILi1EEES8_S8_EEENS6_IJNS7_ILi64EEESA_SA_EEELi512ENS_6half_tEfNS_4arch4Sm90ELb0ELb1ELb0ELb0ELb0ELb0ELb1ELb0ELb0ELb0ELb0ELb0EEENS1_21CollectiveEpilogueFwdINS6_IJSA_NS7_ILi512EEESA_EEES9_SC_SE_Li256ELb0ELb0ELb0ELb0EEENS1_30DynamicPersistentTileSchedulerILi256ELi32ELb0ELb0ELb1EEEEEEEEEvNT_6ParamsE)
        /*020c*/ 	.word	0x00000008


	//----- nvinfo : EIATTR_MIN_STACK_SIZE
	.align		4
.L_105:
        /*0210*/ 	.byte	0x04, 0x12
        /*0212*/ 	.short	(.L_107 - .L_106)
	.align		4
.L_106:
        /*0214*/ 	.word	index@(_ZN7cutlass13device_kernelIN5flash11enable_sm90INS1_16FlashAttnFwdSm90INS1_25CollectiveMainloopFwdSm90ILi2EN4cute5tupleIJNS5_1CILi1EEES8_S8_EEENS6_IJNS7_ILi64EEESA_SA_EEELi512ENS_6half_tEfNS_4arch4Sm90ELb0ELb1ELb0ELb1ELb0ELb0ELb0ELb0ELb0ELb0ELb0ELb0EEENS1_21CollectiveEpilogueFwdINS6_IJSA_NS7_ILi512EEESA_EEES9_SC_SE_Li256ELb1ELb0ELb0ELb0EEENS1_36VarlenDynamicPersistentTileSchedulerILi64ELi64ELi256ELi32ELb0ELb0ELb1ELb1ELb0ELb1EEEEEEEEEvNT_6ParamsE)
        /*0218*/ 	.word	0x00000020


	//----- nvinfo : EIATTR_MIN_STACK_SIZE
	.align		4
.L_107:
        /*021c*/ 	.byte	0x04, 0x12
        /*021e*/ 	.short	(.L_109 - .L_108)
	.align		4
.L_108:
        /*0220*/ 	.word	index@(_ZN7cutlass13device_kernelIN5flash11enable_sm90INS1_16FlashAttnFwdSm90INS1_25CollectiveMainloopFwdSm90ILi2EN4cute5tupleIJNS5_1CILi1EEES8_S8_EEENS6_IJNS7_ILi64EEESA_SA_EEELi512ENS_6half_tEfNS_4arch4Sm90ELb0ELb1ELb0ELb1ELb0ELb1ELb0ELb0ELb0ELb0ELb0ELb0EEENS1_21CollectiveEpilogueFwdINS6_IJSA_NS7_ILi512EEESA_EEES9_SC_SE_Li256ELb1ELb0ELb0ELb0EEENS1_36VarlenDynamicPersistentTileSchedulerILi64ELi64ELi256ELi32ELb0ELb0ELb1ELb1ELb0ELb1EEEEEEEEEvNT_6ParamsE)
        /*0224*/ 	.word	0x00000028


	//----- nvinfo : EIATTR_MIN_STACK_SIZE
	.align		4
.L_109:
        /*0228*/ 	.byte	0x04, 0x12
        /*022a*/ 	.short	(.L_111 - .L_110)
	.align		4
.L_110:
        /*022c*/ 	.word	index@(_ZN7cutlass13device_kernelIN5flash11enable_sm90INS1_16FlashAttnFwdSm90INS1_25CollectiveMainloopFwdSm90ILi2EN4cute5tupleIJNS5_1CILi1EEES8_S8_EEENS6_IJNS7_ILi64EEESA_SA_EEELi512ENS_6half_tEfNS_4arch4Sm90ELb0ELb1ELb0ELb1ELb0ELb0ELb1ELb0ELb0ELb0ELb0ELb0EEENS1_21CollectiveEpilogueFwdINS6_IJSA_NS7_ILi512EEESA_EEES9_SC_SE_Li256ELb1ELb0ELb0ELb0EEENS1_36VarlenDynamicPersistentTileSchedulerILi64ELi64ELi256ELi32ELb0ELb0ELb1ELb1ELb0ELb1EEEEEEEEEvNT_6ParamsE)
        /*0230*/ 	.word	0x00000028


	//----- nvinfo : EIATTR_MIN_STACK_SIZE
	.align		4
.L_111:
        /*0234*/ 	.byte	0x04, 0x12
        /*0236*/ 	.short	(.L_113 - .L_112)
	.align		4
.L_112:
        /*0238*/ 	.word	index@(_ZN7cutlass13device_kernelIN5flash11enable_sm90INS1_16FlashAttnFwdSm90INS1_25CollectiveMainloopFwdSm90ILi2EN4cute5tupleIJNS5_1CILi1EEES8_S8_EEENS6_IJNS7_ILi64EEESA_SA_EEELi512ENS_6half_tEfNS_4arch4Sm90ELb0ELb1ELb0ELb1ELb0ELb1ELb1ELb0ELb0ELb0ELb0ELb0EEENS1_21CollectiveEpilogueFwdINS6_IJSA_NS7_ILi512EEESA_EEES9_SC_SE_Li256ELb1ELb0ELb0ELb0EEENS1_36VarlenDynamicPersistentTileSchedulerILi64ELi64ELi256ELi32ELb0ELb0ELb1ELb1ELb0ELb1EEEEEEEEEvNT_6ParamsE)
        /*023c*/ 	.word	0x00000038


	//----- nvinfo : EIATTR_MIN_STACK_SIZE
	.align		4
.L_113:
        /*0240*/ 	.byte	0x04, 0x12
        /*0242*/ 	.short	(.L_115 - .L_114)
	.align		4
.L_114:
        /*0244*/ 	.word	index@(_ZN7cutlass13device_kernelIN5flash11enable_sm90INS1_16FlashAttnFwdSm90INS1_25CollectiveMainloopFwdSm90ILi2EN4cute5tupleIJNS5_1CILi1EEES8_S8_EEENS6_IJNS7_ILi64EEESA_SA_EEELi512ENS_6half_tEfNS_4arch4Sm90ELb1ELb0ELb0ELb0ELb0ELb0ELb0ELb0ELb0ELb0ELb0ELb0EEENS1_21CollectiveEpilogueFwdINS6_IJSA_NS7_ILi512EEESA_EEES9_SC_SE_Li256ELb0ELb0ELb0ELb0EEENS1_30DynamicPersistentTileSchedulerILi256ELi32ELb0ELb0ELb1EEEEEEEEEvNT_6ParamsE)
        /*0248*/ 	.word	0x00000000


	//----- nvinfo : EIATTR_MIN_STACK_SIZE
	.align		4
.L_115:
        /*024c*/ 	.byte	0x04, 0x12
        /*024e*/ 	.short	(.L_117 - .L_116)
	.align		4
.L_116:
        /*0250*/ 	.word	index@(_ZN7cutlass13device_kernelIN5flash11enable_sm90INS1_16FlashAttnFwdSm90INS1_25CollectiveMainloopFwdSm90ILi2EN4cute5tupleIJNS5_1CILi1EEES8_S8_EEENS6_IJNS7_ILi64EEESA_SA_EEELi512ENS_6half_tEfNS_4arch4Sm90ELb1ELb0ELb0ELb0ELb0ELb0ELb1ELb0ELb0ELb0ELb0ELb0EEENS1_21CollectiveEpilogueFwdINS6_IJSA_NS7_ILi512EEESA_EEES9_SC_SE_Li256ELb0ELb0ELb0ELb0EEENS1_30DynamicPersistentTileSchedulerILi256ELi32ELb0ELb0ELb1EEEEEEEEEvNT_6ParamsE)
        /*0254*/ 	.word	0x00000008


	//----- nvinfo : EIATTR_MIN_STACK_SIZE
	.align		4
.L_117:
        /*0258*/ 	.byte	0x04, 0x12
        /*025a*/ 	.short	(.L_119 - .L_118)
	.align		4
.L_118:
        /*025c*/ 	.word	index@(_ZN7cutlass13device_kernelIN5flash11enable_sm90INS1_16FlashAttnFwdSm90INS1_25CollectiveMainloopFwdSm90ILi2EN4cute5tupleIJNS5_1CILi1EEES8_S8_EEENS6_IJNS7_ILi64EEESA_SA_EEELi512ENS_6half_tEfNS_4arch4Sm90ELb1ELb0ELb0ELb1ELb0ELb0ELb0ELb0ELb0ELb0ELb0ELb0EEENS1_21CollectiveEpilogueFwdINS6_IJSA_NS7_ILi512EEESA_EEES9_SC_SE_Li256ELb1ELb0ELb0ELb0EEENS1_36VarlenDynamicPersistentTileSchedulerILi64ELi64ELi256ELi32ELb0ELb0ELb1ELb1ELb1ELb1EEEEEEEEEvNT_6ParamsE)
        /*0260*/ 	.word	0x00000028


	//----- nvinfo : EIATTR_MIN_STACK_SIZE
	.align		4
.L_119:
        /*0264*/ 	.byte	0x04, 0x12
        /*0266*/ 	.short	(.L_121 - .L_120)
	.align		4
.L_120:
        /*0268*/ 	.word	index@(_ZN7cutlass13device_kernelIN5flash11enable_sm90INS1_16FlashAttnFwdSm90INS1_25CollectiveMainloopFwdSm90ILi2EN4cute5tupleIJNS5_1CILi1EEES8_S8_EEENS6_IJNS7_ILi64EEESA_SA_EEELi512ENS_6half_tEfNS_4arch4Sm90ELb1ELb0ELb0ELb1ELb0ELb1ELb0ELb0ELb0ELb0ELb0ELb0EEENS1_21CollectiveEpilogueFwdINS6_IJSA_NS7_ILi512EEESA_EEES9_SC_SE_Li256ELb1ELb0ELb0ELb0EEENS1_36VarlenDynamicPersistentTileSchedulerILi64ELi64ELi256ELi32ELb0ELb0ELb1ELb1ELb1ELb1EEEEEEEEEvNT_6ParamsE)
        /*026c*/ 	.word	0x00000038


	//----- nvinfo : EIATTR_MIN_STACK_SIZE
	.align		4
.L_121:
        /*0270*/ 	.byte	0x04, 0x12
        /*0272*/ 	.short	(.L_123 - .L_122)
	.align		4
.L_122:
        /*0274*/ 	.word	index@(_ZN7cutlass13device_kernelIN5flash11enable_sm90INS1_16FlashAttnFwdSm90INS1_25CollectiveMainloopFwdSm90ILi2EN4cute5tupleIJNS5_1CILi1EEES8_S8_EEENS6_IJNS7_ILi64EEESA_SA_EEELi512ENS_6half_tEfNS_4arch4Sm90ELb1ELb0ELb0ELb1ELb0ELb0ELb1ELb0ELb0ELb0ELb0ELb0EEENS1_21CollectiveEpilogueFwdINS6_IJSA_NS7_ILi512EEESA_EEES9_SC_SE_Li256ELb1ELb0ELb0ELb0EEENS1_36VarlenDynamicPersistentTileSchedulerILi64ELi64ELi256ELi32ELb0ELb0ELb1ELb1ELb1ELb1EEEEEEEEEvNT_6ParamsE)
        /*0278*/ 	.word	0x00000030


	//----- nvinfo : EIATTR_MIN_STACK_SIZE
	.align		4
.L_123:
        /*027c*/ 	.byte	0x04, 0x12
        /*027e*/ 	.short	(.L_125 - .L_124)
	.align		4
.L_124:
        /*0280*/ 	.word	index@(_ZN7cutlass13device_kernelIN5flash11enable_sm90INS1_16FlashAttnFwdSm90INS1_25CollectiveMainloopFwdSm90ILi2EN4cute5tupleIJNS5_1CILi1EEES8_S8_EEENS6_IJNS7_ILi64EEESA_SA_EEELi512ENS_6half_tEfNS_4arch4Sm90ELb1ELb0ELb0ELb1ELb0ELb1ELb1ELb0ELb0ELb0ELb0ELb0EEENS1_21CollectiveEpilogueFwdINS6_IJSA_NS7_ILi512EEESA_EEES9_SC_SE_Li256ELb1ELb0ELb0ELb0EEENS1_36VarlenDynamicPersistentTileSchedulerILi64ELi64ELi256ELi32ELb0ELb0ELb1ELb1ELb1ELb1EEEEEEEEEvNT_6ParamsE)
        /*0284*/ 	.word	0x00000038
.L_125:


//--------------------- .nv.compat                --------------------------
	.section	.nv.compat,"",@"SHT_CUDA_COMPAT_INFO"
	.align	4
        /*0000*/ 	.byte	0x02, 0x09, 0x01, 0x00, 0x02, 0x02, 0x04, 0x00, 0x02, 0x05, 0x05, 0x00, 0x03, 0x07, 0x01, 0x01
        /*0010*/ 	.byte	0x02, 0x03, 0x01, 0x00, 0x02, 0x06, 0x01, 0x00, 0x04, 0x0b, 0x08, 0x00, 0x00, 0x00, 0x00, 0x00
        /*0020*/ 	.byte	0x00, 0x00, 0x00, 0x00


//--------------------- .nv.info._ZN7cutlass13device_kernelIN5flash11enable_sm90INS1_16FlashAttnFwdSm90INS1_25CollectiveMainloopFwdSm90ILi2EN4cute5tupleIJNS5_1CILi1EEES8_S8_EEENS6_IJNS7_ILi64EEESA_SA_EEELi512ENS_6half_tEfNS_4arch4Sm90ELb0ELb0ELb0ELb0ELb0ELb0ELb0ELb0ELb0ELb0ELb0ELb0EEENS1_21CollectiveEpilogueFwdINS6_IJSA_NS7_ILi512EEESA_EEES9_SC_SE_Li256ELb0ELb0ELb0ELb0EEENS1_29StaticPersistentTileSchedulerILb0EEEEEEEEEvNT_6ParamsE --------------------------
	.section	.nv.info._ZN7cutlass13device_kernelIN5flash11enable_sm90INS1_16FlashAttnFwdSm90INS1_25CollectiveMainloopFwdSm90ILi2EN4cute5tupleIJNS5_1CILi1EEES8_S8_EEENS6_IJNS7_ILi64EEESA_SA_EEELi512ENS_6half_tEfNS_4arch4Sm90ELb0ELb0ELb0ELb0ELb0ELb0ELb0ELb0ELb0ELb0ELb0ELb0EEENS1_21CollectiveEpilogueFwdINS6_IJSA_NS7_ILi512EEESA_EEES9_SC_SE_Li256ELb0ELb0ELb0ELb0EEENS1_29StaticPersistentTileSchedulerILb0EEEEEEEEEvNT_6ParamsE,"",@"SHT_CUDA_INFO"
	.sectionflags	@""
	.align	4


	//----- nvinfo : EIATTR_CUDA_API_VERSION
	.align		4
        /*0000*/ 	.byte	0x04, 0x37
        /*0002*/ 	.short	(.L_127 - .L_126)
.L_126:
        /*0004*/ 	.word	0x00000082


	//----- nvinfo : EIATTR_KPARAM_INFO
	.align		4
.L_127:
        /*0008*/ 	.byte	0x04, 0x17
        /*000a*/ 	.short	(.L_129 - .L_128)
.L_128:
        /*000c*/ 	.word	0x00000000
        /*0010*/ 	.short	0x0000
        /*0012*/ 	.short	0x0070
        /*0014*/ 	.byte	0x00, 0xf0, 0x01, 0x2e


	//----- nvinfo : EIATTR_SPARSE_MMA_MASK
	.align		4
.L_129:
        /*0018*/ 	.byte	0x03, 0x50
        /*001a*/ 	.short	0x0000


	//----- nvinfo : EIATTR_MAXREG_COUNT
	.align		4
        /*001c*/ 	.byte	0x03, 0x1b
        /*001e*/ 	.short	0x00a8


	//----- nvinfo : EIATTR_NUM_BARRIERS
	.align		4
        /*0020*/ 	.byte	0x02, 0x4c
        /*0022*/ 	.byte	0x10
	.zero		1


	//----- nvinfo : EIATTR_EXTERNS
	.align		4
        /*0024*/ 	.byte	0x04, 0x0f
        /*0026*/ 	.short	(.L_131 - .L_130)


	//   ....[0]....
	.align		4
.L_130:
        /*0028*/ 	.word	index@(__assertfail)


	//----- nvinfo : EIATTR_ANNOTATIONS
	.align		4
.L_131:
        /*002c*/ 	.byte	0x04, 0x55
        /*002e*/ 	.short	(.L_133 - .L_132)


	//   ....[0]....
.L_132:
        /*0030*/ 	.word	0x00000001
        /*0034*/ 	.byte	0x90, 0x76, 0x00, 0x00, 0x01, 0x00, 0x00, 0x00, 0xa0, 0x76, 0x00, 0x00, 0x01, 0x00, 0x00, 0x00
        /* <DEDUP_REMOVED lines=10> */
        /*00e4*/ 	.byte	0x80, 0xa3, 0x00, 0x00


	//----- nvinfo : EIATTR_MERCURY_ISA_VERSION
	.align		4
.L_133:
        /*00e8*/ 	.byte	0x03, 0x5f
        /*00ea*/ 	.short	0x0101


	//----- nvinfo : EIATTR_INT_WARP_WIDE_INSTR_OFFSETS
	.align		4
        /*00ec*/ 	.byte	0x04, 0x31
        /*00ee*/ 	.short	(.L_135 - .L_134)


	//   ....[0]....
.L_134:
        /*00f0*/ 	.word	0x00000190


	//   ....[1]....
        /*00f4*/ 	.word	0x000001c0


	//   ....[2]....
        /*00f8*/ 	.word	0x000001d0


	//   ....[3]....
        /*00fc*/ 	.word	0x00007d70


	//   ....[4]....
        /*0100*/ 	.word	0x00007dd0


	//----- nvinfo : EIATTR_COOP_GROUP_MASK_REGIDS
	.align		4
.L_135:
        /*0104*/ 	.byte	0x04, 0x29
        /*0106*/ 	.short	(.L_137 - .L_136)


	//   ....[0]....
.L_136:
        /*0108*/ 	.word	0xffffffff


	//   ....[1]....
        /*010c*/ 	.word	0xffffffff


	//   ....[2]....
        /*0110*/ 	.word	0xffffffff


	//   ....[3]....
        /*0114*/ 	.word	0xffffffff


	//   ....[4]....
        /*0118*/ 	.word	0xffffffff


	//   ....[5]....
        /*011c*/ 	.word	0xffffffff


	//   ....[6]....
        /*0120*/ 	.word	0xffffffff


	//   ....[7]....
        /*0124*/ 	.word	0xffffffff


	//   ....[8]....
        /*0128*/ 	.word	0xffffffff


	//   ....[9]....
        /*012c*/ 	.word	0xffffffff


	//   ....[10]....
        /*0130*/ 	.word	0xffffffff


	//   ....[11]....
        /*0134*/ 	.word	0xffffffff


	//   ....[12]....
        /*0138*/ 	.word	0xffffffff


	//   ....[13]....
        /*013c*/ 	.word	0xffffffff


	//   ....[14]....
        /*0140*/ 	.word	0xffffffff


	//   ....[15]....
        /*0144*/ 	.word	0xffffffff


	//   ....[16]....
        /*0148*/ 	.word	0xffffffff


	//   ....[17]....
        /*014c*/ 	.word	0xffffffff


	//   ....[18]....
        /*0150*/ 	.word	0xffffffff


	//   ....[19]....
        /*0154*/ 	.word	0xffffffff


	//   ....[20]....
        /*0158*/ 	.word	0xffffffff


	//   ....[21]....
        /*015c*/ 	.word	0xffffffff


	//   ....[22]....
        /*0160*/ 	.word	0xffffffff


	//   ....[23]....
        /*0164*/ 	.word	0xffffffff


	//   ....[24]....
        /*0168*/ 	.word	0xffffffff


	//   ....[25]....
        /*016c*/ 	.word	0xffffffff


	//   ....[26]....
        /*0170*/ 	.word	0xffffffff


	//   ....[27]....
        /*0174*/ 	.word	0x0500000f


	//   ....[28]....
        /*0178*/ 	.word	0x0500000f


	//----- nvinfo : EIATTR_COOP_GROUP_INSTR_OFFSETS
	.align		4
.L_137:
        /*017c*/ 	.byte	0x04, 0x28
        /*017e*/ 	.short	(.L_139 - .L_138)


	//   ....[0]....
.L_138:
        /*0180*/ 	.word	0x00000060


	//   ....[1]....
        /*0184*/ 	.word	0x000001a0


	//   ....[2]....
        /*0188*/ 	.word	0x000001f0


	//   ....[3]....
        /*018c*/ 	.word	0x000003a0


	//   ....[4]....
        /*0190*/ 	.word	0x00000500


	//   ....[5]....
        /*0194*/ 	.word	0x00000620


	//   ....[6]....
        /*0198*/ 	.word	0x00000780


	//   ....[7]....
        /*019c*/ 	.word	0x00001040


	//   ....[8]....
        /*01a0*/ 	.word	0x00002950


	//   ....[9]....
        /*01a4*/ 	.word	0x00003330


	//   ....[10]....
        /*01a8*/ 	.word	0x00003390


	//   ....[11]....
        /*01ac*/ 	.word	0x00003560


	//   ....[12]....
        /*01b0*/ 	.word	0x00003630


	//   ....[13]....
        /*01b4*/ 	.word	0x00003f30


	//   ....[14]....
        /*01b8*/ 	.word	0x00004390


	//   ....[15]....
        /*01bc*/ 	.word	0x000043c0


	//   ....[16]....
        /*01c0*/ 	.word	0x000045f0


	//   ....[17]....
        /*01c4*/ 	.word	0x000047c0


	//   ....[18]....
        /*01c8*/ 	.word	0x00005840


	//   ....[19]....
        /*01cc*/ 	.word	0x00005880


	//   ....[20]....
        /*01d0*/ 	.word	0x000058c0


	//   ....[21]....
        /*01d4*/ 	.word	0x00005950


	//   ....[22]....
        /*01d8*/ 	.word	0x00005980


	//   ....[23]....
        /*01dc*/ 	.word	0x00006330


	//   ....[24]....
        /*01e0*/ 	.word	0x00007140


	//   ....[25]....
        /*01e4*/ 	.word	0x000075a0


	//   ....[26]....
        /*01e8*/ 	.word	0x0000a480


	//   ....[27]....
        /*01ec*/ 	.word	0x0000aa00


	//   ....[28]....
        /*01f0*/ 	.word	0x0000aea0


	//----- nvinfo : EIATTR_REG_RECONFIG
	.align		4
.L_139:
        /*01f4*/ 	.byte	0x01, 0x54
	.zero		2


	//----- nvinfo : EIATTR_SYSCALL_OFFSETS
	.align		4
        /*01f8*/ 	.byte	0x04, 0x46
        /*01fa*/ 	.short	(.L_141 - .L_140)


	//   ....[0]....
.L_140:
        /*01fc*/ 	.word	0x00002b10


	//   ....[1]....
        /*0200*/ 	.word	0x000079f0


	//   ....[2]....
        /*0204*/ 	.word	0x00007b30


	//   ....[3]....
        /*0208*/ 	.word	0x00007c30


	//----- nvinfo : EIATTR_MBARRIER_INSTR_OFFSETS
	.align		4
.L_141:
        /*020c*/ 	.byte	0x04, 0x39
        /*020e*/ 	.short	(.L_143 - .L_142)


	//   ....[0]....
.L_142:
        /*0210*/ 	.word	0x00000290
        /*0214*/ 	.word	0x000000ff
        /*0218*/ 	.word	0x00028c00
        /*021c*/ 	.short	0x0100
        /*021e*/ 	.byte	0x06
	.zero		1


	//   ....[1]....
        /*0220*/ 	.word	0x000002a0
        /*0224*/ 	.word	0x000000ff
        /*0228*/ 	.word	0x00028c20
        /*022c*/ 	.short	0x0100
        /*022e*/ 	.byte	0x06
	.zero		1


	//   ....[2]....
        /*0230*/ 	.word	0x00000350
        /*0234*/ 	.word	0x000000ff
        /*0238*/ 	.word	0x00028c30
        /*023c*/ 	.short	0x0100
        /*023e*/ 	.byte	0x06
	.zero		1


	//   ....[3]....
        /*0240*/ 	.word	0x00000360
        /*0244*/ 	.word	0x000000ff
        /*0248*/ 	.word	0x00028c40
        /*024c*/ 	.short	0x0100
        /*024e*/ 	.byte	0x06
	.zero		1


	//   ....[4]....
        /*0250*/ 	.word	0x00000370
        /*0254*/ 	.word	0x000000ff
        /*0258*/ 	.word	0x00028c38
        /*025c*/ 	.short	0x0100
        /*025e*/ 	.byte	0x06
	.zero		1


	//   ....[5]....
        /*0260*/ 	.word	0x00000380
        /*0264*/ 	.word	0x000000ff
        /*0268*/ 	.word	0x00028c48
        /*026c*/ 	.short	0x0100
        /*026e*/ 	.byte	0x06
	.zero		1


	//   ....[6]....
        /*0270*/ 	.word	0x000004b0
        /*0274*/ 	.word	0x000000ff
        /*0278*/ 	.word	0x00028c50
        /*027c*/ 	.short	0x0100
        /*027e*/ 	.byte	0x08
	.zero		1


	//   ....[7]....
        /*0280*/ 	.word	0x000004c0
        /*0284*/ 	.word	0x000000ff
        /*0288*/ 	.word	0x00028c60
        /*028c*/ 	.short	0x0100
        /*028e*/ 	.byte	0x08
	.zero		1


	//   ....[8]....
        /*0290*/ 	.word	0x000004d0
        /*0294*/ 	.word	0x000000ff
        /*0298*/ 	.word	0x00028c58
        /*029c*/ 	.short	0x0100
        /*029e*/ 	.byte	0x08
	.zero		1


	//   ....[9]....
        /*02a0*/ 	.word	0x000004e0
        /*02a4*/ 	.word	0x000000ff
        /*02a8*/ 	.word	0x00028c68
        /*02ac*/ 	.short	0x0100
        /*02ae*/ 	.byte	0x08
	.zero		1


	//   ....[10]....
        /*02b0*/ 	.word	0x000005d0
        /*02b4*/ 	.word	0x000000ff
        /*02b8*/ 	.word	0x00028c70
        /*02bc*/ 	.short	0x0100
        /*02be*/ 	.byte	0x06
	.zero		1


	//   ....[11]....
        /*02c0*/ 	.word	0x000005e0
        /*02c4*/ 	.word	0x000000ff
        /*02c8*/ 	.word	0x00028c80
        /*02cc*/ 	.short	0x0100
        /*02ce*/ 	.byte	0x06
	.zero		1


	//   ....[12]....
        /*02d0*/ 	.word	0x000005f0
        /*02d4*/ 	.word	0x000000ff
        /*02d8*/ 	.word	0x00028c78
        /*02dc*/ 	.short	0x0100
        /*02de*/ 	.byte	0x06
	.zero		1


	//   ....[13]....
        /*02e0*/ 	.word	0x00000600
        /*02e4*/ 	.word	0x000000ff
        /*02e8*/ 	.word	0x00028c88
        /*02ec*/ 	.short	0x0100
        /*02ee*/ 	.byte	0x06
	.zero		1


	//   ....[14]....
        /*02f0*/ 	.word	0x00000730
        /*02f4*/ 	.word	0x000000ff
        /*02f8*/ 	.word	0x00028c90
        /*02fc*/ 	.short	0x0100
        /*02fe*/ 	.byte	0x08
	.zero		1


	//   ....[15]....
        /*0300*/ 	.word	0x00000740
        /*0304*/ 	.word	0x000000ff
        /*0308*/ 	.word	0x00028ca0
        /*030c*/ 	.short	0x0100
        /*030e*/ 	.byte	0x08
	.zero		1


	//   ....[16]....
        /*0310*/ 	.word	0x00000750
        /*0314*/ 	.word	0x000000ff
        /*0318*/ 	.word	0x00028c98
        /*031c*/ 	.short	0x0100
        /*031e*/ 	.byte	0x08
	.zero		1


	//   ....[17]....
        /*0320*/ 	.word	0x00000760
        /*0324*/ 	.word	0x000000ff
        /*0328*/ 	.word	0x00028ca8
        /*032c*/ 	.short	0x0100
        /*032e*/ 	.byte	0x08
	.zero		1


	//   ....[18]....
        /*0330*/ 	.word	0x00000890
        /*0334*/ 	.word	0x000000ff
        /*0338*/ 	.word	0x00028cb0
        /*033c*/ 	.short	0x0100
        /*033e*/ 	.byte	0x08
	.zero		1


	//   ....[19]....
        /*0340*/ 	.word	0x000008a0
        /*0344*/ 	.word	0x000000ff
        /*0348*/ 	.word	0x00028cc0
        /*034c*/ 	.short	0x0100
        /*034e*/ 	.byte	0x08
	.zero		1


	//   ....[20]....
        /*0350*/ 	.word	0x000008b0
        /*0354*/ 	.word	0x000000ff
        /*0358*/ 	.word	0x00028cb8
        /*035c*/ 	.short	0x0100
        /*035e*/ 	.byte	0x08
	.zero		1


	//   ....[21]....
        /*0360*/ 	.word	0x000008c0
        /*0364*/ 	.word	0x000000ff
        /*0368*/ 	.word	0x00028cc8
        /*036c*/ 	.short	0x0100
        /*036e*/ 	.byte	0x08
	.zero		1


	//   ....[22]....
        /*0370*/ 	.word	0x00001150
        /*0374*/ 	.word	0x000000ff
        /*0378*/ 	.word	0x00028c50
        /*037c*/ 	.short	0x010a
        /*037e*/ 	.byte	0x10
	.zero		1


	//   ....[23]....
        /*0380*/ 	.word	0x00001430
        /*0384*/ 	.word	0x00000000
        /*0388*/ 	.word	0x00000000
        /*038c*/ 	.short	0x0101
        /*038e*/ 	.byte	0x3f
	.zero		1


	//   ....[24]....
        /*0390*/ 	.word	0x00001dc0
        /*0394*/ 	.word	0x000000ff
        /*0398*/ 	.word	0x00028c50
        /*039c*/ 	.short	0x010a
        /*039e*/ 	.byte	0x06
	.zero		1


	//   ....[25]....
        /*03a0*/ 	.word	0x00001e00
        /*03a4*/ 	.word	0x000000ff
        /*03a8*/ 	.word	0x00028c50
        /*03ac*/ 	.short	0x010a
        /*03ae*/ 	.byte	0x06
	.zero		1


	//   ....[26]....
        /*03b0*/ 	.word	0x00002050
        /*03b4*/ 	.word	0x00000003
        /*03b8*/ 	.word	0x00000000
        /*03bc*/ 	.short	0x0101
        /*03be*/ 	.byte	0x3f
	.zero		1


	//   ....[27]....
        /*03c0*/ 	.word	0x00002b90
        /*03c4*/ 	.word	0x000000ff
        /*03c8*/ 	.word	0x00028c00
        /*03cc*/ 	.short	0x010a
        /*03ce*/ 	.byte	0x2e
	.zero		1


	//   ....[28]....
        /*03d0*/ 	.word	0x00002c10
        /*03d4*/ 	.word	0x00000007
        /*03d8*/ 	.word	0x00028c30
        /*03dc*/ 	.short	0x010a
        /*03de*/ 	.byte	0x3f
	.zero		1


	//   ....[29]....
        /*03e0*/ 	.word	0x00002c50
        /*03e4*/ 	.word	0x00000007
        /*03e8*/ 	.word	0x00028c30
        /*03ec*/ 	.short	0x010a
        /*03ee*/ 	.byte	0x3f
	.zero		1


	//   ....[30]....
        /*03f0*/ 	.word	0x00003820
        /*03f4*/ 	.word	0x00000005
        /*03f8*/ 	.word	0x00000000
        /*03fc*/ 	.short	0x0101
        /*03fe*/ 	.byte	0x3f
	.zero		1


	//   ....[31]....
        /*0400*/ 	.word	0x00003ca0
        /*0404*/ 	.word	0x00000007
        /*0408*/ 	.word	0x00028c50
        /*040c*/ 	.short	0x010a
        /*040e*/ 	.byte	0x3f
	.zero		1


	//   ....[32]....
        /*0410*/ 	.word	0x00003cf0
        /*0414*/ 	.word	0x00000007
        /*0418*/ 	.word	0x00028c50
        /*041c*/ 	.short	0x010a
        /*041e*/ 	.byte	0x3f
	.zero		1


	//   ....[33]....
        /*0420*/ 	.word	0x00003f50
        /*0424*/ 	.word	0x00000007
        /*0428*/ 	.word	0x00000000
        /*042c*/ 	.short	0x0101
        /*042e*/ 	.byte	0x3f
	.zero		1


	//   ....[34]....
        /*0430*/ 	.word	0x00004090
        /*0434*/ 	.word	0x000000ff
        /*0438*/ 	.word	0x00028c30
        /*043c*/ 	.short	0x010a
        /*043e*/ 	.byte	0x16
	.zero		1


	//   ....[35]....
        /*0440*/ 	.word	0x000040d0
        /*0444*/ 	.word	0x000000ff
        /*0448*/ 	.word	0x00028c30
        /*044c*/ 	.short	0x010a
        /*044e*/ 	.byte	0x16
	.zero		1


	//   ....[36]....
        /*0450*/ 	.word	0x00004b50
        /*0454*/ 	.word	0x0000009a
        /*0458*/ 	.word	0x00000000
        /*045c*/ 	.short	0x0101
        /*045e*/ 	.byte	0x3f
	.zero		1


	//   ....[37]....
        /*0460*/ 	.word	0x000055b0
        /*0464*/ 	.word	0x000000ff
        /*0468*/ 	.word	0x00028c50
        /*046c*/ 	.short	0x010a
        /*046e*/ 	.byte	0x16
	.zero		1


	//   ....[38]....
        /*0470*/ 	.word	0x000055f0
        /*0474*/ 	.word	0x000000ff
        /*0478*/ 	.word	0x00028c50
        /*047c*/ 	.short	0x010a
        /*047e*/ 	.byte	0x16
	.zero		1


	//   ....[39]....
        /*0480*/ 	.word	0x00005860
        /*0484*/ 	.word	0x000000aa
        /*0488*/ 	.word	0x00000000
        /*048c*/ 	.short	0x0101
        /*048e*/ 	.byte	0x3f
	.zero		1


	//   ....[40]....
        /*0490*/ 	.word	0x00007510
        /*0494*/ 	.word	0x000000ff
        /*0498*/ 	.word	0x00000000
        /*049c*/ 	.short	0x0101
        /*049e*/ 	.byte	0x06
	.zero		1


	//   ....[41]....
        /*04a0*/ 	.word	0x00008130
        /*04a4*/ 	.word	0x00000005
        /*04a8*/ 	.word	0x00028c40
        /*04ac*/ 	.short	0x010a
        /*04ae*/ 	.byte	0x3f
	.zero		1


	//   ....[42]....
        /*04b0*/ 	.word	0x000084c0
        /*04b4*/ 	.word	0x0000000a
        /*04b8*/ 	.word	0x00028c20
        /*04bc*/ 	.short	0x010a
        /*04be*/ 	.byte	0x3f
	.zero		1


	//   ....[43]....
        /*04c0*/ 	.word	0x00008580
        /*04c4*/ 	.word	0x00000008
        /*04c8*/ 	.word	0x00028c60
        /*04cc*/ 	.short	0x010a
        /*04ce*/ 	.byte	0x3f
	.zero		1


	//   ....[44]....
        /*04d0*/ 	.word	0x00008c70
        /*04d4*/ 	.word	0x00000002
        /*04d8*/ 	.word	0x00028c40
        /*04dc*/ 	.short	0x010a
        /*04de*/ 	.byte	0x3f
	.zero		1


	//   ....[45]....
        /*04e0*/ 	.word	0x00008e40
        /*04e4*/ 	.word	0x00000002
        /*04e8*/ 	.word	0x00028c60
        /*04ec*/ 	.short	0x010a
        /*04ee*/ 	.byte	0x3f
	.zero		1


	//   ....[46]....
        /*04f0*/ 	.word	0x000094c0
        /*04f4*/ 	.word	0x00000003
        /*04f8*/ 	.word	0x00028c40
        /*04fc*/ 	.short	0x010a
        /*04fe*/ 	.byte	0x3f
	.zero		1


	//   ....[47]....
        /*0500*/ 	.word	0x00009690
        /*0504*/ 	.word	0x00000003
        /*0508*/ 	.word	0x00028c60
        /*050c*/ 	.short	0x010a
        /*050e*/ 	.byte	0x3f
	.zero		1


	//   ....[48]....
        /*0510*/ 	.word	0x00009cb0
        /*0514*/ 	.word	0x00000003
        /*0518*/ 	.word	0x00028c40
        /*051c*/ 	.short	0x010a
        /*051e*/ 	.byte	0x3f
	.zero		1


	//   ....[49]....
        /*0520*/ 	.word	0x00009e80
        /*0524*/ 	.word	0x00000003
        /*0528*/ 	.word	0x00028c60
        /*052c*/ 	.short	0x010a
        /*052e*/ 	.byte	0x3f
	.zero		1


	//   ....[50]....
        /*0530*/ 	.word	0x0000a400
        /*0534*/ 	.word	0x00000000
        /*0538*/ 	.word	0x00028c20
        /*053c*/ 	.short	0x010a
        /*053e*/ 	.byte	0x3f
	.zero		1


	//   ....[51]....
        /*0540*/ 	.word	0x0000a5a0
        /*0544*/ 	.word	0x00000006
        /*0548*/ 	.word	0x00000000
        /*054c*/ 	.short	0x010a
        /*054e*/ 	.byte	0x3f
	.zero		1


	//   ....[52]....
        /*0550*/ 	.word	0x0000a610
        /*0554*/ 	.word	0x00000003
        /*0558*/ 	.word	0x00000000
        /*055c*/ 	.short	0x010a
        /*055e*/ 	.byte	0x3f
	.zero		1


	//   ....[53]....
        /*0560*/ 	.word	0x0000a670
        /*0564*/ 	.word	0x00000010
        /*0568*/ 	.word	0x00000000
        /*056c*/ 	.short	0x010a
        /*056e*/ 	.byte	0x3f
	.zero		1


	//   ....[54]....
        /*0570*/ 	.word	0x0000a6a0
        /*0574*/ 	.word	0x00000003
        /*0578*/ 	.word	0x00000000
        /*057c*/ 	.short	0x010a
        /*057e*/ 	.byte	0x3f
	.zero		1


	//   ....[55]....
        /*0580*/ 	.word	0x0000a710
        /*0584*/ 	.word	0x00000003
        /*0588*/ 	.word	0x00028c50
        /*058c*/ 	.short	0x010a
        /*058e*/ 	.byte	0x3f
	.zero		1


	//   ....[56]....
        /*0590*/ 	.word	0x0000a770
        /*0594*/ 	.word	0x00000004
        /*0598*/ 	.word	0x00028c50
        /*059c*/ 	.short	0x010a
        /*059e*/ 	.byte	0x3f
	.zero		1


	//   ....[57]....
        /*05a0*/ 	.word	0x0000a7d0
        /*05a4*/ 	.word	0x00000003
        /*05a8*/ 	.word	0x00028c00
        /*05ac*/ 	.short	0x010a
        /*05ae*/ 	.byte	0x3f
	.zero		1


	//   ....[58]....
        /*05b0*/ 	.word	0x0000a820
        /*05b4*/ 	.word	0x00000007
        /*05b8*/ 	.word	0x00028c30
        /*05bc*/ 	.short	0x010a
        /*05be*/ 	.byte	0x3f
	.zero		1


	//   ....[59]....
        /*05c0*/ 	.word	0x0000a870
        /*05c4*/ 	.word	0x00000007
        /*05c8*/ 	.word	0x00028c50
        /*05cc*/ 	.short	0x010a
        /*05ce*/ 	.byte	0x3f
	.zero		1


	//   ....[60]....
        /*05d0*/ 	.word	0x0000a8d0
        /*05d4*/ 	.word	0x00000000
        /*05d8*/ 	.word	0x00028c30
        /*05dc*/ 	.short	0x010a
        /*05de*/ 	.byte	0x3f
	.zero		1


	//   ....[61]....
        /*05e0*/ 	.word	0x0000a920
        /*05e4*/ 	.word	0x000000aa
        /*05e8*/ 	.word	0x00028c50
        /*05ec*/ 	.short	0x010a
        /*05ee*/ 	.byte	0x3f
	.zero		1


	//   ....[62]....
        /*05f0*/ 	.word	0x0000aac0
        /*05f4*/ 	.word	0x00000005
        /*05f8*/ 	.word	0x00028c40
        /*05fc*/ 	.short	0x010a
        /*05fe*/ 	.byte	0x3f
	.zero		1


	//   ....[63]....
        /*0600*/ 	.word	0x0000ab40
        /*0604*/ 	.word	0x00000008
        /*0608*/ 	.word	0x00028c20
        /*060c*/ 	.short	0x010a
        /*060e*/ 	.byte	0x3f
	.zero		1


	//   ....[64]....
        /*0610*/ 	.word	0x0000ab90
        /*0614*/ 	.word	0x00000008
        /*0618*/ 	.word	0x00028c60
        /*061c*/ 	.short	0x010a
        /*061e*/ 	.byte	0x3f
	.zero		1


	//   ....[65]....
        /*0620*/ 	.word	0x0000abe0
        /*0624*/ 	.word	0x00000002
        /*0628*/ 	.word	0x00028c40
        /*062c*/ 	.short	0x010a
        /*062e*/ 	.byte	0x3f
	.zero		1


	//   ....[66]....
        /*0630*/ 	.word	0x0000ac30
        /*0634*/ 	.word	0x00000002
        /*0638*/ 	.word	0x00028c60
        /*063c*/ 	.short	0x010a
        /*063e*/ 	.byte	0x3f
	.zero		1


	//   ....[67]....
        /*0640*/ 	.word	0x0000ac80
        /*0644*/ 	.word	0x00000003
        /*0648*/ 	.word	0x00028c40
        /*064c*/ 	.short	0x010a
        /*064e*/ 	.byte	0x3f
	.zero		1


	//   ....[68]....
        /*0650*/ 	.word	0x0000acd0
        /*0654*/ 	.word	0x00000003
        /*0658*/ 	.word	0x00028c60
        /*065c*/ 	.short	0x010a
        /*065e*/ 	.byte	0x3f
	.zero		1


	//   ....[69]....
        /*0660*/ 	.word	0x0000ad20
        /*0664*/ 	.word	0x00000003
        /*0668*/ 	.word	0x00028c40
        /*066c*/ 	.short	0x010a
        /*066e*/ 	.byte	0x3f
	.zero		1


	//   ....[70]....
        /*0670*/ 	.word	0x0000ad70
        /*0674*/ 	.word	0x00000003
        /*0678*/ 	.word	0x00028c60
        /*067c*/ 	.short	0x010a
        /*067e*/ 	.byte	0x3f
	.zero		1


	//   ....[71]....
        /*0680*/ 	.word	0x0000adc0
        /*0684*/ 	.word	0x00000000
        /*0688*/ 	.word	0x00028c20
        /*068c*/ 	.short	0x010a
        /*068e*/ 	.byte	0x3f
	.zero		1


	//   ....[72]....
        /*0690*/ 	.word	0x0000af60
        /*0694*/ 	.word	0x00000006
        /*0698*/ 	.word	0x00000000
        /*069c*/ 	.short	0x010a
        /*069e*/ 	.byte	0x3f
	.zero		1


	//   ....[73]....
        /*06a0*/ 	.word	0x0000afb0
        /*06a4*/ 	.word	0x00000003
        /*06a8*/ 	.word	0x00000000
        /*06ac*/ 	.short	0x010a
        /*06ae*/ 	.byte	0x3f
	.zero		1


	//   ....[74]....
        /*06b0*/ 	.word	0x0000b000
        /*06b4*/ 	.word	0x00000010
        /*06b8*/ 	.word	0x00000000
        /*06bc*/ 	.short	0x010a
        /*06be*/ 	.byte	0x3f
	.zero		1


	//----- nvinfo : EIATTR_NUM_MBARRIERS
	.align		4
.L_143:
        /*06c0*/ 	.byte	0x03, 0x38
        /*06c2*/ 	.short	0x0016


	//----- nvinfo : EIATTR_EXIT_INSTR_OFFSETS
	.align		4
        /*06c4*/ 	.byte	0x04, 0x1c
        /*06c6*/ 	.short	(.L_145 - .L_144)


	//   ....[0]....
.L_144:
        /*06c8*/ 	.word	0x00000a10


	//   ....[1]....
        /*06cc*/ 	.word	0x00007560


	//   ....[2]....
        /*06d0*/ 	.word	0x000075c0


	//   ....[3]....
        /*06d4*/ 	.word	0x0000a6f0


	//----- nvinfo : EIATTR_MAX_THREADS
	.align		4
.L_145:
        /*06d8*/ 	.byte	0x04, 0x05
        /*06da*/ 	.short	(.L_147 - .L_146)
.L_146:
        /*06dc*/ 	.word	0x00000180
        /*06e0*/ 	.word	0x00000001
        /*06e4*/ 	.word	0x00000001


	//----- nvinfo : EIATTR_CRS_STACK_SIZE
	.align		4
.L_147:
        /*06e8*/ 	.byte	0x04, 0x1e
        /*06ea*/ 	.short	(.L_149 - .L_148)
.L_148:
        /*06ec*/ 	.word	0x00000000


	//----- nvinfo : EIATTR_CBANK_PARAM_SIZE
	.align		4
.L_149:
        /*06f0*/ 	.byte	0x03, 0x19
        /*06f2*/ 	.short	0x0bf0


	//----- nvinfo : EIATTR_PARAM_CBANK
	.align		4
        /*06f4*/ 	.byte	0x04, 0x0a
        /*06f6*/ 	.short	(.L_151 - .L_150)
	.align		4
.L_150:
        /*06f8*/ 	.word	index@(.nv.constant0._ZN7cutlass13device_kernelIN5flash11enable_sm90INS1_16FlashAttnFwdSm90INS1_25CollectiveMainloopFwdSm90ILi2EN4cute5tupleIJNS5_1CILi1EEES8_S8_EEENS6_IJNS7_ILi64EEESA_SA_EEELi512ENS_6half_tEfNS_4arch4Sm90ELb0ELb0ELb0ELb0ELb0ELb0ELb0ELb0ELb0ELb0ELb0ELb0EEENS1_21CollectiveEpilogueFwdINS6_IJSA_NS7_ILi512EEESA_EEES9_SC_SE_Li256ELb0ELb0ELb0ELb0EEENS1_29StaticPersistentTileSchedulerILb0EEEEEEEEEvNT_6ParamsE)
        /*06fc*/ 	.short	0x0210
        /*06fe*/ 	.short	0x0bf0


	//----- nvinfo : EIATTR_SW_WAR
	.align		4
.L_151:
        /*0700*/ 	.byte	0x04, 0x36
        /*0702*/ 	.short	(.L_153 - .L_152)
.L_152:
        /*0704*/ 	.word	0x00000008
.L_153:


//--------------------- .nv.info._ZN7cutlass13device_kernelIN5flash11enable_sm90INS1_16FlashAttnFwdSm90INS1_25CollectiveMainloopFwdSm90ILi2EN4cute5tupleIJNS5_1CILi1EEES8_S8_EEENS6_IJNS7_ILi64EEESA_SA_EEELi512ENS_6half_tEfNS_4arch4Sm90ELb0ELb0ELb0ELb0ELb0ELb0ELb1ELb0ELb0ELb0ELb0ELb0EEENS1_21CollectiveEpilogueFwdINS6_IJSA_NS7_ILi512EEESA_EEES9_SC_SE_Li256ELb0ELb0ELb0ELb0EEENS1_29StaticPersistentTileSchedulerILb0EEEEEEEEEvNT_6ParamsE --------------------------
	.section	.nv.info._ZN7cutlass13device_kernelIN5flash11enable_sm90INS1_16FlashAttnFwdSm90INS1_25CollectiveMainloopFwdSm90ILi2EN4cute5tupleIJNS5_1CILi1EEES8_S8_EEENS6_IJNS7_ILi64EEESA_SA_EEELi512ENS_6half_tEfNS_4arch4Sm90ELb0ELb0ELb0ELb0ELb0ELb0ELb1ELb0ELb0ELb0ELb0ELb0EEENS1_21CollectiveEpilogueFwdINS6_IJSA_NS7_ILi512EEESA_EEES9_SC_SE_Li256ELb0ELb0ELb0ELb0EEENS1_29StaticPersistentTileSchedulerILb0EEEEEEEEEvNT_6ParamsE,"",@"SHT_CUDA_INFO"
	.sectionflags	@""
	.align	4


	//----- nvinfo : EIATTR_CUDA_API_VERSION
	.align		4
        /*0000*/ 	.byte	0x04, 0x37
        /*0002*/ 	.short	(.L_155 - .L_154)
.L_154:
        /*0004*/ 	.word	0x00000082


	//----- nvinfo : EIATTR_KPARAM_INFO
	.align		4
.L_155:
        /*0008*/ 	.byte	0x04, 0x17
        /*000a*/ 	.short	(.L_157 - .L_156)
.L_156:
        /*000c*/ 	.word	0x00000000
        /*0010*/ 	.short	0x0000
        /*0012*/ 	.short	0x0070
        /*0014*/ 	.byte	0x00, 0xf0, 0x01, 0x32


	//----- nvinfo : EIATTR_SPARSE_MMA_MASK
	.align		4
.L_157:
        /*0018*/ 	.byte	0x03, 0x50
        /*001a*/ 	.short	0x0000


	//----- nvinfo : EIATTR_MAXREG_COUNT
	.align		4
        /*001c*/ 	.byte	0x03, 0x1b
        /*001e*/ 	.short	0x00a8


	//----- nvinfo : EIATTR_NUM_BARRIERS
	.align		4
        /*0020*/ 	.byte	0x02, 0x4c
        /*0022*/ 	.byte	0x10
	.zero		1


	//----- nvinfo : EIATTR_EXTERNS
	.align		4
        /*0024*/ 	.byte	0x04, 0x0f
        /*0026*/ 	.short	(.L_159 - .L_158)


	//   ....[0]....
	.align		4
.L_158:
        /*0028*/ 	.word	index@(__assertfail)


	//----- nvinfo : EIATTR_ANNOTATIONS
	.align		4
.L_159:
        /*002c*/ 	.byte	0x04, 0x55
        /*002e*/ 	.short	(.L_161 - .L_160)


	//   ....[0]....
.L_160:
        /* <DEDUP_REMOVED lines=14> */


	//----- nvinfo : EIATTR_MERCURY_ISA_VERSION
	.align		4
.L_161:
        /*00f8*/ 	.byte	0x03, 0x5f
        /*00fa*/ 	.short	0x0101


	//----- nvinfo : EIATTR_INT_WARP_WIDE_INSTR_OFFSETS
	.align		4
        /*00fc*/ 	.byte	0x04, 0x31
        /*00fe*/ 	.short	(.L_163 - .L_162)


	//   ....[0]....
.L_162:
        /*0100*/ 	.word	0x000001b0


	//   ....[1]....
        /*0104*/ 	.word	0x000001e0


	//   ....[2]....
        /*0108*/ 	.word	0x00000250


	//   ....[3]....
        /*010c*/ 	.word	0x00000290


	//   ....[4]....
        /*0110*/ 	.word	0x0000a650


	//   ....[5]....
        /*0114*/ 	.word	0x0000a6b0


	//----- nvinfo : EIATTR_COOP_GROUP_MASK_REGIDS
	.align		4
.L_163:
        /*0118*/ 	.byte	0x04, 0x29
        /*011a*/ 	.short	(.L_165 - .L_164)


	//   ....[0]....
.L_164:
        /*011c*/ 	.word	0xffffffff


	//   ....[1]....
        /*0120*/ 	.word	0xffffffff


	//   ....[2]....
        /*0124*/ 	.word	0xffffffff


	//   ....[3]....
        /*0128*/ 	.word	0xffffffff


	//   ....[4]....
        /*012c*/ 	.word	0xffffffff


	//   ....[5]....
        /*0130*/ 	.word	0xffffffff


	//   ....[6]....
        /*0134*/ 	.word	0xffffffff


	//   ....[7]....
        /*0138*/ 	.word	0xffffffff


	//   ....[8]....
        /*013c*/ 	.word	0xffffffff


	//   ....[9]....
        /*0140*/ 	.word	0xffffffff


	//   ....[10]....
        /*0144*/ 	.word	0xffffffff


	//   ....[11]....
        /*0148*/ 	.word	0xffffffff


	//   ....[12]....
        /*014c*/ 	.word	0xffffffff


	//   ....[13]....
        /*0150*/ 	.word	0xffffffff


	//   ....[14]....
        /*0154*/ 	.word	0xffffffff


	//   ....[15]....
        /*0158*/ 	.word	0xffffffff


	//   ....[16]....
        /*015c*/ 	.word	0xffffffff


	//   ....[17]....
        /*0160*/ 	.word	0xffffffff


	//   ....[18]....
        /*0164*/ 	.word	0xffffffff


	//   ....[19]....
        /*0168*/ 	.word	0xffffffff


	//   ....[20]....
        /*016c*/ 	.word	0xffffffff


	//   ....[21]....
        /*0170*/ 	.word	0xffffffff


	//   ....[22]....
        /*0174*/ 	.word	0xffffffff


	//   ....[23]....
        /*0178*/ 	.word	0xffffffff


	//   ....[24]....
        /*017c*/ 	.word	0xffffffff


	//   ....[25]....
        /*0180*/ 	.word	0xffffffff


	//   ....[26]....
        /*0184*/ 	.word	0xffffffff


	//   ....[27]....
        /*0188*/ 	.word	0xffffffff


	//   ....[28]....
        /*018c*/ 	.word	0xffffffff


	//   ....[29]....
        /*0190*/ 	.word	0x0500000f


	//   ....[30]....
        /*0194*/ 	.word	0x0500000f


	//----- nvinfo : EIATTR_COOP_GROUP_INSTR_OFFSETS
	.align		4
.L_165:
        /*0198*/ 	.byte	0x04, 0x28
        /*019a*/ 	.short	(.L_167 - .L_166)


	//   ....[0]....
.L_166:
        /*019c*/ 	.word	0x00000060


	//   ....[1]....
        /*01a0*/ 	.word	0x000001c0


	//   ....[2]....
        /*01a4*/ 	.word	0x00000270


	//   ....[3]....
        /*01a8*/ 	.word	0x000003d0


	//   ....[4]....
        /*01ac*/ 	.word	0x00000530


	//   ....[5]....
        /*01b0*/ 	.word	0x00000650


	//   ....[6]....
        /*01b4*/ 	.word	0x000007b0


	//   ....[7]....
        /*01b8*/ 	.word	0x00001010


	//   ....[8]....
        /*01bc*/ 	.word	0x00002790


	//   ....[9]....
        /*01c0*/ 	.word	0x00003760


	//   ....[10]....
        /*01c4*/ 	.word	0x000046f0


	//   ....[11]....
        /*01c8*/ 	.word	0x00004770


	//   ....[12]....
        /*01cc*/ 	.word	0x00004940


	//   ....[13]....
        /*01d0*/ 	.word	0x00004a50


	//   ....[14]....
        /*01d4*/ 	.word	0x000052c0


	//   ....[15]....
        /*01d8*/ 	.word	0x00006020


	//   ....[16]....
        /*01dc*/ 	.word	0x00006ce0


	//   ....[17]....
        /*01e0*/ 	.word	0x00006d10


	//   ....[18]....
        /*01e4*/ 	.word	0x00006f50


	//   ....[19]....
        /*01e8*/ 	.word	0x00007120


	//   ....[20]....
        /*01ec*/ 	.word	0x00008110


	//   ....[21]....
        /*01f0*/ 	.word	0x00008150


	//   ....[22]....
        /*01f4*/ 	.word	0x00008190


	//   ....[23]....
        /*01f8*/ 	.word	0x00008220


	//   ....[24]....
        /*01fc*/ 	.word	0x00008230


	//   ....[25]....
        /*0200*/ 	.word	0x00008bf0


	//   ....[26]....
        /*0204*/ 	.word	0x00009a00


	//   ....[27]....
        /*0208*/ 	.word	0x00009e60


	//   ....[28]....
        /*020c*/ 	.word	0x0000d150


	//   ....[29]....
        /*0210*/ 	.word	0x0000d5f0


	//   ....[30]....
        /*0214*/ 	.word	0x0000da90


	//----- nvinfo : EIATTR_REG_RECONFIG
	.align		4
.L_167:
        /*0218*/ 	.byte	0x01, 0x54
	.zero		2


	//----- nvinfo : EIATTR_SYSCALL_OFFSETS
	.align		4
        /*021c*/ 	.byte	0x04, 0x46
        /*021e*/ 	.short	(.L_169 - .L_168)


	//   ....[0]....
.L_168:
        /*0220*/ 	.word	0x00002980


	//   ....[1]....
        /*0224*/ 	.word	0x0000a2d0


	//   ....[2]....
        /*0228*/ 	.word	0x0000a410


	//   ....[3]....
        /*022c*/ 	.word	0x0000a510


	//----- nvinfo : EIATTR_MBARRIER_INSTR_OFFSETS
	.align		4
.L_169:
        /*0230*/ 	.byte	0x04, 0x39
        /*0232*/ 	.short	(.L_171 - .L_170)


	//   ....[0]....
.L_170:
        /*0234*/ 	.word	0x000002b0
        /*0238*/ 	.word	0x000000ff
        /*023c*/ 	.word	0x00038800
        /*0240*/ 	.short	0x0100
        /*0242*/ 	.byte	0x06
	.zero		1


	//   ....[1]....
        /*0244*/ 	.word	0x000002c0
        /*0248*/ 	.word	0x000000ff
        /*024c*/ 	.word	0x00038810
        /*0250*/ 	.short	0x0100
        /*0252*/ 	.byte	0x06
	.zero		1


	//   ....[2]....
        /*0254*/ 	.word	0x000002d0
        /*0258*/ 	.word	0x000000ff
        /*025c*/ 	.word	0x00038820
        /*0260*/ 	.short	0x0100
        /*0262*/ 	.byte	0x06
	.zero		1


	//   ....[3]....
        /*0264*/ 	.word	0x00000380
        /*0268*/ 	.word	0x000000ff
        /*026c*/ 	.word	0x00038830
        /*0270*/ 	.short	0x0100
        /*0272*/ 	.byte	0x06
	.zero		1


	//   ....[4]....
        /*0274*/ 	.word	0x00000390
        /*0278*/ 	.word	0x000000ff
        /*027c*/ 	.word	0x00038840
        /*0280*/ 	.short	0x0100
        /*0282*/ 	.byte	0x06
	.zero		1


	//   ....[5]....
        /*0284*/ 	.word	0x000003a0
        /*0288*/ 	.word	0x000000ff
        /*028c*/ 	.word	0x00038838
        /*0290*/ 	.short	0x0100
        /*0292*/ 	.byte	0x06
	.zero		1


	//   ....[6]....
        /*0294*/ 	.word	0x000003b0
        /*0298*/ 	.word	0x000000ff
        /*029c*/ 	.word	0x00038848
        /*02a0*/ 	.short	0x0100
        /*02a2*/ 	.byte	0x06
	.zero		1


	//   ....[7]....
        /*02a4*/ 	.word	0x000004e0
        /*02a8*/ 	.word	0x000000ff
        /*02ac*/ 	.word	0x00038850
        /*02b0*/ 	.short	0x0100
        /*02b2*/ 	.byte	0x08
	.zero		1


	//   ....[8]....
        /*02b4*/ 	.word	0x000004f0
        /*02b8*/ 	.word	0x000000ff
        /*02bc*/ 	.word	0x00038860
        /*02c0*/ 	.short	0x0100
        /*02c2*/ 	.byte	0x08
	.zero		1


	//   ....[9]....
        /*02c4*/ 	.word	0x00000500
        /*02c8*/ 	.word	0x000000ff
        /*02cc*/ 	.word	0x00038858
        /*02d0*/ 	.short	0x0100
        /*02d2*/ 	.byte	0x08
	.zero		1


	//   ....[10]....
        /*02d4*/ 	.word	0x00000510
        /*02d8*/ 	.word	0x000000ff
        /*02dc*/ 	.word	0x00038868
        /*02e0*/ 	.short	0x0100
        /*02e2*/ 	.byte	0x08
	.zero		1


	//   ....[11]....
        /*02e4*/ 	.word	0x00000600
        /*02e8*/ 	.word	0x000000ff
        /*02ec*/ 	.word	0x00038870
        /*02f0*/ 	.short	0x0100
        /*02f2*/ 	.byte	0x06
	.zero		1


	//   ....[12]....
        /*02f4*/ 	.word	0x00000610
        /*02f8*/ 	.word	0x000000ff
        /*02fc*/ 	.word	0x00038880
        /*0300*/ 	.short	0x0100
        /*0302*/ 	.byte	0x06
	.zero		1


	//   ....[13]....
        /*0304*/ 	.word	0x00000620
        /*0308*/ 	.word	0x000000ff
        /*030c*/ 	.word	0x00038878
        /*0310*/ 	.short	0x0100
        /*0312*/ 	.byte	0x06
	.zero		1


	//   ....[14]....
        /*0314*/ 	.word	0x00000630
        /*0318*/ 	.word	0x000000ff
        /*031c*/ 	.word	0x00038888
        /*0320*/ 	.short	0x0100
        /*0322*/ 	.byte	0x06
	.zero		1


	//   ....[15]....
        /*0324*/ 	.word	0x00000760
        /*0328*/ 	.word	0x000000ff
        /*032c*/ 	.word	0x00038890
        /*0330*/ 	.short	0x0100
        /*0332*/ 	.byte	0x08
	.zero		1


	//   ....[16]....
        /*0334*/ 	.word	0x00000770
        /*0338*/ 	.word	0x000000ff
        /*033c*/ 	.word	0x000388a0
        /*0340*/ 	.short	0x0100
        /*0342*/ 	.byte	0x08
	.zero		1


	//   ....[17]....
        /*0344*/ 	.word	0x00000780
        /*0348*/ 	.word	0x000000ff
        /*034c*/ 	.word	0x00038898
        /*0350*/ 	.short	0x0100
        /*0352*/ 	.byte	0x08
	.zero		1


	//   ....[18]....
        /*0354*/ 	.word	0x00000790
        /*0358*/ 	.word	0x000000ff
        /*035c*/ 	.word	0x000388a8
        /*0360*/ 	.short	0x0100
        /*0362*/ 	.byte	0x08
	.zero		1


	//   ....[19]....
        /*0364*/ 	.word	0x000008d0
        /*0368*/ 	.word	0x000000ff
        /*036c*/ 	.word	0x000388b0
        /*0370*/ 	.short	0x0100
        /*0372*/ 	.byte	0x08
	.zero		1


	//   ....[20]....
        /*0374*/ 	.word	0x000008e0
        /*0378*/ 	.word	0x000000ff
        /*037c*/ 	.word	0x000388c0
        /*0380*/ 	.short	0x0100
        /*0382*/ 	.byte	0x08
	.zero		1


	//   ....[21]....
        /*0384*/ 	.word	0x000008f0
        /*0388*/ 	.word	0x000000ff
        /*038c*/ 	.word	0x000388b8
        /*0390*/ 	.short	0x0100
        /*0392*/ 	.byte	0x08
	.zero		1


	//   ....[22]....
        /*0394*/ 	.word	0x00000900
        /*0398*/ 	.word	0x000000ff
        /*039c*/ 	.word	0x000388c8
        /*03a0*/ 	.short	0x0100
        /*03a2*/ 	.byte	0x08
	.zero		1


	//   ....[23]....
        /*03a4*/ 	.word	0x00001390
        /*03a8*/ 	.word	0x00000000
        /*03ac*/ 	.word	0x00000000
        /*03b0*/ 	.short	0x0101
        /*03b2*/ 	.byte	0x3f
	.zero		1


	//   ....[24]....
        /*03b4*/ 	.word	0x00001e80
        /*03b8*/ 	.word	0x00000003
        /*03bc*/ 	.word	0x00000000
        /*03c0*/ 	.short	0x0101
        /*03c2*/ 	.byte	0x3f
	.zero		1


	//   ....[25]....
        /*03c4*/ 	.word	0x000029f0
        /*03c8*/ 	.word	0x000000ff
        /*03cc*/ 	.word	0x00038800
        /*03d0*/ 	.short	0x010a
        /*03d2*/ 	.byte	0x2a
	.zero		1


	//   ....[26]....
        /*03d4*/ 	.word	0x00002a50
        /*03d8*/ 	.word	0x00000008
        /*03dc*/ 	.word	0x00038830
        /*03e0*/ 	.short	0x010a
        /*03e2*/ 	.byte	0x3f
	.zero		1


	//   ....[27]....
        /*03e4*/ 	.word	0x00002a90
        /*03e8*/ 	.word	0x00000008
        /*03ec*/ 	.word	0x00038830
        /*03f0*/ 	.short	0x010a
        /*03f2*/ 	.byte	0x3f
	.zero		1


	//   ....[28]....
        /*03f4*/ 	.word	0x00002d10
        /*03f8*/ 	.word	0x000000ff
        /*03fc*/ 	.word	0x00038810
        /*0400*/ 	.short	0x010a
        /*0402*/ 	.byte	0x2a
	.zero		1


	//   ....[29]....
        /*0404*/ 	.word	0x00002d50
        /*0408*/ 	.word	0x00000008
        /*040c*/ 	.word	0x00038850
        /*0410*/ 	.short	0x010a
        /*0412*/ 	.byte	0x3f
	.zero		1


	//   ....[30]....
        /*0414*/ 	.word	0x00002e30
        /*0418*/ 	.word	0x00000008
        /*041c*/ 	.word	0x00038850
        /*0420*/ 	.short	0x010a
        /*0422*/ 	.byte	0x3f
	.zero		1


	//   ....[31]....
        /*0424*/ 	.word	0x00004cd0
        /*0428*/ 	.word	0x00000018
        /*042c*/ 	.word	0x00000000
        /*0430*/ 	.short	0x0101
        /*0432*/ 	.byte	0x3f
	.zero		1


	//   ....[32]....
        /*0434*/ 	.word	0x000052e0
        /*0438*/ 	.word	0x00000008
        /*043c*/ 	.word	0x00000000
        /*0440*/ 	.short	0x0101
        /*0442*/ 	.byte	0x3f
	.zero		1


	//   ....[33]....
        /*0444*/ 	.word	0x00005430
        /*0448*/ 	.word	0x0000000b
        /*044c*/ 	.word	0x00038830
        /*0450*/ 	.short	0x010a
        /*0452*/ 	.byte	0x3f
	.zero		1


	//   ....[34]....
        /*0454*/ 	.word	0x00005480
        /*0458*/ 	.word	0x0000000b
        /*045c*/ 	.word	0x00038830
        /*0460*/ 	.short	0x010a
        /*0462*/ 	.byte	0x3f
	.zero		1


	//   ....[35]....
        /*0464*/ 	.word	0x00005680
        /*0468*/ 	.word	0x0000000b
        /*046c*/ 	.word	0x00038850
        /*0470*/ 	.short	0x010a
        /*0472*/ 	.byte	0x3f
	.zero		1


	//   ....[36]....
        /*0474*/ 	.word	0x000056c0
        /*0478*/ 	.word	0x0000000b
        /*047c*/ 	.word	0x00038850
        /*0480*/ 	.short	0x010a
        /*0482*/ 	.byte	0x3f
	.zero		1


	//   ....[37]....
        /*0484*/ 	.word	0x00007500
        /*0488*/ 	.word	0x00000098
        /*048c*/ 	.word	0x00000000
        /*0490*/ 	.short	0x0101
        /*0492*/ 	.byte	0x3f
	.zero		1


	//   ....[38]....
        /*0494*/ 	.word	0x00008130
        /*0498*/ 	.word	0x0000000b
        /*049c*/ 	.word	0x00000000
        /*04a0*/ 	.short	0x0101
        /*04a2*/ 	.byte	0x3f
	.zero		1


	//   ....[39]....
        /*04a4*/ 	.word	0x00009dd0
        /*04a8*/ 	.word	0x000000ff
        /*04ac*/ 	.word	0x00000000
        /*04b0*/ 	.short	0x0101
        /*04b2*/ 	.byte	0x06
	.zero		1


	//   ....[40]....
        /*04b4*/ 	.word	0x0000aa10
        /*04b8*/ 	.word	0x0000000a
        /*04bc*/ 	.word	0x00038840
        /*04c0*/ 	.short	0x010a
        /*04c2*/ 	.byte	0x3f
	.zero		1


	//   ....[41]....
        /*04c4*/ 	.word	0x0000b190
        /*04c8*/ 	.word	0x0000000b
        /*04cc*/ 	.word	0x00038820
        /*04d0*/ 	.short	0x010a
        /*04d2*/ 	.byte	0x3f
	.zero		1


	//   ....[42]....
        /*04d4*/ 	.word	0x0000b260
        /*04d8*/ 	.word	0x00000005
        /*04dc*/ 	.word	0x00038860
        /*04e0*/ 	.short	0x010a
        /*04e2*/ 	.byte	0x3f
	.zero		1


	//   ....[43]....
        /*04e4*/ 	.word	0x0000b940
        /*04e8*/ 	.word	0x00000002
        /*04ec*/ 	.word	0x00038840
        /*04f0*/ 	.short	0x010a
        /*04f2*/ 	.byte	0x3f
	.zero		1


	//   ....[44]....
        /*04f4*/ 	.word	0x0000bb10
        /*04f8*/ 	.word	0x00000002
        /*04fc*/ 	.word	0x00038860
        /*0500*/ 	.short	0x010a
        /*0502*/ 	.byte	0x3f
	.zero		1


	//   ....[45]....
        /*0504*/ 	.word	0x0000c190
        /*0508*/ 	.word	0x00000002
        /*050c*/ 	.word	0x00038840
        /*0510*/ 	.short	0x010a
        /*0512*/ 	.byte	0x3f
	.zero		1


	//   ....[46]....
        /*0514*/ 	.word	0x0000c350
        /*0518*/ 	.word	0x00000002
        /*051c*/ 	.word	0x00038860
        /*0520*/ 	.short	0x010a
        /*0522*/ 	.byte	0x3f
	.zero		1


	//   ....[47]....
        /*0524*/ 	.word	0x0000c960
        /*0528*/ 	.word	0x00000002
        /*052c*/ 	.word	0x00038840
        /*0530*/ 	.short	0x010a
        /*0532*/ 	.byte	0x3f
	.zero		1


	//   ....[48]....
        /*0534*/ 	.word	0x0000cb30
        /*0538*/ 	.word	0x00000002
        /*053c*/ 	.word	0x00038860
        /*0540*/ 	.short	0x010a
        /*0542*/ 	.byte	0x3f
	.zero		1


	//   ....[49]....
        /*0544*/ 	.word	0x0000d0d0
        /*0548*/ 	.word	0x00000000
        /*054c*/ 	.word	0x00038820
        /*0550*/ 	.short	0x010a
        /*0552*/ 	.byte	0x3f
	.zero		1


	//   ....[50]....
        /*0554*/ 	.word	0x0000d220
        /*0558*/ 	.word	0x00000006
        /*055c*/ 	.word	0x00000000
        /*0560*/ 	.short	0x010a
        /*0562*/ 	.byte	0x3f
	.zero		1


	//   ....[51]....
        /*0564*/ 	.word	0x0000d290
        /*0568*/ 	.word	0x00000007
        /*056c*/ 	.word	0x00000000
        /*0570*/ 	.short	0x010a
        /*0572*/ 	.byte	0x3f
	.zero		1


	//   ....[52]....
        /*0574*/ 	.word	0x0000d2d0
        /*0578*/ 	.word	0x00000010
        /*057c*/ 	.word	0x00000000
        /*0580*/ 	.short	0x010a
        /*0582*/ 	.byte	0x3f
	.zero		1


	//   ....[53]....
        /*0584*/ 	.word	0x0000d300
        /*0588*/ 	.word	0x00000003
        /*058c*/ 	.word	0x00000000
        /*0590*/ 	.short	0x010a
        /*0592*/ 	.byte	0x3f
	.zero		1


	//   ....[54]....
        /*0594*/ 	.word	0x0000d370
        /*0598*/ 	.word	0x00000003
        /*059c*/ 	.word	0x00038800
        /*05a0*/ 	.short	0x010a
        /*05a2*/ 	.byte	0x3f
	.zero		1


	//   ....[55]....
        /*05a4*/ 	.word	0x0000d3c0
        /*05a8*/ 	.word	0x00000008
        /*05ac*/ 	.word	0x00038830
        /*05b0*/ 	.short	0x010a
        /*05b2*/ 	.byte	0x3f
	.zero		1


	//   ....[56]....
        /*05b4*/ 	.word	0x0000d420
        /*05b8*/ 	.word	0x00000003
        /*05bc*/ 	.word	0x00038810
        /*05c0*/ 	.short	0x010a
        /*05c2*/ 	.byte	0x3f
	.zero		1


	//   ....[57]....
        /*05c4*/ 	.word	0x0000d470
        /*05c8*/ 	.word	0x00000008
        /*05cc*/ 	.word	0x00038850
        /*05d0*/ 	.short	0x010a
        /*05d2*/ 	.byte	0x3f
	.zero		1


	//   ....[58]....
        /*05d4*/ 	.word	0x0000d4c0
        /*05d8*/ 	.word	0x0000000b
        /*05dc*/ 	.word	0x00038830
        /*05e0*/ 	.short	0x010a
        /*05e2*/ 	.byte	0x3f
	.zero		1


	//   ....[59]....
        /*05e4*/ 	.word	0x0000d510
        /*05e8*/ 	.word	0x0000000b
        /*05ec*/ 	.word	0x00038850
        /*05f0*/ 	.short	0x010a
        /*05f2*/ 	.byte	0x3f
	.zero		1


	//   ....[60]....
        /*05f4*/ 	.word	0x0000d6b0
        /*05f8*/ 	.word	0x0000000a
        /*05fc*/ 	.word	0x00038840
        /*0600*/ 	.short	0x010a
        /*0602*/ 	.byte	0x3f
	.zero		1


	//   ....[61]....
        /*0604*/ 	.word	0x0000d730
        /*0608*/ 	.word	0x00000008
        /*060c*/ 	.word	0x00038820
        /*0610*/ 	.short	0x010a
        /*0612*/ 	.byte	0x3f
	.zero		1


	//   ....[62]....
        /*0614*/ 	.word	0x0000d780
        /*0618*/ 	.word	0x00000005
        /*061c*/ 	.word	0x00038860
        /*0620*/ 	.short	0x010a
        /*0622*/ 	.byte	0x3f
	.zero		1


	//   ....[63]....
        /*0624*/ 	.word	0x0000d7d0
        /*0628*/ 	.word	0x00000002
        /*062c*/ 	.word	0x00038840
        /*0630*/ 	.short	0x010a
        /*0632*/ 	.byte	0x3f
	.zero		1


	//   ....[64]....
        /*0634*/ 	.word	0x0000d820
        /*0638*/ 	.word	0x00000002
        /*063c*/ 	.word	0x00038860
        /*0640*/ 	.short	0x010a
        /*0642*/ 	.byte	0x3f
	.zero		1


	//   ....[65]....
        /*0644*/ 	.word	0x0000d870
        /*0648*/ 	.word	0x00000002
        /*064c*/ 	.word	0x00038840
        /*0650*/ 	.short	0x010a
        /*0652*/ 	.byte	0x3f
	.zero		1


	//   ....[66]....
        /*0654*/ 	.word	0x0000d8c0
        /*0658*/ 	.word	0x00000002
        /*065c*/ 	.word	0x00038860
        /*0660*/ 	.short	0x010a
        /*0662*/ 	.byte	0x3f
	.zero		1


	//   ....[67]....
        /*0664*/ 	.word	0x0000d910
        /*0668*/ 	.word	0x00000002
        /*066c*/ 	.word	0x00038840
        /*0670*/ 	.short	0x010a
        /*0672*/ 	.byte	0x3f
	.zero		1


	//   ....[68]....
        /*0674*/ 	.word	0x0000d960
        /*0678*/ 	.word	0x00000002
        /*067c*/ 	.word	0x00038860
        /*0680*/ 	.short	0x010a
        /*0682*/ 	.byte	0x3f
	.zero		1


	//   ....[69]....
        /*0684*/ 	.word	0x0000d9b0
        /*0688*/ 	.word	0x00000000
        /*068c*/ 	.word	0x00038820
        /*0690*/ 	.short	0x010a
        /*0692*/ 	.byte	0x3f
	.zero		1


	//   ....[70]....
        /*0694*/ 	.word	0x0000db50
        /*0698*/ 	.word	0x00000006
        /*069c*/ 	.word	0x00000000
        /*06a0*/ 	.short	0x010a
        /*06a2*/ 	.byte	0x3f
	.zero		1


	//   ....[71]....
        /*06a4*/ 	.word	0x0000dba0
        /*06a8*/ 	.word	0x00000007
        /*06ac*/ 	.word	0x00000000
        /*06b0*/ 	.short	0x010a
        /*06b2*/ 	.byte	0x3f
	.zero		1


	//   ....[72]....
        /*06b4*/ 	.word	0x0000dbf0
        /*06b8*/ 	.word	0x00000010
        /*06bc*/ 	.word	0x00000000
        /*06c0*/ 	.short	0x010a
        /*06c2*/ 	.byte	0x3f
	.zero		1


	//----- nvinfo : EIATTR_NUM_MBARRIERS
	.align		4
.L_171:
        /*06c4*/ 	.byte	0x03, 0x38
        /*06c6*/ 	.short	0x0017


	//----- nvinfo : EIATTR_EXIT_INSTR_OFFSETS
	.align		4
        /*06c8*/ 	.byte	0x04, 0x1c
        /*06ca*/ 	.short	(.L_173 - .L_172)


	//   ....[0]....
.L_172:
        /*06cc*/ 	.word	0x00000a30


	//   ....[1]....
        /*06d0*/ 	.word	0x00009e20


	//   ....[2]....
        /*06d4*/ 	.word	0x00009e80


	//   ....[3]....
        /*06d8*/ 	.word	0x0000d350


	//----- nvinfo : EIATTR_MAX_THREADS
	.align		4
.L_173:
        /*06dc*/ 	.byte	0x04, 0x05
        /*06de*/ 	.short	(.L_175 - .L_174)
.L_174:
        /*06e0*/ 	.word	0x00000180
        /*06e4*/ 	.word	0x00000001
        /*06e8*/ 	.word	0x00000001


	//----- nvinfo : EIATTR_CRS_STACK_SIZE
	.align		4
.L_175:
        /*06ec*/ 	.byte	0x04, 0x1e
        /*06ee*/ 	.short	(.L_177 - .L_176)
.L_176:
        /*06f0*/ 	.word	0x00000000


	//----- nvinfo : EIATTR_CBANK_PARAM_SIZE
	.align		4
.L_177:
        /*06f4*/ 	.byte	0x03, 0x19
        /*06f6*/ 	.short	0x0cf0


	//----- nvinfo : EIATTR_PARAM_CBANK
	.align		4
        /*06f8*/ 	.byte	0x04, 0x0a
        /*06fa*/ 	.short	(.L_179 - .L_178)
	.align		4
.L_178:
        /*06fc*/ 	.word	index@(.nv.constant0._ZN7cutlass13device_kernelIN5flash11enable_sm90INS1_16FlashAttnFwdSm90INS1_25CollectiveMainloopFwdSm90ILi2EN4cute5tupleIJNS5_1CILi1EEES8_S8_EEENS6_IJNS7_ILi64EEESA_SA_EEELi512ENS_6half_tEfNS_4arch4Sm90ELb0ELb0ELb0ELb0ELb0ELb0ELb1ELb0ELb0ELb0ELb0ELb0EEENS1_21CollectiveEpilogueFwdINS6_IJSA_NS7_ILi512EEESA_EEES9_SC_SE_Li256ELb0ELb0ELb0ELb0EEENS1_29StaticPersistentTileSchedulerILb0EEEEEEEEEvNT_6ParamsE)
        /*0700*/ 	.short	0x0210
        /*0702*/ 	.short	0x0cf0


	//----- nvinfo : EIATTR_SW_WAR
	.align		4
.L_179:
        /*0704*/ 	.byte	0x04, 0x36
        /*0706*/ 	.short	(.L_181 - .L_180)
.L_180:
        /*0708*/ 	.word	0x00000008
.L_181:


//--------------------- .nv.info._ZN7cutlass13device_kernelIN5flash11enable_sm90INS1_16FlashAttnFwdSm90INS1_25CollectiveMainloopFwdSm90ILi2EN4cute5tupleIJNS5_1CILi1EEES8_S8_EEENS6_IJNS7_ILi64EEESA_SA_EEELi512ENS_6half_tEfNS_4arch4Sm90ELb0ELb0ELb0ELb1ELb0ELb0ELb0ELb0ELb0ELb0ELb0ELb0EEENS1_21CollectiveEpilogueFwdINS6_IJSA_NS7_ILi512EEESA_EEES9_SC_SE_Li256ELb1ELb0ELb0ELb0EEENS1_36VarlenDynamicPersistentTileSchedulerILi64ELi64ELi256ELi32ELb0ELb0ELb1ELb0ELb1ELb1EEEEEEEEEvNT_6ParamsE --------------------------
	.section	.nv.info._ZN7cutlass13device_kernelIN5flash11enable_sm90INS1_16FlashAttnFwdSm90INS1_25CollectiveMainloopFwdSm90ILi2EN4cute5tupleIJNS5_1CILi1EEES8_S8_EEENS6_IJNS7_ILi64EEESA_SA_EEELi512ENS_6half_tEfNS_4arch4Sm90ELb0ELb0ELb0ELb1ELb0ELb0ELb0ELb0ELb0ELb0ELb0ELb0EEENS1_21CollectiveEpilogueFwdINS6_IJSA_NS7_ILi512EEESA_EEES9_SC_SE_Li256ELb1ELb0ELb0ELb0EEENS1_36VarlenDynamicPersistentTileSchedulerILi64ELi64ELi256ELi32ELb0ELb0ELb1ELb0ELb1ELb1EEEEEEEEEvNT_6ParamsE,"",@"SHT_CUDA_INFO"
	.sectionflags	@""
	.align	4


	//----- nvinfo : EIATTR_CUDA_API_VERSION
	.align		4
        /*0000*/ 	.byte	0x04, 0x37
        /*0002*/ 	.short	(.L_183 - .L_182)
.L_182:
        /*0004*/ 	.word	0x00000082


	//----- nvinfo : EIATTR_KPARAM_INFO
	.align		4
.L_183:
        /*0008*/ 	.byte	0x04, 0x17
        /*000a*/ 	.short	(.L_185 - .L_184)
.L_184:
        /*000c*/ 	.word	0x00000000
        /*0010*/ 	.short	0x0000
        /*0012*/ 	.short	0x0070
        /*0014*/ 	.byte	0x00, 0xf0, 0x01, 0x28


	//----- nvinfo : EIATTR_SPARSE_MMA_MASK
	.align		4
.L_185:
        /*0018*/ 	.byte	0x03, 0x50
        /*001a*/ 	.short	0x0000


	//----- nvinfo : EIATTR_MAXREG_COUNT
	.align		4
        /*001c*/ 	.byte	0x03, 0x1b
        /*001e*/ 	.short	0x00a8


	//----- nvinfo : EIATTR_NUM_BARRIERS
	.align		4
        /*0020*/ 	.byte	0x02, 0x4c
        /*0022*/ 	.byte	0x10
	.zero		1


	//----- nvinfo : EIATTR_EXTERNS
	.align		4
        /*0024*/ 	.byte	0x04, 0x0f
        /*0026*/ 	.short	(.L_187 - .L_186)


	//   ....[0]....
	.align		4
.L_186:
        /*0028*/ 	.word	index@(__assertfail)


	//----- nvinfo : EIATTR_ANNOTATIONS
	.align		4
.L_187:
        /*002c*/ 	.byte	0x04, 0x55
        /*002e*/ 	.short	(.L_189 - .L_188)


	//   ....[0]....
.L_188:
        /* <DEDUP_REMOVED lines=30> */
        /*0204*/ 	.byte	0x90, 0xdc, 0x00, 0x00, 0x01, 0x00, 0x00, 0x00, 0xa0, 0xdd, 0x00, 0x00


	//----- nvinfo : EIATTR_MERCURY_ISA_VERSION
	.align		4
.L_189:
        /*0210*/ 	.byte	0x03, 0x5f
        /*0212*/ 	.short	0x0101


	//----- nvinfo : EIATTR_UNUSED_LOAD_BYTE_OFFSET
	.align		4
        /*0214*/ 	.byte	0x04, 0x44
        /*0216*/ 	.short	(.L_191 - .L_190)


	//   ....[0]....
.L_190:
        /*0218*/ 	.word	0x00000a50
        /*021c*/ 	.word	0x0000fff0


	//   ....[1]....
        /*0220*/ 	.word	0x00006a20
        /*0224*/ 	.word	0x0000fff0


	//----- nvinfo : EIATTR_INT_WARP_WIDE_INSTR_OFFSETS
	.align		4
.L_191:
        /*0228*/ 	.byte	0x04, 0x31
        /*022a*/ 	.short	(.L_193 - .L_192)


	//   ....[0]....
.L_192:
        /*022c*/ 	.word	0x00000160


	//   ....[1]....
        /*0230*/ 	.word	0x000001a0


	//   ....[2]....
        /*0234*/ 	.word	0x00000210


	//   ....[3]....
        /*0238*/ 	.word	0x0000a150


	//   ....[4]....
        /*023c*/ 	.word	0x0000a1e0


	//   ....[5]....
        /*0240*/ 	.word	0x0000a660


	//   ....[6]....
        /*0244*/ 	.word	0x0000a690


	//   ....[7]....
        /*0248*/ 	.word	0x0000cfc0


	//   ....[8]....
        /*024c*/ 	.word	0x0000d050


	//----- nvinfo : EIATTR_COOP_GROUP_MASK_REGIDS
	.align		4
.L_193:
        /*0250*/ 	.byte	0x04, 0x29
        /*0252*/ 	.short	(.L_195 - .L_194)


	//   ....[0]....
.L_194:
        /*0254*/ 	.word	0xffffffff


	//   ....[1]....
        /*0258*/ 	.word	0xffffffff


	//   ....[2]....
        /*025c*/ 	.word	0xffffffff


	//   ....[3]....
        /*0260*/ 	.word	0xffffffff


	//   ....[4]....
        /*0264*/ 	.word	0xffffffff


	//   ....[5]....
        /*0268*/ 	.word	0xffffffff


	//   ....[6]....
        /*026c*/ 	.word	0xffffffff


	//   ....[7]....
        /*0270*/ 	.word	0xffffffff


	//   ....[8]....
        /*0274*/ 	.word	0xffffffff


	//   ....[9]....
        /*0278*/ 	.word	0xffffffff


	//   ....[10]....
        /*027c*/ 	.word	0xffffffff


	//   ....[11]....
        /*0280*/ 	.word	0xffffffff


	//   ....[12]....
        /*0284*/ 	.word	0xffffffff


	//   ....[13]....
        /*0288*/ 	.word	0xffffffff


	//   ....[14]....
        /*028c*/ 	.word	0xffffffff


	//   ....[15]....
        /*0290*/ 	.word	0xffffffff


	//   ....[16]....
        /*0294*/ 	.word	0xffffffff


	//   ....[17]....
        /*0298*/ 	.word	0xffffffff


	//   ....[18]....
        /*029c*/ 	.word	0xffffffff


	//   ....[19]....
        /*02a0*/ 	.word	0xffffffff


	//   ....[20]....
        /*02a4*/ 	.word	0xffffffff


	//   ....[21]....
        /*02a8*/ 	.word	0xffffffff


	//   ....[22]....
        /*02ac*/ 	.word	0xffffffff


	//   ....[23]....
        /*02b0*/ 	.word	0xffffffff


	//   ....[24]....
        /*02b4*/ 	.word	0xffffffff


	//   ....[25]....
        /*02b8*/ 	.word	0xffffffff


	//   ....[26]....
        /*02bc*/ 	.word	0xffffffff


	//   ....[27]....
        /*02c0*/ 	.word	0xffffffff


	//   ....[28]....
        /*02c4*/ 	.word	0xffffffff


	//   ....[29]....
        /*02c8*/ 	.word	0xffffffff


	//   ....[30]....
        /*02cc*/ 	.word	0xffffffff


	//   ....[31]....
        /*02d0*/ 	.word	0xffffffff


	//   ....[32]....
        /*02d4*/ 	.word	0xffffffff


	//   ....[33]....
        /*02d8*/ 	.word	0xffffffff


	//   ....[34]....
        /*02dc*/ 	.word	0xffffffff


	//   ....[35]....
        /*02e0*/ 	.word	0xffffffff


	//   ....[36]....
        /*02e4*/ 	.word	0xffffffff


	//   ....[37]....
        /*02e8*/ 	.word	0xffffffff


	//   ....[38]....
        /*02ec*/ 	.word	0xffffffff


	//   ....[39]....
        /*02f0*/ 	.word	0xffffffff


	//   ....[40]....
        /*02f4*/ 	.word	0xffffffff


	//   ....[41]....
        /*02f8*/ 	.word	0xffffffff


	//   ....[42]....
        /*02fc*/ 	.word	0xffffffff


	//   ....[43]....
        /*0300*/ 	.word	0xffffffff


	//   ....[44]....
        /*0304*/ 	.word	0xffffffff


	//   ....[45]....
        /*0308*/ 	.word	0xffffffff


	//   ....[46]....
        /*030c*/ 	.word	0xffffffff


	//   ....[47]....
        /*0310*/ 	.word	0xffffffff


	//   ....[48]....
        /*0314*/ 	.word	0xffffffff


	//   ....[49]....
        /*0318*/ 	.word	0xffffffff


	//   ....[50]....
        /*031c*/ 	.word	0xffffffff


	//   ....[51]....
        /*0320*/ 	.word	0xffffffff


	//   ....[52]....
        /*0324*/ 	.word	0xffffffff


	//   ....[53]....
        /*0328*/ 	.word	0xffffffff


	//   ....[54]....
        /*032c*/ 	.word	0xffffffff


	//   ....[55]....
        /*0330*/ 	.word	0xffffffff


	//   ....[56]....
        /*0334*/ 	.word	0xffffffff


	//   ....[57]....
        /*0338*/ 	.word	0xffffffff


	//   ....[58]....
        /*033c*/ 	.word	0x0500000f


	//   ....[59]....
        /*0340*/ 	.word	0x0500000f


	//   ....[60]....
        /*0344*/ 	.word	0x0500000f


	//   ....[61]....
        /*0348*/ 	.word	0x0500000f


	//   ....[62]....
        /*034c*/ 	.word	0x0500000f


	//   ....[63]....
        /*0350*/ 	.word	0x0500000f


	//   ....[64]....
        /*0354*/ 	.word	0x0500000f


	//   ....[65]....
        /*0358*/ 	.word	0x0500000f


	//   ....[66]....
        /*035c*/ 	.word	0x0500000f


	//   ....[67]....
        /*0360*/ 	.word	0x0500000f


	//   ....[68]....
        /*0364*/ 	.word	0x0500000f


	//   ....[69]....
        /*0368*/ 	.word	0x0500000f


	//   ....[70]....
        /*036c*/ 	.word	0x0500000f


	//   ....[71]....
        /*0370*/ 	.word	0x0500000f


	//   ....[72]....
        /*0374*/ 	.word	0x0500000f


	//   ....[73]....
        /*0378*/ 	.word	0x0500000f


	//   ....[74]....
        /*037c*/ 	.word	0x0500000f


	//   ....[75]....
        /*0380*/ 	.word	0x0500000f


	//   ....[76]....
        /*0384*/ 	.word	0x0500000f


	//----- nvinfo : EIATTR_COOP_GROUP_INSTR_OFFSETS
	.align		4
.L_195:
        /*0388*/ 	.byte	0x04, 0x28
        /*038a*/ 	.short	(.L_197 - .L_196)


	//   ....[0]....
.L_196:
        /*038c*/ 	.word	0x00000060


	//   ....[1]....
        /*0390*/ 	.word	0x00000170


	//   ....[2]....
        /*0394*/ 	.word	0x000001c0


	//   ....[3]....
        /*0398*/ 	.word	0x000003b0


	//   ....[4]....
        /*039c*/ 	.word	0x00000510


	//   ....[5]....
        /*03a0*/ 	.word	0x00000630


	//   ....[6]....
        /*03a4*/ 	.word	0x00000790


	//   ....[7]....
        /*03a8*/ 	.word	0x000016f0


	//   ....[8]....
        /*03ac*/ 	.word	0x00003030


	//   ....[9]....
        /*03b0*/ 	.word	0x00003a00


	//   ....[10]....
        /*03b4*/ 	.word	0x00003a60


	//   ....[11]....
        /*03b8*/ 	.word	0x00003c30


	//   ....[12]....
        /*03bc*/ 	.word	0x00003d00


	//   ....[13]....
        /*03c0*/ 	.word	0x000045e0


	//   ....[14]....
        /*03c4*/ 	.word	0x00004a40


	//   ....[15]....
        /*03c8*/ 	.word	0x00004a70


	//   ....[16]....
        /*03cc*/ 	.word	0x00004c90


	//   ....[17]....
        /*03d0*/ 	.word	0x00004e60


	//   ....[18]....
        /*03d4*/ 	.word	0x00005ee0


	//   ....[19]....
        /*03d8*/ 	.word	0x00005f20


	//   ....[20]....
        /*03dc*/ 	.word	0x00005f60


	//   ....[21]....
        /*03e0*/ 	.word	0x00005fe0


	//   ....[22]....
        /*03e4*/ 	.word	0x00006010


	//   ....[23]....
        /*03e8*/ 	.word	0x00007930


	//   ....[24]....
        /*03ec*/ 	.word	0x000092c0


	//   ....[25]....
        /*03f0*/ 	.word	0x00009450


	//   ....[26]....
        /*03f4*/ 	.word	0x00009480


	//   ....[27]....
        /*03f8*/ 	.word	0x000094c0


	//   ....[28]....
        /*03fc*/ 	.word	0x00009520


	//   ....[29]....
        /*0400*/ 	.word	0x00009580


	//   ....[30]....
        /*0404*/ 	.word	0x000095c0


	//   ....[31]....
        /*0408*/ 	.word	0x00009770


	//   ....[32]....
        /*040c*/ 	.word	0x000097d0


	//   ....[33]....
        /*0410*/ 	.word	0x00009810


	//   ....[34]....
        /*0414*/ 	.word	0x00009850


	//   ....[35]....
        /*0418*/ 	.word	0x00009880


	//   ....[36]....
        /*041c*/ 	.word	0x000098b0


	//   ....[37]....
        /*0420*/ 	.word	0x00009940


	//   ....[38]....
        /*0424*/ 	.word	0x00009970


	//   ....[39]....
        /*0428*/ 	.word	0x00009a00


	//   ....[40]....
        /*042c*/ 	.word	0x0000d0e0


	//   ....[41]....
        /*0430*/ 	.word	0x0000d0f0


	//   ....[42]....
        /*0434*/ 	.word	0x0000d200


	//   ....[43]....
        /*0438*/ 	.word	0x0000d260


	//   ....[44]....
        /*043c*/ 	.word	0x0000d2a0


	//   ....[45]....
        /*0440*/ 	.word	0x0000d2e0


	//   ....[46]....
        /*0444*/ 	.word	0x0000d310


	//   ....[47]....
        /*0448*/ 	.word	0x0000d340


	//   ....[48]....
        /*044c*/ 	.word	0x0000d4d0


	//   ....[49]....
        /*0450*/ 	.word	0x0000d530


	//   ....[50]....
        /*0454*/ 	.word	0x0000d570


	//   ....[51]....
        /*0458*/ 	.word	0x0000d5b0


	//   ....[52]....
        /*045c*/ 	.word	0x0000d5e0


	//   ....[53]....
        /*0460*/ 	.word	0x0000d610


	//   ....[54]....
        /*0464*/ 	.word	0x0000d6d0


	//   ....[55]....
        /*0468*/ 	.word	0x0000d6f0


	//   ....[56]....
        /*046c*/ 	.word	0x0000d760


	//   ....[57]....
        /*0470*/ 	.word	0x0000dbb0


	//   ....[58]....
        /*0474*/ 	.word	0x0000e160


	//   ....[59]....
        /*0478*/ 	.word	0x0000e580


	//   ....[60]....
        /*047c*/ 	.word	0x0000e610


	//   ....[61]....
        /*0480*/ 	.word	0x0000e6b0


	//   ....[62]....
        /*0484*/ 	.word	0x0000e760


	//   ....[63]....
        /*0488*/ 	.word	0x0000e7e0


	//   ....[64]....
        /*048c*/ 	.word	0x0000e860


	//   ....[65]....
        /*0490*/ 	.word	0x0000e8e0


	//   ....[66]....
        /*0494*/ 	.word	0x0000e960


	//   ....[67]....
        /*0498*/ 	.word	0x0000e9f0


	//   ....[68]....
        /*049c*/ 	.word	0x0000eaa0


	//   ....[69]....
        /*04a0*/ 	.word	0x0000eb20


	//   ....[70]....
        /*04a4*/ 	.word	0x0000eba0


	//   ....[71]....
        /*04a8*/ 	.word	0x0000ec20


	//   ....[72]....
        /*04ac*/ 	.word	0x0000eca0


	//   ....[73]....
        /*04b0*/ 	.word	0x0000ed10


	//   ....[74]....
        /*04b4*/ 	.word	0x0000edb0


	//   ....[75]....
        /*04b8*/ 	.word	0x0000ee40


	//   ....[76]....
        /*04bc*/ 	.word	0x0000ef60


	//----- nvinfo : EIATTR_REG_RECONFIG
	.align		4
.L_197:
        /*04c0*/ 	.byte	0x01, 0x54
	.zero		2


	//----- nvinfo : EIATTR_SYSCALL_OFFSETS
	.align		4
        /*04c4*/ 	.byte	0x04, 0x46
        /*04c6*/ 	.short	(.L_199 - .L_198)


	//   ....[0]....
.L_198:
        /*04c8*/ 	.word	0x000031f0


	//   ....[1]....
        /*04cc*/ 	.word	0x0000a370


	//   ....[2]....
        /*04d0*/ 	.word	0x0000a4b0


	//   ....[3]....
        /*04d4*/ 	.word	0x0000a5b0


	//----- nvinfo : EIATTR_MBARRIER_INSTR_OFFSETS
	.align		4
.L_199:
        /*04d8*/ 	.byte	0x04, 0x39
        /*04da*/ 	.short	(.L_201 - .L_200)


	//   ....[0]....
.L_200:
        /*04dc*/ 	.word	0x000002a0
        /*04e0*/ 	.word	0x000000ff
        /*04e4*/ 	.word	0x00028c00
        /*04e8*/ 	.short	0x0100
        /*04ea*/ 	.byte	0x08
	.zero		1


	//   ....[1]....
        /*04ec*/ 	.word	0x000002b0
        /*04f0*/ 	.word	0x000000ff
        /*04f4*/ 	.word	0x00028c20
        /*04f8*/ 	.short	0x0100
        /*04fa*/ 	.byte	0x08
	.zero		1


	//   ....[2]....
        /*04fc*/ 	.word	0x00000360
        /*0500*/ 	.word	0x000000ff
        /*0504*/ 	.word	0x00028c30
        /*0508*/ 	.short	0x0100
        /*050a*/ 	.byte	0x06
	.zero		1


	//   ....[3]....
        /*050c*/ 	.word	0x00000370
        /*0510*/ 	.word	0x000000ff
        /*0514*/ 	.word	0x00028c40
        /*0518*/ 	.short	0x0100
        /*051a*/ 	.byte	0x06
	.zero		1


	//   ....[4]....
        /*051c*/ 	.word	0x00000380
        /*0520*/ 	.word	0x000000ff
        /*0524*/ 	.word	0x00028c38
        /*0528*/ 	.short	0x0100
        /*052a*/ 	.byte	0x06
	.zero		1


	//   ....[5]....
        /*052c*/ 	.word	0x00000390
        /*0530*/ 	.word	0x000000ff
        /*0534*/ 	.word	0x00028c48
        /*0538*/ 	.short	0x0100
        /*053a*/ 	.byte	0x06
	.zero		1


	//   ....[6]....
        /*053c*/ 	.word	0x000004c0
        /*0540*/ 	.word	0x000000ff
        /*0544*/ 	.word	0x00028c50
        /*0548*/ 	.short	0x0100
        /*054a*/ 	.byte	0x08
	.zero		1


	//   ....[7]....
        /*054c*/ 	.word	0x000004d0
        /*0550*/ 	.word	0x000000ff
        /*0554*/ 	.word	0x00028c60
        /*0558*/ 	.short	0x0100
        /*055a*/ 	.byte	0x08
	.zero		1


	//   ....[8]....
        /*055c*/ 	.word	0x000004e0
        /*0560*/ 	.word	0x000000ff
        /*0564*/ 	.word	0x00028c58
        /*0568*/ 	.short	0x0100
        /*056a*/ 	.byte	0x08
	.zero		1


	//   ....[9]....
        /*056c*/ 	.word	0x000004f0
        /*0570*/ 	.word	0x000000ff
        /*0574*/ 	.word	0x00028c68
        /*0578*/ 	.short	0x0100
        /*057a*/ 	.byte	0x08
	.zero		1


	//   ....[10]....
        /*057c*/ 	.word	0x000005e0
        /*0580*/ 	.word	0x000000ff
        /*0584*/ 	.word	0x00028c70
        /*0588*/ 	.short	0x0100
        /*058a*/ 	.byte	0x06
	.zero		1


	//   ....[11]....
        /*058c*/ 	.word	0x000005f0
        /*0590*/ 	.word	0x000000ff
        /*0594*/ 	.word	0x00028c80
        /*0598*/ 	.short	0x0100
        /*059a*/ 	.byte	0x06
	.zero		1


	//   ....[12]....
        /*059c*/ 	.word	0x00000600
        /*05a0*/ 	.word	0x000000ff
        /*05a4*/ 	.word	0x00028c78
        /*05a8*/ 	.short	0x0100
        /*05aa*/ 	.byte	0x06
	.zero		1


	//   ....[13]....
        /*05ac*/ 	.word	0x00000610
        /*05b0*/ 	.word	0x000000ff
        /*05b4*/ 	.word	0x00028c88
        /*05b8*/ 	.short	0x0100
        /*05ba*/ 	.byte	0x06
	.zero		1


	//   ....[14]....
        /*05bc*/ 	.word	0x00000740
        /*05c0*/ 	.word	0x000000ff
        /*05c4*/ 	.word	0x00028c90
        /*05c8*/ 	.short	0x0100
        /*05ca*/ 	.byte	0x08
	.zero		1


	//   ....[15]....
        /*05cc*/ 	.word	0x00000750
        /*05d0*/ 	.word	0x000000ff
        /*05d4*/ 	.word	0x00028ca0
        /*05d8*/ 	.short	0x0100
        /*05da*/ 	.byte	0x08
	.zero		1


	//   ....[16]....
        /*05dc*/ 	.word	0x00000760
        /*05e0*/ 	.word	0x000000ff
        /*05e4*/ 	.word	0x00028c98
        /*05e8*/ 	.short	0x0100
        /*05ea*/ 	.byte	0x08
	.zero		1


	//   ....[17]....
        /*05ec*/ 	.word	0x00000770
        /*05f0*/ 	.word	0x000000ff
        /*05f4*/ 	.word	0x00028ca8
        /*05f8*/ 	.short	0x0100
        /*05fa*/ 	.byte	0x08
	.zero		1


	//   ....[18]....
        /*05fc*/ 	.word	0x000008a0
        /*0600*/ 	.word	0x000000ff
        /*0604*/ 	.word	0x00028cb0
        /*0608*/ 	.short	0x0100
        /*060a*/ 	.byte	0x08
	.zero		1


	//   ....[19]....
        /*060c*/ 	.word	0x000008b0
        /*0610*/ 	.word	0x000000ff
        /*0614*/ 	.word	0x00028cc0
        /*0618*/ 	.short	0x0100
        /*061a*/ 	.byte	0x08
	.zero		1


	//   ....[20]....
        /*061c*/ 	.word	0x000008c0
        /*0620*/ 	.word	0x000000ff
        /*0624*/ 	.word	0x00028cb8
        /*0628*/ 	.short	0x0100
        /*062a*/ 	.byte	0x08
	.zero		1


	//   ....[21]....
        /*062c*/ 	.word	0x000008d0
        /*0630*/ 	.word	0x000000ff
        /*0634*/ 	.word	0x00028cc8
        /*0638*/ 	.short	0x0100
        /*063a*/ 	.byte	0x08
	.zero		1


	//   ....[22]....
        /*063c*/ 	.word	0x00001800
        /*0640*/ 	.word	0x000000ff
        /*0644*/ 	.word	0x00028c50
        /*0648*/ 	.short	0x010a
        /*064a*/ 	.byte	0x10
	.zero		1


	//   ....[23]....
        /*064c*/ 	.word	0x00001ad0
        /*0650*/ 	.word	0x00000000
        /*0654*/ 	.word	0x00000000
        /*0658*/ 	.short	0x0101
        /*065a*/ 	.byte	0x3f
	.zero		1


	//   ....[24]....
        /*065c*/ 	.word	0x00002450
        /*0660*/ 	.word	0x000000ff
        /*0664*/ 	.word	0x00028c50
        /*0668*/ 	.short	0x010a
        /*066a*/ 	.byte	0x06
	.zero		1


	//   ....[25]....
        /*066c*/ 	.word	0x00002490
        /*0670*/ 	.word	0x000000ff
        /*0674*/ 	.word	0x00028c50
        /*0678*/ 	.short	0x010a
        /*067a*/ 	.byte	0x06
	.zero		1


	//   ....[26]....
        /*067c*/ 	.word	0x000026e0
        /*0680*/ 	.word	0x00000000
        /*0684*/ 	.word	0x00000000
        /*0688*/ 	.short	0x0101
        /*068a*/ 	.byte	0x3f
	.zero		1


	//   ....[27]....
        /*068c*/ 	.word	0x00003270
        /*0690*/ 	.word	0x000000ff
        /*0694*/ 	.word	0x00028c00
        /*0698*/ 	.short	0x010a
        /*069a*/ 	.byte	0x2a
	.zero		1


	//   ....[28]....
        /*069c*/ 	.word	0x000032f0
        /*06a0*/ 	.word	0x00000007
        /*06a4*/ 	.word	0x00028c30
        /*06a8*/ 	.short	0x010a
        /*06aa*/ 	.byte	0x3f
	.zero		1


	//   ....[29]....
        /*06ac*/ 	.word	0x00003330
        /*06b0*/ 	.word	0x00000007
        /*06b4*/ 	.word	0x00028c30
        /*06b8*/ 	.short	0x010a
        /*06ba*/ 	.byte	0x3f
	.zero		1


	//   ....[30]....
        /*06bc*/ 	.word	0x00003f00
        /*06c0*/ 	.word	0x00000005
        /*06c4*/ 	.word	0x00000000
        /*06c8*/ 	.short	0x0101
        /*06ca*/ 	.byte	0x3f
	.zero		1


	//   ....[31]....
        /*06cc*/ 	.word	0x00004370
        /*06d0*/ 	.word	0x00000007
        /*06d4*/ 	.word	0x00028c50
        /*06d8*/ 	.short	0x010a
        /*06da*/ 	.byte	0x3f
	.zero		1


	//   ....[32]....
        /*06dc*/ 	.word	0x000043c0
        /*06e0*/ 	.word	0x00000007
        /*06e4*/ 	.word	0x00028c50
        /*06e8*/ 	.short	0x010a
        /*06ea*/ 	.byte	0x3f
	.zero		1


	//   ....[33]....
        /*06ec*/ 	.word	0x00004600
        /*06f0*/ 	.word	0x00000007
        /*06f4*/ 	.word	0x00000000
        /*06f8*/ 	.short	0x0101
        /*06fa*/ 	.byte	0x3f
	.zero		1


	//   ....[34]....
        /*06fc*/ 	.word	0x00004730
        /*0700*/ 	.word	0x000000ff
        /*0704*/ 	.word	0x00028c30
        /*0708*/ 	.short	0x010a
        /*070a*/ 	.byte	0x16
	.zero		1


	//   ....[35]....
        /*070c*/ 	.word	0x00004770
        /*0710*/ 	.word	0x000000ff
        /*0714*/ 	.word	0x00028c30
        /*0718*/ 	.short	0x010a
        /*071a*/ 	.byte	0x16
	.zero		1


	//   ....[36]....
        /*071c*/ 	.word	0x000051e0
        /*0720*/ 	.word	0x0000009a
        /*0724*/ 	.word	0x00000000
        /*0728*/ 	.short	0x0101
        /*072a*/ 	.byte	0x3f
	.zero		1


	//   ....[37]....
        /*072c*/ 	.word	0x00005c50
        /*0730*/ 	.word	0x000000ff
        /*0734*/ 	.word	0x00028c50
        /*0738*/ 	.short	0x010a
        /*073a*/ 	.byte	0x16
	.zero		1


	//   ....[38]....
        /*073c*/ 	.word	0x00005c90
        /*0740*/ 	.word	0x000000ff
        /*0744*/ 	.word	0x00028c50
        /*0748*/ 	.short	0x010a
        /*074a*/ 	.byte	0x16
	.zero		1


	//   ....[39]....
        /*074c*/ 	.word	0x00005f00
        /*0750*/ 	.word	0x000000ab
        /*0754*/ 	.word	0x00000000
        /*0758*/ 	.short	0x0101
        /*075a*/ 	.byte	0x3f
	.zero		1


	//   ....[40]....
        /*075c*/ 	.word	0x00008390
        /*0760*/ 	.word	0x000000ff
        /*0764*/ 	.word	0x00000000
        /*0768*/ 	.short	0x0101
        /*076a*/ 	.byte	0x04
	.zero		1


	//   ....[41]....
        /*076c*/ 	.word	0x0000ab10
        /*0770*/ 	.word	0x00000008
        /*0774*/ 	.word	0x00028c40
        /*0778*/ 	.short	0x010a
        /*077a*/ 	.byte	0x3f
	.zero		1


	//   ....[42]....
        /*077c*/ 	.word	0x0000af10
        /*0780*/ 	.word	0x0000000a
        /*0784*/ 	.word	0x00028c20
        /*0788*/ 	.short	0x010a
        /*078a*/ 	.byte	0x3f
	.zero		1


	//   ....[43]....
        /*078c*/ 	.word	0x0000afd0
        /*0790*/ 	.word	0x00000008
        /*0794*/ 	.word	0x00028c60
        /*0798*/ 	.short	0x010a
        /*079a*/ 	.byte	0x3f
	.zero		1


	//   ....[44]....
        /*079c*/ 	.word	0x0000b780
        /*07a0*/ 	.word	0x00000003
        /*07a4*/ 	.word	0x00028c40
        /*07a8*/ 	.short	0x010a
        /*07aa*/ 	.byte	0x3f
	.zero		1


	//   ....[45]....
        /*07ac*/ 	.word	0x0000b990
        /*07b0*/ 	.word	0x00000003
        /*07b4*/ 	.word	0x00028c60
        /*07b8*/ 	.short	0x010a
        /*07ba*/ 	.byte	0x3f
	.zero		1


	//   ....[46]....
        /*07bc*/ 	.word	0x0000c050
        /*07c0*/ 	.word	0x00000002
        /*07c4*/ 	.word	0x00028c40
        /*07c8*/ 	.short	0x010a
        /*07ca*/ 	.byte	0x3f
	.zero		1


	//   ....[47]....
        /*07cc*/ 	.word	0x0000c250
        /*07d0*/ 	.word	0x00000002
        /*07d4*/ 	.word	0x00028c60
        /*07d8*/ 	.short	0x010a
        /*07da*/ 	.byte	0x3f
	.zero		1


	//   ....[48]....
        /*07dc*/ 	.word	0x0000c890
        /*07e0*/ 	.word	0x00000002
        /*07e4*/ 	.word	0x00028c40
        /*07e8*/ 	.short	0x010a
        /*07ea*/ 	.byte	0x3f
	.zero		1


	//   ....[49]....
        /*07ec*/ 	.word	0x0000caa0
        /*07f0*/ 	.word	0x00000002
        /*07f4*/ 	.word	0x00028c60
        /*07f8*/ 	.short	0x010a
        /*07fa*/ 	.byte	0x3f
	.zero		1


	//   ....[50]....
        /*07fc*/ 	.word	0x0000db30
        /*0800*/ 	.word	0x00000000
        /*0804*/ 	.word	0x00028c20
        /*0808*/ 	.short	0x010a
        /*080a*/ 	.byte	0x3f
	.zero		1


	//   ....[51]....
        /*080c*/ 	.word	0x0000dcf0
        /*0810*/ 	.word	0x00000006
        /*0814*/ 	.word	0x00000000
        /*0818*/ 	.short	0x010a
        /*081a*/ 	.byte	0x3f
	.zero		1


	//   ....[52]....
        /*081c*/ 	.word	0x0000dd60
        /*0820*/ 	.word	0x00000007
        /*0824*/ 	.word	0x00000000
        /*0828*/ 	.short	0x010a
        /*082a*/ 	.byte	0x3f
	.zero		1


	//   ....[53]....
        /*082c*/ 	.word	0x0000ddd0
        /*0830*/ 	.word	0x00000004
        /*0834*/ 	.word	0x00000000
        /*0838*/ 	.short	0x010a
        /*083a*/ 	.byte	0x3f
	.zero		1


	//   ....[54]....
        /*083c*/ 	.word	0x0000de00
        /*0840*/ 	.word	0x00000003
        /*0844*/ 	.word	0x00000000
        /*0848*/ 	.short	0x010a
        /*084a*/ 	.byte	0x3f
	.zero		1


	//   ....[55]....
        /*084c*/ 	.word	0x0000de70
        /*0850*/ 	.word	0x00000003
        /*0854*/ 	.word	0x00028c50
        /*0858*/ 	.short	0x010a
        /*085a*/ 	.byte	0x3f
	.zero		1


	//   ....[56]....
        /*085c*/ 	.word	0x0000ded0
        /*0860*/ 	.word	0x00000003
        /*0864*/ 	.word	0x00028c50
        /*0868*/ 	.short	0x010a
        /*086a*/ 	.byte	0x3f
	.zero		1


	//   ....[57]....
        /*086c*/ 	.word	0x0000df30
        /*0870*/ 	.word	0x00000003
        /*0874*/ 	.word	0x00028c00
        /*0878*/ 	.short	0x010a
        /*087a*/ 	.byte	0x3f
	.zero		1


	//   ....[58]....
        /*087c*/ 	.word	0x0000df80
        /*0880*/ 	.word	0x00000007
        /*0884*/ 	.word	0x00028c30
        /*0888*/ 	.short	0x010a
        /*088a*/ 	.byte	0x3f
	.zero		1


	//   ....[59]....
        /*088c*/ 	.word	0x0000dfd0
        /*0890*/ 	.word	0x00000007
        /*0894*/ 	.word	0x00028c50
        /*0898*/ 	.short	0x010a
        /*089a*/ 	.byte	0x3f
	.zero		1


	//   ....[60]....
        /*089c*/ 	.word	0x0000e030
        /*08a0*/ 	.word	0x00000003
        /*08a4*/ 	.word	0x00028c30
        /*08a8*/ 	.short	0x010a
        /*08aa*/ 	.byte	0x3f
	.zero		1


	//   ....[61]....
        /*08ac*/ 	.word	0x0000e080
        /*08b0*/ 	.word	0x000000ab
        /*08b4*/ 	.word	0x00028c50
        /*08b8*/ 	.short	0x010a
        /*08ba*/ 	.byte	0x3f
	.zero		1


	//   ....[62]....
        /*08bc*/ 	.word	0x0000e220
        /*08c0*/ 	.word	0x00000008
        /*08c4*/ 	.word	0x00028c40
        /*08c8*/ 	.short	0x010a
        /*08ca*/ 	.byte	0x3f
	.zero		1


	//   ....[63]....
        /*08cc*/ 	.word	0x0000e2a0
        /*08d0*/ 	.word	0x00000008
        /*08d4*/ 	.word	0x00028c20
        /*08d8*/ 	.short	0x010a
        /*08da*/ 	.byte	0x3f
	.zero		1


	//   ....[64]....
        /*08dc*/ 	.word	0x0000e2f0
        /*08e0*/ 	.word	0x00000008
        /*08e4*/ 	.word	0x00028c60
        /*08e8*/ 	.short	0x010a
        /*08ea*/ 	.byte	0x3f
	.zero		1


	//   ....[65]....
        /*08ec*/ 	.word	0x0000e340
        /*08f0*/ 	.word	0x00000003
        /*08f4*/ 	.word	0x00028c40
        /*08f8*/ 	.short	0x010a
        /*08fa*/ 	.byte	0x3f
	.zero		1


	//   ....[66]....
        /*08fc*/ 	.word	0x0000e390
        /*0900*/ 	.word	0x00000003
        /*0904*/ 	.word	0x00028c60
        /*0908*/ 	.short	0x010a
        /*090a*/ 	.byte	0x3f
	.zero		1


	//   ....[67]....
        /*090c*/ 	.word	0x0000e3e0
        /*0910*/ 	.word	0x00000002
        /*0914*/ 	.word	0x00028c40
        /*0918*/ 	.short	0x010a
        /*091a*/ 	.byte	0x3f
	.zero		1


	//   ....[68]....
        /*091c*/ 	.word	0x0000e430
        /*0920*/ 	.word	0x00000002
        /*0924*/ 	.word	0x00028c60
        /*0928*/ 	.short	0x010a
        /*092a*/ 	.byte	0x3f
	.zero		1


	//   ....[69]....
        /*092c*/ 	.word	0x0000e480
        /*0930*/ 	.word	0x00000002
        /*0934*/ 	.word	0x00028c40
        /*0938*/ 	.short	0x010a
        /*093a*/ 	.byte	0x3f
	.zero		1


	//   ....[70]....
        /*093c*/ 	.word	0x0000e4d0
        /*0940*/ 	.word	0x00000002
        /*0944*/ 	.word	0x00028c60
        /*0948*/ 	.short	0x010a
        /*094a*/ 	.byte	0x3f
	.zero		1


	//   ....[71]....
        /*094c*/ 	.word	0x0000ee80
        /*0950*/ 	.word	0x00000000
        /*0954*/ 	.word	0x00028c20
        /*0958*/ 	.short	0x010a
        /*095a*/ 	.byte	0x3f
	.zero		1


	//   ....[72]....
        /*095c*/ 	.word	0x0000f020
        /*0960*/ 	.word	0x00000006
        /*0964*/ 	.word	0x00000000
        /*0968*/ 	.short	0x010a
        /*096a*/ 	.byte	0x3f
	.zero		1


	//   ....[73]....
        /*096c*/ 	.word	0x0000f070
        /*0970*/ 	.word	0x00000007
        /*0974*/ 	.word	0x00000000
        /*0978*/ 	.short	0x010a
        /*097a*/ 	.byte	0x3f
	.zero		1


	//   ....[74]....
        /*097c*/ 	.word	0x0000f0c0
        /*0980*/ 	.word	0x00000004
        /*0984*/ 	.word	0x00000000
        /*0988*/ 	.short	0x010a
        /*098a*/ 	.byte	0x3f
	.zero		1


	//----- nvinfo : EIATTR_NUM_MBARRIERS
	.align		4
.L_201:
        /*098c*/ 	.byte	0x03, 0x38
        /*098e*/ 	.short	0x0016


	//----- nvinfo : EIATTR_EXIT_INSTR_OFFSETS
	.align		4
        /*0990*/ 	.byte	0x04, 0x1c
        /*0992*/ 	.short	(.L_203 - .L_202)


	//   ....[0]....
.L_202:
        /*0994*/ 	.word	0x00000a80


	//   ....[1]....
        /*0998*/ 	.word	0x00009280


	//   ....[2]....
        /*099c*/ 	.word	0x000092e0


	//   ....[3]....
        /*09a0*/ 	.word	0x0000de50


	//----- nvinfo : EIATTR_MAX_THREADS
	.align		4
.L_203:
        /*09a4*/ 	.byte	0x04, 0x05
        /*09a6*/ 	.short	(.L_205 - .L_204)
.L_204:
        /*09a8*/ 	.word	0x00000180
        /*09ac*/ 	.word	0x00000001
        /*09b0*/ 	.word	0x00000001


	//----- nvinfo : EIATTR_CRS_STACK_SIZE
	.align		4
.L_205:
        /*09b4*/ 	.byte	0x04, 0x1e
        /*09b6*/ 	.short	(.L_207 - .L_206)
.L_206:
        /*09b8*/ 	.word	0x00000000


	//----- nvinfo : EIATTR_CBANK_PARAM_SIZE
	.align		4
.L_207:
        /*09bc*/ 	.byte	0x03, 0x19
        /*09be*/ 	.short	0x0a70


	//----- nvinfo : EIATTR_PARAM_CBANK
	.align		4
        /*09c0*/ 	.byte	0x04, 0x0a
        /*09c2*/ 	.short	(.L_209 - .L_208)
	.align		4
.L_208:
        /*09c4*/ 	.word	index@(.nv.constant0._ZN7cutlass13device_kernelIN5flash11enable_sm90INS1_16FlashAttnFwdSm90INS1_25CollectiveMainloopFwdSm90ILi2EN4cute5tupleIJNS5_1CILi1EEES8_S8_EEENS6_IJNS7_ILi64EEESA_SA_EEELi512ENS_6half_tEfNS_4arch4Sm90ELb0ELb0ELb0ELb1ELb0ELb0ELb0ELb0ELb0ELb0ELb0ELb0EEENS1_21CollectiveEpilogueFwdINS6_IJSA_NS7_ILi512EEESA_EEES9_SC_SE_Li256ELb1ELb0ELb0ELb0EEENS1_36VarlenDynamicPersistentTileSchedulerILi64ELi64ELi256ELi32ELb0ELb0ELb1ELb0ELb1ELb1EEEEEEEEEvNT_6ParamsE)
        /*09c8*/ 	.short	0x0210
        /*09ca*/ 	.short	0x0a70


	//----- nvinfo : EIATTR_SW_WAR
	.align		4
.L_209:
        /*09cc*/ 	.byte	0x04, 0x36
        /*09ce*/ 	.short	(.L_211 - .L_210)
.L_210:
        /*09d0*/ 	.word	0x00000008
.L_211:


//--------------------- .nv.info._ZN7cutlass13device_kernelIN5flash11enable_sm90INS1_16FlashAttnFwdSm90INS1_25CollectiveMainloopFwdSm90ILi2EN4cute5tupleIJNS5_1CILi1EEES8_S8_EEENS6_IJNS7_ILi64EEESA_SA_EEELi512ENS_6half_tEfNS_4arch4Sm90ELb0ELb0ELb0ELb1ELb0ELb1ELb0ELb0ELb0ELb0ELb0ELb0EEENS1_21CollectiveEpilogueFwdINS6_IJSA_NS7_ILi512EEESA_EEES9_SC_SE_Li256ELb1ELb0ELb0ELb0EEENS1_36VarlenDynamicPersistentTileSchedulerILi64ELi64ELi256ELi32ELb0ELb0ELb1ELb0ELb1ELb1EEEEEEEEEvNT_6ParamsE --------------------------
	.section	.nv.info._ZN7cutlass13device_kernelIN5flash11enable_sm90INS1_16FlashAttnFwdSm90INS1_25CollectiveMainloopFwdSm90ILi2EN4cute5tupleIJNS5_1CILi1EEES8_S8_EEENS6_IJNS7_ILi64EEESA_SA_EEELi512ENS_6half_tEfNS_4arch4Sm90ELb0ELb0ELb0ELb1ELb0ELb1ELb0ELb0ELb0ELb0ELb0ELb0EEENS1_21CollectiveEpilogueFwdINS6_IJSA_NS7_ILi512EEESA_EEES9_SC_SE_Li256ELb1ELb0ELb0ELb0EEENS1_36VarlenDynamicPersistentTileSchedulerILi64ELi64ELi256ELi32ELb0ELb0ELb1ELb0ELb1ELb1EEEEEEEEEvNT_6ParamsE,"",@"SHT_CUDA_INFO"
	.sectionflags	@""
	.align	4


	//----- nvinfo : EIATTR_CUDA_API_VERSION
	.align		4
        /*0000*/ 	.byte	0x04, 0x37
        /*0002*/ 	.short	(.L_213 - .L_212)
.L_212:
        /*0004*/ 	.word	0x00000082


	//----- nvinfo : EIATTR_KPARAM_INFO
	.align		4
.L_213:
        /*0008*/ 	.byte	0x04, 0x17
        /*000a*/ 	.short	(.L_215 - .L_214)
.L_214:
        /*000c*/ 	.word	0x00000000
        /*0010*/ 	.short	0x0000
        /*0012*/ 	.short	0x0070
        /*0014*/ 	.byte	0x00, 0xf0, 0x01, 0x28


	//----- nvinfo : EIATTR_SPARSE_MMA_MASK
	.align		4
.L_215:
        /*0018*/ 	.byte	0x03, 0x50
        /*001a*/ 	.short	0x0000


	//----- nvinfo : EIATTR_MAXREG_COUNT
	.align		4
        /*001c*/ 	.byte	0x03, 0x1b
        /*001e*/ 	.short	0x00a8


	//----- nvinfo : EIATTR_NUM_BARRIERS
	.align		4
        /*0020*/ 	.byte	0x02, 0x4c
        /*0022*/ 	.byte	0x10
	.zero		1


	//----- nvinfo : EIATTR_EXTERNS
	.align		4
        /*0024*/ 	.byte	0x04, 0x0f
        /*0026*/ 	.short	(.L_217 - .L_216)


	//   ....[0]....
	.align		4
.L_216:
        /*0028*/ 	.word	index@(__assertfail)


	//----- nvinfo : EIATTR_ANNOTATIONS
	.align		4
.L_217:
        /*002c*/ 	.byte	0x04, 0x55
        /*002e*/ 	.short	(.L_219 - .L_218)


	//   ....[0]....
.L_218:
        /* <DEDUP_REMOVED lines=44> */


	//----- nvinfo : EIATTR_MERCURY_ISA_VERSION
	.align		4
.L_219:
        /*02d8*/ 	.byte	0x03, 0x5f
        /*02da*/ 	.short	0x0101


	//----- nvinfo : EIATTR_UNUSED_LOAD_BYTE_OFFSET
	.align		4
        /*02dc*/ 	.byte	0x04, 0x44
        /*02de*/ 	.short	(.L_221 - .L_220)


	//   ....[0]....
.L_220:
        /*02e0*/ 	.word	0x00000ae0
        /*02e4*/ 	.word	0x0000fff0


	//   ....[1]....
        /*02e8*/ 	.word	0x0000bfa0
        /*02ec*/ 	.word	0x0000fff0


	//----- nvinfo : EIATTR_INT_WARP_WIDE_INSTR_OFFSETS
	.align		4
.L_221:
        /*02f0*/ 	.byte	0x04, 0x31
        /*02f2*/ 	.short	(.L_223 - .L_222)


	//   ....[0]....
.L_222:
        /*02f4*/ 	.word	0x000001c0


	//   ....[1]....
        /*02f8*/ 	.word	0x00000200


	//   ....[2]....
        /*02fc*/ 	.word	0x000002d0


	//   ....[3]....
        /*0300*/ 	.word	0x00010720


	//   ....[4]....
        /*0304*/ 	.word	0x000107b0


	//   ....[5]....
        /*0308*/ 	.word	0x00010c30


	//   ....[6]....
        /*030c*/ 	.word	0x00010c60


	//   ....[7]....
        /*0310*/ 	.word	0x00013580


	//   ....[8]....
        /*0314*/ 	.word	0x00013610


	//----- nvinfo : EIATTR_COOP_GROUP_MASK_REGIDS
	.align		4
.L_223:
        /*0318*/ 	.byte	0x04, 0x29
        /*031a*/ 	.short	(.L_225 - .L_224)


	//   ....[0]....
.L_224:
        /*031c*/ 	.word	0xffffffff


	//   ....[1]....
        /*0320*/ 	.word	0xffffffff


	//   ....[2]....
        /*0324*/ 	.word	0xffffffff


	//   ....[3]....
        /*0328*/ 	.word	0xffffffff


	//   ....[4]....
        /*032c*/ 	.word	0xffffffff


	//   ....[5]....
        /*0330*/ 	.word	0xffffffff


	//   ....[6]....
        /*0334*/ 	.word	0xffffffff


	//   ....[7]....
        /*0338*/ 	.word	0xffffffff


	//   ....[8]....
        /*033c*/ 	.word	0xffffffff


	//   ....[9]....
        /*0340*/ 	.word	0xffffffff


	//   ....[10]....
        /*0344*/ 	.word	0xffffffff


	//   ....[11]....
        /*0348*/ 	.word	0xffffffff


	//   ....[12]....
        /*034c*/ 	.word	0xffffffff


	//   ....[13]....
        /*0350*/ 	.word	0xffffffff


	//   ....[14]....
        /*0354*/ 	.word	0xffffffff


	//   ....[15]....
        /*0358*/ 	.word	0xffffffff


	//   ....[16]....
        /*035c*/ 	.word	0xffffffff


	//   ....[17]....
        /*0360*/ 	.word	0xffffffff


	//   ....[18]....
        /*0364*/ 	.word	0xffffffff


	//   ....[19]....
        /*0368*/ 	.word	0xffffffff


	//   ....[20]....
        /*036c*/ 	.word	0xffffffff


	//   ....[21]....
        /*0370*/ 	.word	0xffffffff


	//   ....[22]....
        /*0374*/ 	.word	0xffffffff


	//   ....[23]....
        /*0378*/ 	.word	0xffffffff


	//   ....[24]....
        /*037c*/ 	.word	0xffffffff


	//   ....[25]....
        /*0380*/ 	.word	0xffffffff


	//   ....[26]....
        /*0384*/ 	.word	0xffffffff


	//   ....[27]....
        /*0388*/ 	.word	0xffffffff


	//   ....[28]....
        /*038c*/ 	.word	0xffffffff


	//   ....[29]....
        /*0390*/ 	.word	0xffffffff


	//   ....[30]....
        /*0394*/ 	.word	0xffffffff


	//   ....[31]....
        /*0398*/ 	.word	0xffffffff


	//   ....[32]....
        /*039c*/ 	.word	0xffffffff


	//   ....[33]....
        /*03a0*/ 	.word	0xffffffff


	//   ....[34]....
        /*03a4*/ 	.word	0xffffffff


	//   ....[35]....
        /*03a8*/ 	.word	0xffffffff


	//   ....[36]....
        /*03ac*/ 	.word	0xffffffff


	//   ....[37]....
        /*03b0*/ 	.word	0xffffffff


	//   ....[38]....
        /*03b4*/ 	.word	0xffffffff


	//   ....[39]....
        /*03b8*/ 	.word	0xffffffff


	//   ....[40]....
        /*03bc*/ 	.word	0xffffffff


	//   ....[41]....
        /*03c0*/ 	.word	0xffffffff


	//   ....[42]....
        /*03c4*/ 	.word	0xffffffff


	//   ....[43]....
        /*03c8*/ 	.word	0xffffffff


	//   ....[44]....
        /*03cc*/ 	.word	0xffffffff


	//   ....[45]....
        /*03d0*/ 	.word	0xffffffff


	//   ....[46]....
        /*03d4*/ 	.word	0xffffffff


	//   ....[47]....
        /*03d8*/ 	.word	0xffffffff


	//   ....[48]....
        /*03dc*/ 	.word	0xffffffff


	//   ....[49]....
        /*03e0*/ 	.word	0xffffffff


	//   ....[50]....
        /*03e4*/ 	.word	0xffffffff


	//   ....[51]....
        /*03e8*/ 	.word	0xffffffff


	//   ....[52]....
        /*03ec*/ 	.word	0xffffffff


	//   ....[53]....
        /*03f0*/ 	.word	0xffffffff


	//   ....[54]....
        /*03f4*/ 	.word	0xffffffff


	//   ....[55]....
        /*03f8*/ 	.word	0xffffffff


	//   ....[56]....
        /*03fc*/ 	.word	0xffffffff


	//   ....[57]....
        /*0400*/ 	.word	0xffffffff


	//   ....[58]....
        /*0404*/ 	.word	0x0500000f


	//   ....[59]....
        /*0408*/ 	.word	0x0500000f


	//   ....[60]....
        /*040c*/ 	.word	0x0500000f


	//   ....[61]....
        /*0410*/ 	.word	0x0500000f


	//   ....[62]....
        /*0414*/ 	.word	0x0500000f


	//   ....[63]....
        /*0418*/ 	.word	0x0500000f


	//   ....[64]....
        /*041c*/ 	.word	0x0500000f


	//   ....[65]....
        /*0420*/ 	.word	0x0500000f


	//   ....[66]....
        /*0424*/ 	.word	0x0500000f


	//   ....[67]....
        /*0428*/ 	.word	0x0500000f


	//   ....[68]....
        /*042c*/ 	.word	0x0500000f


	//   ....[69]....
        /*0430*/ 	.word	0x0500000f


	//   ....[70]....
        /*0434*/ 	.word	0x0500000f


	//   ....[71]....
        /*0438*/ 	.word	0x0500000f


	//   ....[72]....
        /*043c*/ 	.word	0x0500000f


	//   ....[73]....
        /*0440*/ 	.word	0x0500000f


	//   ....[74]....
        /*0444*/ 	.word	0x0500000f


	//   ....[75]....
        /*0448*/ 	.word	0x0500000f


	//   ....[76]....
        /*044c*/ 	.word	0x0500000f


	//   ....[77]....
        /*0450*/ 	.word	0x0500000f


	//   ....[78]....
        /*0454*/ 	.word	0x0500000f


	//   ....[79]....
        /*0458*/ 	.word	0x0500000f


	//   ....[80]....
        /*045c*/ 	.word	0x0500000f


	//   ....[81]....
        /*0460*/ 	.word	0x0500000f


	//   ....[82]....
        /*0464*/ 	.word	0x0500000f


	//   ....[83]....
        /*0468*/ 	.word	0x0500000f


	//   ....[84]....
        /*046c*/ 	.word	0x0500000f


	//   ....[85]....
        /*0470*/ 	.word	0x0500000f


	//----- nvinfo : EIATTR_COOP_GROUP_INSTR_OFFSETS
	.align		4
.L_225:
        /*0474*/ 	.byte	0x04, 0x28
        /*0476*/ 	.short	(.L_227 - .L_226)


	//   ....[0]....
.L_226:
        /*0478*/ 	.word	0x00000060


	//   ....[1]....
        /*047c*/ 	.word	0x000001d0


	//   ....[2]....
        /*0480*/ 	.word	0x00000210


	//   ....[3]....
        /*0484*/ 	.word	0x00000400


	//   ....[4]....
        /*0488*/ 	.word	0x00000560


	//   ....[5]....
        /*048c*/ 	.word	0x00000680


	//   ....[6]....
        /*0490*/ 	.word	0x000007e0


	//   ....[7]....
        /*0494*/ 	.word	0x000045a0


	//   ....[8]....
        /*0498*/ 	.word	0x00006080


	//   ....[9]....
        /*049c*/ 	.word	0x00008d40


	//   ....[10]....
        /*04a0*/ 	.word	0x00008e20


	//   ....[11]....
        /*04a4*/ 	.word	0x00008fb0


	//   ....[12]....
        /*04a8*/ 	.word	0x00009050


	//   ....[13]....
        /*04ac*/ 	.word	0x00009a00


	//   ....[14]....
        /*04b0*/ 	.word	0x00009f80


	//   ....[15]....
        /*04b4*/ 	.word	0x00009fb0


	//   ....[16]....
        /*04b8*/ 	.word	0x0000a210


	//   ....[17]....
        /*04bc*/ 	.word	0x0000a330


	//   ....[18]....
        /*04c0*/ 	.word	0x0000b460


	//   ....[19]....
        /*04c4*/ 	.word	0x0000b4b0


	//   ....[20]....
        /*04c8*/ 	.word	0x0000b4f0


	//   ....[21]....
        /*04cc*/ 	.word	0x0000b550


	//   ....[22]....
        /*04d0*/ 	.word	0x0000b560


	//   ....[23]....
        /*04d4*/ 	.word	0x0000cf40


	//   ....[24]....
        /*04d8*/ 	.word	0x0000e6d0


	//   ....[25]....
        /*04dc*/ 	.word	0x0000e860


	//   ....[26]....
        /*04e0*/ 	.word	0x0000e890


	//   ....[27]....
        /*04e4*/ 	.word	0x0000e8d0


	//   ....[28]....
        /*04e8*/ 	.word	0x0000e930


	//   ....[29]....
        /*04ec*/ 	.word	0x0000e990


	//   ....[30]....
        /*04f0*/ 	.word	0x0000e9d0


	//   ....[31]....
        /*04f4*/ 	.word	0x0000eb80


	//   ....[32]....
        /*04f8*/ 	.word	0x0000ebe0


	//   ....[33]....
        /*04fc*/ 	.word	0x0000ec20


	//   ....[34]....
        /*0500*/ 	.word	0x0000ec60


	//   ....[35]....
        /*0504*/ 	.word	0x0000ec90


	//   ....[36]....
        /*0508*/ 	.word	0x0000ecc0


	//   ....[37]....
        /*050c*/ 	.word	0x0000ed50


	//   ....[38]....
        /*0510*/ 	.word	0x0000ed80


	//   ....[39]....
        /*0514*/ 	.word	0x0000ee10


	//   ....[40]....
        /*0518*/ 	.word	0x000136a0


	//   ....[41]....
        /*051c*/ 	.word	0x000136b0


	//   ....[42]....
        /*0520*/ 	.word	0x000137c0


	//   ....[43]....
        /*0524*/ 	.word	0x00013820


	//   ....[44]....
        /*0528*/ 	.word	0x00013860


	//   ....[45]....
        /*052c*/ 	.word	0x000138a0


	//   ....[46]....
        /*0530*/ 	.word	0x000138d0


	//   ....[47]....
        /*0534*/ 	.word	0x00013900


	//   ....[48]....
        /*0538*/ 	.word	0x00013a90


	//   ....[49]....
        /*053c*/ 	.word	0x00013af0


	//   ....[50]....
        /*0540*/ 	.word	0x00013b30


	//   ....[51]....
        /*0544*/ 	.word	0x00013b70


	//   ....[52]....
        /*0548*/ 	.word	0x00013ba0


	//   ....[53]....
        /*054c*/ 	.word	0x00013bd0


	//   ....[54]....
        /*0550*/ 	.word	0x00013c90


	//   ....[55]....
        /*0554*/ 	.word	0x00013cb0


	//   ....[56]....
        /*0558*/ 	.word	0x00013d20


	//   ....[57]....
        /*055c*/ 	.word	0x00014170


	//   ....[58]....
        /*0560*/ 	.word	0x00014650


	//   ....[59]....
        /*0564*/ 	.word	0x000146f0


	//   ....[60]....
        /*0568*/ 	.word	0x00014790


	//   ....[61]....
        /*056c*/ 	.word	0x00014830


	//   ....[62]....
        /*0570*/ 	.word	0x00014920


	//   ....[63]....
        /*0574*/ 	.word	0x000149c0


	//   ....[64]....
        /*0578*/ 	.word	0x00014a60


	//   ....[65]....
        /*057c*/ 	.word	0x00014b00


	//   ....[66]....
        /*0580*/ 	.word	0x00014d60


	//   ....[67]....
        /*0584*/ 	.word	0x00015040


	//   ....[68]....
        /*0588*/ 	.word	0x00015460


	//   ....[69]....
        /*058c*/ 	.word	0x000154f0


	//   ....[70]....
        /*0590*/ 	.word	0x00015590


	//   ....[71]....
        /*0594*/ 	.word	0x00015640


	//   ....[72]....
        /*0598*/ 	.word	0x000156c0


	//   ....[73]....
        /*059c*/ 	.word	0x00015740


	//   ....[74]....
        /*05a0*/ 	.word	0x000157c0


	//   ....[75]....
        /*05a4*/ 	.word	0x00015840


	//   ....[76]....
        /*05a8*/ 	.word	0x000158d0


	//   ....[77]....
        /*05ac*/ 	.word	0x00015980


	//   ....[78]....
        /*05b0*/ 	.word	0x00015a00


	//   ....[79]....
        /*05b4*/ 	.word	0x00015a80


	//   ....[80]....
        /*05b8*/ 	.word	0x00015b00


	//   ....[81]....
        /*05bc*/ 	.word	0x00015b80


	//   ....[82]....
        /*05c0*/ 	.word	0x00015bf0


	//   ....[83]....
        /*05c4*/ 	.word	0x00015c90


	//   ....[84]....
        /*05c8*/ 	.word	0x00015d20


	//   ....[85]....
        /*05cc*/ 	.word	0x00015e40


	//----- nvinfo : EIATTR_REG_RECONFIG
	.align		4
.L_227:
        /*05d0*/ 	.byte	0x01, 0x54
	.zero		2


	//----- nvinfo : EIATTR_SYSCALL_OFFSETS
	.align		4
        /*05d4*/ 	.byte	0x04, 0x46
        /*05d6*/ 	.short	(.L_229 - .L_228)


	//   ....[0]....
.L_228:
        /*05d8*/ 	.word	0x00001850


	//   ....[1]....
        /*05dc*/ 	.word	0x000019a0


	//   ....[2]....
        /*05e0*/ 	.word	0x00006230


	//   ....[3]....
        /*05e4*/ 	.word	0x000066e0


	//   ....[4]....
        /*05e8*/ 	.word	0x00010940


	//   ....[5]....
        /*05ec*/ 	.word	0x00010a80


	//   ....[6]....
        /*05f0*/ 	.word	0x00010b80


	//----- nvinfo : EIATTR_MBARRIER_INSTR_OFFSETS
	.align		4
.L_229:
        /*05f4*/ 	.byte	0x04, 0x39
        /*05f6*/ 	.short	(.L_231 - .L_230)


	//   ....[0]....
.L_230:
        /*05f8*/ 	.word	0x000002f0
        /*05fc*/ 	.word	0x000000ff
        /*0600*/ 	.word	0x00028c00
        /*0604*/ 	.short	0x0100
        /*0606*/ 	.byte	0x08
	.zero		1


	//   ....[1]....
        /*0608*/ 	.word	0x00000300
        /*060c*/ 	.word	0x000000ff
        /*0610*/ 	.word	0x00028c20
        /*0614*/ 	.short	0x0100
        /*0616*/ 	.byte	0x08
	.zero		1


	//   ....[2]....
        /*0618*/ 	.word	0x000003b0
        /*061c*/ 	.word	0x000000ff
        /*0620*/ 	.word	0x00028c30
        /*0624*/ 	.short	0x0100
        /*0626*/ 	.byte	0x06
	.zero		1


	//   ....[3]....
        /*0628*/ 	.word	0x000003c0
        /*062c*/ 	.word	0x000000ff
        /*0630*/ 	.word	0x00028c40
        /*0634*/ 	.short	0x0100
        /*0636*/ 	.byte	0x06
	.zero		1


	//   ....[4]....
        /*0638*/ 	.word	0x000003d0
        /*063c*/ 	.word	0x000000ff
        /*0640*/ 	.word	0x00028c38
        /*0644*/ 	.short	0x0100
        /*0646*/ 	.byte	0x06
	.zero		1


	//   ....[5]....
        /*0648*/ 	.word	0x000003e0
        /*064c*/ 	.word	0x000000ff
        /*0650*/ 	.word	0x00028c48
        /*0654*/ 	.short	0x0100
        /*0656*/ 	.byte	0x06
	.zero		1


	//   ....[6]....
        /*0658*/ 	.word	0x00000510
        /*065c*/ 	.word	0x000000ff
        /*0660*/ 	.word	0x00028c50
        /*0664*/ 	.short	0x0100
        /*0666*/ 	.byte	0x08
	.zero		1


	//   ....[7]....
        /*0668*/ 	.word	0x00000520
        /*066c*/ 	.word	0x000000ff
        /*0670*/ 	.word	0x00028c60
        /*0674*/ 	.short	0x0100
        /*0676*/ 	.byte	0x08
	.zero		1


	//   ....[8]....
        /*0678*/ 	.word	0x00000530
        /*067c*/ 	.word	0x000000ff
        /*0680*/ 	.word	0x00028c58
        /*0684*/ 	.short	0x0100
        /*0686*/ 	.byte	0x08
	.zero		1


	//   ....[9]....
        /*0688*/ 	.word	0x00000540
        /*068c*/ 	.word	0x000000ff
        /*0690*/ 	.word	0x00028c68
        /*0694*/ 	.short	0x0100
        /*0696*/ 	.byte	0x08
	.zero		1


	//   ....[10]....
        /*0698*/ 	.word	0x00000630
        /*069c*/ 	.word	0x000000ff
        /*06a0*/ 	.word	0x00028c70
        /*06a4*/ 	.short	0x0100
        /*06a6*/ 	.byte	0x06
	.zero		1


	//   ....[11]....
        /*06a8*/ 	.word	0x00000640
        /*06ac*/ 	.word	0x000000ff
        /*06b0*/ 	.word	0x00028c80
        /*06b4*/ 	.short	0x0100
        /*06b6*/ 	.byte	0x06
	.zero		1


	//   ....[12]....
        /*06b8*/ 	.word	0x00000650
        /*06bc*/ 	.word	0x000000ff
        /*06c0*/ 	.word	0x00028c78
        /*06c4*/ 	.short	0x0100
        /*06c6*/ 	.byte	0x06
	.zero		1


	//   ....[13]....
        /*06c8*/ 	.word	0x00000660
        /*06cc*/ 	.word	0x000000ff
        /*06d0*/ 	.word	0x00028c88
        /*06d4*/ 	.short	0x0100
        /*06d6*/ 	.byte	0x06
	.zero		1


	//   ....[14]....
        /*06d8*/ 	.word	0x00000790
        /*06dc*/ 	.word	0x000000ff
        /*06e0*/ 	.word	0x00028c90
        /*06e4*/ 	.short	0x0100
        /*06e6*/ 	.byte	0x08
	.zero		1


	//   ....[15]....
        /*06e8*/ 	.word	0x000007a0
        /*06ec*/ 	.word	0x000000ff
        /*06f0*/ 	.word	0x00028ca0
        /*06f4*/ 	.short	0x0100
        /*06f6*/ 	.byte	0x08
	.zero		1


	//   ....[16]....
        /*06f8*/ 	.word	0x000007b0
        /*06fc*/ 	.word	0x000000ff
        /*0700*/ 	.word	0x00028c98
        /*0704*/ 	.short	0x0100
        /*0706*/ 	.byte	0x08
	.zero		1


	//   ....[17]....
        /*0708*/ 	.word	0x000007c0
        /*070c*/ 	.word	0x000000ff
        /*0710*/ 	.word	0x00028ca8
        /*0714*/ 	.short	0x0100
        /*0716*/ 	.byte	0x08
	.zero		1


	//   ....[18]....
        /*0718*/ 	.word	0x000008f0
        /*071c*/ 	.word	0x000000ff
        /*0720*/ 	.word	0x00028cb0
        /*0724*/ 	.short	0x0100
        /*0726*/ 	.byte	0x08
	.zero		1


	//   ....[19]....
        /*0728*/ 	.word	0x00000900
        /*072c*/ 	.word	0x000000ff
        /*0730*/ 	.word	0x00028cc0
        /*0734*/ 	.short	0x0100
        /*0736*/ 	.byte	0x08
	.zero		1


	//   ....[20]....
        /*0738*/ 	.word	0x00000910
        /*073c*/ 	.word	0x000000ff
        /*0740*/ 	.word	0x00028cb8
        /*0744*/ 	.short	0x0100
        /*0746*/ 	.byte	0x08
	.zero		1


	//   ....[21]....
        /*0748*/ 	.word	0x00000920
        /*074c*/ 	.word	0x000000ff
        /*0750*/ 	.word	0x00028cc8
        /*0754*/ 	.short	0x0100
        /*0756*/ 	.byte	0x08
	.zero		1


	//   ....[22]....
        /*0758*/ 	.word	0x000025d0
        /*075c*/ 	.word	0x00000048
        /*0760*/ 	.word	0x00028c90
        /*0764*/ 	.short	0x010a
        /*0766*/ 	.byte	0x3f
	.zero		1


	//   ....[23]....
        /*0768*/ 	.word	0x00002f60
        /*076c*/ 	.word	0x00000048
        /*0770*/ 	.word	0x00028c90
        /*0774*/ 	.short	0x010a
        /*0776*/ 	.byte	0x3f
	.zero		1


	//   ....[24]....
        /*0778*/ 	.word	0x000037c0
        /*077c*/ 	.word	0x00000048
        /*0780*/ 	.word	0x00028c90
        /*0784*/ 	.short	0x010a
        /*0786*/ 	.byte	0x3f
	.zero		1


	//   ....[25]....
        /*0788*/ 	.word	0x000039c0
        /*078c*/ 	.word	0x00000004
        /*0790*/ 	.word	0x00000000
        /*0794*/ 	.short	0x0101
        /*0796*/ 	.byte	0x3f
	.zero		1


	//   ....[26]....
        /*0798*/ 	.word	0x00003a00
        /*079c*/ 	.word	0x00000048
        /*07a0*/ 	.word	0x00028cb0
        /*07a4*/ 	.short	0x010a
        /*07a6*/ 	.byte	0x3f
	.zero		1


	//   ....[27]....
        /*07a8*/ 	.word	0x00004020
        /*07ac*/ 	.word	0x00000048
        /*07b0*/ 	.word	0x00000000
        /*07b4*/ 	.short	0x0101
        /*07b6*/ 	.byte	0x3f
	.zero		1


	//   ....[28]....
        /*07b8*/ 	.word	0x000046b0
        /*07bc*/ 	.word	0x00000008
        /*07c0*/ 	.word	0x00028c50
        /*07c4*/ 	.short	0x010a
        /*07c6*/ 	.byte	0x3f
	.zero		1


	//   ....[29]....
        /*07c8*/ 	.word	0x00004a50
        /*07cc*/ 	.word	0x00000000
        /*07d0*/ 	.word	0x00000000
        /*07d4*/ 	.short	0x0101
        /*07d6*/ 	.byte	0x3f
	.zero		1


	//   ....[30]....
        /*07d8*/ 	.word	0x000053a0
        /*07dc*/ 	.word	0x00000000
        /*07e0*/ 	.word	0x00028c50
        /*07e4*/ 	.short	0x010a
        /*07e6*/ 	.byte	0x3f
	.zero		1


	//   ....[31]....
        /*07e8*/ 	.word	0x000053f0
        /*07ec*/ 	.word	0x00000000
        /*07f0*/ 	.word	0x00028c50
        /*07f4*/ 	.short	0x010a
        /*07f6*/ 	.byte	0x3f
	.zero		1


	//   ....[32]....
        /*07f8*/ 	.word	0x00005740
        /*07fc*/ 	.word	0x00000000
        /*0800*/ 	.word	0x00000000
        /*0804*/ 	.short	0x0101
        /*0806*/ 	.byte	0x3f
	.zero		1


	//   ....[33]....
        /*0808*/ 	.word	0x000062c0
        /*080c*/ 	.word	0x00000002
        /*0810*/ 	.word	0x00028c00
        /*0814*/ 	.short	0x010a
        /*0816*/ 	.byte	0x3f
	.zero		1


	//   ....[34]....
        /*0818*/ 	.word	0x00006310
        /*081c*/ 	.word	0x00000002
        /*0820*/ 	.word	0x00028c00
        /*0824*/ 	.short	0x010a
        /*0826*/ 	.byte	0x3f
	.zero		1


	//   ....[35]....
        /*0828*/ 	.word	0x000069b0
        /*082c*/ 	.word	0x00000002
        /*0830*/ 	.word	0x00028c00
        /*0834*/ 	.short	0x010a
        /*0836*/ 	.byte	0x3f
	.zero		1


	//   ....[36]....
        /*0838*/ 	.word	0x00007820
        /*083c*/ 	.word	0x00000002
        /*0840*/ 	.word	0x00028c00
        /*0844*/ 	.short	0x010a
        /*0846*/ 	.byte	0x3f
	.zero		1


	//   ....[37]....
        /*0848*/ 	.word	0x00008590
        /*084c*/ 	.word	0x0000000f
        /*0850*/ 	.word	0x00028c30
        /*0854*/ 	.short	0x010a
        /*0856*/ 	.byte	0x3f
	.zero		1


	//   ....[38]....
        /*0858*/ 	.word	0x00008640
        /*085c*/ 	.word	0x0000000f
        /*0860*/ 	.word	0x00028c30
        /*0864*/ 	.short	0x010a
        /*0866*/ 	.byte	0x3f
	.zero		1


	//   ....[39]....
        /*0868*/ 	.word	0x000092c0
        /*086c*/ 	.word	0x0000000c
        /*0870*/ 	.word	0x00000000
        /*0874*/ 	.short	0x0101
        /*0876*/ 	.byte	0x3f
	.zero		1


	//   ....[40]....
        /*0878*/ 	.word	0x000096e0
        /*087c*/ 	.word	0x0000000f
        /*0880*/ 	.word	0x00028c50
        /*0884*/ 	.short	0x010a
        /*0886*/ 	.byte	0x3f
	.zero		1


	//   ....[41]....
        /*0888*/ 	.word	0x00009770
        /*088c*/ 	.word	0x0000000f
        /*0890*/ 	.word	0x00028c50
        /*0894*/ 	.short	0x010a
        /*0896*/ 	.byte	0x3f
	.zero		1


	//   ....[42]....
        /*0898*/ 	.word	0x00009a20
        /*089c*/ 	.word	0x0000000f
        /*08a0*/ 	.word	0x00000000
        /*08a4*/ 	.short	0x0101
        /*08a6*/ 	.byte	0x3f
	.zero		1


	//   ....[43]....
        /*08a8*/ 	.word	0x00009b30
        /*08ac*/ 	.word	0x0000000f
        /*08b0*/ 	.word	0x00028c30
        /*08b4*/ 	.short	0x010a
        /*08b6*/ 	.byte	0x3f
	.zero		1


	//   ....[44]....
        /*08b8*/ 	.word	0x00009be0
        /*08bc*/ 	.word	0x0000000f
        /*08c0*/ 	.word	0x00028c30
        /*08c4*/ 	.short	0x010a
        /*08c6*/ 	.byte	0x3f
	.zero		1


	//   ....[45]....
        /*08c8*/ 	.word	0x0000a6f0
        /*08cc*/ 	.word	0x0000009a
        /*08d0*/ 	.word	0x00000000
        /*08d4*/ 	.short	0x0101
        /*08d6*/ 	.byte	0x3f
	.zero		1


	//   ....[46]....
        /*08d8*/ 	.word	0x0000b150
        /*08dc*/ 	.word	0x0000000f
        /*08e0*/ 	.word	0x00028c50
        /*08e4*/ 	.short	0x010a
        /*08e6*/ 	.byte	0x3f
	.zero		1


	//   ....[47]....
        /*08e8*/ 	.word	0x0000b1a0
        /*08ec*/ 	.word	0x0000000f
        /*08f0*/ 	.word	0x00028c50
        /*08f4*/ 	.short	0x010a
        /*08f6*/ 	.byte	0x3f
	.zero		1


	//   ....[48]....
        /*08f8*/ 	.word	0x0000b480
        /*08fc*/ 	.word	0x0000000f
        /*0900*/ 	.word	0x00000000
        /*0904*/ 	.short	0x0101
        /*0906*/ 	.byte	0x3f
	.zero		1


	//   ....[49]....
        /*0908*/ 	.word	0x0000d7c0
        /*090c*/ 	.word	0x00000000
        /*0910*/ 	.word	0x00000000
        /*0914*/ 	.short	0x0101
        /*0916*/ 	.byte	0x3f
	.zero		1


	//   ....[50]....
        /*0918*/ 	.word	0x0000f830
        /*091c*/ 	.word	0x00000005
        /*0920*/ 	.word	0x00028c20
        /*0924*/ 	.short	0x010a
        /*0926*/ 	.byte	0x3f
	.zero		1


	//   ....[51]....
        /*0928*/ 	.word	0x0000f8c0
        /*092c*/ 	.word	0x00000006
        /*0930*/ 	.word	0x00028ca0
        /*0934*/ 	.short	0x010a
        /*0936*/ 	.byte	0x3f
	.zero		1


	//   ....[52]....
        /*0938*/ 	.word	0x0000faa0
        /*093c*/ 	.word	0x00000006
        /*0940*/ 	.word	0x00028cc0
        /*0944*/ 	.short	0x010a
        /*0946*/ 	.byte	0x3f
	.zero		1


	//   ....[53]....
        /*0948*/ 	.word	0x0000fff0
        /*094c*/ 	.word	0x00000007
        /*0950*/ 	.word	0x00028ca0
        /*0954*/ 	.short	0x010a
        /*0956*/ 	.byte	0x3f
	.zero		1


	//   ....[54]....
        /*0958*/ 	.word	0x000101b0
        /*095c*/ 	.word	0x00000007
        /*0960*/ 	.word	0x00028cc0
        /*0964*/ 	.short	0x010a
        /*0966*/ 	.byte	0x3f
	.zero		1


	//   ....[55]....
        /*0968*/ 	.word	0x000110e0
        /*096c*/ 	.word	0x00000005
        /*0970*/ 	.word	0x00028c40
        /*0974*/ 	.short	0x010a
        /*0976*/ 	.byte	0x3f
	.zero		1


	//   ....[56]....
        /*0978*/ 	.word	0x000114e0
        /*097c*/ 	.word	0x00000007
        /*0980*/ 	.word	0x00028c20
        /*0984*/ 	.short	0x010a
        /*0986*/ 	.byte	0x3f
	.zero		1


	//   ....[57]....
        /*0988*/ 	.word	0x000115a0
        /*098c*/ 	.word	0x00000002
        /*0990*/ 	.word	0x00028c60
        /*0994*/ 	.short	0x010a
        /*0996*/ 	.byte	0x3f
	.zero		1


	//   ....[58]....
        /*0998*/ 	.word	0x00011d50
        /*099c*/ 	.word	0x00000002
        /*09a0*/ 	.word	0x00028c40
        /*09a4*/ 	.short	0x010a
        /*09a6*/ 	.byte	0x3f
	.zero		1


	//   ....[59]....
        /*09a8*/ 	.word	0x00011f60
        /*09ac*/ 	.word	0x00000002
        /*09b0*/ 	.word	0x00028c60
        /*09b4*/ 	.short	0x010a
        /*09b6*/ 	.byte	0x3f
	.zero		1


	//   ....[60]....
        /*09b8*/ 	.word	0x00012620
        /*09bc*/ 	.word	0x00000002
        /*09c0*/ 	.word	0x00028c40
        /*09c4*/ 	.short	0x010a
        /*09c6*/ 	.byte	0x3f
	.zero		1


	//   ....[61]....
        /*09c8*/ 	.word	0x00012820
        /*09cc*/ 	.word	0x00000002
        /*09d0*/ 	.word	0x00028c60
        /*09d4*/ 	.short	0x010a
        /*09d6*/ 	.byte	0x3f
	.zero		1


	//   ....[62]....
        /*09d8*/ 	.word	0x00012e60
        /*09dc*/ 	.word	0x00000002
        /*09e0*/ 	.word	0x00028c40
        /*09e4*/ 	.short	0x010a
        /*09e6*/ 	.byte	0x3f
	.zero		1


	//   ....[63]....
        /*09e8*/ 	.word	0x00013070
        /*09ec*/ 	.word	0x00000002
        /*09f0*/ 	.word	0x00028c60
        /*09f4*/ 	.short	0x010a
        /*09f6*/ 	.byte	0x3f
	.zero		1


	//   ....[64]....
        /*09f8*/ 	.word	0x000140f0
        /*09fc*/ 	.word	0x00000000
        /*0a00*/ 	.word	0x00028c20
        /*0a04*/ 	.short	0x010a
        /*0a06*/ 	.byte	0x3f
	.zero		1


	//   ....[65]....
        /*0a08*/ 	.word	0x000142a0
        /*0a0c*/ 	.word	0x00000006
        /*0a10*/ 	.word	0x00000000
        /*0a14*/ 	.short	0x010a
        /*0a16*/ 	.byte	0x3f
	.zero		1


	//   ....[66]....
        /*0a18*/ 	.word	0x00014310
        /*0a1c*/ 	.word	0x00000007
        /*0a20*/ 	.word	0x00000000
        /*0a24*/ 	.short	0x010a
        /*0a26*/ 	.byte	0x3f
	.zero		1


	//   ....[67]....
        /*0a28*/ 	.word	0x00014380
        /*0a2c*/ 	.word	0x00000004
        /*0a30*/ 	.word	0x00000000
        /*0a34*/ 	.short	0x010a
        /*0a36*/ 	.byte	0x3f
	.zero		1


	//   ....[68]....
        /*0a38*/ 	.word	0x000143b0
        /*0a3c*/ 	.word	0x00000003
        /*0a40*/ 	.word	0x00000000
        /*0a44*/ 	.short	0x010a
        /*0a46*/ 	.byte	0x3f
	.zero		1


	//   ....[69]....
        /*0a48*/ 	.word	0x00014410
        /*0a4c*/ 	.word	0x00000048
        /*0a50*/ 	.word	0x00028c90
        /*0a54*/ 	.short	0x010a
        /*0a56*/ 	.byte	0x3f
	.zero		1


	//   ....[70]....
        /*0a58*/ 	.word	0x00014460
        /*0a5c*/ 	.word	0x00000048
        /*0a60*/ 	.word	0x00028c90
        /*0a64*/ 	.short	0x010a
        /*0a66*/ 	.byte	0x3f
	.zero		1


	//   ....[71]....
        /*0a68*/ 	.word	0x000144b0
        /*0a6c*/ 	.word	0x00000048
        /*0a70*/ 	.word	0x00028c90
        /*0a74*/ 	.short	0x010a
        /*0a76*/ 	.byte	0x3f
	.zero		1


	//   ....[72]....
        /*0a78*/ 	.word	0x00014500
        /*0a7c*/ 	.word	0x00000048
        /*0a80*/ 	.word	0x00028cb0
        /*0a84*/ 	.short	0x010a
        /*0a86*/ 	.byte	0x3f
	.zero		1


	//   ....[73]....
        /*0a88*/ 	.word	0x00014550
        /*0a8c*/ 	.word	0x00000008
        /*0a90*/ 	.word	0x00028c50
        /*0a94*/ 	.short	0x010a
        /*0a96*/ 	.byte	0x3f
	.zero		1


	//   ....[74]....
        /*0a98*/ 	.word	0x000145a0
        /*0a9c*/ 	.word	0x00000000
        /*0aa0*/ 	.word	0x00028c50
        /*0aa4*/ 	.short	0x010a
        /*0aa6*/ 	.byte	0x3f
	.zero		1


	//   ....[75]....
        /*0aa8*/ 	.word	0x00014870
        /*0aac*/ 	.word	0x00000002
        /*0ab0*/ 	.word	0x00028c00
        /*0ab4*/ 	.short	0x010a
        /*0ab6*/ 	.byte	0x3f
	.zero		1


	//   ....[76]....
        /*0ab8*/ 	.word	0x00014b40
        /*0abc*/ 	.word	0x00000002
        /*0ac0*/ 	.word	0x00028c00
        /*0ac4*/ 	.short	0x010a
        /*0ac6*/ 	.byte	0x3f
	.zero		1


	//   ....[77]....
        /*0ac8*/ 	.word	0x00014b90
        /*0acc*/ 	.word	0x0000000f
        /*0ad0*/ 	.word	0x00028c30
        /*0ad4*/ 	.short	0x010a
        /*0ad6*/ 	.byte	0x3f
	.zero		1


	//   ....[78]....
        /*0ad8*/ 	.word	0x00014be0
        /*0adc*/ 	.word	0x0000000f
        /*0ae0*/ 	.word	0x00028c50
        /*0ae4*/ 	.short	0x010a
        /*0ae6*/ 	.byte	0x3f
	.zero		1


	//   ....[79]....
        /*0ae8*/ 	.word	0x00014c30
        /*0aec*/ 	.word	0x0000000f
        /*0af0*/ 	.word	0x00028c30
        /*0af4*/ 	.short	0x010a
        /*0af6*/ 	.byte	0x3f
	.zero		1


	//   ....[80]....
        /*0af8*/ 	.word	0x00014c80
        /*0afc*/ 	.word	0x0000000f
        /*0b00*/ 	.word	0x00028c50
        /*0b04*/ 	.short	0x010a
        /*0b06*/ 	.byte	0x3f
	.zero		1


	//   ....[81]....
        /*0b08*/ 	.word	0x00014e20
        /*0b0c*/ 	.word	0x00000005
        /*0b10*/ 	.word	0x00028c20
        /*0b14*/ 	.short	0x010a
        /*0b16*/ 	.byte	0x3f
	.zero		1


	//   ....[82]....
        /*0b18*/ 	.word	0x00014e70
        /*0b1c*/ 	.word	0x00000006
        /*0b20*/ 	.word	0x00028ca0
        /*0b24*/ 	.short	0x010a
        /*0b26*/ 	.byte	0x3f
	.zero		1


	//   ....[83]....
        /*0b28*/ 	.word	0x00014ec0
        /*0b2c*/ 	.word	0x00000006
        /*0b30*/ 	.word	0x00028cc0
        /*0b34*/ 	.short	0x010a
        /*0b36*/ 	.byte	0x3f
	.zero		1


	//   ....[84]....
        /*0b38*/ 	.word	0x00014f10
        /*0b3c*/ 	.word	0x00000007
        /*0b40*/ 	.word	0x00028ca0
        /*0b44*/ 	.short	0x010a
        /*0b46*/ 	.byte	0x3f
	.zero		1


	//   ....[85]....
        /*0b48*/ 	.word	0x00014f60
        /*0b4c*/ 	.word	0x00000007
        /*0b50*/ 	.word	0x00028cc0
        /*0b54*/ 	.short	0x010a
        /*0b56*/ 	.byte	0x3f
	.zero		1


	//   ....[86]....
        /*0b58*/ 	.word	0x00015100
        /*0b5c*/ 	.word	0x00000005
        /*0b60*/ 	.word	0x00028c40
        /*0b64*/ 	.short	0x010a
        /*0b66*/ 	.byte	0x3f
	.zero		1


	//   ....[87]....
        /*0b68*/ 	.word	0x00015180
        /*0b6c*/ 	.word	0x00000005
        /*0b70*/ 	.word	0x00028c20
        /*0b74*/ 	.short	0x010a
        /*0b76*/ 	.byte	0x3f
	.zero		1


	//   ....[88]....
        /*0b78*/ 	.word	0x000151d0
        /*0b7c*/ 	.word	0x00000002
        /*0b80*/ 	.word	0x00028c60
        /*0b84*/ 	.short	0x010a
        /*0b86*/ 	.byte	0x3f
	.zero		1


	//   ....[89]....
        /*0b88*/ 	.word	0x00015220
        /*0b8c*/ 	.word	0x00000002
        /*0b90*/ 	.word	0x00028c40
        /*0b94*/ 	.short	0x010a
        /*0b96*/ 	.byte	0x3f
	.zero		1


	//   ....[90]....
        /*0b98*/ 	.word	0x00015270
        /*0b9c*/ 	.word	0x00000002
        /*0ba0*/ 	.word	0x00028c60
        /*0ba4*/ 	.short	0x010a
        /*0ba6*/ 	.byte	0x3f
	.zero		1


	//   ....[91]....
        /*0ba8*/ 	.word	0x000152c0
        /*0bac*/ 	.word	0x00000002
        /*0bb0*/ 	.word	0x00028c40
        /*0bb4*/ 	.short	0x010a
        /*0bb6*/ 	.byte	0x3f
	.zero		1


	//   ....[92]....
        /*0bb8*/ 	.word	0x00015310
        /*0bbc*/ 	.word	0x00000002
        /*0bc0*/ 	.word	0x00028c60
        /*0bc4*/ 	.short	0x010a
        /*0bc6*/ 	.byte	0x3f
	.zero		1


	//   ....[93]....
        /*0bc8*/ 	.word	0x00015360
        /*0bcc*/ 	.word	0x00000002
        /*0bd0*/ 	.word	0x00028c40
        /*0bd4*/ 	.short	0x010a
        /*0bd6*/ 	.byte	0x3f
	.zero		1


	//   ....[94]....
        /*0bd8*/ 	.word	0x000153b0
        /*0bdc*/ 	.word	0x00000002
        /*0be0*/ 	.word	0x00028c60
        /*0be4*/ 	.short	0x010a
        /*0be6*/ 	.byte	0x3f
	.zero		1


	//   ....[95]....
        /*0be8*/ 	.word	0x00015d60
        /*0bec*/ 	.word	0x00000000
        /*0bf0*/ 	.word	0x00028c20
        /*0bf4*/ 	.short	0x010a
        /*0bf6*/ 	.byte	0x3f
	.zero		1


	//   ....[96]....
        /*0bf8*/ 	.word	0x00015f00
        /*0bfc*/ 	.word	0x00000006
        /*0c00*/ 	.word	0x00000000
        /*0c04*/ 	.short	0x010a
        /*0c06*/ 	.byte	0x3f
	.zero		1


	//   ....[97]....
        /*0c08*/ 	.word	0x00015f50
        /*0c0c*/ 	.word	0x00000007
        /*0c10*/ 	.word	0x00000000
        /*0c14*/ 	.short	0x010a
        /*0c16*/ 	.byte	0x3f
	.zero		1


	//   ....[98]....
        /*0c18*/ 	.word	0x00015fa0
        /*0c1c*/ 	.word	0x00000004
        /*0c20*/ 	.word	0x00000000
        /*0c24*/ 	.short	0x010a
        /*0c26*/ 	.byte	0x3f
	.zero		1


	//----- nvinfo : EIATTR_NUM_MBARRIERS
	.align		4
.L_231:
        /*0c28*/ 	.byte	0x03, 0x38
        /*0c2a*/ 	.short	0x0016


	//----- nvinfo : EIATTR_EXIT_INSTR_OFFSETS
	.align		4
        /*0c2c*/ 	.byte	0x04, 0x1c
        /*0c2e*/ 	.short	(.L_233 - .L_232)


	//   ....[0]....
.L_232:
        /*0c30*/ 	.word	0x00014400


	//----- nvinfo : EIATTR_MAX_THREADS
	.align		4
.L_233:
        /*0c34*/ 	.byte	0x04, 0x05
        /*0c36*/ 	.short	(.L_235 - .L_234)
.L_234:
        /*0c38*/ 	.word	0x00000180
        /*0c3c*/ 	.word	0x00000001
        /*0c40*/ 	.word	0x00000001


	//----- nvinfo : EIATTR_CRS_STACK_SIZE
	.align		4
.L_235:
        /*0c44*/ 	.byte	0x04, 0x1e
        /*0c46*/ 	.short	(.L_237 - .L_236)
.L_236:
        /*0c48*/ 	.word	0x00000000


	//----- nvinfo : EIATTR_CBANK_PARAM_SIZE
	.align		4
.L_237:
        /*0c4c*/ 	.byte	0x03, 0x19
        /*0c4e*/ 	.short	0x0a70


	//----- nvinfo : EIATTR_PARAM_CBANK
	.align		4
        /*0c50*/ 	.byte	0x04, 0x0a
        /*0c52*/ 	.short	(.L_239 - .L_238)
	.align		4
.L_238:
        /*0c54*/ 	.word	index@(.nv.constant0._ZN7cutlass13device_kernelIN5flash11enable_sm90INS1_16FlashAttnFwdSm90INS1_25CollectiveMainloopFwdSm90ILi2EN4cute5tupleIJNS5_1CILi1EEES8_S8_EEENS6_IJNS7_ILi64EEESA_SA_EEELi512ENS_6half_tEfNS_4arch4Sm90ELb0ELb0ELb0ELb1ELb0ELb1ELb0ELb0ELb0ELb0ELb0ELb0EEENS1_21CollectiveEpilogueFwdINS6_IJSA_NS7_ILi512EEESA_EEES9_SC_SE_Li256ELb1ELb0ELb0ELb0EEENS1_36VarlenDynamicPersistentTileSchedulerILi64ELi64ELi256ELi32ELb0ELb0ELb1ELb0ELb1ELb1EEEEEEEEEvNT_6ParamsE)
        /*0c58*/ 	.short	0x0210
        /*0c5a*/ 	.short	0x0a70


	//----- nvinfo : EIATTR_SW_WAR
	.align		4
.L_239:
        /*0c5c*/ 	.byte	0x04, 0x36
        /*0c5e*/ 	.short	(.L_241 - .L_240)
.L_240:
        /*0c60*/ 	.word	0x00000008
.L_241:


//--------------------- .nv.info._ZN7cutlass13device_kernelIN5flash11enable_sm90INS1_16FlashAttnFwdSm90INS1_25CollectiveMainloopFwdSm90ILi2EN4cute5tupleIJNS5_1CILi1EEES8_S8_EEENS6_IJNS7_ILi64EEESA_SA_EEELi512ENS_6half_tEfNS_4arch4Sm90ELb0ELb0ELb0ELb1ELb0ELb0ELb1ELb0ELb0ELb0ELb0ELb0EEENS1_21CollectiveEpilogueFwdINS6_IJSA_NS7_ILi512EEESA_EEES9_SC_SE_Li256ELb1ELb0ELb0ELb0EEENS1_36VarlenDynamicPersistentTileSchedulerILi64ELi64ELi256ELi32ELb0ELb0ELb1ELb0ELb1ELb1EEEEEEEEEvNT_6ParamsE --------------------------
	.section	.nv.info._ZN7cutlass13device_kernelIN5flash11enable_sm90INS1_16FlashAttnFwdSm90INS1_25CollectiveMainloopFwdSm90ILi2EN4cute5tupleIJNS5_1CILi1EEES8_S8_EEENS6_IJNS7_ILi64EEESA_SA_EEELi512ENS_6half_tEfNS_4arch4Sm90ELb0ELb0ELb0ELb1ELb0ELb0ELb1ELb0ELb0ELb0ELb0ELb0EEENS1_21CollectiveEpilogueFwdINS6_IJSA_NS7_ILi512EEESA_EEES9_SC_SE_Li256ELb1ELb0ELb0ELb0EEENS1_36VarlenDynamicPersistentTileSchedulerILi64ELi64ELi256ELi32ELb0ELb0ELb1ELb0ELb1ELb1EEEEEEEEEvNT_6ParamsE,"",@"SHT_CUDA_INFO"
	.sectionflags	@""
	.align	4


	//----- nvinfo : EIATTR_CUDA_API_VERSION
	.align		4
        /*0000*/ 	.byte	0x04, 0x37
        /*0002*/ 	.short	(.L_243 - .L_242)
.L_242:
        /*0004*/ 	.word	0x00000082


	//----- nvinfo : EIATTR_KPARAM_INFO
	.align		4
.L_243:
        /*0008*/ 	.byte	0x04, 0x17
        /*000a*/ 	.short	(.L_245 - .L_244)
.L_244:
        /*000c*/ 	.word	0x00000000
        /*0010*/ 	.short	0x0000
        /*0012*/ 	.short	0x0070
        /*0014*/ 	.byte	0x00, 0xf0, 0x01, 0x2c


	//----- nvinfo : EIATTR_SPARSE_MMA_MASK
	.align		4
.L_245:
        /*0018*/ 	.byte	0x03, 0x50
        /*001a*/ 	.short	0x0000


	//----- nvinfo : EIATTR_MAXREG_COUNT
	.align		4
        /*001c*/ 	.byte	0x03, 0x1b
        /*001e*/ 	.short	0x00a8


	//----- nvinfo : EIATTR_NUM_BARRIERS
	.align		4
        /*0020*/ 	.byte	0x02, 0x4c
        /*0022*/ 	.byte	0x10
	.zero		1


	//----- nvinfo : EIATTR_EXTERNS
	.align		4
        /*0024*/ 	.byte	0x04, 0x0f
        /*0026*/ 	.short	(.L_247 - .L_246)


	//   ....[0]....
	.align		4
.L_246:
        /*0028*/ 	.word	index@(__assertfail)


	//----- nvinfo : EIATTR_ANNOTATIONS
	.align		4
.L_247:
        /*002c*/ 	.byte	0x04, 0x55
        /*002e*/ 	.short	(.L_249 - .L_248)


	//   ....[0]....
.L_248:
        /* <DEDUP_REMOVED lines=34> */


	//----- nvinfo : EIATTR_MERCURY_ISA_VERSION
	.align		4
.L_249:
        /*0240*/ 	.byte	0x03, 0x5f
        /*0242*/ 	.short	0x0101


	//----- nvinfo : EIATTR_UNUSED_LOAD_BYTE_OFFSET
	.align		4
        /*0244*/ 	.byte	0x04, 0x44
        /*0246*/ 	.short	(.L_251 - .L_250)


	//   ....[0]....
.L_250:
        /*0248*/ 	.word	0x00000a60
        /*024c*/ 	.word	0x0000fff0


	//   ....[1]....
        /*0250*/ 	.word	0x00008b30
        /*0254*/ 	.word	0x0000fff0


	//----- nvinfo : EIATTR_INT_WARP_WIDE_INSTR_OFFSETS
	.align		4
.L_251:
        /*0258*/ 	.byte	0x04, 0x31
        /*025a*/ 	.short	(.L_253 - .L_252)


	//   ....[0]....
.L_252:
        /*025c*/ 	.word	0x00000190


	//   ....[1]....
        /*0260*/ 	.word	0x000001d0


	//   ....[2]....
        /*0264*/ 	.word	0x00000240


	//   ....[3]....
        /*0268*/ 	.word	0x000002b0


	//   ....[4]....
        /*026c*/ 	.word	0x0000c3f0


	//   ....[5]....
        /*0270*/ 	.word	0x0000c4b0


	//   ....[6]....
        /*0274*/ 	.word	0x0000c950


	//   ....[7]....
        /*0278*/ 	.word	0x0000c980


	//   ....[8]....
        /*027c*/ 	.word	0x0000f6c0


	//   ....[9]....
        /*0280*/ 	.word	0x0000f780


	//----- nvinfo : EIATTR_COOP_GROUP_MASK_REGIDS
	.align		4
.L_253:
        /*0284*/ 	.byte	0x04, 0x29
        /*0286*/ 	.short	(.L_255 - .L_254)


	//   ....[0]....
.L_254:
        /*0288*/ 	.word	0xffffffff


	//   ....[1]....
        /*028c*/ 	.word	0xffffffff


	//   ....[2]....
        /*0290*/ 	.word	0xffffffff


	//   ....[3]....
        /*0294*/ 	.word	0xffffffff


	//   ....[4]....
        /*0298*/ 	.word	0xffffffff


	//   ....[5]....
        /*029c*/ 	.word	0xffffffff


	//   ....[6]....
        /*02a0*/ 	.word	0xffffffff


	//   ....[7]....
        /*02a4*/ 	.word	0xffffffff


	//   ....[8]....
        /*02a8*/ 	.word	0xffffffff


	//   ....[9]....
        /*02ac*/ 	.word	0xffffffff


	//   ....[10]....
        /*02b0*/ 	.word	0xffffffff


	//   ....[11]....
        /*02b4*/ 	.word	0xffffffff


	//   ....[12]....
        /*02b8*/ 	.word	0xffffffff


	//   ....[13]....
        /*02bc*/ 	.word	0xffffffff


	//   ....[14]....
        /*02c0*/ 	.word	0xffffffff


	//   ....[15]....
        /*02c4*/ 	.word	0xffffffff


	//   ....[16]....
        /*02c8*/ 	.word	0xffffffff


	//   ....[17]....
        /*02cc*/ 	.word	0xffffffff


	//   ....[18]....
        /*02d0*/ 	.word	0xffffffff


	//   ....[19]....
        /*02d4*/ 	.word	0xffffffff


	//   ....[20]....
        /*02d8*/ 	.word	0xffffffff


	//   ....[21]....
        /*02dc*/ 	.word	0xffffffff


	//   ....[22]....
        /*02e0*/ 	.word	0xffffffff


	//   ....[23]....
        /*02e4*/ 	.word	0xffffffff


	//   ....[24]....
        /*02e8*/ 	.word	0xffffffff


	//   ....[25]....
        /*02ec*/ 	.word	0xffffffff


	//   ....[26]....
        /*02f0*/ 	.word	0xffffffff


	//   ....[27]....
        /*02f4*/ 	.word	0xffffffff


	//   ....[28]....
        /*02f8*/ 	.word	0xffffffff


	//   ....[29]....
        /*02fc*/ 	.word	0xffffffff


	//   ....[30]....
        /*0300*/ 	.word	0xffffffff


	//   ....[31]....
        /*0304*/ 	.word	0xffffffff


	//   ....[32]....
        /*0308*/ 	.word	0xffffffff


	//   ....[33]....
        /*030c*/ 	.word	0xffffffff


	//   ....[34]....
        /*0310*/ 	.word	0xffffffff


	//   ....[35]....
        /*0314*/ 	.word	0xffffffff


	//   ....[36]....
        /*0318*/ 	.word	0xffffffff


	//   ....[37]....
        /*031c*/ 	.word	0xffffffff


	//   ....[38]....
        /*0320*/ 	.word	0xffffffff


	//   ....[39]....
        /*0324*/ 	.word	0xffffffff


	//   ....[40]....
        /*0328*/ 	.word	0xffffffff


	//   ....[41]....
        /*032c*/ 	.word	0xffffffff


	//   ....[42]....
        /*0330*/ 	.word	0xffffffff


	//   ....[43]....
        /*0334*/ 	.word	0xffffffff


	//   ....[44]....
        /*0338*/ 	.word	0xffffffff


	//   ....[45]....
        /*033c*/ 	.word	0xffffffff


	//   ....[46]....
        /*0340*/ 	.word	0xffffffff


	//   ....[47]....
        /*0344*/ 	.word	0xffffffff


	//   ....[48]....
        /*0348*/ 	.word	0xffffffff


	//   ....[49]....
        /*034c*/ 	.word	0xffffffff


	//   ....[50]....
        /*0350*/ 	.word	0xffffffff


	//   ....[51]....
        /*0354*/ 	.word	0xffffffff


	//   ....[52]....
        /*0358*/ 	.word	0xffffffff


	//   ....[53]....
        /*035c*/ 	.word	0xffffffff


	//   ....[54]....
        /*0360*/ 	.word	0xffffffff


	//   ....[55]....
        /*0364*/ 	.word	0xffffffff


	//   ....[56]....
        /*0368*/ 	.word	0xffffffff


	//   ....[57]....
        /*036c*/ 	.word	0xffffffff


	//   ....[58]....
        /*0370*/ 	.word	0xffffffff


	//   ....[59]....
        /*0374*/ 	.word	0xffffffff


	//   ....[60]....
        /*0378*/ 	.word	0x0500000f


	//   ....[61]....
        /*037c*/ 	.word	0x0500000f


	//   ....[62]....
        /*0380*/ 	.word	0x0500000f


	//   ....[63]....
        /*0384*/ 	.word	0x0500000f


	//   ....[64]....
        /*0388*/ 	.word	0x0500000f


	//   ....[65]....
        /*038c*/ 	.word	0x0500000f


	//   ....[66]....
        /*0390*/ 	.word	0x0500000f


	//   ....[67]....
        /*0394*/ 	.word	0x0500000f


	//   ....[68]....
        /*0398*/ 	.word	0x0500000f


	//   ....[69]....
        /*039c*/ 	.word	0x0500000f


	//   ....[70]....
        /*03a0*/ 	.word	0x0500000f


	//   ....[71]....
        /*03a4*/ 	.word	0x0500000f


	//   ....[72]....
        /*03a8*/ 	.word	0x0500000f


	//   ....[73]....
        /*03ac*/ 	.word	0x0500000f


	//   ....[74]....
        /*03b0*/ 	.word	0x0500000f


	//   ....[75]....
        /*03b4*/ 	.word	0x0500000f


	//   ....[76]....
        /*03b8*/ 	.word	0x0500000f


	//   ....[77]....
        /*03bc*/ 	.word	0x0500000f


	//   ....[78]....
        /*03c0*/ 	.word	0x0500000f


	//----- nvinfo : EIATTR_COOP_GROUP_INSTR_OFFSETS
	.align		4
.L_255:
        /*03c4*/ 	.byte	0x04, 0x28
        /*03c6*/ 	.short	(.L_257 - .L_256)


	//   ....[0]....
.L_256:
        /*03c8*/ 	.word	0x00000060


	//   ....[1]....
        /*03cc*/ 	.word	0x000001a0


	//   ....[2]....
        /*03d0*/ 	.word	0x000001e0


	//   ....[3]....
        /*03d4*/ 	.word	0x000003f0


	//   ....[4]....
        /*03d8*/ 	.word	0x00000550


	//   ....[5]....
        /*03dc*/ 	.word	0x00000670


	//   ....[6]....
        /*03e0*/ 	.word	0x000007d0


	//   ....[7]....
        /*03e4*/ 	.word	0x00001720


	//   ....[8]....
        /*03e8*/ 	.word	0x00002e70


	//   ....[9]....
        /*03ec*/ 	.word	0x000036b0


	//   ....[10]....
        /*03f0*/ 	.word	0x00004a40


	//   ....[11]....
        /*03f4*/ 	.word	0x00004ac0


	//   ....[12]....
        /*03f8*/ 	.word	0x00004c90


	//   ....[13]....
        /*03fc*/ 	.word	0x00004d60


	//   ....[14]....
        /*0400*/ 	.word	0x00005550


	//   ....[15]....
        /*0404*/ 	.word	0x00005b20


	//   ....[16]....
        /*0408*/ 	.word	0x00006c40


	//   ....[17]....
        /*040c*/ 	.word	0x00006c70


	//   ....[18]....
        /*0410*/ 	.word	0x00006ed0


	//   ....[19]....
        /*0414*/ 	.word	0x000070a0


	//   ....[20]....
        /*0418*/ 	.word	0x00007fe0


	//   ....[21]....
        /*041c*/ 	.word	0x00008040


	//   ....[22]....
        /*0420*/ 	.word	0x00008070


	//   ....[23]....
        /*0424*/ 	.word	0x000080d0


	//   ....[24]....
        /*0428*/ 	.word	0x000080e0


	//   ....[25]....
        /*042c*/ 	.word	0x00009a60


	//   ....[26]....
        /*0430*/ 	.word	0x0000b4b0


	//   ....[27]....
        /*0434*/ 	.word	0x0000b650


	//   ....[28]....
        /*0438*/ 	.word	0x0000b680


	//   ....[29]....
        /*043c*/ 	.word	0x0000b6c0


	//   ....[30]....
        /*0440*/ 	.word	0x0000b720


	//   ....[31]....
        /*0444*/ 	.word	0x0000b780


	//   ....[32]....
        /*0448*/ 	.word	0x0000b7c0


	//   ....[33]....
        /*044c*/ 	.word	0x0000b980


	//   ....[34]....
        /*0450*/ 	.word	0x0000b9e0


	//   ....[35]....
        /*0454*/ 	.word	0x0000ba20


	//   ....[36]....
        /*0458*/ 	.word	0x0000ba60


	//   ....[37]....
        /*045c*/ 	.word	0x0000ba90


	//   ....[38]....
        /*0460*/ 	.word	0x0000bac0


	//   ....[39]....
        /*0464*/ 	.word	0x0000bb50


	//   ....[40]....
        /*0468*/ 	.word	0x0000bb80


	//   ....[41]....
        /*046c*/ 	.word	0x0000bc10


	//   ....[42]....
        /*0470*/ 	.word	0x0000f810


	//   ....[43]....
        /*0474*/ 	.word	0x0000f820


	//   ....[44]....
        /*0478*/ 	.word	0x0000f940


	//   ....[45]....
        /*047c*/ 	.word	0x0000f9a0


	//   ....[46]....
        /*0480*/ 	.word	0x0000f9e0


	//   ....[47]....
        /*0484*/ 	.word	0x0000fa20


	//   ....[48]....
        /*0488*/ 	.word	0x0000fa50


	//   ....[49]....
        /*048c*/ 	.word	0x0000fa80


	//   ....[50]....
        /*0490*/ 	.word	0x0000fc20


	//   ....[51]....
        /*0494*/ 	.word	0x0000fc80


	//   ....[52]....
        /*0498*/ 	.word	0x0000fcc0


	//   ....[53]....
        /*049c*/ 	.word	0x0000fd00


	//   ....[54]....
        /*04a0*/ 	.word	0x0000fd30


	//   ....[55]....
        /*04a4*/ 	.word	0x0000fd60


	//   ....[56]....
        /*04a8*/ 	.word	0x0000fe20


	//   ....[57]....
        /*04ac*/ 	.word	0x0000fe40


	//   ....[58]....
        /*04b0*/ 	.word	0x0000feb0


	//   ....[59]....
        /*04b4*/ 	.word	0x00010300


	//   ....[60]....
        /*04b8*/ 	.word	0x000107f0


	//   ....[61]....
        /*04bc*/ 	.word	0x00010c10


	//   ....[62]....
        /*04c0*/ 	.word	0x00010ca0


	//   ....[63]....
        /*04c4*/ 	.word	0x00010d40


	//   ....[64]....
        /*04c8*/ 	.word	0x00010df0


	//   ....[65]....
        /*04cc*/ 	.word	0x00010e70


	//   ....[66]....
        /*04d0*/ 	.word	0x00010ef0


	//   ....[67]....
        /*04d4*/ 	.word	0x00010f70


	//   ....[68]....
        /*04d8*/ 	.word	0x00010ff0


	//   ....[69]....
        /*04dc*/ 	.word	0x00011080


	//   ....[70]....
        /*04e0*/ 	.word	0x00011130


	//   ....[71]....
        /*04e4*/ 	.word	0x000111b0


	//   ....[72]....
        /*04e8*/ 	.word	0x00011230


	//   ....[73]....
        /*04ec*/ 	.word	0x000112b0


	//   ....[74]....
        /*04f0*/ 	.word	0x00011330


	//   ....[75]....
        /*04f4*/ 	.word	0x000113a0


	//   ....[76]....
        /*04f8*/ 	.word	0x00011440


	//   ....[77]....
        /*04fc*/ 	.word	0x000114d0


	//   ....[78]....
        /*0500*/ 	.word	0x000115f0


	//----- nvinfo : EIATTR_REG_RECONFIG
	.align		4
.L_257:
        /*0504*/ 	.byte	0x01, 0x54
	.zero		2


	//----- nvinfo : EIATTR_SYSCALL_OFFSETS
	.align		4
        /*0508*/ 	.byte	0x04, 0x46
        /*050a*/ 	.short	(.L_259 - .L_258)


	//   ....[0]....
.L_258:
        /*050c*/ 	.word	0x00003030


	//   ....[1]....
        /*0510*/ 	.word	0x0000c640


	//   ....[2]....
        /*0514*/ 	.word	0x0000c780


	//   ....[3]....
        /*0518*/ 	.word	0x0000c880


	//----- nvinfo : EIATTR_MBARRIER_INSTR_OFFSETS
	.align		4
.L_259:
        /*051c*/ 	.byte	0x04, 0x39
        /*051e*/ 	.short	(.L_261 - .L_260)


	//   ....[0]....
.L_260:
        /*0520*/ 	.word	0x000002d0
        /*0524*/ 	.word	0x000000ff
        /*0528*/ 	.word	0x00038800
        /*052c*/ 	.short	0x0100
        /*052e*/ 	.byte	0x08
	.zero		1


	//   ....[1]....
        /*0530*/ 	.word	0x000002e0
        /*0534*/ 	.word	0x000000ff
        /*0538*/ 	.word	0x00038810
        /*053c*/ 	.short	0x0100
        /*053e*/ 	.byte	0x08
	.zero		1


	//   ....[2]....
        /*0540*/ 	.word	0x000002f0
        /*0544*/ 	.word	0x000000ff
        /*0548*/ 	.word	0x00038820
        /*054c*/ 	.short	0x0100
        /*054e*/ 	.byte	0x08
	.zero		1


	//   ....[3]....
        /*0550*/ 	.word	0x000003a0
        /*0554*/ 	.word	0x000000ff
        /*0558*/ 	.word	0x00038830
        /*055c*/ 	.short	0x0100
        /*055e*/ 	.byte	0x06
	.zero		1


	//   ....[4]....
        /*0560*/ 	.word	0x000003b0
        /*0564*/ 	.word	0x000000ff
        /*0568*/ 	.word	0x00038840
        /*056c*/ 	.short	0x0100
        /*056e*/ 	.byte	0x06
	.zero		1


	//   ....[5]....
        /*0570*/ 	.word	0x000003c0
        /*0574*/ 	.word	0x000000ff
        /*0578*/ 	.word	0x00038838
        /*057c*/ 	.short	0x0100
        /*057e*/ 	.byte	0x06
	.zero		1


	//   ....[6]....
        /*0580*/ 	.word	0x000003d0
        /*0584*/ 	.word	0x000000ff
        /*0588*/ 	.word	0x00038848
        /*058c*/ 	.short	0x0100
        /*058e*/ 	.byte	0x06
	.zero		1


	//   ....[7]....
        /*0590*/ 	.word	0x00000500
        /*0594*/ 	.word	0x000000ff
        /*0598*/ 	.word	0x00038850
        /*059c*/ 	.short	0x0100
        /*059e*/ 	.byte	0x08
	.zero		1


	//   ....[8]....
        /*05a0*/ 	.word	0x00000510
        /*05a4*/ 	.word	0x000000ff
        /*05a8*/ 	.word	0x00038860
        /*05ac*/ 	.short	0x0100
        /*05ae*/ 	.byte	0x08
	.zero		1


	//   ....[9]....
        /*05b0*/ 	.word	0x00000520
        /*05b4*/ 	.word	0x000000ff
        /*05b8*/ 	.word	0x00038858
        /*05bc*/ 	.short	0x0100
        /*05be*/ 	.byte	0x08
	.zero		1


	//   ....[10]....
        /*05c0*/ 	.word	0x00000530
        /*05c4*/ 	.word	0x000000ff
        /*05c8*/ 	.word	0x00038868
        /*05cc*/ 	.short	0x0100
        /*05ce*/ 	.byte	0x08
	.zero		1


	//   ....[11]....
        /*05d0*/ 	.word	0x00000620
        /*05d4*/ 	.word	0x000000ff
        /*05d8*/ 	.word	0x00038870
        /*05dc*/ 	.short	0x0100
        /*05de*/ 	.byte	0x06
	.zero		1


	//   ....[12]....
        /*05e0*/ 	.word	0x00000630
        /*05e4*/ 	.word	0x000000ff
        /*05e8*/ 	.word	0x00038880
        /*05ec*/ 	.short	0x0100
        /*05ee*/ 	.byte	0x06
	.zero		1


	//   ....[13]....
        /*05f0*/ 	.word	0x00000640
        /*05f4*/ 	.word	0x000000ff
        /*05f8*/ 	.word	0x00038878
        /*05fc*/ 	.short	0x0100
        /*05fe*/ 	.byte	0x06
	.zero		1


	//   ....[14]....
        /*0600*/ 	.word	0x00000650
        /*0604*/ 	.word	0x000000ff
        /*0608*/ 	.word	0x00038888
        /*060c*/ 	.short	0x0100
        /*060e*/ 	.byte	0x06
	.zero		1


	//   ....[15]....
        /*0610*/ 	.word	0x00000780
        /*0614*/ 	.word	0x000000ff
        /*0618*/ 	.word	0x00038890
        /*061c*/ 	.short	0x0100
        /*061e*/ 	.byte	0x08
	.zero		1


	//   ....[16]....
        /*0620*/ 	.word	0x00000790
        /*0624*/ 	.word	0x000000ff
        /*0628*/ 	.word	0x000388a0
        /*062c*/ 	.short	0x0100
        /*062e*/ 	.byte	0x08
	.zero		1


	//   ....[17]....
        /*0630*/ 	.word	0x000007a0
        /*0634*/ 	.word	0x000000ff
        /*0638*/ 	.word	0x00038898
        /*063c*/ 	.short	0x0100
        /*063e*/ 	.byte	0x08
	.zero		1


	//   ....[18]....
        /*0640*/ 	.word	0x000007b0
        /*0644*/ 	.word	0x000000ff
        /*0648*/ 	.word	0x000388a8
        /*064c*/ 	.short	0x0100
        /*064e*/ 	.byte	0x08
	.zero		1


	//   ....[19]....
        /*0650*/ 	.word	0x000008e0
        /*0654*/ 	.word	0x000000ff
        /*0658*/ 	.word	0x000388b0
        /*065c*/ 	.short	0x0100
        /*065e*/ 	.byte	0x08
	.zero		1


	//   ....[20]....
        /*0660*/ 	.word	0x000008f0
        /*0664*/ 	.word	0x000000ff
        /*0668*/ 	.word	0x000388c0
        /*066c*/ 	.short	0x0100
        /*066e*/ 	.byte	0x08
	.zero		1


	//   ....[21]....
        /*0670*/ 	.word	0x00000900
        /*0674*/ 	.word	0x000000ff
        /*0678*/ 	.word	0x000388b8
        /*067c*/ 	.short	0x0100
        /*067e*/ 	.byte	0x08
	.zero		1


	//   ....[22]....
        /*0680*/ 	.word	0x00000910
        /*0684*/ 	.word	0x000000ff
        /*0688*/ 	.word	0x000388c8
        /*068c*/ 	.short	0x0100
        /*068e*/ 	.byte	0x08
	.zero		1


	//   ....[23]....
        /*0690*/ 	.word	0x00001a80
        /*0694*/ 	.word	0x00000004
        /*0698*/ 	.word	0x00000000
        /*069c*/ 	.short	0x0101
        /*069e*/ 	.byte	0x3f
	.zero		1


	//   ....[24]....
        /*06a0*/ 	.word	0x00002540
        /*06a4*/ 	.word	0x00000004
        /*06a8*/ 	.word	0x00000000
        /*06ac*/ 	.short	0x0101
        /*06ae*/ 	.byte	0x3f
	.zero		1


	//   ....[25]....
        /*06b0*/ 	.word	0x000030a0
        /*06b4*/ 	.word	0x000000ff
        /*06b8*/ 	.word	0x00038800
        /*06bc*/ 	.short	0x010a
        /*06be*/ 	.byte	0x25
	.zero		1


	//   ....[26]....
        /*06c0*/ 	.word	0x00003120
        /*06c4*/ 	.word	0x00000003
        /*06c8*/ 	.word	0x00038830
        /*06cc*/ 	.short	0x010a
        /*06ce*/ 	.byte	0x3f
	.zero		1


	//   ....[27]....
        /*06d0*/ 	.word	0x00003160
        /*06d4*/ 	.word	0x00000003
        /*06d8*/ 	.word	0x00038830
        /*06dc*/ 	.short	0x010a
        /*06de*/ 	.byte	0x3f
	.zero		1


	//   ....[28]....
        /*06e0*/ 	.word	0x000033e0
        /*06e4*/ 	.word	0x000000ff
        /*06e8*/ 	.word	0x00038810
        /*06ec*/ 	.short	0x010a
        /*06ee*/ 	.byte	0x25
	.zero		1


	//   ....[29]....
        /*06f0*/ 	.word	0x00003420
        /*06f4*/ 	.word	0x00000003
        /*06f8*/ 	.word	0x00038850
        /*06fc*/ 	.short	0x010a
        /*06fe*/ 	.byte	0x3f
	.zero		1


	//   ....[30]....
        /*0700*/ 	.word	0x00003460
        /*0704*/ 	.word	0x00000003
        /*0708*/ 	.word	0x00038850
        /*070c*/ 	.short	0x010a
        /*070e*/ 	.byte	0x3f
	.zero		1


	//   ....[31]....
        /*0710*/ 	.word	0x00004f90
        /*0714*/ 	.word	0x00000018
        /*0718*/ 	.word	0x00000000
        /*071c*/ 	.short	0x0101
        /*071e*/ 	.byte	0x3f
	.zero		1


	//   ....[32]....
        /*0720*/ 	.word	0x00005570
        /*0724*/ 	.word	0x00000003
        /*0728*/ 	.word	0x00000000
        /*072c*/ 	.short	0x0101
        /*072e*/ 	.byte	0x3f
	.zero		1


	//   ....[33]....
        /*0730*/ 	.word	0x000056b0
        /*0734*/ 	.word	0x000000ff
        /*0738*/ 	.word	0x00038830
        /*073c*/ 	.short	0x010a
        /*073e*/ 	.byte	0x06
	.zero		1


	//   ....[34]....
        /*0740*/ 	.word	0x000056f0
        /*0744*/ 	.word	0x000000ff
        /*0748*/ 	.word	0x00038830
        /*074c*/ 	.short	0x010a
        /*074e*/ 	.byte	0x06
	.zero		1


	//   ....[35]....
        /*0750*/ 	.word	0x00005940
        /*0754*/ 	.word	0x000000ff
        /*0758*/ 	.word	0x00038850
        /*075c*/ 	.short	0x010a
        /*075e*/ 	.byte	0x06
	.zero		1


	//   ....[36]....
        /*0760*/ 	.word	0x00005980
        /*0764*/ 	.word	0x000000ff
        /*0768*/ 	.word	0x00038850
        /*076c*/ 	.short	0x010a
        /*076e*/ 	.byte	0x06
	.zero		1


	//   ....[37]....
        /*0770*/ 	.word	0x00007440
        /*0774*/ 	.word	0x00000098
        /*0778*/ 	.word	0x00000000
        /*077c*/ 	.short	0x0101
        /*077e*/ 	.byte	0x3f
	.zero		1


	//   ....[38]....
        /*0780*/ 	.word	0x00008000
        /*0784*/ 	.word	0x00000003
        /*0788*/ 	.word	0x00000000
        /*078c*/ 	.short	0x0101
        /*078e*/ 	.byte	0x3f
	.zero		1


	//   ....[39]....
        /*0790*/ 	.word	0x0000a4d0
        /*0794*/ 	.word	0x000000ff
        /*0798*/ 	.word	0x00000000
        /*079c*/ 	.short	0x0101
        /*079e*/ 	.byte	0x04
	.zero		1


	//   ....[40]....
        /*07a0*/ 	.word	0x0000ce00
        /*07a4*/ 	.word	0x00000008
        /*07a8*/ 	.word	0x00038840
        /*07ac*/ 	.short	0x010a
        /*07ae*/ 	.byte	0x3f
	.zero		1


	//   ....[41]....
        /*07b0*/ 	.word	0x0000d600
        /*07b4*/ 	.word	0x0000000b
        /*07b8*/ 	.word	0x00038820
        /*07bc*/ 	.short	0x010a
        /*07be*/ 	.byte	0x3f
	.zero		1


	//   ....[42]....
        /*07c0*/ 	.word	0x0000d6d0
        /*07c4*/ 	.word	0x00000006
        /*07c8*/ 	.word	0x00038860
        /*07cc*/ 	.short	0x010a
        /*07ce*/ 	.byte	0x3f
	.zero		1


	//   ....[43]....
        /*07d0*/ 	.word	0x0000de90
        /*07d4*/ 	.word	0x00000002
        /*07d8*/ 	.word	0x00038840
        /*07dc*/ 	.short	0x010a
        /*07de*/ 	.byte	0x3f
	.zero		1


	//   ....[44]....
        /*07e0*/ 	.word	0x0000e0a0
        /*07e4*/ 	.word	0x00000002
        /*07e8*/ 	.word	0x00038860
        /*07ec*/ 	.short	0x010a
        /*07ee*/ 	.byte	0x3f
	.zero		1


	//   ....[45]....
        /*07f0*/ 	.word	0x0000e760
        /*07f4*/ 	.word	0x00000002
        /*07f8*/ 	.word	0x00038840
        /*07fc*/ 	.short	0x010a
        /*07fe*/ 	.byte	0x3f
	.zero		1


	//   ....[46]....
        /*0800*/ 	.word	0x0000e960
        /*0804*/ 	.word	0x00000002
        /*0808*/ 	.word	0x00038860
        /*080c*/ 	.short	0x010a
        /*080e*/ 	.byte	0x3f
	.zero		1


	//   ....[47]....
        /*0810*/ 	.word	0x0000ef90
        /*0814*/ 	.word	0x00000002
        /*0818*/ 	.word	0x00038840
        /*081c*/ 	.short	0x010a
        /*081e*/ 	.byte	0x3f
	.zero		1


	//   ....[48]....
        /*0820*/ 	.word	0x0000f1a0
        /*0824*/ 	.word	0x00000002
        /*0828*/ 	.word	0x00038860
        /*082c*/ 	.short	0x010a
        /*082e*/ 	.byte	0x3f
	.zero		1


	//   ....[49]....
        /*0830*/ 	.word	0x00010290
        /*0834*/ 	.word	0x00000000
        /*0838*/ 	.word	0x00038820
        /*083c*/ 	.short	0x010a
        /*083e*/ 	.byte	0x3f
	.zero		1


	//   ....[50]....
        /*0840*/ 	.word	0x000103f0
        /*0844*/ 	.word	0x00000006
        /*0848*/ 	.word	0x00000000
        /*084c*/ 	.short	0x010a
        /*084e*/ 	.byte	0x3f
	.zero		1


	//   ....[51]....
        /*0850*/ 	.word	0x00010470
        /*0854*/ 	.word	0x00000007
        /*0858*/ 	.word	0x00000000
        /*085c*/ 	.short	0x010a
        /*085e*/ 	.byte	0x3f
	.zero		1


	//   ....[52]....
        /*0860*/ 	.word	0x000104b0
        /*0864*/ 	.word	0x00000004
        /*0868*/ 	.word	0x00000000
        /*086c*/ 	.short	0x010a
        /*086e*/ 	.byte	0x3f
	.zero		1


	//   ....[53]....
        /*0870*/ 	.word	0x000104e0
        /*0874*/ 	.word	0x00000003
        /*0878*/ 	.word	0x00000000
        /*087c*/ 	.short	0x010a
        /*087e*/ 	.byte	0x3f
	.zero		1


	//   ....[54]....
        /*0880*/ 	.word	0x00010550
        /*0884*/ 	.word	0x00000003
        /*0888*/ 	.word	0x00038800
        /*088c*/ 	.short	0x010a
        /*088e*/ 	.byte	0x3f
	.zero		1


	//   ....[55]....
        /*0890*/ 	.word	0x000105a0
        /*0894*/ 	.word	0x00000003
        /*0898*/ 	.word	0x00038830
        /*089c*/ 	.short	0x010a
        /*089e*/ 	.byte	0x3f
	.zero		1


	//   ....[56]....
        /*08a0*/ 	.word	0x00010600
        /*08a4*/ 	.word	0x00000005
        /*08a8*/ 	.word	0x00038810
        /*08ac*/ 	.short	0x010a
        /*08ae*/ 	.byte	0x3f
	.zero		1


	//   ....[57]....
        /*08b0*/ 	.word	0x00010650
        /*08b4*/ 	.word	0x00000003
        /*08b8*/ 	.word	0x00038850
        /*08bc*/ 	.short	0x010a
        /*08be*/ 	.byte	0x3f
	.zero		1


	//   ....[58]....
        /*08c0*/ 	.word	0x000106b0
        /*08c4*/ 	.word	0x00000005
        /*08c8*/ 	.word	0x00038830
        /*08cc*/ 	.short	0x010a
        /*08ce*/ 	.byte	0x3f
	.zero		1


	//   ....[59]....
        /*08d0*/ 	.word	0x00010710
        /*08d4*/ 	.word	0x00000005
        /*08d8*/ 	.word	0x00038850
        /*08dc*/ 	.short	0x010a
        /*08de*/ 	.byte	0x3f
	.zero		1


	//   ....[60]....
        /*08e0*/ 	.word	0x000108b0
        /*08e4*/ 	.word	0x00000008
        /*08e8*/ 	.word	0x00038840
        /*08ec*/ 	.short	0x010a
        /*08ee*/ 	.byte	0x3f
	.zero		1


	//   ....[61]....
        /*08f0*/ 	.word	0x00010930
        /*08f4*/ 	.word	0x00000008
        /*08f8*/ 	.word	0x00038820
        /*08fc*/ 	.short	0x010a
        /*08fe*/ 	.byte	0x3f
	.zero		1


	//   ....[62]....
        /*0900*/ 	.word	0x00010980
        /*0904*/ 	.word	0x00000006
        /*0908*/ 	.word	0x00038860
        /*090c*/ 	.short	0x010a
        /*090e*/ 	.byte	0x3f
	.zero		1


	//   ....[63]....
        /*0910*/ 	.word	0x000109d0
        /*0914*/ 	.word	0x00000002
        /*0918*/ 	.word	0x00038840
        /*091c*/ 	.short	0x010a
        /*091e*/ 	.byte	0x3f
	.zero		1


	//   ....[64]....
        /*0920*/ 	.word	0x00010a20
        /*0924*/ 	.word	0x00000002
        /*0928*/ 	.word	0x00038860
        /*092c*/ 	.short	0x010a
        /*092e*/ 	.byte	0x3f
	.zero		1


	//   ....[65]....
        /*0930*/ 	.word	0x00010a70
        /*0934*/ 	.word	0x00000002
        /*0938*/ 	.word	0x00038840
        /*093c*/ 	.short	0x010a
        /*093e*/ 	.byte	0x3f
	.zero		1


	//   ....[66]....
        /*0940*/ 	.word	0x00010ac0
        /*0944*/ 	.word	0x00000002
        /*0948*/ 	.word	0x00038860
        /*094c*/ 	.short	0x010a
        /*094e*/ 	.byte	0x3f
	.zero		1


	//   ....[67]....
        /*0950*/ 	.word	0x00010b10
        /*0954*/ 	.word	0x00000002
        /*0958*/ 	.word	0x00038840
        /*095c*/ 	.short	0x010a
        /*095e*/ 	.byte	0x3f
	.zero		1


	//   ....[68]....
        /*0960*/ 	.word	0x00010b60
        /*0964*/ 	.word	0x00000002
        /*0968*/ 	.word	0x00038860
        /*096c*/ 	.short	0x010a
        /*096e*/ 	.byte	0x3f
	.zero		1


	//   ....[69]....
        /*0970*/ 	.word	0x00011510
        /*0974*/ 	.word	0x00000000
        /*0978*/ 	.word	0x00038820
        /*097c*/ 	.short	0x010a
        /*097e*/ 	.byte	0x3f
	.zero		1


	//   ....[70]....
        /*0980*/ 	.word	0x000116b0
        /*0984*/ 	.word	0x00000006
        /*0988*/ 	.word	0x00000000
        /*098c*/ 	.short	0x010a
        /*098e*/ 	.byte	0x3f
	.zero		1


	//   ....[71]....
        /*0990*/ 	.word	0x00011700
        /*0994*/ 	.word	0x00000007
        /*0998*/ 	.word	0x00000000
        /*099c*/ 	.short	0x010a
        /*099e*/ 	.byte	0x3f
	.zero		1


	//   ....[72]....
        /*09a0*/ 	.word	0x00011750
        /*09a4*/ 	.word	0x00000004
        /*09a8*/ 	.word	0x00000000
        /*09ac*/ 	.short	0x010a
        /*09ae*/ 	.byte	0x3f
	.zero		1


	//----- nvinfo : EIATTR_NUM_MBARRIERS
	.align		4
.L_261:
        /*09b0*/ 	.byte	0x03, 0x38
        /*09b2*/ 	.short	0x0017


	//----- nvinfo : EIATTR_EXIT_INSTR_OFFSETS
	.align		4
        /*09b4*/ 	.byte	0x04, 0x1c
        /*09b6*/ 	.short	(.L_263 - .L_262)


	//   ....[0]....
.L_262:
        /*09b8*/ 	.word	0x00000a90


	//   ....[1]....
        /*09bc*/ 	.word	0x0000b470


	//   ....[2]....
        /*09c0*/ 	.word	0x0000b4d0


	//   ....[3]....
        /*09c4*/ 	.word	0x00010530


	//----- nvinfo : EIATTR_MAX_THREADS
	.align		4
.L_263:
        /*09c8*/ 	.byte	0x04, 0x05
        /*09ca*/ 	.short	(.L_265 - .L_264)
.L_264:
        /*09cc*/ 	.word	0x00000180
        /*09d0*/ 	.word	0x00000001
        /*09d4*/ 	.word	0x00000001


	//----- nvinfo : EIATTR_CRS_STACK_SIZE
	.align		4
.L_265:
        /*09d8*/ 	.byte	0x04, 0x1e
        /*09da*/ 	.short	(.L_267 - .L_266)
.L_266:
        /*09dc*/ 	.word	0x00000000


	//----- nvinfo : EIATTR_CBANK_PARAM_SIZE
	.align		4
.L_267:
        /*09e0*/ 	.byte	0x03, 0x19
        /*09e2*/ 	.short	0x0b70


	//----- nvinfo : EIATTR_PARAM_CBANK
	.align		4
        /*09e4*/ 	.byte	0x04, 0x0a
        /*09e6*/ 	.short	(.L_269 - .L_268)
	.align		4
.L_268:
        /*09e8*/ 	.word	index@(.nv.constant0._ZN7cutlass13device_kernelIN5flash11enable_sm90INS1_16FlashAttnFwdSm90INS1_25CollectiveMainloopFwdSm90ILi2EN4cute5tupleIJNS5_1CILi1EEES8_S8_EEENS6_IJNS7_ILi64EEESA_SA_EEELi512ENS_6half_tEfNS_4arch4Sm90ELb0ELb0ELb0ELb1ELb0ELb0ELb1ELb0ELb0ELb0ELb0ELb0EEENS1_21CollectiveEpilogueFwdINS6_IJSA_NS7_ILi512EEESA_EEES9_SC_SE_Li256ELb1ELb0ELb0ELb0EEENS1_36VarlenDynamicPersistentTileSchedulerILi64ELi64ELi256ELi32ELb0ELb0ELb1ELb0ELb1ELb1EEEEEEEEEvNT_6ParamsE)
        /*09ec*/ 	.short	0x0210
        /*09ee*/ 	.short	0x0b70


	//----- nvinfo : EIATTR_SW_WAR
	.align		4
.L_269:
        /*09f0*/ 	.byte	0x04, 0x36
        /*09f2*/ 	.short	(.L_271 - .L_270)
.L_270:
        /*09f4*/ 	.word	0x00000008
.L_271:


//--------------------- .nv.info._ZN7cutlass13device_kernelIN5flash11enable_sm90INS1_16FlashAttnFwdSm90INS1_25CollectiveMainloopFwdSm90ILi2EN4cute5tupleIJNS5_1CILi1EEES8_S8_EEENS6_IJNS7_ILi64EEESA_SA_EEELi512ENS_6half_tEfNS_4arch4Sm90ELb0ELb0ELb0ELb1ELb0ELb1ELb1ELb0ELb0ELb0ELb0ELb0EEENS1_21CollectiveEpilogueFwdINS6_IJSA_NS7_ILi512EEESA_EEES9_SC_SE_Li256ELb1ELb0ELb0ELb0EEENS1_36VarlenDynamicPersistentTileSchedulerILi64ELi64ELi256ELi32ELb0ELb0ELb1ELb0ELb1ELb1EEEEEEEEEvNT_6ParamsE --------------------------
	.section	.nv.info._ZN7cutlass13device_kernelIN5flash11enable_sm90INS1_16FlashAttnFwdSm90INS1_25CollectiveMainloopFwdSm90ILi2EN4cute5tupleIJNS5_1CILi1EEES8_S8_EEENS6_IJNS7_ILi64EEESA_SA_EEELi512ENS_6half_tEfNS_4arch4Sm90ELb0ELb0ELb0ELb1ELb0ELb1ELb1ELb0ELb0ELb0ELb0ELb0EEENS1_21CollectiveEpilogueFwdINS6_IJSA_NS7_ILi512EEESA_EEES9_SC_SE_Li256ELb1ELb0ELb0ELb0EEENS1_36VarlenDynamicPersistentTileSchedulerILi64ELi64ELi256ELi32ELb0ELb0ELb1ELb0ELb1ELb1EEEEEEEEEvNT_6ParamsE,"",@"SHT_CUDA_INFO"
	.sectionflags	@""
	.align	4


	//----- nvinfo : EIATTR_CUDA_API_VERSION
	.align		4
        /*0000*/ 	.byte	0x04, 0x37
        /*0002*/ 	.short	(.L_273 - .L_272)
.L_272:
        /*0004*/ 	.word	0x00000082


	//----- nvinfo : EIATTR_KPARAM_INFO
	.align		4
.L_273:
        /*0008*/ 	.byte	0x04, 0x17
        /*000a*/ 	.short	(.L_275 - .L_274)
.L_274:
        /*000c*/ 	.word	0x00000000
        /*0010*/ 	.short	0x0000
        /*0012*/ 	.short	0x0070
        /*0014*/ 	.byte	0x00, 0xf0, 0x01, 0x2c


	//----- nvinfo : EIATTR_SPARSE_MMA_MASK
	.align		4
.L_275:
        /*0018*/ 	.byte	0x03, 0x50
        /*001a*/ 	.short	0x0000


	//----- nvinfo : EIATTR_MAXREG_COUNT
	.align		4
        /*001c*/ 	.byte	0x03, 0x1b
        /*001e*/ 	.short	0x00a8


	//----- nvinfo : EIATTR_NUM_BARRIERS
	.align		4
        /*0020*/ 	.byte	0x02, 0x4c
        /*0022*/ 	.byte	0x10
	.zero		1


	//----- nvinfo : EIATTR_EXTERNS
	.align		4
        /*0024*/ 	.byte	0x04, 0x0f
        /*0026*/ 	.short	(.L_277 - .L_276)


	//   ....[0]....
	.align		4
.L_276:
        /*0028*/ 	.word	index@(__assertfail)


	//----- nvinfo : EIATTR_ANNOTATIONS
	.align		4
.L_277:
        /*002c*/ 	.byte	0x04, 0x55
        /*002e*/ 	.short	(.L_279 - .L_278)


	//   ....[0]....
.L_278:
        /* <DEDUP_REMOVED lines=45> */


	//----- nvinfo : EIATTR_MERCURY_ISA_VERSION
	.align		4
.L_279:
        /*02f0*/ 	.byte	0x03, 0x5f
        /*02f2*/ 	.short	0x0101


	//----- nvinfo : EIATTR_UNUSED_LOAD_BYTE_OFFSET
	.align		4
        /*02f4*/ 	.byte	0x04, 0x44
        /*02f6*/ 	.short	(.L_281 - .L_280)


	//   ....[0]....
.L_280:
        /*02f8*/ 	.word	0x00000b30
        /*02fc*/ 	.word	0x0000fff0


	//   ....[1]....
        /*0300*/ 	.word	0x0000f060
        /*0304*/ 	.word	0x0000fff0


	//----- nvinfo : EIATTR_INT_WARP_WIDE_INSTR_OFFSETS
	.align		4
.L_281:
        /*0308*/ 	.byte	0x04, 0x31
        /*030a*/ 	.short	(.L_283 - .L_282)


	//   ....[0]....
.L_282:
        /*030c*/ 	.word	0x000001f0


	//   ....[1]....
        /*0310*/ 	.word	0x00000230


	//   ....[2]....
        /*0314*/ 	.word	0x000002a0


	//   ....[3]....
        /*0318*/ 	.word	0x00000310


	//   ....[4]....
        /*031c*/ 	.word	0x00013810


	//   ....[5]....
        /*0320*/ 	.word	0x000138c0


	//   ....[6]....
        /*0324*/ 	.word	0x00013d50


	//   ....[7]....
        /*0328*/ 	.word	0x00013d80


	//   ....[8]....
        /*032c*/ 	.word	0x00016ad0


	//   ....[9]....
        /*0330*/ 	.word	0x00016b80


	//----- nvinfo : EIATTR_COOP_GROUP_MASK_REGIDS
	.align		4
.L_283:
        /*0334*/ 	.byte	0x04, 0x29
        /*0336*/ 	.short	(.L_285 - .L_284)


	//   ....[0]....
.L_284:
        /*0338*/ 	.word	0xffffffff


	//   ....[1]....
        /*033c*/ 	.word	0xffffffff


	//   ....[2]....
        /*0340*/ 	.word	0xffffffff


	//   ....[3]....
        /*0344*/ 	.word	0xffffffff


	//   ....[4]....
        /*0348*/ 	.word	0xffffffff


	//   ....[5]....
        /*034c*/ 	.word	0xffffffff


	//   ....[6]....
        /*0350*/ 	.word	0xffffffff


	//   ....[7]....
        /*0354*/ 	.word	0xffffffff


	//   ....[8]....
        /*0358*/ 	.word	0xffffffff


	//   ....[9]....
        /*035c*/ 	.word	0xffffffff


	//   ....[10]....
        /*0360*/ 	.word	0xffffffff


	//   ....[11]....
        /*0364*/ 	.word	0xffffffff


	//   ....[12]....
        /*0368*/ 	.word	0xffffffff


	//   ....[13]....
        /*036c*/ 	.word	0xffffffff


	//   ....[14]....
        /*0370*/ 	.word	0xffffffff


	//   ....[15]....
        /*0374*/ 	.word	0xffffffff


	//   ....[16]....
        /*0378*/ 	.word	0xffffffff


	//   ....[17]....
        /*037c*/ 	.word	0xffffffff


	//   ....[18]....
        /*0380*/ 	.word	0xffffffff


	//   ....[19]....
        /*0384*/ 	.word	0xffffffff


	//   ....[20]....
        /*0388*/ 	.word	0xffffffff


	//   ....[21]....
        /*038c*/ 	.word	0xffffffff


	//   ....[22]....
        /*0390*/ 	.word	0xffffffff


	//   ....[23]....
        /*0394*/ 	.word	0xffffffff


	//   ....[24]....
        /*0398*/ 	.word	0xffffffff


	//   ....[25]....
        /*039c*/ 	.word	0xffffffff


	//   ....[26]....
        /*03a0*/ 	.word	0xffffffff


	//   ....[27]....
        /*03a4*/ 	.word	0xffffffff


	//   ....[28]....
        /*03a8*/ 	.word	0xffffffff


	//   ....[29]....
        /*03ac*/ 	.word	0xffffffff


	//   ....[30]....
        /*03b0*/ 	.word	0xffffffff


	//   ....[31]....
        /*03b4*/ 	.word	0xffffffff


	//   ....[32]....
        /*03b8*/ 	.word	0xffffffff


	//   ....[33]....
        /*03bc*/ 	.word	0xffffffff


	//   ....[34]....
        /*03c0*/ 	.word	0xffffffff


	//   ....[35]....
        /*03c4*/ 	.word	0xffffffff


	//   ....[36]....
        /*03c8*/ 	.word	0xffffffff


	//   ....[37]....
        /*03cc*/ 	.word	0xffffffff


	//   ....[38]....
        /*03d0*/ 	.word	0xffffffff


	//   ....[39]....
        /*03d4*/ 	.word	0xffffffff


	//   ....[40]....
        /*03d8*/ 	.word	0xffffffff


	//   ....[41]....
        /*03dc*/ 	.word	0xffffffff


	//   ....[42]....
        /*03e0*/ 	.word	0xffffffff


	//   ....[43]....
        /*03e4*/ 	.word	0xffffffff


	//   ....[44]....
        /*03e8*/ 	.word	0xffffffff


	//   ....[45]....
        /*03ec*/ 	.word	0xffffffff


	//   ....[46]....
        /*03f0*/ 	.word	0xffffffff


	//   ....[47]....
        /*03f4*/ 	.word	0xffffffff


	//   ....[48]....
        /*03f8*/ 	.word	0xffffffff


	//   ....[49]....
        /*03fc*/ 	.word	0xffffffff


	//   ....[50]....
        /*0400*/ 	.word	0xffffffff


	//   ....[51]....
        /*0404*/ 	.word	0xffffffff


	//   ....[52]....
        /*0408*/ 	.word	0xffffffff


	//   ....[53]....
        /*040c*/ 	.word	0xffffffff


	//   ....[54]....
        /*0410*/ 	.word	0xffffffff


	//   ....[55]....
        /*0414*/ 	.word	0xffffffff


	//   ....[56]....
        /*0418*/ 	.word	0xffffffff


	//   ....[57]....
        /*041c*/ 	.word	0xffffffff


	//   ....[58]....
        /*0420*/ 	.word	0xffffffff


	//   ....[59]....
        /*0424*/ 	.word	0xffffffff


	//   ....[60]....
        /*0428*/ 	.word	0x0500000f


	//   ....[61]....
        /*042c*/ 	.word	0x0500000f


	//   ....[62]....
        /*0430*/ 	.word	0x0500000f


	//   ....[63]....
        /*0434*/ 	.word	0x0500000f


	//   ....[64]....
        /*0438*/ 	.word	0x0500000f


	//   ....[65]....
        /*043c*/ 	.word	0x0500000f


	//   ....[66]....
        /*0440*/ 	.word	0x0500000f


	//   ....[67]....
        /*0444*/ 	.word	0x0500000f


	//   ....[68]....
        /*0448*/ 	.word	0x0500000f


	//   ....[69]....
        /*044c*/ 	.word	0x0500000f


	//   ....[70]....
        /*0450*/ 	.word	0x0500000f


	//   ....[71]....
        /*0454*/ 	.word	0x0500000f


	//   ....[72]....
        /*0458*/ 	.word	0x0500000f


	//   ....[73]....
        /*045c*/ 	.word	0x0500000f


	//   ....[74]....
        /*0460*/ 	.word	0x0500000f


	//   ....[75]....
        /*0464*/ 	.word	0x0500000f


	//   ....[76]....
        /*0468*/ 	.word	0x0500000f


	//   ....[77]....
        /*046c*/ 	.word	0x0500000f


	//   ....[78]....
        /*0470*/ 	.word	0x0500000f


	//   ....[79]....
        /*0474*/ 	.word	0x0500000f


	//   ....[80]....
        /*0478*/ 	.word	0x0500000f


	//   ....[81]....
        /*047c*/ 	.word	0x0500000f


	//   ....[82]....
        /*0480*/ 	.word	0x0500000f


	//   ....[83]....
        /*0484*/ 	.word	0x0500000f


	//   ....[84]....
        /*0488*/ 	.word	0x0500000f


	//   ....[85]....
        /*048c*/ 	.word	0x0500000f


	//   ....[86]....
        /*0490*/ 	.word	0x0500000f


	//   ....[87]....
        /*0494*/ 	.word	0x0500000f


	//----- nvinfo : EIATTR_COOP_GROUP_INSTR_OFFSETS
	.align		4
.L_285:
        /*0498*/ 	.byte	0x04, 0x28
        /*049a*/ 	.short	(.L_287 - .L_286)


	//   ....[0]....
.L_286:
        /*049c*/ 	.word	0x00000060


	//   ....[1]....
        /*04a0*/ 	.word	0x00000200


	//   ....[2]....
        /*04a4*/ 	.word	0x00000240


	//   ....[3]....
        /*04a8*/ 	.word	0x00000450


	//   ....[4]....
        /*04ac*/ 	.word	0x000005b0


	//   ....[5]....
        /*04b0*/ 	.word	0x000006d0


	//   ....[6]....
        /*04b4*/ 	.word	0x00000830


	//   ....[7]....
        /*04b8*/ 	.word	0x00004600


	//   ....[8]....
        /*04bc*/ 	.word	0x00005f20


	//   ....[9]....
        /*04c0*/ 	.word	0x00008b40


	//   ....[10]....
        /*04c4*/ 	.word	0x0000a5f0


	//   ....[11]....
        /*04c8*/ 	.word	0x0000a6e0


	//   ....[12]....
        /*04cc*/ 	.word	0x0000a880


	//   ....[13]....
        /*04d0*/ 	.word	0x0000a910


	//   ....[14]....
        /*04d4*/ 	.word	0x0000b1f0


	//   ....[15]....
        /*04d8*/ 	.word	0x0000b8c0


	//   ....[16]....
        /*04dc*/ 	.word	0x0000d0f0


	//   ....[17]....
        /*04e0*/ 	.word	0x0000d120


	//   ....[18]....
        /*04e4*/ 	.word	0x0000d390


	//   ....[19]....
        /*04e8*/ 	.word	0x0000d570


	//   ....[20]....
        /*04ec*/ 	.word	0x0000e520


	//   ....[21]....
        /*04f0*/ 	.word	0x0000e570


	//   ....[22]....
        /*04f4*/ 	.word	0x0000e5a0


	//   ....[23]....
        /*04f8*/ 	.word	0x0000e610


	//   ....[24]....
        /*04fc*/ 	.word	0x0000e620


	//   ....[25]....
        /*0500*/ 	.word	0x00010000


	//   ....[26]....
        /*0504*/ 	.word	0x00011780


	//   ....[27]....
        /*0508*/ 	.word	0x00011910


	//   ....[28]....
        /*050c*/ 	.word	0x00011940


	//   ....[29]....
        /*0510*/ 	.word	0x00011980


	//   ....[30]....
        /*0514*/ 	.word	0x000119e0


	//   ....[31]....
        /*0518*/ 	.word	0x00011a40


	//   ....[32]....
        /*051c*/ 	.word	0x00011a80


	//   ....[33]....
        /*0520*/ 	.word	0x00011c30


	//   ....[34]....
        /*0524*/ 	.word	0x00011c90


	//   ....[35]....
        /*0528*/ 	.word	0x00011cd0


	//   ....[36]....
        /*052c*/ 	.word	0x00011d10


	//   ....[37]....
        /*0530*/ 	.word	0x00011d40


	//   ....[38]....
        /*0534*/ 	.word	0x00011d70


	//   ....[39]....
        /*0538*/ 	.word	0x00011e00


	//   ....[40]....
        /*053c*/ 	.word	0x00011e30


	//   ....[41]....
        /*0540*/ 	.word	0x00011ec0


	//   ....[42]....
        /*0544*/ 	.word	0x00016c10


	//   ....[43]....
        /*0548*/ 	.word	0x00016c20


	//   ....[44]....
        /*054c*/ 	.word	0x00016d30


	//   ....[45]....
        /*0550*/ 	.word	0x00016d90


	//   ....[46]....
        /*0554*/ 	.word	0x00016dd0


	//   ....[47]....
        /*0558*/ 	.word	0x00016e10


	//   ....[48]....
        /*055c*/ 	.word	0x00016e40


	//   ....[49]....
        /*0560*/ 	.word	0x00016e70


	//   ....[50]....
        /*0564*/ 	.word	0x00017000


	//   ....[51]....
        /*0568*/ 	.word	0x00017060


	//   ....[52]....
        /*056c*/ 	.word	0x000170a0


	//   ....[53]....
        /*0570*/ 	.word	0x000170e0


	//   ....[54]....
        /*0574*/ 	.word	0x00017110


	//   ....[55]....
        /*0578*/ 	.word	0x00017140


	//   ....[56]....
        /*057c*/ 	.word	0x00017200


	//   ....[57]....
        /*0580*/ 	.word	0x00017220


	//   ....[58]....
        /*0584*/ 	.word	0x00017290


	//   ....[59]....
        /*0588*/ 	.word	0x000176c0


	//   ....[60]....
        /*058c*/ 	.word	0x00017b00


	//   ....[61]....
        /*0590*/ 	.word	0x00017ba0


	//   ....[62]....
        /*0594*/ 	.word	0x00017c40


	//   ....[63]....
        /*0598*/ 	.word	0x00017ce0


	//   ....[64]....
        /*059c*/ 	.word	0x00017dd0


	//   ....[65]....
        /*05a0*/ 	.word	0x00017e70


	//   ....[66]....
        /*05a4*/ 	.word	0x00017f10


	//   ....[67]....
        /*05a8*/ 	.word	0x00017fb0


	//   ....[68]....
        /*05ac*/ 	.word	0x00018260


	//   ....[69]....
        /*05b0*/ 	.word	0x00018540


	//   ....[70]....
        /*05b4*/ 	.word	0x00018960


	//   ....[71]....
        /*05b8*/ 	.word	0x000189f0


	//   ....[72]....
        /*05bc*/ 	.word	0x00018a90


	//   ....[73]....
        /*05c0*/ 	.word	0x00018b40


	//   ....[74]....
        /*05c4*/ 	.word	0x00018bc0


	//   ....[75]....
        /*05c8*/ 	.word	0x00018c40


	//   ....[76]....
        /*05cc*/ 	.word	0x00018cc0


	//   ....[77]....
        /*05d0*/ 	.word	0x00018d40


	//   ....[78]....
        /*05d4*/ 	.word	0x00018dd0


	//   ....[79]....
        /*05d8*/ 	.word	0x00018e90


	//   ....[80]....
        /*05dc*/ 	.word	0x00018f10


	//   ....[81]....
        /*05e0*/ 	.word	0x00018f90


	//   ....[82]....
        /*05e4*/ 	.word	0x00019010


	//   ....[83]....
        /*05e8*/ 	.word	0x00019090


	//   ....[84]....
        /*05ec*/ 	.word	0x00019100


	//   ....[85]....
        /*05f0*/ 	.word	0x000191a0


	//   ....[86]....
        /*05f4*/ 	.word	0x00019230


	//   ....[87]....
        /*05f8*/ 	.word	0x00019350


	//----- nvinfo : EIATTR_REG_RECONFIG
	.align		4
.L_287:
        /*05fc*/ 	.byte	0x01, 0x54
	.zero		2


	//----- nvinfo : EIATTR_SYSCALL_OFFSETS
	.align		4
        /*0600*/ 	.byte	0x04, 0x46
        /*0602*/ 	.short	(.L_289 - .L_288)


	//   ....[0]....
.L_288:
        /*0604*/ 	.word	0x000018a0


	//   ....[1]....
        /*0608*/ 	.word	0x000019f0


	//   ....[2]....
        /*060c*/ 	.word	0x000060d0


	//   ....[3]....
        /*0610*/ 	.word	0x00006580


	//   ....[4]....
        /*0614*/ 	.word	0x00013a50


	//   ....[5]....
        /*0618*/ 	.word	0x00013b90


	//   ....[6]....
        /*061c*/ 	.word	0x00013c90


	//----- nvinfo : EIATTR_MBARRIER_INSTR_OFFSETS
	.align		4
.L_289:
        /*0620*/ 	.byte	0x04, 0x39
        /*0622*/ 	.short	(.L_291 - .L_290)


	//   ....[0]....
.L_290:
        /*0624*/ 	.word	0x00000330
        /*0628*/ 	.word	0x000000ff
        /*062c*/ 	.word	0x00038800
        /*0630*/ 	.short	0x0100
        /*0632*/ 	.byte	0x08
	.zero		1


	//   ....[1]....
        /*0634*/ 	.word	0x00000340
        /*0638*/ 	.word	0x000000ff
        /*063c*/ 	.word	0x00038810
        /*0640*/ 	.short	0x0100
        /*0642*/ 	.byte	0x08
	.zero		1


	//   ....[2]....
        /*0644*/ 	.word	0x00000350
        /*0648*/ 	.word	0x000000ff
        /*064c*/ 	.word	0x00038820
        /*0650*/ 	.short	0x0100
        /*0652*/ 	.byte	0x08
	.zero		1


	//   ....[3]....
        /*0654*/ 	.word	0x00000400
        /*0658*/ 	.word	0x000000ff
        /*065c*/ 	.word	0x00038830
        /*0660*/ 	.short	0x0100
        /*0662*/ 	.byte	0x06
	.zero		1


	//   ....[4]....
        /*0664*/ 	.word	0x00000410
        /*0668*/ 	.word	0x000000ff
        /*066c*/ 	.word	0x00038840
        /*0670*/ 	.short	0x0100
        /*0672*/ 	.byte	0x06
	.zero		1


	//   ....[5]....
        /*0674*/ 	.word	0x00000420
        /*0678*/ 	.word	0x000000ff
        /*067c*/ 	.word	0x00038838
        /*0680*/ 	.short	0x0100
        /*0682*/ 	.byte	0x06
	.zero		1


	//   ....[6]....
        /*0684*/ 	.word	0x00000430
        /*0688*/ 	.word	0x000000ff
        /*068c*/ 	.word	0x00038848
        /*0690*/ 	.short	0x0100
        /*0692*/ 	.byte	0x06
	.zero		1


	//   ....[7]....
        /*0694*/ 	.word	0x00000560
        /*0698*/ 	.word	0x000000ff
        /*069c*/ 	.word	0x00038850
        /*06a0*/ 	.short	0x0100
        /*06a2*/ 	.byte	0x08
	.zero		1


	//   ....[8]....
        /*06a4*/ 	.word	0x00000570
        /*06a8*/ 	.word	0x000000ff
        /*06ac*/ 	.word	0x00038860
        /*06b0*/ 	.short	0x0100
        /*06b2*/ 	.byte	0x08
	.zero		1


	//   ....[9]....
        /*06b4*/ 	.word	0x00000580
        /*06b8*/ 	.word	0x000000ff
        /*06bc*/ 	.word	0x00038858
        /*06c0*/ 	.short	0x0100
        /*06c2*/ 	.byte	0x08
	.zero		1


	//   ....[10]....
        /*06c4*/ 	.word	0x00000590
        /*06c8*/ 	.word	0x000000ff
        /*06cc*/ 	.word	0x00038868
        /*06d0*/ 	.short	0x0100
        /*06d2*/ 	.byte	0x08
	.zero		1


	//   ....[11]....
        /*06d4*/ 	.word	0x00000680
        /*06d8*/ 	.word	0x000000ff
        /*06dc*/ 	.word	0x00038870
        /*06e0*/ 	.short	0x0100
        /*06e2*/ 	.byte	0x06
	.zero		1


	//   ....[12]....
        /*06e4*/ 	.word	0x00000690
        /*06e8*/ 	.word	0x000000ff
        /*06ec*/ 	.word	0x00038880
        /*06f0*/ 	.short	0x0100
        /*06f2*/ 	.byte	0x06
	.zero		1


	//   ....[13]....
        /*06f4*/ 	.word	0x000006a0
        /*06f8*/ 	.word	0x000000ff
        /*06fc*/ 	.word	0x00038878
        /*0700*/ 	.short	0x0100
        /*0702*/ 	.byte	0x06
	.zero		1


	//   ....[14]....
        /*0704*/ 	.word	0x000006b0
        /*0708*/ 	.word	0x000000ff
        /*070c*/ 	.word	0x00038888
        /*0710*/ 	.short	0x0100
        /*0712*/ 	.byte	0x06
	.zero		1


	//   ....[15]....
        /*0714*/ 	.word	0x000007e0
        /*0718*/ 	.word	0x000000ff
        /*071c*/ 	.word	0x00038890
        /*0720*/ 	.short	0x0100
        /*0722*/ 	.byte	0x08
	.zero		1


	//   ....[16]....
        /*0724*/ 	.word	0x000007f0
        /*0728*/ 	.word	0x000000ff
        /*072c*/ 	.word	0x000388a0
        /*0730*/ 	.short	0x0100
        /*0732*/ 	.byte	0x08
	.zero		1


	//   ....[17]....
        /*0734*/ 	.word	0x00000800
        /*0738*/ 	.word	0x000000ff
        /*073c*/ 	.word	0x00038898
        /*0740*/ 	.short	0x0100
        /*0742*/ 	.byte	0x08
	.zero		1


	//   ....[18]....
        /*0744*/ 	.word	0x00000810
        /*0748*/ 	.word	0x000000ff
        /*074c*/ 	.word	0x000388a8
        /*0750*/ 	.short	0x0100
        /*0752*/ 	.byte	0x08
	.zero		1


	//   ....[19]....
        /*0754*/ 	.word	0x00000940
        /*0758*/ 	.word	0x000000ff
        /*075c*/ 	.word	0x000388b0
        /*0760*/ 	.short	0x0100
        /*0762*/ 	.byte	0x08
	.zero		1


	//   ....[20]....
        /*0764*/ 	.word	0x00000950
        /*0768*/ 	.word	0x000000ff
        /*076c*/ 	.word	0x000388c0
        /*0770*/ 	.short	0x0100
        /*0772*/ 	.byte	0x08
	.zero		1


	//   ....[21]....
        /*0774*/ 	.word	0x00000960
        /*0778*/ 	.word	0x000000ff
        /*077c*/ 	.word	0x000388b8
        /*0780*/ 	.short	0x0100
        /*0782*/ 	.byte	0x08
	.zero		1


	//   ....[22]....
        /*0784*/ 	.word	0x00000970
        /*0788*/ 	.word	0x000000ff
        /*078c*/ 	.word	0x000388c8
        /*0790*/ 	.short	0x0100
        /*0792*/ 	.byte	0x08
	.zero		1


	//   ....[23]....
        /*0794*/ 	.word	0x00002620
        /*0798*/ 	.word	0x00000048
        /*079c*/ 	.word	0x00038890
        /*07a0*/ 	.short	0x010a
        /*07a2*/ 	.byte	0x3f
	.zero		1


	//   ....[24]....
        /*07a4*/ 	.word	0x00002fb0
        /*07a8*/ 	.word	0x00000048
        /*07ac*/ 	.word	0x00038890
        /*07b0*/ 	.short	0x010a
        /*07b2*/ 	.byte	0x3f
	.zero		1


	//   ....[25]....
        /*07b4*/ 	.word	0x00003810
        /*07b8*/ 	.word	0x00000048
        /*07bc*/ 	.word	0x00038890
        /*07c0*/ 	.short	0x010a
        /*07c2*/ 	.byte	0x3f
	.zero		1


	//   ....[26]....
        /*07c4*/ 	.word	0x00003a10
        /*07c8*/ 	.word	0x00000004
        /*07cc*/ 	.word	0x00000000
        /*07d0*/ 	.short	0x0101
        /*07d2*/ 	.byte	0x3f
	.zero		1


	//   ....[27]....
        /*07d4*/ 	.word	0x00003a50
        /*07d8*/ 	.word	0x00000048
        /*07dc*/ 	.word	0x000388b0
        /*07e0*/ 	.short	0x010a
        /*07e2*/ 	.byte	0x3f
	.zero		1


	//   ....[28]....
        /*07e4*/ 	.word	0x00004070
        /*07e8*/ 	.word	0x00000048
        /*07ec*/ 	.word	0x00000000
        /*07f0*/ 	.short	0x0101
        /*07f2*/ 	.byte	0x3f
	.zero		1


	//   ....[29]....
        /*07f4*/ 	.word	0x00004a50
        /*07f8*/ 	.word	0x00000000
        /*07fc*/ 	.word	0x00000000
        /*0800*/ 	.short	0x0101
        /*0802*/ 	.byte	0x3f
	.zero		1


	//   ....[30]....
        /*0804*/ 	.word	0x000055d0
        /*0808*/ 	.word	0x00000000
        /*080c*/ 	.word	0x00000000
        /*0810*/ 	.short	0x0101
        /*0812*/ 	.byte	0x3f
	.zero		1


	//   ....[31]....
        /*0814*/ 	.word	0x00006160
        /*0818*/ 	.word	0x00000002
        /*081c*/ 	.word	0x00038800
        /*0820*/ 	.short	0x010a
        /*0822*/ 	.byte	0x3f
	.zero		1


	//   ....[32]....
        /*0824*/ 	.word	0x000061b0
        /*0828*/ 	.word	0x00000002
        /*082c*/ 	.word	0x00038800
        /*0830*/ 	.short	0x010a
        /*0832*/ 	.byte	0x3f
	.zero		1


	//   ....[33]....
        /*0834*/ 	.word	0x00006850
        /*0838*/ 	.word	0x00000002
        /*083c*/ 	.word	0x00038800
        /*0840*/ 	.short	0x010a
        /*0842*/ 	.byte	0x3f
	.zero		1


	//   ....[34]....
        /*0844*/ 	.word	0x000076c0
        /*0848*/ 	.word	0x00000002
        /*084c*/ 	.word	0x00038800
        /*0850*/ 	.short	0x010a
        /*0852*/ 	.byte	0x3f
	.zero		1


	//   ....[35]....
        /*0854*/ 	.word	0x00008430
        /*0858*/ 	.word	0x00000014
        /*085c*/ 	.word	0x00038830
        /*0860*/ 	.short	0x010a
        /*0862*/ 	.byte	0x3f
	.zero		1


	//   ....[36]....
        /*0864*/ 	.word	0x000084e0
        /*0868*/ 	.word	0x00000014
        /*086c*/ 	.word	0x00038830
        /*0870*/ 	.short	0x010a
        /*0872*/ 	.byte	0x3f
	.zero		1


	//   ....[37]....
        /*0874*/ 	.word	0x000087f0
        /*0878*/ 	.word	0x00000002
        /*087c*/ 	.word	0x00038810
        /*0880*/ 	.short	0x010a
        /*0882*/ 	.byte	0x3f
	.zero		1


	//   ....[38]....
        /*0884*/ 	.word	0x00008840
        /*0888*/ 	.word	0x00000014
        /*088c*/ 	.word	0x00038850
        /*0890*/ 	.short	0x010a
        /*0892*/ 	.byte	0x3f
	.zero		1


	//   ....[39]....
        /*0894*/ 	.word	0x00008900
        /*0898*/ 	.word	0x00000014
        /*089c*/ 	.word	0x00038850
        /*08a0*/ 	.short	0x010a
        /*08a2*/ 	.byte	0x3f
	.zero		1


	//   ....[40]....
        /*08a4*/ 	.word	0x0000ab60
        /*08a8*/ 	.word	0x0000000f
        /*08ac*/ 	.word	0x00000000
        /*08b0*/ 	.short	0x0101
        /*08b2*/ 	.byte	0x3f
	.zero		1


	//   ....[41]....
        /*08b4*/ 	.word	0x0000b210
        /*08b8*/ 	.word	0x00000014
        /*08bc*/ 	.word	0x00000000
        /*08c0*/ 	.short	0x0101
        /*08c2*/ 	.byte	0x3f
	.zero		1


	//   ....[42]....
        /*08c4*/ 	.word	0x0000b320
        /*08c8*/ 	.word	0x0000000e
        /*08cc*/ 	.word	0x00038830
        /*08d0*/ 	.short	0x010a
        /*08d2*/ 	.byte	0x3f
	.zero		1


	//   ....[43]....
        /*08d4*/ 	.word	0x0000b3d0
        /*08d8*/ 	.word	0x0000000e
        /*08dc*/ 	.word	0x00038830
        /*08e0*/ 	.short	0x010a
        /*08e2*/ 	.byte	0x3f
	.zero		1


	//   ....[44]....
        /*08e4*/ 	.word	0x0000b650
        /*08e8*/ 	.word	0x0000000e
        /*08ec*/ 	.word	0x00038850
        /*08f0*/ 	.short	0x010a
        /*08f2*/ 	.byte	0x3f
	.zero		1


	//   ....[45]....
        /*08f4*/ 	.word	0x0000b6a0
        /*08f8*/ 	.word	0x0000000e
        /*08fc*/ 	.word	0x00038850
        /*0900*/ 	.short	0x010a
        /*0902*/ 	.byte	0x3f
	.zero		1


	//   ....[46]....
        /*0904*/ 	.word	0x0000d8c0
        /*0908*/ 	.word	0x0000009a
        /*090c*/ 	.word	0x00000000
        /*0910*/ 	.short	0x0101
        /*0912*/ 	.byte	0x3f
	.zero		1


	//   ....[47]....
        /*0914*/ 	.word	0x0000e540
        /*0918*/ 	.word	0x0000000e
        /*091c*/ 	.word	0x00000000
        /*0920*/ 	.short	0x0101
        /*0922*/ 	.byte	0x3f
	.zero		1


	//   ....[48]....
        /*0924*/ 	.word	0x00010870
        /*0928*/ 	.word	0x00000000
        /*092c*/ 	.word	0x00000000
        /*0930*/ 	.short	0x0101
        /*0932*/ 	.byte	0x3f
	.zero		1


	//   ....[49]....
        /*0934*/ 	.word	0x000128f0
        /*0938*/ 	.word	0x00000005
        /*093c*/ 	.word	0x00038820
        /*0940*/ 	.short	0x010a
        /*0942*/ 	.byte	0x3f
	.zero		1


	//   ....[50]....
        /*0944*/ 	.word	0x00012970
        /*0948*/ 	.word	0x00000006
        /*094c*/ 	.word	0x000388a0
        /*0950*/ 	.short	0x010a
        /*0952*/ 	.byte	0x3f
	.zero		1


	//   ....[51]....
        /*0954*/ 	.word	0x00012b60
        /*0958*/ 	.word	0x00000006
        /*095c*/ 	.word	0x000388c0
        /*0960*/ 	.short	0x010a
        /*0962*/ 	.byte	0x3f
	.zero		1


	//   ....[52]....
        /*0964*/ 	.word	0x000130c0
        /*0968*/ 	.word	0x00000007
        /*096c*/ 	.word	0x000388a0
        /*0970*/ 	.short	0x010a
        /*0972*/ 	.byte	0x3f
	.zero		1


	//   ....[53]....
        /*0974*/ 	.word	0x00013290
        /*0978*/ 	.word	0x00000007
        /*097c*/ 	.word	0x000388c0
        /*0980*/ 	.short	0x010a
        /*0982*/ 	.byte	0x3f
	.zero		1


	//   ....[54]....
        /*0984*/ 	.word	0x00014200
        /*0988*/ 	.word	0x00000009
        /*098c*/ 	.word	0x00038840
        /*0990*/ 	.short	0x010a
        /*0992*/ 	.byte	0x3f
	.zero		1


	//   ....[55]....
        /*0994*/ 	.word	0x000149f0
        /*0998*/ 	.word	0x0000000b
        /*099c*/ 	.word	0x00038820
        /*09a0*/ 	.short	0x010a
        /*09a2*/ 	.byte	0x3f
	.zero		1


	//   ....[56]....
        /*09a4*/ 	.word	0x00014ac0
        /*09a8*/ 	.word	0x00000005
        /*09ac*/ 	.word	0x00038860
        /*09b0*/ 	.short	0x010a
        /*09b2*/ 	.byte	0x3f
	.zero		1


	//   ....[57]....
        /*09b4*/ 	.word	0x00015280
        /*09b8*/ 	.word	0x00000002
        /*09bc*/ 	.word	0x00038840
        /*09c0*/ 	.short	0x010a
        /*09c2*/ 	.byte	0x3f
	.zero		1


	//   ....[58]....
        /*09c4*/ 	.word	0x000154a0
        /*09c8*/ 	.word	0x00000002
        /*09cc*/ 	.word	0x00038860
        /*09d0*/ 	.short	0x010a
        /*09d2*/ 	.byte	0x3f
	.zero		1


	//   ....[59]....
        /*09d4*/ 	.word	0x00015b50
        /*09d8*/ 	.word	0x00000002
        /*09dc*/ 	.word	0x00038840
        /*09e0*/ 	.short	0x010a
        /*09e2*/ 	.byte	0x3f
	.zero		1


	//   ....[60]....
        /*09e4*/ 	.word	0x00015d60
        /*09e8*/ 	.word	0x00000002
        /*09ec*/ 	.word	0x00038860
        /*09f0*/ 	.short	0x010a
        /*09f2*/ 	.byte	0x3f
	.zero		1


	//   ....[61]....
        /*09f4*/ 	.word	0x00016390
        /*09f8*/ 	.word	0x00000002
        /*09fc*/ 	.word	0x00038840
        /*0a00*/ 	.short	0x010a
        /*0a02*/ 	.byte	0x3f
	.zero		1


	//   ....[62]....
        /*0a04*/ 	.word	0x000165b0
        /*0a08*/ 	.word	0x00000002
        /*0a0c*/ 	.word	0x00038860
        /*0a10*/ 	.short	0x010a
        /*0a12*/ 	.byte	0x3f
	.zero		1


	//   ....[63]....
        /*0a14*/ 	.word	0x00017650
        /*0a18*/ 	.word	0x00000000
        /*0a1c*/ 	.word	0x00038820
        /*0a20*/ 	.short	0x010a
        /*0a22*/ 	.byte	0x3f
	.zero		1


	//   ....[64]....
        /*0a24*/ 	.word	0x000177f0
        /*0a28*/ 	.word	0x00000006
        /*0a2c*/ 	.word	0x00000000
        /*0a30*/ 	.short	0x010a
        /*0a32*/ 	.byte	0x3f
	.zero		1


	//   ....[65]....
        /*0a34*/ 	.word	0x00017860
        /*0a38*/ 	.word	0x00000007
        /*0a3c*/ 	.word	0x00000000
        /*0a40*/ 	.short	0x010a
        /*0a42*/ 	.byte	0x3f
	.zero		1


	//   ....[66]....
        /*0a44*/ 	.word	0x000178d0
        /*0a48*/ 	.word	0x00000004
        /*0a4c*/ 	.word	0x00000000
        /*0a50*/ 	.short	0x010a
        /*0a52*/ 	.byte	0x3f
	.zero		1


	//   ....[67]....
        /*0a54*/ 	.word	0x00017900
        /*0a58*/ 	.word	0x00000003
        /*0a5c*/ 	.word	0x00000000
        /*0a60*/ 	.short	0x010a
        /*0a62*/ 	.byte	0x3f
	.zero		1


	//   ....[68]....
        /*0a64*/ 	.word	0x00017960
        /*0a68*/ 	.word	0x00000048
        /*0a6c*/ 	.word	0x00038890
        /*0a70*/ 	.short	0x010a
        /*0a72*/ 	.byte	0x3f
	.zero		1


	//   ....[69]....
        /*0a74*/ 	.word	0x000179b0
        /*0a78*/ 	.word	0x00000048
        /*0a7c*/ 	.word	0x00038890
        /*0a80*/ 	.short	0x010a
        /*0a82*/ 	.byte	0x3f
	.zero		1


	//   ....[70]....
        /*0a84*/ 	.word	0x00017a00
        /*0a88*/ 	.word	0x00000048
        /*0a8c*/ 	.word	0x00038890
        /*0a90*/ 	.short	0x010a
        /*0a92*/ 	.byte	0x3f
	.zero		1


	//   ....[71]....
        /*0a94*/ 	.word	0x00017a50
        /*0a98*/ 	.word	0x00000048
        /*0a9c*/ 	.word	0x000388b0
        /*0aa0*/ 	.short	0x010a
        /*0aa2*/ 	.byte	0x3f
	.zero		1


	//   ....[72]....
        /*0aa4*/ 	.word	0x00017d20
        /*0aa8*/ 	.word	0x00000002
        /*0aac*/ 	.word	0x00038800
        /*0ab0*/ 	.short	0x010a
        /*0ab2*/ 	.byte	0x3f
	.zero		1


	//   ....[73]....
        /*0ab4*/ 	.word	0x00017ff0
        /*0ab8*/ 	.word	0x00000002
        /*0abc*/ 	.word	0x00038800
        /*0ac0*/ 	.short	0x010a
        /*0ac2*/ 	.byte	0x3f
	.zero		1


	//   ....[74]....
        /*0ac4*/ 	.word	0x00018040
        /*0ac8*/ 	.word	0x00000014
        /*0acc*/ 	.word	0x00038830
        /*0ad0*/ 	.short	0x010a
        /*0ad2*/ 	.byte	0x3f
	.zero		1


	//   ....[75]....
        /*0ad4*/ 	.word	0x00018090
        /*0ad8*/ 	.word	0x00000002
        /*0adc*/ 	.word	0x00038810
        /*0ae0*/ 	.short	0x010a
        /*0ae2*/ 	.byte	0x3f
	.zero		1


	//   ....[76]....
        /*0ae4*/ 	.word	0x000180e0
        /*0ae8*/ 	.word	0x00000014
        /*0aec*/ 	.word	0x00038850
        /*0af0*/ 	.short	0x010a
        /*0af2*/ 	.byte	0x3f
	.zero		1


	//   ....[77]....
        /*0af4*/ 	.word	0x00018130
        /*0af8*/ 	.word	0x0000000e
        /*0afc*/ 	.word	0x00038830
        /*0b00*/ 	.short	0x010a
        /*0b02*/ 	.byte	0x3f
	.zero		1


	//   ....[78]....
        /*0b04*/ 	.word	0x00018180
        /*0b08*/ 	.word	0x0000000e
        /*0b0c*/ 	.word	0x00038850
        /*0b10*/ 	.short	0x010a
        /*0b12*/ 	.byte	0x3f
	.zero		1


	//   ....[79]....
        /*0b14*/ 	.word	0x00018320
        /*0b18*/ 	.word	0x00000005
        /*0b1c*/ 	.word	0x00038820
        /*0b20*/ 	.short	0x010a
        /*0b22*/ 	.byte	0x3f
	.zero		1


	//   ....[80]....
        /*0b24*/ 	.word	0x00018370
        /*0b28*/ 	.word	0x00000006
        /*0b2c*/ 	.word	0x000388a0
        /*0b30*/ 	.short	0x010a
        /*0b32*/ 	.byte	0x3f
	.zero		1


	//   ....[81]....
        /*0b34*/ 	.word	0x000183c0
        /*0b38*/ 	.word	0x00000006
        /*0b3c*/ 	.word	0x000388c0
        /*0b40*/ 	.short	0x010a
        /*0b42*/ 	.byte	0x3f
	.zero		1


	//   ....[82]....
        /*0b44*/ 	.word	0x00018410
        /*0b48*/ 	.word	0x00000007
        /*0b4c*/ 	.word	0x000388a0
        /*0b50*/ 	.short	0x010a
        /*0b52*/ 	.byte	0x3f
	.zero		1


	//   ....[83]....
        /*0b54*/ 	.word	0x00018460
        /*0b58*/ 	.word	0x00000007
        /*0b5c*/ 	.word	0x000388c0
        /*0b60*/ 	.short	0x010a
        /*0b62*/ 	.byte	0x3f
	.zero		1


	//   ....[84]....
        /*0b64*/ 	.word	0x00018600
        /*0b68*/ 	.word	0x00000009
        /*0b6c*/ 	.word	0x00038840
        /*0b70*/ 	.short	0x010a
        /*0b72*/ 	.byte	0x3f
	.zero		1


	//   ....[85]....
        /*0b74*/ 	.word	0x00018680
        /*0b78*/ 	.word	0x00000009
        /*0b7c*/ 	.word	0x00038820
        /*0b80*/ 	.short	0x010a
        /*0b82*/ 	.byte	0x3f
	.zero		1


	//   ....[86]....
        /*0b84*/ 	.word	0x000186d0
        /*0b88*/ 	.word	0x00000005
        /*0b8c*/ 	.word	0x00038860
        /*0b90*/ 	.short	0x010a
        /*0b92*/ 	.byte	0x3f
	.zero		1


	//   ....[87]....
        /*0b94*/ 	.word	0x00018720
        /*0b98*/ 	.word	0x00000002
        /*0b9c*/ 	.word	0x00038840
        /*0ba0*/ 	.short	0x010a
        /*0ba2*/ 	.byte	0x3f
	.zero		1


	//   ....[88]....
        /*0ba4*/ 	.word	0x00018770
        /*0ba8*/ 	.word	0x00000002
        /*0bac*/ 	.word	0x00038860
        /*0bb0*/ 	.short	0x010a
        /*0bb2*/ 	.byte	0x3f
	.zero		1


	//   ....[89]....
        /*0bb4*/ 	.word	0x000187c0
        /*0bb8*/ 	.word	0x00000002
        /*0bbc*/ 	.word	0x00038840
        /*0bc0*/ 	.short	0x010a
        /*0bc2*/ 	.byte	0x3f
	.zero		1


	//   ....[90]....
        /*0bc4*/ 	.word	0x00018810
        /*0bc8*/ 	.word	0x00000002
        /*0bcc*/ 	.word	0x00038860
        /*0bd0*/ 	.short	0x010a
        /*0bd2*/ 	.byte	0x3f
	.zero		1


	//   ....[91]....
        /*0bd4*/ 	.word	0x00018860
        /*0bd8*/ 	.word	0x00000002
        /*0bdc*/ 	.word	0x00038840
        /*0be0*/ 	.short	0x010a
        /*0be2*/ 	.byte	0x3f
	.zero		1


	//   ....[92]....
        /*0be4*/ 	.word	0x000188b0
        /*0be8*/ 	.word	0x00000002
        /*0bec*/ 	.word	0x00038860
        /*0bf0*/ 	.short	0x010a
        /*0bf2*/ 	.byte	0x3f
	.zero		1


	//   ....[93]....
        /*0bf4*/ 	.word	0x00019270
        /*0bf8*/ 	.word	0x00000000
        /*0bfc*/ 	.word	0x00038820
        /*0c00*/ 	.short	0x010a
        /*0c02*/ 	.byte	0x3f
	.zero		1


	//   ....[94]....
        /*0c04*/ 	.word	0x00019410
        /*0c08*/ 	.word	0x00000006
        /*0c0c*/ 	.word	0x00000000
        /*0c10*/ 	.short	0x010a
        /*0c12*/ 	.byte	0x3f
	.zero		1


	//   ....[95]....
        /*0c14*/ 	.word	0x00019460
        /*0c18*/ 	.word	0x00000007
        /*0c1c*/ 	.word	0x00000000
        /*0c20*/ 	.short	0x010a
        /*0c22*/ 	.byte	0x3f
	.zero		1


	//   ....[96]....
        /*0c24*/ 	.word	0x000194b0
        /*0c28*/ 	.word	0x00000004
        /*0c2c*/ 	.word	0x00000000
        /*0c30*/ 	.short	0x010a
        /*0c32*/ 	.byte	0x3f
	.zero		1


	//----- nvinfo : EIATTR_NUM_MBARRIERS
	.align		4
.L_291:
        /*0c34*/ 	.byte	0x03, 0x38
        /*0c36*/ 	.short	0x0017


	//----- nvinfo : EIATTR_EXIT_INSTR_OFFSETS
	.align		4
        /*0c38*/ 	.byte	0x04, 0x1c
        /*0c3a*/ 	.short	(.L_293 - .L_292)


	//   ....[0]....
.L_292:
        /*0c3c*/ 	.word	0x00017950


	//----- nvinfo : EIATTR_MAX_THREADS
	.align		4
.L_293:
        /*0c40*/ 	.byte	0x04, 0x05
        /*0c42*/ 	.short	(.L_295 - .L_294)
.L_294:
        /*0c44*/ 	.word	0x00000180
        /*0c48*/ 	.word	0x00000001
        /*0c4c*/ 	.word	0x00000001


	//----- nvinfo : EIATTR_CRS_STACK_SIZE
	.align		4
.L_295:
        /*0c50*/ 	.byte	0x04, 0x1e
        /*0c52*/ 	.short	(.L_297 - .L_296)
.L_296:
        /*0c54*/ 	.word	0x00000000


	//----- nvinfo : EIATTR_CBANK_PARAM_SIZE
	.align		4
.L_297:
        /*0c58*/ 	.byte	0x03, 0x19
        /*0c5a*/ 	.short	0x0b70


	//----- nvinfo : EIATTR_PARAM_CBANK
	.align		4
        /*0c5c*/ 	.byte	0x04, 0x0a
        /*0c5e*/ 	.short	(.L_299 - .L_298)
	.align		4
.L_298:
        /*0c60*/ 	.word	index@(.nv.constant0._ZN7cutlass13device_kernelIN5flash11enable_sm90INS1_16FlashAttnFwdSm90INS1_25CollectiveMainloopFwdSm90ILi2EN4cute5tupleIJNS5_1CILi1EEES8_S8_EEENS6_IJNS7_ILi64EEESA_SA_EEELi512ENS_6half_tEfNS_4arch4Sm90ELb0ELb0ELb0ELb1ELb0ELb1ELb1ELb0ELb0ELb0ELb0ELb0EEENS1_21CollectiveEpilogueFwdINS6_IJSA_NS7_ILi512EEESA_EEES9_SC_SE_Li256ELb1ELb0ELb0ELb0EEENS1_36VarlenDynamicPersistentTileSchedulerILi64ELi64ELi256ELi32ELb0ELb0ELb1ELb0ELb1ELb1EEEEEEEEEvNT_6ParamsE)
        /*0c64*/ 	.short	0x0210
        /*0c66*/ 	.short	0x0b70


	//----- nvinfo : EIATTR_SW_WAR
	.align		4
.L_299:
        /*0c68*/ 	.byte	0x04, 0x36
        /*0c6a*/ 	.short	(.L_301 - .L_300)
.L_300:
        /*0c6c*/ 	.word	0x00000008
.L_301:


//--------------------- .nv.info._ZN7cutlass13device_kernelIN5flash11enable_sm90INS1_16FlashAttnFwdSm90INS1_25CollectiveMainloopFwdSm90ILi2EN4cute5tupleIJNS5_1CILi1EEES8_S8_EEENS6_IJNS7_ILi64EEESA_SA_EEELi512ENS_6half_tEfNS_4arch4Sm90ELb0ELb1ELb0ELb0ELb0ELb0ELb0ELb0ELb0ELb0ELb0ELb0EEENS1_21CollectiveEpilogueFwdINS6_IJSA_NS7_ILi512EEESA_EEES9_SC_SE_Li256ELb0ELb0ELb0ELb0EEENS1_30DynamicPersistentTileSchedulerILi256ELi32ELb0ELb0ELb1EEEEEEEEEvNT_6ParamsE --------------------------
	.section	.nv.info._ZN7cutlass13device_kernelIN5flash11enable_sm90INS1_16FlashAttnFwdSm90INS1_25CollectiveMainloopFwdSm90ILi2EN4cute5tupleIJNS5_1CILi1EEES8_S8_EEENS6_IJNS7_ILi64EEESA_SA_EEELi512ENS_6half_tEfNS_4arch4Sm90ELb0ELb1ELb0ELb0ELb0ELb0ELb0ELb0ELb0ELb0ELb0ELb0EEENS1_21CollectiveEpilogueFwdINS6_IJSA_NS7_ILi512EEESA_EEES9_SC_SE_Li256ELb0ELb0ELb0ELb0EEENS1_30DynamicPersistentTileSchedulerILi256ELi32ELb0ELb0ELb1EEEEEEEEEvNT_6ParamsE,"",@"SHT_CUDA_INFO"
	.sectionflags	@""
	.align	4


	//----- nvinfo : EIATTR_CUDA_API_VERSION
	.align		4
        /*0000*/ 	.byte	0x04, 0x37
        /*0002*/ 	.short	(.L_303 - .L_302)
.L_302:
        /*0004*/ 	.word	0x00000082


	//----- nvinfo : EIATTR_KPARAM_INFO
	.align		4
.L_303:
        /*0008*/ 	.byte	0x04, 0x17
        /*000a*/ 	.short	(.L_305 - .L_304)
.L_304:
        /*000c*/ 	.word	0x00000000
        /*0010*/ 	.short	0x0000
        /*0012*/ 	.short	0x0070
        /*0014*/ 	.byte	0x00, 0xf0, 0x01, 0x2e


	//----- nvinfo : EIATTR_SPARSE_MMA_MASK
	.align		4
.L_305:
        /*0018*/ 	.byte	0x03, 0x50
        /*001a*/ 	.short	0x0000


	//----- nvinfo : EIATTR_MAXREG_COUNT
	.align		4
        /*001c*/ 	.byte	0x03, 0x1b
        /*001e*/ 	.short	0x00a8


	//----- nvinfo : EIATTR_NUM_BARRIERS
	.align		4
        /*0020*/ 	.byte	0x02, 0x4c
        /*0022*/ 	.byte	0x10
	.zero		1


	//----- nvinfo : EIATTR_EXTERNS
	.align		4
        /*0024*/ 	.byte	0x04, 0x0f
        /*0026*/ 	.short	(.L_307 - .L_306)


	//   ....[0]....
	.align		4
.L_306:
        /*0028*/ 	.word	index@(__assertfail)


	//----- nvinfo : EIATTR_MERCURY_ISA_VERSION
	.align		4
.L_307:
        /*002c*/ 	.byte	0x03, 0x5f
        /*002e*/ 	.short	0x0101


	//----- nvinfo : EIATTR_INT_WARP_WIDE_INSTR_OFFSETS
	.align		4
        /*0030*/ 	.byte	0x04, 0x31
        /*0032*/ 	.short	(.L_309 - .L_308)


	//   ....[0]....
.L_308:
        /*0034*/ 	.word	0x00000180


	//   ....[1]....
        /*0038*/ 	.word	0x000001b0


	//   ....[2]....
        /*003c*/ 	.word	0x000001c0


	//   ....[3]....
        /*0040*/ 	.word	0x0000ea40


	//   ....[4]....
        /*0044*/ 	.word	0x0000ead0


	//   ....[5]....
        /*0048*/ 	.word	0x0000efc0


	//   ....[6]....
        /*004c*/ 	.word	0x000110e0


	//   ....[7]....
        /*0050*/ 	.word	0x00011170


	//----- nvinfo : EIATTR_COOP_GROUP_MASK_REGIDS
	.align		4
.L_309:
        /*0054*/ 	.byte	0x04, 0x29
        /*0056*/ 	.short	(.L_311 - .L_310)


	//   ....[0]....
.L_310:
        /*0058*/ 	.word	0xffffffff


	//   ....[1]....
        /*005c*/ 	.word	0xffffffff


	//   ....[2]....
        /*0060*/ 	.word	0xffffffff


	//   ....[3]....
        /*0064*/ 	.word	0xffffffff


	//   ....[4]....
        /*0068*/ 	.word	0xffffffff


	//   ....[5]....
        /*006c*/ 	.word	0xffffffff


	//   ....[6]....
        /*0070*/ 	.word	0xffffffff


	//   ....[7]....
        /*0074*/ 	.word	0xffffffff


	//   ....[8]....
        /*0078*/ 	.word	0xffffffff


	//   ....[9]....
        /*007c*/ 	.word	0xffffffff


	//   ....[10]....
        /*0080*/ 	.word	0xffffffff


	//   ....[11]....
        /*0084*/ 	.word	0xffffffff


	//   ....[12]....
        /*0088*/ 	.word	0xffffffff


	//   ....[13]....
        /*008c*/ 	.word	0xffffffff


	//   ....[14]....
        /*0090*/ 	.word	0xffffffff


	//   ....[15]....
        /*0094*/ 	.word	0xffffffff


	//   ....[16]....
        /*0098*/ 	.word	0xffffffff


	//   ....[17]....
        /*009c*/ 	.word	0xffffffff


	//   ....[18]....
        /*00a0*/ 	.word	0xffffffff


	//   ....[19]....
        /*00a4*/ 	.word	0xffffffff


	//   ....[20]....
        /*00a8*/ 	.word	0xffffffff


	//   ....[21]....
        /*00ac*/ 	.word	0xffffffff


	//   ....[22]....
        /*00b0*/ 	.word	0xffffffff


	//   ....[23]....
        /*00b4*/ 	.word	0xffffffff


	//   ....[24]....
        /*00b8*/ 	.word	0xffffffff


	//   ....[25]....
        /*00bc*/ 	.word	0xffffffff


	//   ....[26]....
        /*00c0*/ 	.word	0xffffffff


	//   ....[27]....
        /*00c4*/ 	.word	0xffffffff


	//   ....[28]....
        /*00c8*/ 	.word	0xffffffff


	//   ....[29]....
        /*00cc*/ 	.word	0xffffffff


	//   ....[30]....
        /*00d0*/ 	.word	0xffffffff


	//   ....[31]....
        /*00d4*/ 	.word	0xffffffff


	//   ....[32]....
        /*00d8*/ 	.word	0xffffffff


	//   ....[33]....
        /*00dc*/ 	.word	0xffffffff


	//   ....[34]....
        /*00e0*/ 	.word	0xffffffff


	//   ....[35]....
        /*00e4*/ 	.word	0xffffffff


	//   ....[36]....
        /*00e8*/ 	.word	0xffffffff


	//   ....[37]....
        /*00ec*/ 	.word	0xffffffff


	//   ....[38]....
        /*00f0*/ 	.word	0x0500000f


	//   ....[39]....
        /*00f4*/ 	.word	0x0500000f


	//----- nvinfo : EIATTR_COOP_GROUP_INSTR_OFFSETS
	.align		4
.L_311:
        /*00f8*/ 	.byte	0x04, 0x28
        /*00fa*/ 	.short	(.L_313 - .L_312)


	//   ....[0]....
.L_312:
        /*00fc*/ 	.word	0x00000050


	//   ....[1]....
        /*0100*/ 	.word	0x00000190


	//   ....[2]....
        /*0104*/ 	.word	0x000001e0


	//   ....[3]....
        /*0108*/ 	.word	0x00000390


	//   ....[4]....
        /*010c*/ 	.word	0x000004f0


	//   ....[5]....
        /*0110*/ 	.word	0x00000610


	//   ....[6]....
        /*0114*/ 	.word	0x00000770


	//   ....[7]....
        /*0118*/ 	.word	0x00001a40


	//   ....[8]....
        /*011c*/ 	.word	0x00003a30


	//   ....[9]....
        /*0120*/ 	.word	0x00004b80


	//   ....[10]....
        /*0124*/ 	.word	0x00004c90


	//   ....[11]....
        /*0128*/ 	.word	0x00005070


	//   ....[12]....
        /*012c*/ 	.word	0x00005110


	//   ....[13]....
        /*0130*/ 	.word	0x00005960


	//   ....[14]....
        /*0134*/ 	.word	0x00006710


	//   ....[15]....
        /*0138*/ 	.word	0x000067d0


	//   ....[16]....
        /*013c*/ 	.word	0x00006b70


	//   ....[17]....
        /*0140*/ 	.word	0x00006c50


	//   ....[18]....
        /*0144*/ 	.word	0x00007df0


	//   ....[19]....
        /*0148*/ 	.word	0x00008420


	//   ....[20]....
        /*014c*/ 	.word	0x00008450


	//   ....[21]....
        /*0150*/ 	.word	0x000086a0


	//   ....[22]....
        /*0154*/ 	.word	0x00008870


	//   ....[23]....
        /*0158*/ 	.word	0x000098c0


	//   ....[24]....
        /*015c*/ 	.word	0x0000a520


	//   ....[25]....
        /*0160*/ 	.word	0x0000a5e0


	//   ....[26]....
        /*0164*/ 	.word	0x0000a9a0


	//   ....[27]....
        /*0168*/ 	.word	0x0000aa80


	//   ....[28]....
        /*016c*/ 	.word	0x0000bc00


	//   ....[29]....
        /*0170*/ 	.word	0x0000bc40


	//   ....[30]....
        /*0174*/ 	.word	0x0000bc80


	//   ....[31]....
        /*0178*/ 	.word	0x0000bcd0


	//   ....[32]....
        /*017c*/ 	.word	0x0000bcf0


	//   ....[33]....
        /*0180*/ 	.word	0x0000c780


	//   ....[34]....
        /*0184*/ 	.word	0x0000d530


	//   ....[35]....
        /*0188*/ 	.word	0x0000e1b0


	//   ....[36]....
        /*018c*/ 	.word	0x000111f0


	//   ....[37]....
        /*0190*/ 	.word	0x000113a0


	//   ....[38]....
        /*0194*/ 	.word	0x00011a50


	//   ....[39]....
        /*0198*/ 	.word	0x00011e30


	//----- nvinfo : EIATTR_REG_RECONFIG
	.align		4
.L_313:
        /*019c*/ 	.byte	0x01, 0x54
	.zero		2


	//----- nvinfo : EIATTR_SYSCALL_OFFSETS
	.align		4
        /*01a0*/ 	.byte	0x04, 0x46
        /*01a2*/ 	.short	(.L_315 - .L_314)


	//   ....[0]....
.L_314:
        /*01a4*/ 	.word	0x00003c00


	//   ....[1]....
        /*01a8*/ 	.word	0x0000ec60


	//   ....[2]....
        /*01ac*/ 	.word	0x0000eda0


	//   ....[3]....
        /*01b0*/ 	.word	0x0000eea0


	//----- nvinfo : EIATTR_MBARRIER_INSTR_OFFSETS
	.align		4
.L_315:
        /*01b4*/ 	.byte	0x04, 0x39
        /*01b6*/ 	.short	(.L_317 - .L_316)


	//   ....[0]....
.L_316:
        /*01b8*/ 	.word	0x00000280
        /*01bc*/ 	.word	0x000000ff
        /*01c0*/ 	.word	0x00028c00
        /*01c4*/ 	.short	0x0100
        /*01c6*/ 	.byte	0x06
	.zero		1


	//   ....[1]....
        /*01c8*/ 	.word	0x00000290
        /*01cc*/ 	.word	0x000000ff
        /*01d0*/ 	.word	0x00028c20
        /*01d4*/ 	.short	0x0100
        /*01d6*/ 	.byte	0x06
	.zero		1


	//   ....[2]....
        /*01d8*/ 	.word	0x00000340
        /*01dc*/ 	.word	0x000000ff
        /*01e0*/ 	.word	0x00028c30
        /*01e4*/ 	.short	0x0100
        /*01e6*/ 	.byte	0x06
	.zero		1


	//   ....[3]....
        /*01e8*/ 	.word	0x00000350
        /*01ec*/ 	.word	0x000000ff
        /*01f0*/ 	.word	0x00028c40
        /*01f4*/ 	.short	0x0100
        /*01f6*/ 	.byte	0x06
	.zero		1


	//   ....[4]....
        /*01f8*/ 	.word	0x00000360
        /*01fc*/ 	.word	0x000000ff
        /*0200*/ 	.word	0x00028c38
        /*0204*/ 	.short	0x0100
        /*0206*/ 	.byte	0x06
	.zero		1


	//   ....[5]....
        /*0208*/ 	.word	0x00000370
        /*020c*/ 	.word	0x000000ff
        /*0210*/ 	.word	0x00028c48
        /*0214*/ 	.short	0x0100
        /*0216*/ 	.byte	0x06
	.zero		1


	//   ....[6]....
        /*0218*/ 	.word	0x000004a0
        /*021c*/ 	.word	0x000000ff
        /*0220*/ 	.word	0x00028c50
        /*0224*/ 	.short	0x0100
        /*0226*/ 	.byte	0x08
	.zero		1


	//   ....[7]....
        /*0228*/ 	.word	0x000004b0
        /*022c*/ 	.word	0x000000ff
        /*0230*/ 	.word	0x00028c60
        /*0234*/ 	.short	0x0100
        /*0236*/ 	.byte	0x08
	.zero		1


	//   ....[8]....
        /*0238*/ 	.word	0x000004c0
        /*023c*/ 	.word	0x000000ff
        /*0240*/ 	.word	0x00028c58
        /*0244*/ 	.short	0x0100
        /*0246*/ 	.byte	0x08
	.zero		1


	//   ....[9]....
        /*0248*/ 	.word	0x000004d0
        /*024c*/ 	.word	0x000000ff
        /*0250*/ 	.word	0x00028c68
        /*0254*/ 	.short	0x0100
        /*0256*/ 	.byte	0x08
	.zero		1


	//   ....[10]....
        /*0258*/ 	.word	0x000005c0
        /*025c*/ 	.word	0x000000ff
        /*0260*/ 	.word	0x00028c70
        /*0264*/ 	.short	0x0100
        /*0266*/ 	.byte	0x06
	.zero		1


	//   ....[11]....
        /*0268*/ 	.word	0x000005d0
        /*026c*/ 	.word	0x000000ff
        /*0270*/ 	.word	0x00028c80
        /*0274*/ 	.short	0x0100
        /*0276*/ 	.byte	0x06
	.zero		1


	//   ....[12]....
        /*0278*/ 	.word	0x000005e0
        /*027c*/ 	.word	0x000000ff
        /*0280*/ 	.word	0x00028c78
        /*0284*/ 	.short	0x0100
        /*0286*/ 	.byte	0x06
	.zero		1


	//   ....[13]....
        /*0288*/ 	.word	0x000005f0
        /*028c*/ 	.word	0x000000ff
        /*0290*/ 	.word	0x00028c88
        /*0294*/ 	.short	0x0100
        /*0296*/ 	.byte	0x06
	.zero		1


	//   ....[14]....
        /*0298*/ 	.word	0x00000720
        /*029c*/ 	.word	0x000000ff
        /*02a0*/ 	.word	0x00028c90
        /*02a4*/ 	.short	0x0100
        /*02a6*/ 	.byte	0x08
	.zero		1


	//   ....[15]....
        /*02a8*/ 	.word	0x00000730
        /*02ac*/ 	.word	0x000000ff
        /*02b0*/ 	.word	0x00028ca0
        /*02b4*/ 	.short	0x0100
        /*02b6*/ 	.byte	0x08
	.zero		1


	//   ....[16]....
        /*02b8*/ 	.word	0x00000740
        /*02bc*/ 	.word	0x000000ff
        /*02c0*/ 	.word	0x00028c98
        /*02c4*/ 	.short	0x0100
        /*02c6*/ 	.byte	0x08
	.zero		1


	//   ....[17]....
        /*02c8*/ 	.word	0x00000750
        /*02cc*/ 	.word	0x000000ff
        /*02d0*/ 	.word	0x00028ca8
        /*02d4*/ 	.short	0x0100
        /*02d6*/ 	.byte	0x08
	.zero		1


	//   ....[18]....
        /*02d8*/ 	.word	0x00000880
        /*02dc*/ 	.word	0x000000ff
        /*02e0*/ 	.word	0x00028cb0
        /*02e4*/ 	.short	0x0100
        /*02e6*/ 	.byte	0x08
	.zero		1


	//   ....[19]....
        /*02e8*/ 	.word	0x00000890
        /*02ec*/ 	.word	0x000000ff
        /*02f0*/ 	.word	0x00028cc0
        /*02f4*/ 	.short	0x0100
        /*02f6*/ 	.byte	0x08
	.zero		1


	//   ....[20]....
        /*02f8*/ 	.word	0x000008a0
        /*02fc*/ 	.word	0x000000ff
        /*0300*/ 	.word	0x00028cb8
        /*0304*/ 	.short	0x0100
        /*0306*/ 	.byte	0x08
	.zero		1


	//   ....[21]....
        /*0308*/ 	.word	0x000008b0
        /*030c*/ 	.word	0x000000ff
        /*0310*/ 	.word	0x00028cc8
        /*0314*/ 	.short	0x0100
        /*0316*/ 	.byte	0x08
	.zero		1


	//   ....[22]....
        /*0318*/ 	.word	0x00001b50
        /*031c*/ 	.word	0x000000ff
        /*0320*/ 	.word	0x00028c50
        /*0324*/ 	.short	0x010a
        /*0326*/ 	.byte	0x15
	.zero		1


	//   ....[23]....
        /*0328*/ 	.word	0x00001e00
        /*032c*/ 	.word	0x00000003
        /*0330*/ 	.word	0x00000000
        /*0334*/ 	.short	0x0101
        /*0336*/ 	.byte	0x3f
	.zero		1


	//   ....[24]....
        /*0338*/ 	.word	0x00002760
        /*033c*/ 	.word	0x000000ff
        /*0340*/ 	.word	0x00028c50
        /*0344*/ 	.short	0x010a
        /*0346*/ 	.byte	0x15
	.zero		1


	//   ....[25]....
        /*0348*/ 	.word	0x000027a0
        /*034c*/ 	.word	0x000000ff
        /*0350*/ 	.word	0x00028c50
        /*0354*/ 	.short	0x010a
        /*0356*/ 	.byte	0x15
	.zero		1


	//   ....[26]....
        /*0358*/ 	.word	0x00002970
        /*035c*/ 	.word	0x00000004
        /*0360*/ 	.word	0x00000000
        /*0364*/ 	.short	0x0101
        /*0366*/ 	.byte	0x3f
	.zero		1


	//   ....[27]....
        /*0368*/ 	.word	0x00003c80
        /*036c*/ 	.word	0x000000ff
        /*0370*/ 	.word	0x00028c00
        /*0374*/ 	.short	0x010a
        /*0376*/ 	.byte	0x30
	.zero		1


	//   ....[28]....
        /*0378*/ 	.word	0x00003d00
        /*037c*/ 	.word	0x00000006
        /*0380*/ 	.word	0x00028c30
        /*0384*/ 	.short	0x010a
        /*0386*/ 	.byte	0x3f
	.zero		1


	//   ....[29]....
        /*0388*/ 	.word	0x00003d40
        /*038c*/ 	.word	0x00000006
        /*0390*/ 	.word	0x00028c30
        /*0394*/ 	.short	0x010a
        /*0396*/ 	.byte	0x3f
	.zero		1


	//   ....[30]....
        /*0398*/ 	.word	0x00004110
        /*039c*/ 	.word	0x00000000
        /*03a0*/ 	.word	0x00000000
        /*03a4*/ 	.short	0x0101
        /*03a6*/ 	.byte	0x3f
	.zero		1


	//   ....[31]....
        /*03a8*/ 	.word	0x00005700
        /*03ac*/ 	.word	0x00000006
        /*03b0*/ 	.word	0x00028c50
        /*03b4*/ 	.short	0x010a
        /*03b6*/ 	.byte	0x3f
	.zero		1


	//   ....[32]....
        /*03b8*/ 	.word	0x00005740
        /*03bc*/ 	.word	0x00000006
        /*03c0*/ 	.word	0x00028c50
        /*03c4*/ 	.short	0x010a
        /*03c6*/ 	.byte	0x3f
	.zero		1


	//   ....[33]....
        /*03c8*/ 	.word	0x00005980
        /*03cc*/ 	.word	0x00000006
        /*03d0*/ 	.word	0x00000000
        /*03d4*/ 	.short	0x0101
        /*03d6*/ 	.byte	0x3f
	.zero		1


	//   ....[34]....
        /*03d8*/ 	.word	0x00005c30
        /*03dc*/ 	.word	0x000000ff
        /*03e0*/ 	.word	0x00028c30
        /*03e4*/ 	.short	0x010a
        /*03e6*/ 	.byte	0x1a
	.zero		1


	//   ....[35]....
        /*03e8*/ 	.word	0x00005c70
        /*03ec*/ 	.word	0x000000ff
        /*03f0*/ 	.word	0x00028c30
        /*03f4*/ 	.short	0x010a
        /*03f6*/ 	.byte	0x1a
	.zero		1


	//   ....[36]....
        /*03f8*/ 	.word	0x00005e50
        /*03fc*/ 	.word	0x0000000e
        /*0400*/ 	.word	0x00000000
        /*0404*/ 	.short	0x0101
        /*0406*/ 	.byte	0x3f
	.zero		1


	//   ....[37]....
        /*0408*/ 	.word	0x00007b40
        /*040c*/ 	.word	0x000000ff
        /*0410*/ 	.word	0x00028c50
        /*0414*/ 	.short	0x010a
        /*0416*/ 	.byte	0x1a
	.zero		1


	//   ....[38]....
        /*0418*/ 	.word	0x00007b80
        /*041c*/ 	.word	0x000000ff
        /*0420*/ 	.word	0x00028c50
        /*0424*/ 	.short	0x010a
        /*0426*/ 	.byte	0x1a
	.zero		1


	//   ....[39]....
        /*0428*/ 	.word	0x00007e10
        /*042c*/ 	.word	0x0000000c
        /*0430*/ 	.word	0x00000000
        /*0434*/ 	.short	0x0101
        /*0436*/ 	.byte	0x3f
	.zero		1


	//   ....[40]....
        /*0438*/ 	.word	0x00008150
        /*043c*/ 	.word	0x000000ff
        /*0440*/ 	.word	0x00028c30
        /*0444*/ 	.short	0x010a
        /*0446*/ 	.byte	0x17
	.zero		1


	//   ....[41]....
        /*0448*/ 	.word	0x00008190
        /*044c*/ 	.word	0x000000ff
        /*0450*/ 	.word	0x00028c30
        /*0454*/ 	.short	0x010a
        /*0456*/ 	.byte	0x17
	.zero		1


	//   ....[42]....
        /*0458*/ 	.word	0x00008bc0
        /*045c*/ 	.word	0x0000009a
        /*0460*/ 	.word	0x00000000
        /*0464*/ 	.short	0x0101
        /*0466*/ 	.byte	0x3f
	.zero		1


	//   ....[43]....
        /*0468*/ 	.word	0x00009630
        /*046c*/ 	.word	0x000000ff
        /*0470*/ 	.word	0x00028c50
        /*0474*/ 	.short	0x010a
        /*0476*/ 	.byte	0x17
	.zero		1


	//   ....[44]....
        /*0478*/ 	.word	0x00009670
        /*047c*/ 	.word	0x000000ff
        /*0480*/ 	.word	0x00028c50
        /*0484*/ 	.short	0x010a
        /*0486*/ 	.byte	0x17
	.zero		1


	//   ....[45]....
        /*0488*/ 	.word	0x000098e0
        /*048c*/ 	.word	0x000000aa
        /*0490*/ 	.word	0x00000000
        /*0494*/ 	.short	0x0101
        /*0496*/ 	.byte	0x3f
	.zero		1


	//   ....[46]....
        /*0498*/ 	.word	0x00009a50
        /*049c*/ 	.word	0x000000ff
        /*04a0*/ 	.word	0x00028c30
        /*04a4*/ 	.short	0x010a
        /*04a6*/ 	.byte	0x1a
	.zero		1


	//   ....[47]....
        /*04a8*/ 	.word	0x00009a90
        /*04ac*/ 	.word	0x000000ff
        /*04b0*/ 	.word	0x00028c30
        /*04b4*/ 	.short	0x010a
        /*04b6*/ 	.byte	0x1a
	.zero		1


	//   ....[48]....
        /*04b8*/ 	.word	0x00009c60
        /*04bc*/ 	.word	0x00000008
        /*04c0*/ 	.word	0x00000000
        /*04c4*/ 	.short	0x0101
        /*04c6*/ 	.byte	0x3f
	.zero		1


	//   ....[49]....
        /*04c8*/ 	.word	0x0000b950
        /*04cc*/ 	.word	0x000000ff
        /*04d0*/ 	.word	0x00028c50
        /*04d4*/ 	.short	0x010a
        /*04d6*/ 	.byte	0x1a
	.zero		1


	//   ....[50]....
        /*04d8*/ 	.word	0x0000b990
        /*04dc*/ 	.word	0x000000ff
        /*04e0*/ 	.word	0x00028c50
        /*04e4*/ 	.short	0x010a
        /*04e6*/ 	.byte	0x1a
	.zero		1


	//   ....[51]....
        /*04e8*/ 	.word	0x0000bc20
        /*04ec*/ 	.word	0x0000000b
        /*04f0*/ 	.word	0x00000000
        /*04f4*/ 	.short	0x0101
        /*04f6*/ 	.byte	0x3f
	.zero		1


	//   ....[52]....
        /*04f8*/ 	.word	0x0000d870
        /*04fc*/ 	.word	0x000000ff
        /*0500*/ 	.word	0x00000000
        /*0504*/ 	.short	0x0101
        /*0506*/ 	.byte	0x05
	.zero		1


	//   ....[53]....
        /*0508*/ 	.word	0x0000f240
        /*050c*/ 	.word	0x00000008
        /*0510*/ 	.word	0x00028c40
        /*0514*/ 	.short	0x010a
        /*0516*/ 	.byte	0x3f
	.zero		1


	//   ....[54]....
        /*0518*/ 	.word	0x0000f540
        /*051c*/ 	.word	0x000000ff
        /*0520*/ 	.word	0x00028c20
        /*0524*/ 	.short	0x010a
        /*0526*/ 	.byte	0x25
	.zero		1


	//   ....[55]....
        /*0528*/ 	.word	0x0000f5c0
        /*052c*/ 	.word	0x00000008
        /*0530*/ 	.word	0x00028c60
        /*0534*/ 	.short	0x010a
        /*0536*/ 	.byte	0x3f
	.zero		1


	//   ....[56]....
        /*0538*/ 	.word	0x0000fc30
        /*053c*/ 	.word	0x00000002
        /*0540*/ 	.word	0x00028c40
        /*0544*/ 	.short	0x010a
        /*0546*/ 	.byte	0x3f
	.zero		1


	//   ....[57]....
        /*0548*/ 	.word	0x0000fdc0
        /*054c*/ 	.word	0x00000002
        /*0550*/ 	.word	0x00028c60
        /*0554*/ 	.short	0x010a
        /*0556*/ 	.byte	0x3f
	.zero		1


	//   ....[58]....
        /*0558*/ 	.word	0x000103d0
        /*055c*/ 	.word	0x00000003
        /*0560*/ 	.word	0x00028c40
        /*0564*/ 	.short	0x010a
        /*0566*/ 	.byte	0x3f
	.zero		1


	//   ....[59]....
        /*0568*/ 	.word	0x00010560
        /*056c*/ 	.word	0x00000003
        /*0570*/ 	.word	0x00028c60
        /*0574*/ 	.short	0x010a
        /*0576*/ 	.byte	0x3f
	.zero		1


	//   ....[60]....
        /*0578*/ 	.word	0x00010af0
        /*057c*/ 	.word	0x00000002
        /*0580*/ 	.word	0x00028c40
        /*0584*/ 	.short	0x010a
        /*0586*/ 	.byte	0x3f
	.zero		1


	//   ....[61]....
        /*0588*/ 	.word	0x00010c80
        /*058c*/ 	.word	0x00000002
        /*0590*/ 	.word	0x00028c60
        /*0594*/ 	.short	0x010a
        /*0596*/ 	.byte	0x3f
	.zero		1


	//   ....[62]....
        /*0598*/ 	.word	0x00011350
        /*059c*/ 	.word	0x00000007
        /*05a0*/ 	.word	0x00028c20
        /*05a4*/ 	.short	0x010a
        /*05a6*/ 	.byte	0x3f
	.zero		1


	//   ....[63]....
        /*05a8*/ 	.word	0x000114a0
        /*05ac*/ 	.word	0x00000005
        /*05b0*/ 	.word	0x00000000
        /*05b4*/ 	.short	0x010a
        /*05b6*/ 	.byte	0x3f
	.zero		1


	//   ....[64]....
        /*05b8*/ 	.word	0x00011510
        /*05bc*/ 	.word	0x00000003
        /*05c0*/ 	.word	0x00000000
        /*05c4*/ 	.short	0x010a
        /*05c6*/ 	.byte	0x3f
	.zero		1


	//   ....[65]....
        /*05c8*/ 	.word	0x00011570
        /*05cc*/ 	.word	0x00000005
        /*05d0*/ 	.word	0x00000000
        /*05d4*/ 	.short	0x010a
        /*05d6*/ 	.byte	0x3f
	.zero		1


	//   ....[66]....
        /*05d8*/ 	.word	0x000115a0
        /*05dc*/ 	.word	0x00000003
        /*05e0*/ 	.word	0x00000000
        /*05e4*/ 	.short	0x010a
        /*05e6*/ 	.byte	0x3f
	.zero		1


	//   ....[67]....
        /*05e8*/ 	.word	0x00011610
        /*05ec*/ 	.word	0x00000006
        /*05f0*/ 	.word	0x00028c50
        /*05f4*/ 	.short	0x010a
        /*05f6*/ 	.byte	0x3f
	.zero		1


	//   ....[68]....
        /*05f8*/ 	.word	0x00011670
        /*05fc*/ 	.word	0x00000005
        /*0600*/ 	.word	0x00028c50
        /*0604*/ 	.short	0x010a
        /*0606*/ 	.byte	0x3f
	.zero		1


	//   ....[69]....
        /*0608*/ 	.word	0x000116d0
        /*060c*/ 	.word	0x00000003
        /*0610*/ 	.word	0x00028c00
        /*0614*/ 	.short	0x010a
        /*0616*/ 	.byte	0x3f
	.zero		1


	//   ....[70]....
        /*0618*/ 	.word	0x00011720
        /*061c*/ 	.word	0x00000006
        /*0620*/ 	.word	0x00028c30
        /*0624*/ 	.short	0x010a
        /*0626*/ 	.byte	0x3f
	.zero		1


	//   ....[71]....
        /*0628*/ 	.word	0x00011770
        /*062c*/ 	.word	0x00000006
        /*0630*/ 	.word	0x00028c50
        /*0634*/ 	.short	0x010a
        /*0636*/ 	.byte	0x3f
	.zero		1


	//   ....[72]....
        /*0638*/ 	.word	0x000117d0
        /*063c*/ 	.word	0x0000000c
        /*0640*/ 	.word	0x00028c30
        /*0644*/ 	.short	0x010a
        /*0646*/ 	.byte	0x3f
	.zero		1


	//   ....[73]....
        /*0648*/ 	.word	0x00011820
        /*064c*/ 	.word	0x0000000c
        /*0650*/ 	.word	0x00028c50
        /*0654*/ 	.short	0x010a
        /*0656*/ 	.byte	0x3f
	.zero		1


	//   ....[74]....
        /*0658*/ 	.word	0x00011880
        /*065c*/ 	.word	0x00000008
        /*0660*/ 	.word	0x00028c30
        /*0664*/ 	.short	0x010a
        /*0666*/ 	.byte	0x3f
	.zero		1


	//   ....[75]....
        /*0668*/ 	.word	0x000118d0
        /*066c*/ 	.word	0x000000aa
        /*0670*/ 	.word	0x00028c50
        /*0674*/ 	.short	0x010a
        /*0676*/ 	.byte	0x3f
	.zero		1


	//   ....[76]....
        /*0678*/ 	.word	0x00011930
        /*067c*/ 	.word	0x00000007
        /*0680*/ 	.word	0x00028c30
        /*0684*/ 	.short	0x010a
        /*0686*/ 	.byte	0x3f
	.zero		1


	//   ....[77]....
        /*0688*/ 	.word	0x00011980
        /*068c*/ 	.word	0x0000000b
        /*0690*/ 	.word	0x00028c50
        /*0694*/ 	.short	0x010a
        /*0696*/ 	.byte	0x3f
	.zero		1


	//   ....[78]....
        /*0698*/ 	.word	0x00011b00
        /*069c*/ 	.word	0x00000008
        /*06a0*/ 	.word	0x00028c40
        /*06a4*/ 	.short	0x010a
        /*06a6*/ 	.byte	0x3f
	.zero		1


	//   ....[79]....
        /*06a8*/ 	.word	0x00011b60
        /*06ac*/ 	.word	0x00000008
        /*06b0*/ 	.word	0x00028c20
        /*06b4*/ 	.short	0x010a
        /*06b6*/ 	.byte	0x3f
	.zero		1


	//   ....[80]....
        /*06b8*/ 	.word	0x00011bb0
        /*06bc*/ 	.word	0x00000008
        /*06c0*/ 	.word	0x00028c60
        /*06c4*/ 	.short	0x010a
        /*06c6*/ 	.byte	0x3f
	.zero		1


	//   ....[81]....
        /*06c8*/ 	.word	0x00011c00
        /*06cc*/ 	.word	0x00000002
        /*06d0*/ 	.word	0x00028c40
        /*06d4*/ 	.short	0x010a
        /*06d6*/ 	.byte	0x3f
	.zero		1


	//   ....[82]....
        /*06d8*/ 	.word	0x00011c50
        /*06dc*/ 	.word	0x00000002
        /*06e0*/ 	.word	0x00028c60
        /*06e4*/ 	.short	0x010a
        /*06e6*/ 	.byte	0x3f
	.zero		1


	//   ....[83]....
        /*06e8*/ 	.word	0x00011ca0
        /*06ec*/ 	.word	0x00000003
        /*06f0*/ 	.word	0x00028c40
        /*06f4*/ 	.short	0x010a
        /*06f6*/ 	.byte	0x3f
	.zero		1


	//   ....[84]....
        /*06f8*/ 	.word	0x00011cf0
        /*06fc*/ 	.word	0x00000003
        /*0700*/ 	.word	0x00028c60
        /*0704*/ 	.short	0x010a
        /*0706*/ 	.byte	0x3f
	.zero		1


	//   ....[85]....
        /*0708*/ 	.word	0x00011d40
        /*070c*/ 	.word	0x00000002
        /*0710*/ 	.word	0x00028c40
        /*0714*/ 	.short	0x010a
        /*0716*/ 	.byte	0x3f
	.zero		1


	//   ....[86]....
        /*0718*/ 	.word	0x00011d90
        /*071c*/ 	.word	0x00000002
        /*0720*/ 	.word	0x00028c60
        /*0724*/ 	.short	0x010a
        /*0726*/ 	.byte	0x3f
	.zero		1


	//   ....[87]....
        /*0728*/ 	.word	0x00011e70
        /*072c*/ 	.word	0x00000007
        /*0730*/ 	.word	0x00028c20
        /*0734*/ 	.short	0x010a
        /*0736*/ 	.byte	0x3f
	.zero		1


	//   ....[88]....
        /*0738*/ 	.word	0x00011ec0
        /*073c*/ 	.word	0x00000005
        /*0740*/ 	.word	0x00000000
        /*0744*/ 	.short	0x010a
        /*0746*/ 	.byte	0x3f
	.zero		1


	//   ....[89]....
        /*0748*/ 	.word	0x00011f10
        /*074c*/ 	.word	0x00000003
        /*0750*/ 	.word	0x00000000
        /*0754*/ 	.short	0x010a
        /*0756*/ 	.byte	0x3f
	.zero		1


	//   ....[90]....
        /*0758*/ 	.word	0x00011f60
        /*075c*/ 	.word	0x00000005
        /*0760*/ 	.word	0x00000000
        /*0764*/ 	.short	0x010a
        /*0766*/ 	.byte	0x3f
	.zero		1


	//----- nvinfo : EIATTR_NUM_MBARRIERS
	.align		4
.L_317:
        /*0768*/ 	.byte	0x03, 0x38
        /*076a*/ 	.short	0x0016


	//----- nvinfo : EIATTR_EXIT_INSTR_OFFSETS
	.align		4
        /*076c*/ 	.byte	0x04, 0x1c
        /*076e*/ 	.short	(.L_319 - .L_318)


	//   ....[0]....
.L_318:
        /*0770*/ 	.word	0x00000a10


	//   ....[1]....
        /*0774*/ 	.word	0x0000e170


	//   ....[2]....
        /*0778*/ 	.word	0x0000e1d0


	//   ....[3]....
        /*077c*/ 	.word	0x000113c0


	//   ....[4]....
        /*0780*/ 	.word	0x000115f0


	//----- nvinfo : EIATTR_MAX_THREADS
	.align		4
.L_319:
        /*0784*/ 	.byte	0x04, 0x05
        /*0786*/ 	.short	(.L_321 - .L_320)
.L_320:
        /*0788*/ 	.word	0x00000180
        /*078c*/ 	.word	0x00000001
        /*0790*/ 	.word	0x00000001


	//----- nvinfo : EIATTR_CRS_STACK_SIZE
	.align		4
.L_321:
        /*0794*/ 	.byte	0x04, 0x1e
        /*0796*/ 	.short	(.L_323 - .L_322)
.L_322:
        /*0798*/ 	.word	0x00000000


	//----- nvinfo : EIATTR_CBANK_PARAM_SIZE
	.align		4
.L_323:
        /*079c*/ 	.byte	0x03, 0x19
        /*079e*/ 	.short	0x0bf0


	//----- nvinfo : EIATTR_PARAM_CBANK
	.align		4
        /*07a0*/ 	.byte	0x04, 0x0a
        /*07a2*/ 	.short	(.L_325 - .L_324)
	.align		4
.L_324:
        /*07a4*/ 	.word	index@(.nv.constant0._ZN7cutlass13device_kernelIN5flash11enable_sm90INS1_16FlashAttnFwdSm90INS1_25CollectiveMainloopFwdSm90ILi2EN4cute5tupleIJNS5_1CILi1EEES8_S8_EEENS6_IJNS7_ILi64EEESA_SA_EEELi512ENS_6half_tEfNS_4arch4Sm90ELb0ELb1ELb0ELb0ELb0ELb0ELb0ELb0ELb0ELb0ELb0ELb0EEENS1_21CollectiveEpilogueFwdINS6_IJSA_NS7_ILi512EEESA_EEES9_SC_SE_Li256ELb0ELb0ELb0ELb0EEENS1_30DynamicPersistentTileSchedulerILi256ELi32ELb0ELb0ELb1EEEEEEEEEvNT_6ParamsE)
        /*07a8*/ 	.short	0x0210
        /*07aa*/ 	.short	0x0bf0


	//----- nvinfo : EIATTR_SW_WAR
	.align		4
.L_325:
        /*07ac*/ 	.byte	0x04, 0x36
        /*07ae*/ 	.short	(.L_327 - .L_326)
.L_326:
        /*07b0*/ 	.word	0x00000008
.L_327:


//--------------------- .nv.info._ZN7cutlass13device_kernelIN5flash11enable_sm90INS1_16FlashAttnFwdSm90INS1_25CollectiveMainloopFwdSm90ILi2EN4cute5tupleIJNS5_1CILi1EEES8_S8_EEENS6_IJNS7_ILi64EEESA_SA_EEELi512ENS_6half_tEfNS_4arch4Sm90ELb0ELb1ELb0ELb0ELb0ELb0ELb1ELb0ELb0ELb0ELb0ELb0EEENS1_21CollectiveEpilogueFwdINS6_IJSA_NS7_ILi512EEESA_EEES9_SC_SE_Li256ELb0ELb0ELb0ELb0EEENS1_30DynamicPersistentTileSchedulerILi256ELi32ELb0ELb0ELb1EEEEEEEEEvNT_6ParamsE --------------------------
	.section	.nv.info._ZN7cutlass13device_kernelIN5flash11enable_sm90INS1_16FlashAttnFwdSm90INS1_25CollectiveMainloopFwdSm90ILi2EN4cute5tupleIJNS5_1CILi1EEES8_S8_EEENS6_IJNS7_ILi64EEESA_SA_EEELi512ENS_6half_tEfNS_4arch4Sm90ELb0ELb1ELb0ELb0ELb0ELb0ELb1ELb0ELb0ELb0ELb0ELb0EEENS1_21CollectiveEpilogueFwdINS6_IJSA_NS7_ILi512EEESA_EEES9_SC_SE_Li256ELb0ELb0ELb0ELb0EEENS1_30DynamicPersistentTileSchedulerILi256ELi32ELb0ELb0ELb1EEEEEEEEEvNT_6ParamsE,"",@"SHT_CUDA_INFO"
	.sectionflags	@""
	.align	4


	//----- nvinfo : EIATTR_CUDA_API_VERSION
	.align		4
        /*0000*/ 	.byte	0x04, 0x37
        /*0002*/ 	.short	(.L_329 - .L_328)
.L_328:
        /*0004*/ 	.word	0x00000082


	//----- nvinfo : EIATTR_KPARAM_INFO
	.align		4
.L_329:
        /*0008*/ 	.byte	0x04, 0x17
        /*000a*/ 	.short	(.L_331 - .L_330)
.L_330:
        /*000c*/ 	.word	0x00000000
        /*0010*/ 	.short	0x0000
        /*0012*/ 	.short	0x0070
        /*0014*/ 	.byte	0x00, 0xf0, 0x01, 0x32


	//----- nvinfo : EIATTR_SPARSE_MMA_MASK
	.align		4
.L_331:
        /*0018*/ 	.byte	0x03, 0x50
        /*001a*/ 	.short	0x0000


	//----- nvinfo : EIATTR_MAXREG_COUNT
	.align		4
        /*001c*/ 	.byte	0x03, 0x1b
        /*001e*/ 	.short	0x00a8


	//----- nvinfo : EIATTR_NUM_BARRIERS
	.align		4
        /*0020*/ 	.byte	0x02, 0x4c
        /*0022*/ 	.byte	0x10
	.zero		1


	//----- nvinfo : EIATTR_EXTERNS
	.align		4
        /*0024*/ 	.byte	0x04, 0x0f
        /*0026*/ 	.short	(.L_333 - .L_332)


	//   ....[0]....
	.align		4
.L_332:
        /*0028*/ 	.word	index@(__assertfail)


	//----- nvinfo : EIATTR_ANNOTATIONS
	.align		4
.L_333:
        /*002c*/ 	.byte	0x04, 0x55
        /*002e*/ 	.short	(.L_335 - .L_334)


	//   ....[0]....
.L_334:
        /*0030*/ 	.word	0x00000001
        /*0034*/ 	.byte	0x90, 0x09, 0x00, 0x00, 0x01, 0x00, 0x00, 0x00, 0xa0, 0x0a, 0x00, 0x00, 0x01, 0x00, 0x00, 0x00
        /*0044*/ 	.byte	0x20, 0x35, 0x01, 0x00, 0x01, 0x00, 0x00, 0x00, 0xb0, 0x3c, 0x01, 0x00, 0x01, 0x00, 0x00, 0x00
        /*0054*/ 	.byte	0xc0, 0x66, 0x01, 0x00, 0x01, 0x00, 0x00, 0x00, 0x10, 0x6a, 0x01, 0x00


	//----- nvinfo : EIATTR_MERCURY_ISA_VERSION
	.align		4
.L_335:
        /*0060*/ 	.byte	0x03, 0x5f
        /*0062*/ 	.short	0x0101


	//----- nvinfo : EIATTR_INT_WARP_WIDE_INSTR_OFFSETS
	.align		4
        /*0064*/ 	.byte	0x04, 0x31
        /*0066*/ 	.short	(.L_337 - .L_336)


	//   ....[0]....
.L_336:
        /*0068*/ 	.word	0x000001c0


	//   ....[1]....
        /*006c*/ 	.word	0x000001f0


	//   ....[2]....
        /*0070*/ 	.word	0x00000200


	//   ....[3]....
        /*0074*/ 	.word	0x00000270


	//   ....[4]....
        /*0078*/ 	.word	0x00013cc0


	//   ....[5]....
        /*007c*/ 	.word	0x00013d70


	//   ....[6]....
        /*0080*/ 	.word	0x00014260


	//   ....[7]....
        /*0084*/ 	.word	0x000166d0


	//   ....[8]....
        /*0088*/ 	.word	0x00016780


	//----- nvinfo : EIATTR_COOP_GROUP_MASK_REGIDS
	.align		4
.L_337:
        /*008c*/ 	.byte	0x04, 0x29
        /*008e*/ 	.short	(.L_339 - .L_338)


	//   ....[0]....
.L_338:
        /*0090*/ 	.word	0xffffffff


	//   ....[1]....
        /*0094*/ 	.word	0xffffffff


	//   ....[2]....
        /*0098*/ 	.word	0xffffffff


	//   ....[3]....
        /*009c*/ 	.word	0xffffffff


	//   ....[4]....
        /*00a0*/ 	.word	0xffffffff


	//   ....[5]....
        /*00a4*/ 	.word	0xffffffff


	//   ....[6]....
        /*00a8*/ 	.word	0xffffffff


	//   ....[7]....
        /*00ac*/ 	.word	0xffffffff


	//   ....[8]....
        /*00b0*/ 	.word	0xffffffff


	//   ....[9]....
        /*00b4*/ 	.word	0xffffffff


	//   ....[10]....
        /*00b8*/ 	.word	0xffffffff


	//   ....[11]....
        /*00bc*/ 	.word	0xffffffff


	//   ....[12]....
        /*00c0*/ 	.word	0xffffffff


	//   ....[13]....
        /*00c4*/ 	.word	0xffffffff


	//   ....[14]....
        /*00c8*/ 	.word	0xffffffff


	//   ....[15]....
        /*00cc*/ 	.word	0xffffffff


	//   ....[16]....
        /*00d0*/ 	.word	0xffffffff


	//   ....[17]....
        /*00d4*/ 	.word	0xffffffff


	//   ....[18]....
        /*00d8*/ 	.word	0xffffffff


	//   ....[19]....
        /*00dc*/ 	.word	0xffffffff


	//   ....[20]....
        /*00e0*/ 	.word	0xffffffff


	//   ....[21]....
        /*00e4*/ 	.word	0xffffffff


	//   ....[22]....
        /*00e8*/ 	.word	0xffffffff


	//   ....[23]....
        /*00ec*/ 	.word	0xffffffff


	//   ....[24]....
        /*00f0*/ 	.word	0xffffffff


	//   ....[25]....
        /*00f4*/ 	.word	0xffffffff


	//   ....[26]....
        /*00f8*/ 	.word	0xffffffff


	//   ....[27]....
        /*00fc*/ 	.word	0xffffffff


	//   ....[28]....
        /*0100*/ 	.word	0xffffffff


	//   ....[29]....
        /*0104*/ 	.word	0xffffffff


	//   ....[30]....
        /*0108*/ 	.word	0xffffffff


	//   ....[31]....
        /*010c*/ 	.word	0xffffffff


	//   ....[32]....
        /*0110*/ 	.word	0xffffffff


	//   ....[33]....
        /*0114*/ 	.word	0xffffffff


	//   ....[34]....
        /*0118*/ 	.word	0xffffffff


	//   ....[35]....
        /*011c*/ 	.word	0xffffffff


	//   ....[36]....
        /*0120*/ 	.word	0xffffffff


	//   ....[37]....
        /*0124*/ 	.word	0xffffffff


	//   ....[38]....
        /*0128*/ 	.word	0xffffffff


	//   ....[39]....
        /*012c*/ 	.word	0xffffffff


	//   ....[40]....
        /*0130*/ 	.word	0xffffffff


	//   ....[41]....
        /*0134*/ 	.word	0xffffffff


	//   ....[42]....
        /*0138*/ 	.word	0x0500000f


	//   ....[43]....
        /*013c*/ 	.word	0x0500000f


	//----- nvinfo : EIATTR_COOP_GROUP_INSTR_OFFSETS
	.align		4
.L_339:
        /*0140*/ 	.byte	0x04, 0x28
        /*0142*/ 	.short	(.L_341 - .L_340)


	//   ....[0]....
.L_340:
        /*0144*/ 	.word	0x00000070


	//   ....[1]....
        /*0148*/ 	.word	0x000001d0


	//   ....[2]....
        /*014c*/ 	.word	0x00000220


	//   ....[3]....
        /*0150*/ 	.word	0x000003f0


	//   ....[4]....
        /*0154*/ 	.word	0x00000550


	//   ....[5]....
        /*0158*/ 	.word	0x00000670


	//   ....[6]....
        /*015c*/ 	.word	0x000007d0


	//   ....[7]....
        /*0160*/ 	.word	0x00001ac0


	//   ....[8]....
        /*0164*/ 	.word	0x000039a0


	//   ....[9]....
        /*0168*/ 	.word	0x00004940


	//   ....[10]....
        /*016c*/ 	.word	0x000060c0


	//   ....[11]....
        /*0170*/ 	.word	0x000061d0


	//   ....[12]....
        /*0174*/ 	.word	0x000065f0


	//   ....[13]....
        /*0178*/ 	.word	0x000066b0


	//   ....[14]....
        /*017c*/ 	.word	0x00006dd0


	//   ....[15]....
        /*0180*/ 	.word	0x00007bd0


	//   ....[16]....
        /*0184*/ 	.word	0x000090e0


	//   ....[17]....
        /*0188*/ 	.word	0x000091e0


	//   ....[18]....
        /*018c*/ 	.word	0x000095c0


	//   ....[19]....
        /*0190*/ 	.word	0x00009690


	//   ....[20]....
        /*0194*/ 	.word	0x0000a730


	//   ....[21]....
        /*0198*/ 	.word	0x0000b5f0


	//   ....[22]....
        /*019c*/ 	.word	0x0000c280


	//   ....[23]....
        /*01a0*/ 	.word	0x0000c2b0


	//   ....[24]....
        /*01a4*/ 	.word	0x0000c500


	//   ....[25]....
        /*01a8*/ 	.word	0x0000c6d0


	//   ....[26]....
        /*01ac*/ 	.word	0x0000d6b0


	//   ....[27]....
        /*01b0*/ 	.word	0x0000e320


	//   ....[28]....
        /*01b4*/ 	.word	0x0000f7f0


	//   ....[29]....
        /*01b8*/ 	.word	0x0000f8f0


	//   ....[30]....
        /*01bc*/ 	.word	0x0000fcd0


	//   ....[31]....
        /*01c0*/ 	.word	0x0000fd60


	//   ....[32]....
        /*01c4*/ 	.word	0x00010e50


	//   ....[33]....
        /*01c8*/ 	.word	0x00010eb0


	//   ....[34]....
        /*01cc*/ 	.word	0x00010ef0


	//   ....[35]....
        /*01d0*/ 	.word	0x00010f60


	//   ....[36]....
        /*01d4*/ 	.word	0x00010f80


	//   ....[37]....
        /*01d8*/ 	.word	0x000119e0


	//   ....[38]....
        /*01dc*/ 	.word	0x00012790


	//   ....[39]....
        /*01e0*/ 	.word	0x00013410


	//   ....[40]....
        /*01e4*/ 	.word	0x00016800


	//   ....[41]....
        /*01e8*/ 	.word	0x000169b0


	//   ....[42]....
        /*01ec*/ 	.word	0x00016ff0


	//   ....[43]....
        /*01f0*/ 	.word	0x000173d0


	//----- nvinfo : EIATTR_REG_RECONFIG
	.align		4
.L_341:
        /*01f4*/ 	.byte	0x01, 0x54
	.zero		2


	//----- nvinfo : EIATTR_SYSCALL_OFFSETS
	.align		4
        /*01f8*/ 	.byte	0x04, 0x46
        /*01fa*/ 	.short	(.L_343 - .L_342)


	//   ....[0]....
.L_342:
        /*01fc*/ 	.word	0x00003b60


	//   ....[1]....
        /*0200*/ 	.word	0x00013f00


	//   ....[2]....
        /*0204*/ 	.word	0x00014040


	//   ....[3]....
        /*0208*/ 	.word	0x00014140


	//----- nvinfo : EIATTR_MBARRIER_INSTR_OFFSETS
	.align		4
.L_343:
        /*020c*/ 	.byte	0x04, 0x39
        /*020e*/ 	.short	(.L_345 - .L_344)


	//   ....[0]....
.L_344:
        /*0210*/ 	.word	0x000002d0
        /*0214*/ 	.word	0x000000ff
        /*0218*/ 	.word	0x00038800
        /*021c*/ 	.short	0x0100
        /*021e*/ 	.byte	0x06
	.zero		1


	//   ....[1]....
        /*0220*/ 	.word	0x000002e0
        /*0224*/ 	.word	0x000000ff
        /*0228*/ 	.word	0x00038810
        /*022c*/ 	.short	0x0100
        /*022e*/ 	.byte	0x06
	.zero		1


	//   ....[2]....
        /*0230*/ 	.word	0x000002f0
        /*0234*/ 	.word	0x000000ff
        /*0238*/ 	.word	0x00038820
        /*023c*/ 	.short	0x0100
        /*023e*/ 	.byte	0x06
	.zero		1


	//   ....[3]....
        /*0240*/ 	.word	0x000003a0
        /*0244*/ 	.word	0x000000ff
        /*0248*/ 	.word	0x00038830
        /*024c*/ 	.short	0x0100
        /*024e*/ 	.byte	0x06
	.zero		1


	//   ....[4]....
        /*0250*/ 	.word	0x000003b0
        /*0254*/ 	.word	0x000000ff
        /*0258*/ 	.word	0x00038840
        /*025c*/ 	.short	0x0100
        /*025e*/ 	.byte	0x06
	.zero		1


	//   ....[5]....
        /*0260*/ 	.word	0x000003c0
        /*0264*/ 	.word	0x000000ff
        /*0268*/ 	.word	0x00038838
        /*026c*/ 	.short	0x0100
        /*026e*/ 	.byte	0x06
	.zero		1


	//   ....[6]....
        /*0270*/ 	.word	0x000003d0
        /*0274*/ 	.word	0x000000ff
        /*0278*/ 	.word	0x00038848
        /*027c*/ 	.short	0x0100
        /*027e*/ 	.byte	0x06
	.zero		1


	//   ....[7]....
        /*0280*/ 	.word	0x00000500
        /*0284*/ 	.word	0x000000ff
        /*0288*/ 	.word	0x00038850
        /*028c*/ 	.short	0x0100
        /*028e*/ 	.byte	0x08
	.zero		1


	//   ....[8]....
        /*0290*/ 	.word	0x00000510
        /*0294*/ 	.word	0x000000ff
        /*0298*/ 	.word	0x00038860
        /*029c*/ 	.short	0x0100
        /*029e*/ 	.byte	0x08
	.zero		1


	//   ....[9]....
        /*02a0*/ 	.word	0x00000520
        /*02a4*/ 	.word	0x000000ff
        /*02a8*/ 	.word	0x00038858
        /*02ac*/ 	.short	0x0100
        /*02ae*/ 	.byte	0x08
	.zero		1


	//   ....[10]....
        /*02b0*/ 	.word	0x00000530
        /*02b4*/ 	.word	0x000000ff
        /*02b8*/ 	.word	0x00038868
        /*02bc*/ 	.short	0x0100
        /*02be*/ 	.byte	0x08
	.zero		1


	//   ....[11]....
        /*02c0*/ 	.word	0x00000620
        /*02c4*/ 	.word	0x000000ff
        /*02c8*/ 	.word	0x00038870
        /*02cc*/ 	.short	0x0100
        /*02ce*/ 	.byte	0x06
	.zero		1


	//   ....[12]....
        /*02d0*/ 	.word	0x00000630
        /*02d4*/ 	.word	0x000000ff
        /*02d8*/ 	.word	0x00038880
        /*02dc*/ 	.short	0x0100
        /*02de*/ 	.byte	0x06
	.zero		1


	//   ....[13]....
        /*02e0*/ 	.word	0x00000640
        /*02e4*/ 	.word	0x000000ff
        /*02e8*/ 	.word	0x00038878
        /*02ec*/ 	.short	0x0100
        /*02ee*/ 	.byte	0x06
	.zero		1


	//   ....[14]....
        /*02f0*/ 	.word	0x00000650
        /*02f4*/ 	.word	0x000000ff
        /*02f8*/ 	.word	0x00038888
        /*02fc*/ 	.short	0x0100
        /*02fe*/ 	.byte	0x06
	.zero		1


	//   ....[15]....
        /*0300*/ 	.word	0x00000780
        /*0304*/ 	.word	0x000000ff
        /*0308*/ 	.word	0x00038890
        /*030c*/ 	.short	0x0100
        /*030e*/ 	.byte	0x08
	.zero		1


	//   ....[16]....
        /*0310*/ 	.word	0x00000790
        /*0314*/ 	.word	0x000000ff
        /*0318*/ 	.word	0x000388a0
        /*031c*/ 	.short	0x0100
        /*031e*/ 	.byte	0x08
	.zero		1


	//   ....[17]....
        /*0320*/ 	.word	0x000007a0
        /*0324*/ 	.word	0x000000ff
        /*0328*/ 	.word	0x00038898
        /*032c*/ 	.short	0x0100
        /*032e*/ 	.byte	0x08
	.zero		1


	//   ....[18]....
        /*0330*/ 	.word	0x000007b0
        /*0334*/ 	.word	0x000000ff
        /*0338*/ 	.word	0x000388a8
        /*033c*/ 	.short	0x0100
        /*033e*/ 	.byte	0x08
	.zero		1


	//   ....[19]....
        /*0340*/ 	.word	0x000008e0
        /*0344*/ 	.word	0x000000ff
        /*0348*/ 	.word	0x000388b0
        /*034c*/ 	.short	0x0100
        /*034e*/ 	.byte	0x08
	.zero		1


	//   ....[20]....
        /*0350*/ 	.word	0x000008f0
        /*0354*/ 	.word	0x000000ff
        /*0358*/ 	.word	0x000388c0
        /*035c*/ 	.short	0x0100
        /*035e*/ 	.byte	0x08
	.zero		1


	//   ....[21]....
        /*0360*/ 	.word	0x00000900
        /*0364*/ 	.word	0x000000ff
        /*0368*/ 	.word	0x000388b8
        /*036c*/ 	.short	0x0100
        /*036e*/ 	.byte	0x08
	.zero		1


	//   ....[22]....
        /*0370*/ 	.word	0x00000910
        /*0374*/ 	.word	0x000000ff
        /*0378*/ 	.word	0x000388c8
        /*037c*/ 	.short	0x0100
        /*037e*/ 	.byte	0x08
	.zero		1


	//   ....[23]....
        /*0380*/ 	.word	0x00001e40
        /*0384*/ 	.word	0x00000003
        /*0388*/ 	.word	0x00000000
        /*038c*/ 	.short	0x0101
        /*038e*/ 	.byte	0x3f
	.zero		1


	//   ....[24]....
        /*0390*/ 	.word	0x000028e0
        /*0394*/ 	.word	0x00000000
        /*0398*/ 	.word	0x00000000
        /*039c*/ 	.short	0x0101
        /*039e*/ 	.byte	0x3f
	.zero		1


	//   ....[25]....
        /*03a0*/ 	.word	0x00003be0
        /*03a4*/ 	.word	0x000000ff
        /*03a8*/ 	.word	0x00038800
        /*03ac*/ 	.short	0x010a
        /*03ae*/ 	.byte	0x24
	.zero		1


	//   ....[26]....
        /*03b0*/ 	.word	0x00003c40
        /*03b4*/ 	.word	0x00000005
        /*03b8*/ 	.word	0x00038830
        /*03bc*/ 	.short	0x010a
        /*03be*/ 	.byte	0x3f
	.zero		1


	//   ....[27]....
        /*03c0*/ 	.word	0x00003c80
        /*03c4*/ 	.word	0x00000005
        /*03c8*/ 	.word	0x00038830
        /*03cc*/ 	.short	0x010a
        /*03ce*/ 	.byte	0x3f
	.zero		1


	//   ....[28]....
        /*03d0*/ 	.word	0x00003f00
        /*03d4*/ 	.word	0x000000ff
        /*03d8*/ 	.word	0x00038810
        /*03dc*/ 	.short	0x010a
        /*03de*/ 	.byte	0x24
	.zero		1


	//   ....[29]....
        /*03e0*/ 	.word	0x00003f40
        /*03e4*/ 	.word	0x00000005
        /*03e8*/ 	.word	0x00038850
        /*03ec*/ 	.short	0x010a
        /*03ee*/ 	.byte	0x3f
	.zero		1


	//   ....[30]....
        /*03f0*/ 	.word	0x00004020
        /*03f4*/ 	.word	0x00000005
        /*03f8*/ 	.word	0x00038850
        /*03fc*/ 	.short	0x010a
        /*03fe*/ 	.byte	0x3f
	.zero		1


	//   ....[31]....
        /*0400*/ 	.word	0x000055b0
        /*0404*/ 	.word	0x00000002
        /*0408*/ 	.word	0x00000000
        /*040c*/ 	.short	0x0101
        /*040e*/ 	.byte	0x3f
	.zero		1


	//   ....[32]....
        /*0410*/ 	.word	0x00006df0
        /*0414*/ 	.word	0x00000005
        /*0418*/ 	.word	0x00000000
        /*041c*/ 	.short	0x0101
        /*041e*/ 	.byte	0x3f
	.zero		1


	//   ....[33]....
        /*0420*/ 	.word	0x00007020
        /*0424*/ 	.word	0x0000000b
        /*0428*/ 	.word	0x00038830
        /*042c*/ 	.short	0x010a
        /*042e*/ 	.byte	0x3f
	.zero		1


	//   ....[34]....
        /*0430*/ 	.word	0x00007070
        /*0434*/ 	.word	0x0000000b
        /*0438*/ 	.word	0x00038830
        /*043c*/ 	.short	0x010a
        /*043e*/ 	.byte	0x3f
	.zero		1


	//   ....[35]....
        /*0440*/ 	.word	0x00007280
        /*0444*/ 	.word	0x0000000b
        /*0448*/ 	.word	0x00038850
        /*044c*/ 	.short	0x010a
        /*044e*/ 	.byte	0x3f
	.zero		1


	//   ....[36]....
        /*0450*/ 	.word	0x000072d0
        /*0454*/ 	.word	0x0000000b
        /*0458*/ 	.word	0x00038850
        /*045c*/ 	.short	0x010a
        /*045e*/ 	.byte	0x3f
	.zero		1


	//   ....[37]....
        /*0460*/ 	.word	0x000087d0
        /*0464*/ 	.word	0x0000000f
        /*0468*/ 	.word	0x00000000
        /*046c*/ 	.short	0x0101
        /*046e*/ 	.byte	0x3f
	.zero		1


	//   ....[38]....
        /*0470*/ 	.word	0x0000a750
        /*0474*/ 	.word	0x0000000b
        /*0478*/ 	.word	0x00000000
        /*047c*/ 	.short	0x0101
        /*047e*/ 	.byte	0x3f
	.zero		1


	//   ....[39]....
        /*0480*/ 	.word	0x0000aaa0
        /*0484*/ 	.word	0x00000009
        /*0488*/ 	.word	0x00038830
        /*048c*/ 	.short	0x010a
        /*048e*/ 	.byte	0x3f
	.zero		1


	//   ....[40]....
        /*0490*/ 	.word	0x0000aaf0
        /*0494*/ 	.word	0x00000009
        /*0498*/ 	.word	0x00038830
        /*049c*/ 	.short	0x010a
        /*049e*/ 	.byte	0x3f
	.zero		1


	//   ....[41]....
        /*04a0*/ 	.word	0x0000ac70
        /*04a4*/ 	.word	0x00000009
        /*04a8*/ 	.word	0x00038850
        /*04ac*/ 	.short	0x010a
        /*04ae*/ 	.byte	0x3f
	.zero		1


	//   ....[42]....
        /*04b0*/ 	.word	0x0000acb0
        /*04b4*/ 	.word	0x00000009
        /*04b8*/ 	.word	0x00038850
        /*04bc*/ 	.short	0x010a
        /*04be*/ 	.byte	0x3f
	.zero		1


	//   ....[43]....
        /*04c0*/ 	.word	0x0000ca90
        /*04c4*/ 	.word	0x00000098
        /*04c8*/ 	.word	0x00000000
        /*04cc*/ 	.short	0x0101
        /*04ce*/ 	.byte	0x3f
	.zero		1


	//   ....[44]....
        /*04d0*/ 	.word	0x0000d6d0
        /*04d4*/ 	.word	0x00000009
        /*04d8*/ 	.word	0x00000000
        /*04dc*/ 	.short	0x0101
        /*04de*/ 	.byte	0x3f
	.zero		1


	//   ....[45]....
        /*04e0*/ 	.word	0x0000d7f0
        /*04e4*/ 	.word	0x0000000b
        /*04e8*/ 	.word	0x00038830
        /*04ec*/ 	.short	0x010a
        /*04ee*/ 	.byte	0x3f
	.zero		1


	//   ....[46]....
        /*04f0*/ 	.word	0x0000d840
        /*04f4*/ 	.word	0x0000000b
        /*04f8*/ 	.word	0x00038830
        /*04fc*/ 	.short	0x010a
        /*04fe*/ 	.byte	0x3f
	.zero		1


	//   ....[47]....
        /*0500*/ 	.word	0x0000d9c0
        /*0504*/ 	.word	0x0000000b
        /*0508*/ 	.word	0x00038850
        /*050c*/ 	.short	0x010a
        /*050e*/ 	.byte	0x3f
	.zero		1


	//   ....[48]....
        /*0510*/ 	.word	0x0000da10
        /*0514*/ 	.word	0x0000000b
        /*0518*/ 	.word	0x00038850
        /*051c*/ 	.short	0x010a
        /*051e*/ 	.byte	0x3f
	.zero		1


	//   ....[49]....
        /*0520*/ 	.word	0x0000ef60
        /*0524*/ 	.word	0x00000008
        /*0528*/ 	.word	0x00000000
        /*052c*/ 	.short	0x0101
        /*052e*/ 	.byte	0x3f
	.zero		1


	//   ....[50]....
        /*0530*/ 	.word	0x00010e70
        /*0534*/ 	.word	0x0000000b
        /*0538*/ 	.word	0x00000000
        /*053c*/ 	.short	0x0101
        /*053e*/ 	.byte	0x3f
	.zero		1


	//   ....[51]....
        /*0540*/ 	.word	0x00012ad0
        /*0544*/ 	.word	0x000000ff
        /*0548*/ 	.word	0x00000000
        /*054c*/ 	.short	0x0101
        /*054e*/ 	.byte	0x05
	.zero		1


	//   ....[52]....
        /*0550*/ 	.word	0x000144e0
        /*0554*/ 	.word	0x00000008
        /*0558*/ 	.word	0x00038840
        /*055c*/ 	.short	0x010a
        /*055e*/ 	.byte	0x3f
	.zero		1


	//   ....[53]....
        /*0560*/ 	.word	0x00014b30
        /*0564*/ 	.word	0x000000ff
        /*0568*/ 	.word	0x00038820
        /*056c*/ 	.short	0x010a
        /*056e*/ 	.byte	0x26
	.zero		1


	//   ....[54]....
        /*0570*/ 	.word	0x00014bb0
        /*0574*/ 	.word	0x00000005
        /*0578*/ 	.word	0x00038860
        /*057c*/ 	.short	0x010a
        /*057e*/ 	.byte	0x3f
	.zero		1


	//   ....[55]....
        /*0580*/ 	.word	0x00015220
        /*0584*/ 	.word	0x00000002
        /*0588*/ 	.word	0x00038840
        /*058c*/ 	.short	0x010a
        /*058e*/ 	.byte	0x3f
	.zero		1


	//   ....[56]....
        /*0590*/ 	.word	0x000153b0
        /*0594*/ 	.word	0x00000002
        /*0598*/ 	.word	0x00038860
        /*059c*/ 	.short	0x010a
        /*059e*/ 	.byte	0x3f
	.zero		1


	//   ....[57]....
        /*05a0*/ 	.word	0x000159c0
        /*05a4*/ 	.word	0x00000003
        /*05a8*/ 	.word	0x00038840
        /*05ac*/ 	.short	0x010a
        /*05ae*/ 	.byte	0x3f
	.zero		1


	//   ....[58]....
        /*05b0*/ 	.word	0x00015b50
        /*05b4*/ 	.word	0x00000003
        /*05b8*/ 	.word	0x00038860
        /*05bc*/ 	.short	0x010a
        /*05be*/ 	.byte	0x3f
	.zero		1


	//   ....[59]....
        /*05c0*/ 	.word	0x000160e0
        /*05c4*/ 	.word	0x00000002
        /*05c8*/ 	.word	0x00038840
        /*05cc*/ 	.short	0x010a
        /*05ce*/ 	.byte	0x3f
	.zero		1


	//   ....[60]....
        /*05d0*/ 	.word	0x00016270
        /*05d4*/ 	.word	0x00000002
        /*05d8*/ 	.word	0x00038860
        /*05dc*/ 	.short	0x010a
        /*05de*/ 	.byte	0x3f
	.zero		1


	//   ....[61]....
        /*05e0*/ 	.word	0x00016960
        /*05e4*/ 	.word	0x00000007
        /*05e8*/ 	.word	0x00038820
        /*05ec*/ 	.short	0x010a
        /*05ee*/ 	.byte	0x3f
	.zero		1


	//   ....[62]....
        /*05f0*/ 	.word	0x00016ad0
        /*05f4*/ 	.word	0x00000005
        /*05f8*/ 	.word	0x00000000
        /*05fc*/ 	.short	0x010a
        /*05fe*/ 	.byte	0x3f
	.zero		1


	//   ....[63]....
        /*0600*/ 	.word	0x00016b40
        /*0604*/ 	.word	0x00000003
        /*0608*/ 	.word	0x00000000
        /*060c*/ 	.short	0x010a
        /*060e*/ 	.byte	0x3f
	.zero		1


	//   ....[64]....
        /*0610*/ 	.word	0x00016ba0
        /*0614*/ 	.word	0x00000005
        /*0618*/ 	.word	0x00000000
        /*061c*/ 	.short	0x010a
        /*061e*/ 	.byte	0x3f
	.zero		1


	//   ....[65]....
        /*0620*/ 	.word	0x00016bd0
        /*0624*/ 	.word	0x00000003
        /*0628*/ 	.word	0x00000000
        /*062c*/ 	.short	0x010a
        /*062e*/ 	.byte	0x3f
	.zero		1


	//   ....[66]....
        /*0630*/ 	.word	0x00016c40
        /*0634*/ 	.word	0x00000003
        /*0638*/ 	.word	0x00038800
        /*063c*/ 	.short	0x010a
        /*063e*/ 	.byte	0x3f
	.zero		1


	//   ....[67]....
        /*0640*/ 	.word	0x00016c90
        /*0644*/ 	.word	0x00000005
        /*0648*/ 	.word	0x00038830
        /*064c*/ 	.short	0x010a
        /*064e*/ 	.byte	0x3f
	.zero		1


	//   ....[68]....
        /*0650*/ 	.word	0x00016cf0
        /*0654*/ 	.word	0x00000003
        /*0658*/ 	.word	0x00038810
        /*065c*/ 	.short	0x010a
        /*065e*/ 	.byte	0x3f
	.zero		1


	//   ....[69]....
        /*0660*/ 	.word	0x00016d40
        /*0664*/ 	.word	0x00000005
        /*0668*/ 	.word	0x00038850
        /*066c*/ 	.short	0x010a
        /*066e*/ 	.byte	0x3f
	.zero		1


	//   ....[70]....
        /*0670*/ 	.word	0x00016d90
        /*0674*/ 	.word	0x0000000b
        /*0678*/ 	.word	0x00038830
        /*067c*/ 	.short	0x010a
        /*067e*/ 	.byte	0x3f
	.zero		1


	//   ....[71]....
        /*0680*/ 	.word	0x00016de0
        /*0684*/ 	.word	0x0000000b
        /*0688*/ 	.word	0x00038850
        /*068c*/ 	.short	0x010a
        /*068e*/ 	.byte	0x3f
	.zero		1


	//   ....[72]....
        /*0690*/ 	.word	0x00016e30
        /*0694*/ 	.word	0x00000009
        /*0698*/ 	.word	0x00038830
        /*069c*/ 	.short	0x010a
        /*069e*/ 	.byte	0x3f
	.zero		1


	//   ....[73]....
        /*06a0*/ 	.word	0x00016e80
        /*06a4*/ 	.word	0x00000009
        /*06a8*/ 	.word	0x00038850
        /*06ac*/ 	.short	0x010a
        /*06ae*/ 	.byte	0x3f
	.zero		1


	//   ....[74]....
        /*06b0*/ 	.word	0x00016ed0
        /*06b4*/ 	.word	0x0000000b
        /*06b8*/ 	.word	0x00038830
        /*06bc*/ 	.short	0x010a
        /*06be*/ 	.byte	0x3f
	.zero		1


	//   ....[75]....
        /*06c0*/ 	.word	0x00016f20
        /*06c4*/ 	.word	0x0000000b
        /*06c8*/ 	.word	0x00038850
        /*06cc*/ 	.short	0x010a
        /*06ce*/ 	.byte	0x3f
	.zero		1


	//   ....[76]....
        /*06d0*/ 	.word	0x000170a0
        /*06d4*/ 	.word	0x00000008
        /*06d8*/ 	.word	0x00038840
        /*06dc*/ 	.short	0x010a
        /*06de*/ 	.byte	0x3f
	.zero		1


	//   ....[77]....
        /*06e0*/ 	.word	0x00017100
        /*06e4*/ 	.word	0x00000008
        /*06e8*/ 	.word	0x00038820
        /*06ec*/ 	.short	0x010a
        /*06ee*/ 	.byte	0x3f
	.zero		1


	//   ....[78]....
        /*06f0*/ 	.word	0x00017150
        /*06f4*/ 	.word	0x00000005
        /*06f8*/ 	.word	0x00038860
        /*06fc*/ 	.short	0x010a
        /*06fe*/ 	.byte	0x3f
	.zero		1


	//   ....[79]....
        /*0700*/ 	.word	0x000171a0
        /*0704*/ 	.word	0x00000002
        /*0708*/ 	.word	0x00038840
        /*070c*/ 	.short	0x010a
        /*070e*/ 	.byte	0x3f
	.zero		1


	//   ....[80]....
        /*0710*/ 	.word	0x000171f0
        /*0714*/ 	.word	0x00000002
        /*0718*/ 	.word	0x00038860
        /*071c*/ 	.short	0x010a
        /*071e*/ 	.byte	0x3f
	.zero		1


	//   ....[81]....
        /*0720*/ 	.word	0x00017240
        /*0724*/ 	.word	0x00000003
        /*0728*/ 	.word	0x00038840
        /*072c*/ 	.short	0x010a
        /*072e*/ 	.byte	0x3f
	.zero		1


	//   ....[82]....
        /*0730*/ 	.word	0x00017290
        /*0734*/ 	.word	0x00000003
        /*0738*/ 	.word	0x00038860
        /*073c*/ 	.short	0x010a
        /*073e*/ 	.byte	0x3f
	.zero		1


	//   ....[83]....
        /*0740*/ 	.word	0x000172e0
        /*0744*/ 	.word	0x00000002
        /*0748*/ 	.word	0x00038840
        /*074c*/ 	.short	0x010a
        /*074e*/ 	.byte	0x3f
	.zero		1


	//   ....[84]....
        /*0750*/ 	.word	0x00017330
        /*0754*/ 	.word	0x00000002
        /*0758*/ 	.word	0x00038860
        /*075c*/ 	.short	0x010a
        /*075e*/ 	.byte	0x3f
	.zero		1


	//   ....[85]....
        /*0760*/ 	.word	0x00017410
        /*0764*/ 	.word	0x00000007
        /*0768*/ 	.word	0x00038820
        /*076c*/ 	.short	0x010a
        /*076e*/ 	.byte	0x3f
	.zero		1


	//   ....[86]....
        /*0770*/ 	.word	0x00017460
        /*0774*/ 	.word	0x00000005
        /*0778*/ 	.word	0x00000000
        /*077c*/ 	.short	0x010a
        /*077e*/ 	.byte	0x3f
	.zero		1


	//   ....[87]....
        /*0780*/ 	.word	0x000174b0
        /*0784*/ 	.word	0x00000003
        /*0788*/ 	.word	0x00000000
        /*078c*/ 	.short	0x010a
        /*078e*/ 	.byte	0x3f
	.zero		1


	//   ....[88]....
        /*0790*/ 	.word	0x00017500
        /*0794*/ 	.word	0x00000005
        /*0798*/ 	.word	0x00000000
        /*079c*/ 	.short	0x010a
        /*079e*/ 	.byte	0x3f
	.zero		1


	//----- nvinfo : EIATTR_NUM_MBARRIERS
	.align		4
.L_345:
        /*07a0*/ 	.byte	0x03, 0x38
        /*07a2*/ 	.short	0x0017


	//----- nvinfo : EIATTR_EXIT_INSTR_OFFSETS
	.align		4
        /*07a4*/ 	.byte	0x04, 0x1c
        /*07a6*/ 	.short	(.L_347 - .L_346)


	//   ....[0]....
.L_346:
        /*07a8*/ 	.word	0x00000a90


	//   ....[1]....
        /*07ac*/ 	.word	0x000133d0


	//   ....[2]....
        /*07b0*/ 	.word	0x00013430


	//   ....[3]....
        /*07b4*/ 	.word	0x000169d0


	//   ....[4]....
        /*07b8*/ 	.word	0x00016c20


	//----- nvinfo : EIATTR_MAX_THREADS
	.align		4
.L_347:
        /*07bc*/ 	.byte	0x04, 0x05
        /*07be*/ 	.short	(.L_349 - .L_348)
.L_348:
        /*07c0*/ 	.word	0x00000180
        /*07c4*/ 	.word	0x00000001
        /*07c8*/ 	.word	0x00000001


	//----- nvinfo : EIATTR_CRS_STACK_SIZE
	.align		4
.L_349:
        /*07cc*/ 	.byte	0x04, 0x1e
        /*07ce*/ 	.short	(.L_351 - .L_350)
.L_350:
        /*07d0*/ 	.word	0x00000000


	//----- nvinfo : EIATTR_CBANK_PARAM_SIZE
	.align		4
.L_351:
        /*07d4*/ 	.byte	0x03, 0x19
        /*07d6*/ 	.short	0x0cf0


	//----- nvinfo : EIATTR_PARAM_CBANK
	.align		4
        /*07d8*/ 	.byte	0x04, 0x0a
        /*07da*/ 	.short	(.L_353 - .L_352)
	.align		4
.L_352:
        /*07dc*/ 	.word	index@(.nv.constant0._ZN7cutlass13device_kernelIN5flash11enable_sm90INS1_16FlashAttnFwdSm90INS1_25CollectiveMainloopFwdSm90ILi2EN4cute5tupleIJNS5_1CILi1EEES8_S8_EEENS6_IJNS7_ILi64EEESA_SA_EEELi512ENS_6half_tEfNS_4arch4Sm90ELb0ELb1ELb0ELb0ELb0ELb0ELb1ELb0ELb0ELb0ELb0ELb0EEENS1_21CollectiveEpilogueFwdINS6_IJSA_NS7_ILi512EEESA_EEES9_SC_SE_Li256ELb0ELb0ELb0ELb0EEENS1_30DynamicPersistentTileSchedulerILi256ELi32ELb0ELb0ELb1EEEEEEEEEvNT_6ParamsE)
        /*07e0*/ 	.short	0x0210
        /*07e2*/ 	.short	0x0cf0


	//----- nvinfo : EIATTR_SW_WAR
	.align		4
.L_353:
        /*07e4*/ 	.byte	0x04, 0x36
        /*07e6*/ 	.short	(.L_355 - .L_354)
.L_354:
        /*07e8*/ 	.word	0x00000008
.L_355:


//--------------------- .nv.info._ZN7cutlass13device_kernelIN5flash11enable_sm90INS1_16FlashAttnFwdSm90INS1_25CollectiveMainloopFwdSm90ILi2EN4cute5tupleIJNS5_1CILi1EEES8_S8_EEENS6_IJNS7_ILi64EEESA_SA_EEELi512ENS_6half_tEfNS_4arch4Sm90ELb0ELb1ELb0ELb1ELb0ELb0ELb0ELb0ELb0ELb0ELb0ELb0EEENS1_21CollectiveEpilogueFwdINS6_IJSA_NS7_ILi512EEESA_EEES9_SC_SE_Li256ELb1ELb0ELb0ELb0EEENS1_36VarlenDynamicPersistentTileSchedulerILi64ELi64ELi256ELi32ELb0ELb0ELb1ELb1ELb0ELb1EEEEEEEEEvNT_6ParamsE --------------------------
	.section	.nv.info._ZN7cutlass13device_kernelIN5flash11enable_sm90INS1_16FlashAttnFwdSm90INS1_25CollectiveMainloopFwdSm90ILi2EN4cute5tupleIJNS5_1CILi1EEES8_S8_EEENS6_IJNS7_ILi64EEESA_SA_EEELi512ENS_6half_tEfNS_4arch4Sm90ELb0ELb1ELb0ELb1ELb0ELb0ELb0ELb0ELb0ELb0ELb0ELb0EEENS1_21CollectiveEpilogueFwdINS6_IJSA_NS7_ILi512EEESA_EEES9_SC_SE_Li256ELb1ELb0ELb0ELb0EEENS1_36VarlenDynamicPersistentTileSchedulerILi64ELi64ELi256ELi32ELb0ELb0ELb1ELb1ELb0ELb1EEEEEEEEEvNT_6ParamsE,"",@"SHT_CUDA_INFO"
	.sectionflags	@""
	.align	4


	//----- nvinfo : EIATTR_CUDA_API_VERSION
	.align		4
        /*0000*/ 	.byte	0x04, 0x37
        /*0002*/ 	.short	(.L_357 - .L_356)
.L_356:
        /*0004*/ 	.word	0x00000082


	//----- nvinfo : EIATTR_KPARAM_INFO
	.align		4
.L_357:
        /*0008*/ 	.byte	0x04, 0x17
        /*000a*/ 	.short	(.L_359 - .L_358)
.L_358:
        /*000c*/ 	.word	0x00000000
        /*0010*/ 	.short	0x0000
        /*0012*/ 	.short	0x0070
        /*0014*/ 	.byte	0x00, 0xf0, 0x01, 0x28


	//----- nvinfo : EIATTR_SPARSE_MMA_MASK
	.align		4
.L_359:
        /*0018*/ 	.byte	0x03, 0x50
        /*001a*/ 	.short	0x0000


	//----- nvinfo : EIATTR_MAXREG_COUNT
	.align		4
        /*001c*/ 	.byte	0x03, 0x1b
        /*001e*/ 	.short	0x00a8


	//----- nvinfo : EIATTR_NUM_BARRIERS
	.align		4
        /*0020*/ 	.byte	0x02, 0x4c
        /*0022*/ 	.byte	0x10
	.zero		1


	//----- nvinfo : EIATTR_EXTERNS
	.align		4
        /*0024*/ 	.byte	0x04, 0x0f
        /*0026*/ 	.short	(.L_361 - .L_360)


	//   ....[0]....
	.align		4
.L_360:
        /*0028*/ 	.word	index@(__assertfail)


	//----- nvinfo : EIATTR_ANNOTATIONS
	.align		4
.L_361:
        /*002c*/ 	.byte	0x04, 0x55
        /*002e*/ 	.short	(.L_363 - .L_362)


	//   ....[0]....
.L_362:
        /* <DEDUP_REMOVED lines=27> */


	//----- nvinfo : EIATTR_MERCURY_ISA_VERSION
	.align		4
.L_363:
        /*01d0*/ 	.byte	0x03, 0x5f
        /*01d2*/ 	.short	0x0101


	//----- nvinfo : EIATTR_UNUSED_LOAD_BYTE_OFFSET
	.align		4
        /*01d4*/ 	.byte	0x04, 0x44
        /*01d6*/ 	.short	(.L_365 - .L_364)


	//   ....[0]....
.L_364:
        /*01d8*/ 	.word	0x00000a40
        /*01dc*/ 	.word	0x0000fff0


	//   ....[1]....
        /*01e0*/ 	.word	0x0000cb20
        /*01e4*/ 	.word	0x0000fff0


	//----- nvinfo : EIATTR_INT_WARP_WIDE_INSTR_OFFSETS
	.align		4
.L_365:
        /*01e8*/ 	.byte	0x04, 0x31
        /*01ea*/ 	.short	(.L_367 - .L_366)


	//   ....[0]....
.L_366:
        /*01ec*/ 	.word	0x00000160


	//   ....[1]....
        /*01f0*/ 	.word	0x000001a0


	//   ....[2]....
        /*01f4*/ 	.word	0x00000210


	//   ....[3]....
        /*01f8*/ 	.word	0x000108e0


	//   ....[4]....
        /*01fc*/ 	.word	0x00010970


	//   ....[5]....
        /*0200*/ 	.word	0x00010e70


	//   ....[6]....
        /*0204*/ 	.word	0x00010ef0


	//   ....[7]....
        /*0208*/ 	.word	0x00013710


	//   ....[8]....
        /*020c*/ 	.word	0x000137a0


	//----- nvinfo : EIATTR_COOP_GROUP_MASK_REGIDS
	.align		4
.L_367:
        /*0210*/ 	.byte	0x04, 0x29
        /*0212*/ 	.short	(.L_369 - .L_368)


	//   ....[0]....
.L_368:
        /*0214*/ 	.word	0xffffffff


	//   ....[1]....
        /*0218*/ 	.word	0xffffffff


	//   ....[2]....
        /*021c*/ 	.word	0xffffffff


	//   ....[3]....
        /*0220*/ 	.word	0xffffffff


	//   ....[4]....
        /*0224*/ 	.word	0xffffffff


	//   ....[5]....
        /*0228*/ 	.word	0xffffffff


	//   ....[6]....
        /*022c*/ 	.word	0xffffffff


	//   ....[7]....
        /*0230*/ 	.word	0xffffffff


	//   ....[8]....
        /*0234*/ 	.word	0xffffffff


	//   ....[9]....
        /*0238*/ 	.word	0xffffffff


	//   ....[10]....
        /*023c*/ 	.word	0xffffffff


	//   ....[11]....
        /*0240*/ 	.word	0xffffffff


	//   ....[12]....
        /*0244*/ 	.word	0xffffffff


	//   ....[13]....
        /*0248*/ 	.word	0xffffffff


	//   ....[14]....
        /*024c*/ 	.word	0xffffffff


	//   ....[15]....
        /*0250*/ 	.word	0xffffffff


	//   ....[16]....
        /*0254*/ 	.word	0xffffffff


	//   ....[17]....
        /*0258*/ 	.word	0xffffffff


	//   ....[18]....
        /*025c*/ 	.word	0xffffffff


	//   ....[19]....
        /*0260*/ 	.word	0xffffffff


	//   ....[20]....
        /*0264*/ 	.word	0xffffffff


	//   ....[21]....
        /*0268*/ 	.word	0xffffffff


	//   ....[22]....
        /*026c*/ 	.word	0xffffffff


	//   ....[23]....
        /*0270*/ 	.word	0xffffffff


	//   ....[24]....
        /*0274*/ 	.word	0xffffffff


	//   ....[25]....
        /*0278*/ 	.word	0xffffffff


	//   ....[26]....
        /*027c*/ 	.word	0xffffffff


	//   ....[27]....
        /*0280*/ 	.word	0xffffffff


	//   ....[28]....
        /*0284*/ 	.word	0xffffffff


	//   ....[29]....
        /*0288*/ 	.word	0xffffffff


	//   ....[30]....
        /*028c*/ 	.word	0xffffffff


	//   ....[31]....
        /*0290*/ 	.word	0xffffffff


	//   ....[32]....
        /*0294*/ 	.word	0xffffffff


	//   ....[33]....
        /*0298*/ 	.word	0xffffffff


	//   ....[34]....
        /*029c*/ 	.word	0xffffffff


	//   ....[35]....
        /*02a0*/ 	.word	0xffffffff


	//   ....[36]....
        /*02a4*/ 	.word	0xffffffff


	//   ....[37]....
        /*02a8*/ 	.word	0xffffffff


	//   ....[38]....
        /*02ac*/ 	.word	0xffffffff


	//   ....[39]....
        /*02b0*/ 	.word	0xffffffff


	//   ....[40]....
        /*02b4*/ 	.word	0xffffffff


	//   ....[41]....
        /*02b8*/ 	.word	0xffffffff


	//   ....[42]....
        /*02bc*/ 	.word	0xffffffff


	//   ....[43]....
        /*02c0*/ 	.word	0xffffffff


	//   ....[44]....
        /*02c4*/ 	.word	0xffffffff


	//   ....[45]....
        /*02c8*/ 	.word	0xffffffff


	//   ....[46]....
        /*02cc*/ 	.word	0xffffffff


	//   ....[47]....
        /*02d0*/ 	.word	0xffffffff


	//   ....[48]....
        /*02d4*/ 	.word	0xffffffff


	//   ....[49]....
        /*02d8*/ 	.word	0xffffffff


	//   ....[50]....
        /*02dc*/ 	.word	0xffffffff


	//   ....[51]....
        /*02e0*/ 	.word	0xffffffff


	//   ....[52]....
        /*02e4*/ 	.word	0xffffffff


	//   ....[53]....
        /*02e8*/ 	.word	0xffffffff


	//   ....[54]....
        /*02ec*/ 	.word	0xffffffff


	//   ....[55]....
        /*02f0*/ 	.word	0xffffffff


	//   ....[56]....
        /*02f4*/ 	.word	0xffffffff


	//   ....[57]....
        /*02f8*/ 	.word	0xffffffff


	//   ....[58]....
        /*02fc*/ 	.word	0xffffffff


	//   ....[59]....
        /*0300*/ 	.word	0xffffffff


	//   ....[60]....
        /*0304*/ 	.word	0xffffffff


	//   ....[61]....
        /*0308*/ 	.word	0xffffffff


	//   ....[62]....
        /*030c*/ 	.word	0xffffffff


	//   ....[63]....
        /*0310*/ 	.word	0xffffffff


	//   ....[64]....
        /*0314*/ 	.word	0xffffffff


	//   ....[65]....
        /*0318*/ 	.word	0xffffffff


	//   ....[66]....
        /*031c*/ 	.word	0xffffffff


	//   ....[67]....
        /*0320*/ 	.word	0xffffffff


	//   ....[68]....
        /*0324*/ 	.word	0x0500000f


	//   ....[69]....
        /*0328*/ 	.word	0x0500000f


	//   ....[70]....
        /*032c*/ 	.word	0x0500000f


	//   ....[71]....
        /*0330*/ 	.word	0x0500000f


	//   ....[72]....
        /*0334*/ 	.word	0x0500000f


	//   ....[73]....
        /*0338*/ 	.word	0x0500000f


	//   ....[74]....
        /*033c*/ 	.word	0x0500000f


	//   ....[75]....
        /*0340*/ 	.word	0x0500000f


	//   ....[76]....
        /*0344*/ 	.word	0x0500000f


	//   ....[77]....
        /*0348*/ 	.word	0x0500000f


	//   ....[78]....
        /*034c*/ 	.word	0x0500000f


	//   ....[79]....
        /*0350*/ 	.word	0x0500000f


	//   ....[80]....
        /*0354*/ 	.word	0x0500000f


	//   ....[81]....
        /*0358*/ 	.word	0x0500000f


	//   ....[82]....
        /*035c*/ 	.word	0x0500000f


	//   ....[83]....
        /*0360*/ 	.word	0x0500000f


	//   ....[84]....
        /*0364*/ 	.word	0x0500000f


	//   ....[85]....
        /*0368*/ 	.word	0x0500000f


	//   ....[86]....
        /*036c*/ 	.word	0x0500000f


	//----- nvinfo : EIATTR_COOP_GROUP_INSTR_OFFSETS
	.align		4
.L_369:
        /*0370*/ 	.byte	0x04, 0x28
        /*0372*/ 	.short	(.L_371 - .L_370)


	//   ....[0]....
.L_370:
        /*0374*/ 	.word	0x00000060


	//   ....[1]....
        /*0378*/ 	.word	0x00000170


	//   ....[2]....
        /*037c*/ 	.word	0x000001c0


	//   ....[3]....
        /*0380*/ 	.word	0x000003b0


	//   ....[4]....
        /*0384*/ 	.word	0x00000510


	//   ....[5]....
        /*0388*/ 	.word	0x00000630


	//   ....[6]....
        /*038c*/ 	.word	0x00000790


	//   ....[7]....
        /*0390*/ 	.word	0x00001bf0


	//   ....[8]....
        /*0394*/ 	.word	0x00003be0


	//   ....[9]....
        /*0398*/ 	.word	0x00004e40


	//   ....[10]....
        /*039c*/ 	.word	0x00004f60


	//   ....[11]....
        /*03a0*/ 	.word	0x00005470


	//   ....[12]....
        /*03a4*/ 	.word	0x00005500


	//   ....[13]....
        /*03a8*/ 	.word	0x00005d50


	//   ....[14]....
        /*03ac*/ 	.word	0x00006ad0


	//   ....[15]....
        /*03b0*/ 	.word	0x00006bd0


	//   ....[16]....
        /*03b4*/ 	.word	0x00006f80


	//   ....[17]....
        /*03b8*/ 	.word	0x00007030


	//   ....[18]....
        /*03bc*/ 	.word	0x000081b0


	//   ....[19]....
        /*03c0*/ 	.word	0x000087c0


	//   ....[20]....
        /*03c4*/ 	.word	0x000087f0


	//   ....[21]....
        /*03c8*/ 	.word	0x00008a50


	//   ....[22]....
        /*03cc*/ 	.word	0x00008c20


	//   ....[23]....
        /*03d0*/ 	.word	0x00009c70


	//   ....[24]....
        /*03d4*/ 	.word	0x0000a910


	//   ....[25]....
        /*03d8*/ 	.word	0x0000a9d0


	//   ....[26]....
        /*03dc*/ 	.word	0x0000adb0


	//   ....[27]....
        /*03e0*/ 	.word	0x0000ae60


	//   ....[28]....
        /*03e4*/ 	.word	0x0000bfe0


	//   ....[29]....
        /*03e8*/ 	.word	0x0000c020


	//   ....[30]....
        /*03ec*/ 	.word	0x0000c050


	//   ....[31]....
        /*03f0*/ 	.word	0x0000c0c0


	//   ....[32]....
        /*03f4*/ 	.word	0x0000c0d0


	//   ....[33]....
        /*03f8*/ 	.word	0x0000da60


	//   ....[34]....
        /*03fc*/ 	.word	0x0000f490


	//   ....[35]....
        /*0400*/ 	.word	0x0000f600


	//   ....[36]....
        /*0404*/ 	.word	0x0000f630


	//   ....[37]....
        /*0408*/ 	.word	0x0000f670


	//   ....[38]....
        /*040c*/ 	.word	0x0000f6e0


	//   ....[39]....
        /*0410*/ 	.word	0x0000f740


	//   ....[40]....
        /*0414*/ 	.word	0x0000f780


	//   ....[41]....
        /*0418*/ 	.word	0x0000f920


	//   ....[42]....
        /*041c*/ 	.word	0x0000f980


	//   ....[43]....
        /*0420*/ 	.word	0x0000f9c0


	//   ....[44]....
        /*0424*/ 	.word	0x0000fa00


	//   ....[45]....
        /*0428*/ 	.word	0x0000fa30


	//   ....[46]....
        /*042c*/ 	.word	0x0000fa60


	//   ....[47]....
        /*0430*/ 	.word	0x0000faf0


	//   ....[48]....
        /*0434*/ 	.word	0x0000fb50


	//   ....[49]....
        /*0438*/ 	.word	0x0000fbe0


	//   ....[50]....
        /*043c*/ 	.word	0x00013830


	//   ....[51]....
        /*0440*/ 	.word	0x00013840


	//   ....[52]....
        /*0444*/ 	.word	0x00013950


	//   ....[53]....
        /*0448*/ 	.word	0x000139b0


	//   ....[54]....
        /*044c*/ 	.word	0x000139f0


	//   ....[55]....
        /*0450*/ 	.word	0x00013a30


	//   ....[56]....
        /*0454*/ 	.word	0x00013a60


	//   ....[57]....
        /*0458*/ 	.word	0x00013a90


	//   ....[58]....
        /*045c*/ 	.word	0x00013c20


	//   ....[59]....
        /*0460*/ 	.word	0x00013c80


	//   ....[60]....
        /*0464*/ 	.word	0x00013cc0


	//   ....[61]....
        /*0468*/ 	.word	0x00013d00


	//   ....[62]....
        /*046c*/ 	.word	0x00013d30


	//   ....[63]....
        /*0470*/ 	.word	0x00013d60


	//   ....[64]....
        /*0474*/ 	.word	0x00013e20


	//   ....[65]....
        /*0478*/ 	.word	0x00013e40


	//   ....[66]....
        /*047c*/ 	.word	0x00013eb0


	//   ....[67]....
        /*0480*/ 	.word	0x00014540


	//   ....[68]....
        /*0484*/ 	.word	0x00014c50


	//   ....[69]....
        /*0488*/ 	.word	0x00015070


	//   ....[70]....
        /*048c*/ 	.word	0x00015100


	//   ....[71]....
        /*0490*/ 	.word	0x000151a0


	//   ....[72]....
        /*0494*/ 	.word	0x00015250


	//   ....[73]....
        /*0498*/ 	.word	0x000152d0


	//   ....[74]....
        /*049c*/ 	.word	0x00015350


	//   ....[75]....
        /*04a0*/ 	.word	0x000153d0


	//   ....[76]....
        /*04a4*/ 	.word	0x00015450


	//   ....[77]....
        /*04a8*/ 	.word	0x000154e0


	//   ....[78]....
        /*04ac*/ 	.word	0x00015590


	//   ....[79]....
        /*04b0*/ 	.word	0x00015610


	//   ....[80]....
        /*04b4*/ 	.word	0x00015690


	//   ....[81]....
        /*04b8*/ 	.word	0x00015710


	//   ....[82]....
        /*04bc*/ 	.word	0x00015790


	//   ....[83]....
        /*04c0*/ 	.word	0x00015800


	//   ....[84]....
        /*04c4*/ 	.word	0x000158a0


	//   ....[85]....
        /*04c8*/ 	.word	0x00015930


	//   ....[86]....
        /*04cc*/ 	.word	0x00015a60


	//----- nvinfo : EIATTR_REG_RECONFIG
	.align		4
.L_371:
        /*04d0*/ 	.byte	0x01, 0x54
	.zero		2


	//----- nvinfo : EIATTR_SYSCALL_OFFSETS
	.align		4
        /*04d4*/ 	.byte	0x04, 0x46
        /*04d6*/ 	.short	(.L_373 - .L_372)


	//   ....[0]....
.L_372:
        /*04d8*/ 	.word	0x00003db0


	//   ....[1]....
        /*04dc*/ 	.word	0x00010b00


	//   ....[2]....
        /*04e0*/ 	.word	0x00010c40


	//   ....[3]....
        /*04e4*/ 	.word	0x00010d40


	//----- nvinfo : EIATTR_MBARRIER_INSTR_OFFSETS
	.align		4
.L_373:
        /*04e8*/ 	.byte	0x04, 0x39
        /*04ea*/ 	.short	(.L_375 - .L_374)


	//   ....[0]....
.L_374:
        /*04ec*/ 	.word	0x000002a0
        /*04f0*/ 	.word	0x000000ff
        /*04f4*/ 	.word	0x00028c00
        /*04f8*/ 	.short	0x0100
        /*04fa*/ 	.byte	0x08
	.zero		1


	//   ....[1]....
        /*04fc*/ 	.word	0x000002b0
        /*0500*/ 	.word	0x000000ff
        /*0504*/ 	.word	0x00028c20
        /*0508*/ 	.short	0x0100
        /*050a*/ 	.byte	0x08
	.zero		1


	//   ....[2]....
        /*050c*/ 	.word	0x00000360
        /*0510*/ 	.word	0x000000ff
        /*0514*/ 	.word	0x00028c30
        /*0518*/ 	.short	0x0100
        /*051a*/ 	.byte	0x06
	.zero		1


	//   ....[3]....
        /*051c*/ 	.word	0x00000370
        /*0520*/ 	.word	0x000000ff
        /*0524*/ 	.word	0x00028c40
        /*0528*/ 	.short	0x0100
        /*052a*/ 	.byte	0x06
	.zero		1


	//   ....[4]....
        /*052c*/ 	.word	0x00000380
        /*0530*/ 	.word	0x000000ff
        /*0534*/ 	.word	0x00028c38
        /*0538*/ 	.short	0x0100
        /*053a*/ 	.byte	0x06
	.zero		1


	//   ....[5]....
        /*053c*/ 	.word	0x00000390
        /*0540*/ 	.word	0x000000ff
        /*0544*/ 	.word	0x00028c48
        /*0548*/ 	.short	0x0100
        /*054a*/ 	.byte	0x06
	.zero		1


	//   ....[6]....
        /*054c*/ 	.word	0x000004c0
        /*0550*/ 	.word	0x000000ff
        /*0554*/ 	.word	0x00028c50
        /*0558*/ 	.short	0x0100
        /*055a*/ 	.byte	0x08
	.zero		1


	//   ....[7]....
        /*055c*/ 	.word	0x000004d0
        /*0560*/ 	.word	0x000000ff
        /*0564*/ 	.word	0x00028c60
        /*0568*/ 	.short	0x0100
        /*056a*/ 	.byte	0x08
	.zero		1


	//   ....[8]....
        /*056c*/ 	.word	0x000004e0
        /*0570*/ 	.word	0x000000ff
        /*0574*/ 	.word	0x00028c58
        /*0578*/ 	.short	0x0100
        /*057a*/ 	.byte	0x08
	.zero		1


	//   ....[9]....
        /*057c*/ 	.word	0x000004f0
        /*0580*/ 	.word	0x000000ff
        /*0584*/ 	.word	0x00028c68
        /*0588*/ 	.short	0x0100
        /*058a*/ 	.byte	0x08
	.zero		1


	//   ....[10]....
        /*058c*/ 	.word	0x000005e0
        /*0590*/ 	.word	0x000000ff
        /*0594*/ 	.word	0x00028c70
        /*0598*/ 	.short	0x0100
        /*059a*/ 	.byte	0x06
	.zero		1


	//   ....[11]....
        /*059c*/ 	.word	0x000005f0
        /*05a0*/ 	.word	0x000000ff
        /*05a4*/ 	.word	0x00028c80
        /*05a8*/ 	.short	0x0100
        /*05aa*/ 	.byte	0x06
	.zero		1


	//   ....[12]....
        /*05ac*/ 	.word	0x00000600
        /*05b0*/ 	.word	0x000000ff
        /*05b4*/ 	.word	0x00028c78
        /*05b8*/ 	.short	0x0100
        /*05ba*/ 	.byte	0x06
	.zero		1


	//   ....[13]....
        /*05bc*/ 	.word	0x00000610
        /*05c0*/ 	.word	0x000000ff
        /*05c4*/ 	.word	0x00028c88
        /*05c8*/ 	.short	0x0100
        /*05ca*/ 	.byte	0x06
	.zero		1


	//   ....[14]....
        /*05cc*/ 	.word	0x00000740
        /*05d0*/ 	.word	0x000000ff
        /*05d4*/ 	.word	0x00028c90
        /*05d8*/ 	.short	0x0100
        /*05da*/ 	.byte	0x08
	.zero		1


	//   ....[15]....
        /*05dc*/ 	.word	0x00000750
        /*05e0*/ 	.word	0x000000ff
        /*05e4*/ 	.word	0x00028ca0
        /*05e8*/ 	.short	0x0100
        /*05ea*/ 	.byte	0x08
	.zero		1


	//   ....[16]....
        /*05ec*/ 	.word	0x00000760
        /*05f0*/ 	.word	0x000000ff
        /*05f4*/ 	.word	0x00028c98
        /*05f8*/ 	.short	0x0100
        /*05fa*/ 	.byte	0x08
	.zero		1


	//   ....[17]....
        /*05fc*/ 	.word	0x00000770
        /*0600*/ 	.word	0x000000ff
        /*0604*/ 	.word	0x00028ca8
        /*0608*/ 	.short	0x0100
        /*060a*/ 	.byte	0x08
	.zero		1


	//   ....[18]....
        /*060c*/ 	.word	0x000008a0
        /*0610*/ 	.word	0x000000ff
        /*0614*/ 	.word	0x00028cb0
        /*0618*/ 	.short	0x0100
        /*061a*/ 	.byte	0x08
	.zero		1


	//   ....[19]....
        /*061c*/ 	.word	0x000008b0
        /*0620*/ 	.word	0x000000ff
        /*0624*/ 	.word	0x00028cc0
        /*0628*/ 	.short	0x0100
        /*062a*/ 	.byte	0x08
	.zero		1


	//   ....[20]....
        /*062c*/ 	.word	0x000008c0
        /*0630*/ 	.word	0x000000ff
        /*0634*/ 	.word	0x00028cb8
        /*0638*/ 	.short	0x0100
        /*063a*/ 	.byte	0x08
	.zero		1


	//   ....[21]....
        /*063c*/ 	.word	0x000008d0
        /*0640*/ 	.word	0x000000ff
        /*0644*/ 	.word	0x00028cc8
        /*0648*/ 	.short	0x0100
        /*064a*/ 	.byte	0x08
	.zero		1


	//   ....[22]....
        /*064c*/ 	.word	0x00001cf0
        /*0650*/ 	.word	0x000000ff
        /*0654*/ 	.word	0x00028c50
        /*0658*/ 	.short	0x010a
        /*065a*/ 	.byte	0x16
	.zero		1


	//   ....[23]....
        /*065c*/ 	.word	0x00001fc0
        /*0660*/ 	.word	0x00000000
        /*0664*/ 	.word	0x00000000
        /*0668*/ 	.short	0x0101
        /*066a*/ 	.byte	0x3f
	.zero		1


	//   ....[24]....
        /*066c*/ 	.word	0x00002900
        /*0670*/ 	.word	0x000000ff
        /*0674*/ 	.word	0x00028c50
        /*0678*/ 	.short	0x010a
        /*067a*/ 	.byte	0x14
	.zero		1


	//   ....[25]....
        /*067c*/ 	.word	0x00002940
        /*0680*/ 	.word	0x000000ff
        /*0684*/ 	.word	0x00028c50
        /*0688*/ 	.short	0x010a
        /*068a*/ 	.byte	0x14
	.zero		1


	//   ....[26]....
        /*068c*/ 	.word	0x00002b10
        /*0690*/ 	.word	0x00000003
        /*0694*/ 	.word	0x00000000
        /*0698*/ 	.short	0x0101
        /*069a*/ 	.byte	0x3f
	.zero		1


	//   ....[27]....
        /*069c*/ 	.word	0x00003e20
        /*06a0*/ 	.word	0x000000ff
        /*06a4*/ 	.word	0x00028c00
        /*06a8*/ 	.short	0x010a
        /*06aa*/ 	.byte	0x26
	.zero		1


	//   ....[28]....
        /*06ac*/ 	.word	0x00003e90
        /*06b0*/ 	.word	0x0000000a
        /*06b4*/ 	.word	0x00028c30
        /*06b8*/ 	.short	0x010a
        /*06ba*/ 	.byte	0x3f
	.zero		1


	//   ....[29]....
        /*06bc*/ 	.word	0x00003ed0
        /*06c0*/ 	.word	0x0000000a
        /*06c4*/ 	.word	0x00028c30
        /*06c8*/ 	.short	0x010a
        /*06ca*/ 	.byte	0x3f
	.zero		1


	//   ....[30]....
        /*06cc*/ 	.word	0x00004280
        /*06d0*/ 	.word	0x00000000
        /*06d4*/ 	.word	0x00000000
        /*06d8*/ 	.short	0x0101
        /*06da*/ 	.byte	0x3f
	.zero		1


	//   ....[31]....
        /*06dc*/ 	.word	0x00005ab0
        /*06e0*/ 	.word	0x0000000a
        /*06e4*/ 	.word	0x00028c50
        /*06e8*/ 	.short	0x010a
        /*06ea*/ 	.byte	0x3f
	.zero		1


	//   ....[32]....
        /*06ec*/ 	.word	0x00005af0
        /*06f0*/ 	.word	0x0000000a
        /*06f4*/ 	.word	0x00028c50
        /*06f8*/ 	.short	0x010a
        /*06fa*/ 	.byte	0x3f
	.zero		1


	//   ....[33]....
        /*06fc*/ 	.word	0x00005d70
        /*0700*/ 	.word	0x0000000a
        /*0704*/ 	.word	0x00000000
        /*0708*/ 	.short	0x0101
        /*070a*/ 	.byte	0x3f
	.zero		1


	//   ....[34]....
        /*070c*/ 	.word	0x00006000
        /*0710*/ 	.word	0x000000ff
        /*0714*/ 	.word	0x00028c30
        /*0718*/ 	.short	0x010a
        /*071a*/ 	.byte	0x1a
	.zero		1


	//   ....[35]....
        /*071c*/ 	.word	0x00006040
        /*0720*/ 	.word	0x000000ff
        /*0724*/ 	.word	0x00028c30
        /*0728*/ 	.short	0x010a
        /*072a*/ 	.byte	0x1a
	.zero		1


	//   ....[36]....
        /*072c*/ 	.word	0x00006220
        /*0730*/ 	.word	0x00000008
        /*0734*/ 	.word	0x00000000
        /*0738*/ 	.short	0x0101
        /*073a*/ 	.byte	0x3f
	.zero		1


	//   ....[37]....
        /*073c*/ 	.word	0x00007f00
        /*0740*/ 	.word	0x000000ff
        /*0744*/ 	.word	0x00028c50
        /*0748*/ 	.short	0x010a
        /*074a*/ 	.byte	0x1a
	.zero		1


	//   ....[38]....
        /*074c*/ 	.word	0x00007f40
        /*0750*/ 	.word	0x000000ff
        /*0754*/ 	.word	0x00028c50
        /*0758*/ 	.short	0x010a
        /*075a*/ 	.byte	0x1a
	.zero		1


	//   ....[39]....
        /*075c*/ 	.word	0x000081d0
        /*0760*/ 	.word	0x00000015
        /*0764*/ 	.word	0x00000000
        /*0768*/ 	.short	0x0101
        /*076a*/ 	.byte	0x3f
	.zero		1


	//   ....[40]....
        /*076c*/ 	.word	0x00008500
        /*0770*/ 	.word	0x000000ff
        /*0774*/ 	.word	0x00028c30
        /*0778*/ 	.short	0x010a
        /*077a*/ 	.byte	0x16
	.zero		1


	//   ....[41]....
        /*077c*/ 	.word	0x00008540
        /*0780*/ 	.word	0x000000ff
        /*0784*/ 	.word	0x00028c30
        /*0788*/ 	.short	0x010a
        /*078a*/ 	.byte	0x16
	.zero		1


	//   ....[42]....
        /*078c*/ 	.word	0x00008f60
        /*0790*/ 	.word	0x0000009a
        /*0794*/ 	.word	0x00000000
        /*0798*/ 	.short	0x0101
        /*079a*/ 	.byte	0x3f
	.zero		1


	//   ....[43]....
        /*079c*/ 	.word	0x000099e0
        /*07a0*/ 	.word	0x000000ff
        /*07a4*/ 	.word	0x00028c50
        /*07a8*/ 	.short	0x010a
        /*07aa*/ 	.byte	0x16
	.zero		1


	//   ....[44]....
        /*07ac*/ 	.word	0x00009a20
        /*07b0*/ 	.word	0x000000ff
        /*07b4*/ 	.word	0x00028c50
        /*07b8*/ 	.short	0x010a
        /*07ba*/ 	.byte	0x16
	.zero		1


	//   ....[45]....
        /*07bc*/ 	.word	0x00009c90
        /*07c0*/ 	.word	0x000000aa
        /*07c4*/ 	.word	0x00000000
        /*07c8*/ 	.short	0x0101
        /*07ca*/ 	.byte	0x3f
	.zero		1


	//   ....[46]....
        /*07cc*/ 	.word	0x00009e20
        /*07d0*/ 	.word	0x000000ff
        /*07d4*/ 	.word	0x00028c30
        /*07d8*/ 	.short	0x010a
        /*07da*/ 	.byte	0x19
	.zero		1


	//   ....[47]....
        /*07dc*/ 	.word	0x00009e60
        /*07e0*/ 	.word	0x000000ff
        /*07e4*/ 	.word	0x00028c30
        /*07e8*/ 	.short	0x010a
        /*07ea*/ 	.byte	0x19
	.zero		1


	//   ....[48]....
        /*07ec*/ 	.word	0x0000a040
        /*07f0*/ 	.word	0x00000004
        /*07f4*/ 	.word	0x00000000
        /*07f8*/ 	.short	0x0101
        /*07fa*/ 	.byte	0x3f
	.zero		1


	//   ....[49]....
        /*07fc*/ 	.word	0x0000bd30
        /*0800*/ 	.word	0x000000ff
        /*0804*/ 	.word	0x00028c50
        /*0808*/ 	.short	0x010a
        /*080a*/ 	.byte	0x19
	.zero		1


	//   ....[50]....
        /*080c*/ 	.word	0x0000bd70
        /*0810*/ 	.word	0x000000ff
        /*0814*/ 	.word	0x00028c50
        /*0818*/ 	.short	0x010a
        /*081a*/ 	.byte	0x19
	.zero		1


	//   ....[51]....
        /*081c*/ 	.word	0x0000c000
        /*0820*/ 	.word	0x0000000f
        /*0824*/ 	.word	0x00000000
        /*0828*/ 	.short	0x0101
        /*082a*/ 	.byte	0x3f
	.zero		1


	//   ....[52]....
        /*082c*/ 	.word	0x0000e4c0
        /*0830*/ 	.word	0x000000ff
        /*0834*/ 	.word	0x00000000
        /*0838*/ 	.short	0x0101
        /*083a*/ 	.byte	0x04
	.zero		1


	//   ....[53]....
        /*083c*/ 	.word	0x00011250
        /*0840*/ 	.word	0x00000009
        /*0844*/ 	.word	0x00028c40
        /*0848*/ 	.short	0x010a
        /*084a*/ 	.byte	0x3f
	.zero		1


	//   ....[54]....
        /*084c*/ 	.word	0x00011640
        /*0850*/ 	.word	0x0000000a
        /*0854*/ 	.word	0x00028c20
        /*0858*/ 	.short	0x010a
        /*085a*/ 	.byte	0x3f
	.zero		1


	//   ....[55]....
        /*085c*/ 	.word	0x00011700
        /*0860*/ 	.word	0x00000006
        /*0864*/ 	.word	0x00028c60
        /*0868*/ 	.short	0x010a
        /*086a*/ 	.byte	0x3f
	.zero		1


	//   ....[56]....
        /*086c*/ 	.word	0x00011ea0
        /*0870*/ 	.word	0x00000002
        /*0874*/ 	.word	0x00028c40
        /*0878*/ 	.short	0x010a
        /*087a*/ 	.byte	0x3f
	.zero		1


	//   ....[57]....
        /*087c*/ 	.word	0x000120b0
        /*0880*/ 	.word	0x00000002
        /*0884*/ 	.word	0x00028c60
        /*0888*/ 	.short	0x010a
        /*088a*/ 	.byte	0x3f
	.zero		1


	//   ....[58]....
        /*088c*/ 	.word	0x00012790
        /*0890*/ 	.word	0x00000002
        /*0894*/ 	.word	0x00028c40
        /*0898*/ 	.short	0x010a
        /*089a*/ 	.byte	0x3f
	.zero		1


	//   ....[59]....
        /*089c*/ 	.word	0x00012990
        /*08a0*/ 	.word	0x00000002
        /*08a4*/ 	.word	0x00028c60
        /*08a8*/ 	.short	0x010a
        /*08aa*/ 	.byte	0x3f
	.zero		1


	//   ....[60]....
        /*08ac*/ 	.word	0x00012fe0
        /*08b0*/ 	.word	0x00000002
        /*08b4*/ 	.word	0x00028c40
        /*08b8*/ 	.short	0x010a
        /*08ba*/ 	.byte	0x3f
	.zero		1


	//   ....[61]....
        /*08bc*/ 	.word	0x000131f0
        /*08c0*/ 	.word	0x00000002
        /*08c4*/ 	.word	0x00028c60
        /*08c8*/ 	.short	0x010a
        /*08ca*/ 	.byte	0x3f
	.zero		1


	//   ....[62]....
        /*08cc*/ 	.word	0x000144c0
        /*08d0*/ 	.word	0x00000000
        /*08d4*/ 	.word	0x00028c20
        /*08d8*/ 	.short	0x010a
        /*08da*/ 	.byte	0x3f
	.zero		1


	//   ....[63]....
        /*08dc*/ 	.word	0x00014680
        /*08e0*/ 	.word	0x00000006
        /*08e4*/ 	.word	0x00000000
        /*08e8*/ 	.short	0x010a
        /*08ea*/ 	.byte	0x3f
	.zero		1


	//   ....[64]....
        /*08ec*/ 	.word	0x000146f0
        /*08f0*/ 	.word	0x00000007
        /*08f4*/ 	.word	0x00000000
        /*08f8*/ 	.short	0x010a
        /*08fa*/ 	.byte	0x3f
	.zero		1


	//   ....[65]....
        /*08fc*/ 	.word	0x00014760
        /*0900*/ 	.word	0x00000004
        /*0904*/ 	.word	0x00000000
        /*0908*/ 	.short	0x010a
        /*090a*/ 	.byte	0x3f
	.zero		1


	//   ....[66]....
        /*090c*/ 	.word	0x00014790
        /*0910*/ 	.word	0x00000003
        /*0914*/ 	.word	0x00000000
        /*0918*/ 	.short	0x010a
        /*091a*/ 	.byte	0x3f
	.zero		1


	//   ....[67]....
        /*091c*/ 	.word	0x00014800
        /*0920*/ 	.word	0x00000003
        /*0924*/ 	.word	0x00028c50
        /*0928*/ 	.short	0x010a
        /*092a*/ 	.byte	0x3f
	.zero		1


	//   ....[68]....
        /*092c*/ 	.word	0x00014860
        /*0930*/ 	.word	0x00000006
        /*0934*/ 	.word	0x00028c50
        /*0938*/ 	.short	0x010a
        /*093a*/ 	.byte	0x3f
	.zero		1


	//   ....[69]....
        /*093c*/ 	.word	0x000148c0
        /*0940*/ 	.word	0x00000003
        /*0944*/ 	.word	0x00028c00
        /*0948*/ 	.short	0x010a
        /*094a*/ 	.byte	0x3f
	.zero		1


	//   ....[70]....
        /*094c*/ 	.word	0x00014910
        /*0950*/ 	.word	0x0000000a
        /*0954*/ 	.word	0x00028c30
        /*0958*/ 	.short	0x010a
        /*095a*/ 	.byte	0x3f
	.zero		1


	//   ....[71]....
        /*095c*/ 	.word	0x00014960
        /*0960*/ 	.word	0x0000000a
        /*0964*/ 	.word	0x00028c50
        /*0968*/ 	.short	0x010a
        /*096a*/ 	.byte	0x3f
	.zero		1


	//   ....[72]....
        /*096c*/ 	.word	0x000149c0
        /*0970*/ 	.word	0x00000009
        /*0974*/ 	.word	0x00028c30
        /*0978*/ 	.short	0x010a
        /*097a*/ 	.byte	0x3f
	.zero		1


	//   ....[73]....
        /*097c*/ 	.word	0x00014a10
        /*0980*/ 	.word	0x00000015
        /*0984*/ 	.word	0x00028c50
        /*0988*/ 	.short	0x010a
        /*098a*/ 	.byte	0x3f
	.zero		1


	//   ....[74]....
        /*098c*/ 	.word	0x00014a70
        /*0990*/ 	.word	0x00000004
        /*0994*/ 	.word	0x00028c30
        /*0998*/ 	.short	0x010a
        /*099a*/ 	.byte	0x3f
	.zero		1


	//   ....[75]....
        /*099c*/ 	.word	0x00014ac0
        /*09a0*/ 	.word	0x000000aa
        /*09a4*/ 	.word	0x00028c50
        /*09a8*/ 	.short	0x010a
        /*09aa*/ 	.byte	0x3f
	.zero		1


	//   ....[76]....
        /*09ac*/ 	.word	0x00014b20
        /*09b0*/ 	.word	0x00000007
        /*09b4*/ 	.word	0x00028c30
        /*09b8*/ 	.short	0x010a
        /*09ba*/ 	.byte	0x3f
	.zero		1


	//   ....[77]....
        /*09bc*/ 	.word	0x00014b70
        /*09c0*/ 	.word	0x0000000f
        /*09c4*/ 	.word	0x00028c50
        /*09c8*/ 	.short	0x010a
        /*09ca*/ 	.byte	0x3f
	.zero		1


	//   ....[78]....
        /*09cc*/ 	.word	0x00014d10
        /*09d0*/ 	.word	0x00000009
        /*09d4*/ 	.word	0x00028c40
        /*09d8*/ 	.short	0x010a
        /*09da*/ 	.byte	0x3f
	.zero		1


	//   ....[79]....
        /*09dc*/ 	.word	0x00014d90
        /*09e0*/ 	.word	0x00000009
        /*09e4*/ 	.word	0x00028c20
        /*09e8*/ 	.short	0x010a
        /*09ea*/ 	.byte	0x3f
	.zero		1


	//   ....[80]....
        /*09ec*/ 	.word	0x00014de0
        /*09f0*/ 	.word	0x00000006
        /*09f4*/ 	.word	0x00028c60
        /*09f8*/ 	.short	0x010a
        /*09fa*/ 	.byte	0x3f
	.zero		1


	//   ....[81]....
        /*09fc*/ 	.word	0x00014e30
        /*0a00*/ 	.word	0x00000002
        /*0a04*/ 	.word	0x00028c40
        /*0a08*/ 	.short	0x010a
        /*0a0a*/ 	.byte	0x3f
	.zero		1


	//   ....[82]....
        /*0a0c*/ 	.word	0x00014e80
        /*0a10*/ 	.word	0x00000002
        /*0a14*/ 	.word	0x00028c60
        /*0a18*/ 	.short	0x010a
        /*0a1a*/ 	.byte	0x3f
	.zero		1


	//   ....[83]....
        /*0a1c*/ 	.word	0x00014ed0
        /*0a20*/ 	.word	0x00000002
        /*0a24*/ 	.word	0x00028c40
        /*0a28*/ 	.short	0x010a
        /*0a2a*/ 	.byte	0x3f
	.zero		1


	//   ....[84]....
        /*0a2c*/ 	.word	0x00014f20
        /*0a30*/ 	.word	0x00000002
        /*0a34*/ 	.word	0x00028c60
        /*0a38*/ 	.short	0x010a
        /*0a3a*/ 	.byte	0x3f
	.zero		1


	//   ....[85]....
        /*0a3c*/ 	.word	0x00014f70
        /*0a40*/ 	.word	0x00000002
        /*0a44*/ 	.word	0x00028c40
        /*0a48*/ 	.short	0x010a
        /*0a4a*/ 	.byte	0x3f
	.zero		1


	//   ....[86]....
        /*0a4c*/ 	.word	0x00014fc0
        /*0a50*/ 	.word	0x00000002
        /*0a54*/ 	.word	0x00028c60
        /*0a58*/ 	.short	0x010a
        /*0a5a*/ 	.byte	0x3f
	.zero		1


	//   ....[87]....
        /*0a5c*/ 	.word	0x00015980
        /*0a60*/ 	.word	0x00000000
        /*0a64*/ 	.word	0x00028c20
        /*0a68*/ 	.short	0x010a
        /*0a6a*/ 	.byte	0x3f
	.zero		1


	//   ....[88]....
        /*0a6c*/ 	.word	0x00015b20
        /*0a70*/ 	.word	0x00000006
        /*0a74*/ 	.word	0x00000000
        /*0a78*/ 	.short	0x010a
        /*0a7a*/ 	.byte	0x3f
	.zero		1


	//   ....[89]....
        /*0a7c*/ 	.word	0x00015b70
        /*0a80*/ 	.word	0x00000007
        /*0a84*/ 	.word	0x00000000
        /*0a88*/ 	.short	0x010a
        /*0a8a*/ 	.byte	0x3f
	.zero		1


	//   ....[90]....
        /*0a8c*/ 	.word	0x00015bc0
        /*0a90*/ 	.word	0x00000004
        /*0a94*/ 	.word	0x00000000
        /*0a98*/ 	.short	0x010a
        /*0a9a*/ 	.byte	0x3f
	.zero		1


	//----- nvinfo : EIATTR_NUM_MBARRIERS
	.align		4
.L_375:
        /*0a9c*/ 	.byte	0x03, 0x38
        /*0a9e*/ 	.short	0x0016


	//----- nvinfo : EIATTR_EXIT_INSTR_OFFSETS
	.align		4
        /*0aa0*/ 	.byte	0x04, 0x1c
        /*0aa2*/ 	.short	(.L_377 - .L_376)


	//   ....[0]....
.L_376:
        /*0aa4*/ 	.word	0x00000a70


	//   ....[1]....
        /*0aa8*/ 	.word	0x0000f450


	//   ....[2]....
        /*0aac*/ 	.word	0x0000f4b0


	//   ....[3]....
        /*0ab0*/ 	.word	0x000147e0


	//----- nvinfo : EIATTR_MAX_THREADS
	.align		4
.L_377:
        /*0ab4*/ 	.byte	0x04, 0x05
        /*0ab6*/ 	.short	(.L_379 - .L_378)
.L_378:
        /*0ab8*/ 	.word	0x00000180
        /*0abc*/ 	.word	0x00000001
        /*0ac0*/ 	.word	0x00000001


	//----- nvinfo : EIATTR_CRS_STACK_SIZE
	.align		4
.L_379:
        /*0ac4*/ 	.byte	0x04, 0x1e
        /*0ac6*/ 	.short	(.L_381 - .L_380)
.L_380:
        /*0ac8*/ 	.word	0x00000000


	//----- nvinfo : EIATTR_CBANK_PARAM_SIZE
	.align		4
.L_381:
        /*0acc*/ 	.byte	0x03, 0x19
        /*0ace*/ 	.short	0x0a70


	//----- nvinfo : EIATTR_PARAM_CBANK
	.align		4
        /*0ad0*/ 	.byte	0x04, 0x0a
        /*0ad2*/ 	.short	(.L_383 - .L_382)
	.align		4
.L_382:
        /*0ad4*/ 	.word	index@(.nv.constant0._ZN7cutlass13device_kernelIN5flash11enable_sm90INS1_16FlashAttnFwdSm90INS1_25CollectiveMainloopFwdSm90ILi2EN4cute5tupleIJNS5_1CILi1EEES8_S8_EEENS6_IJNS7_ILi64EEESA_SA_EEELi512ENS_6half_tEfNS_4arch4Sm90ELb0ELb1ELb0ELb1ELb0ELb0ELb0ELb0ELb0ELb0ELb0ELb0EEENS1_21CollectiveEpilogueFwdINS6_IJSA_NS7_ILi512EEESA_EEES9_SC_SE_Li256ELb1ELb0ELb0ELb0EEENS1_36VarlenDynamicPersistentTileSchedulerILi64ELi64ELi256ELi32ELb0ELb0ELb1ELb1ELb0ELb1EEEEEEEEEvNT_6ParamsE)
        /*0ad8*/ 	.short	0x0210
        /*0ada*/ 	.short	0x0a70


	//----- nvinfo : EIATTR_SW_WAR
	.align		4
.L_383:
        /*0adc*/ 	.byte	0x04, 0x36
        /*0ade*/ 	.short	(.L_385 - .L_384)
.L_384:
        /*0ae0*/ 	.word	0x00000008
.L_385:


//--------------------- .nv.info._ZN7cutlass13device_kernelIN5flash11enable_sm90INS1_16FlashAttnFwdSm90INS1_25CollectiveMainloopFwdSm90ILi2EN4cute5tupleIJNS5_1CILi1EEES8_S8_EEENS6_IJNS7_ILi64EEESA_SA_EEELi512ENS_6half_tEfNS_4arch4Sm90ELb0ELb1ELb0ELb1ELb0ELb1ELb0ELb0ELb0ELb0ELb0ELb0EEENS1_21CollectiveEpilogueFwdINS6_IJSA_NS7_ILi512EEESA_EEES9_SC_SE_Li256ELb1ELb0ELb0ELb0EEENS1_36VarlenDynamicPersistentTileSchedulerILi64ELi64ELi256ELi32ELb0ELb0ELb1ELb1ELb0ELb1EEEEEEEEEvNT_6ParamsE --------------------------
	.section	.nv.info._ZN7cutlass13device_kernelIN5flash11enable_sm90INS1_16FlashAttnFwdSm90INS1_25CollectiveMainloopFwdSm90ILi2EN4cute5tupleIJNS5_1CILi1EEES8_S8_EEENS6_IJNS7_ILi64EEESA_SA_EEELi512ENS_6half_tEfNS_4arch4Sm90ELb0ELb1ELb0ELb1ELb0ELb1ELb0ELb0ELb0ELb0ELb0ELb0EEENS1_21CollectiveEpilogueFwdINS6_IJSA_NS7_ILi512EEESA_EEES9_SC_SE_Li256ELb1ELb0ELb0ELb0EEENS1_36VarlenDynamicPersistentTileSchedulerILi64ELi64ELi256ELi32ELb0ELb0ELb1ELb1ELb0ELb1EEEEEEEEEvNT_6ParamsE,"",@"SHT_CUDA_INFO"
	.sectionflags	@""
	.align	4


	//----- nvinfo : EIATTR_CUDA_API_VERSION
	.align		4
        /*0000*/ 	.byte	0x04, 0x37
        /*0002*/ 	.short	(.L_387 - .L_386)
.L_386:
        /*0004*/ 	.word	0x00000082


	//----- nvinfo : EIATTR_KPARAM_INFO
	.align		4
.L_387:
        /*0008*/ 	.byte	0x04, 0x17
        /*000a*/ 	.short	(.L_389 - .L_388)
.L_388:
        /*000c*/ 	.word	0x00000000
        /*0010*/ 	.short	0x0000
        /*0012*/ 	.short	0x0070
        /*0014*/ 	.byte	0x00, 0xf0, 0x01, 0x28


	//----- nvinfo : EIATTR_SPARSE_MMA_MASK
	.align		4
.L_389:
        /*0018*/ 	.byte	0x03, 0x50
        /*001a*/ 	.short	0x0000


	//----- nvinfo : EIATTR_MAXREG_COUNT
	.align		4
        /*001c*/ 	.byte	0x03, 0x1b
        /*001e*/ 	.short	0x00a8


	//----- nvinfo : EIATTR_NUM_BARRIERS
	.align		4
        /*0020*/ 	.byte	0x02, 0x4c
        /*0022*/ 	.byte	0x10
	.zero		1


	//----- nvinfo : EIATTR_EXTERNS
	.align		4
        /*0024*/ 	.byte	0x04, 0x0f
        /*0026*/ 	.short	(.L_391 - .L_390)


	//   ....[0]....
	.align		4
.L_390:
        /*0028*/ 	.word	index@(__assertfail)


	//----- nvinfo : EIATTR_ANNOTATIONS
	.align		4
.L_391:
        /*002c*/ 	.byte	0x04, 0x55
        /*002e*/ 	.short	(.L_393 - .L_392)


	//   ....[0]....
.L_392:
        /* <DEDUP_REMOVED lines=37> */


	//----- nvinfo : EIATTR_MERCURY_ISA_VERSION
	.align		4
.L_393:
        /*0268*/ 	.byte	0x03, 0x5f
        /*026a*/ 	.short	0x0101


	//----- nvinfo : EIATTR_UNUSED_LOAD_BYTE_OFFSET
	.align		4
        /*026c*/ 	.byte	0x04, 0x44
        /*026e*/ 	.short	(.L_395 - .L_394)


	//   ....[0]....
.L_394:
        /*0270*/ 	.word	0x00000ab0
        /*0274*/ 	.word	0x0000fff0


	//   ....[1]....
        /*0278*/ 	.word	0x00012ff0
        /*027c*/ 	.word	0x0000fff0


	//----- nvinfo : EIATTR_INT_WARP_WIDE_INSTR_OFFSETS
	.align		4
.L_395:
        /*0280*/ 	.byte	0x04, 0x31
        /*0282*/ 	.short	(.L_397 - .L_396)


	//   ....[0]....
.L_396:
        /*0284*/ 	.word	0x000001c0


	//   ....[1]....
        /*0288*/ 	.word	0x00000200


	//   ....[2]....
        /*028c*/ 	.word	0x00000270


	//   ....[3]....
        /*0290*/ 	.word	0x00018050


	//   ....[4]....
        /*0294*/ 	.word	0x000180e0


	//   ....[5]....
        /*0298*/ 	.word	0x000185d0


	//   ....[6]....
        /*029c*/ 	.word	0x00018610


	//   ....[7]....
        /*02a0*/ 	.word	0x0001ae70


	//   ....[8]....
        /*02a4*/ 	.word	0x0001af00


	//----- nvinfo : EIATTR_COOP_GROUP_MASK_REGIDS
	.align		4
.L_397:
        /*02a8*/ 	.byte	0x04, 0x29
        /*02aa*/ 	.short	(.L_399 - .L_398)


	//   ....[0]....
.L_398:
        /*02ac*/ 	.word	0xffffffff


	//   ....[1]....
        /*02b0*/ 	.word	0xffffffff


	//   ....[2]....
        /*02b4*/ 	.word	0xffffffff


	//   ....[3]....
        /*02b8*/ 	.word	0xffffffff


	//   ....[4]....
        /*02bc*/ 	.word	0xffffffff


	//   ....[5]....
        /*02c0*/ 	.word	0xffffffff


	//   ....[6]....
        /*02c4*/ 	.word	0xffffffff


	//   ....[7]....
        /*02c8*/ 	.word	0xffffffff


	//   ....[8]....
        /*02cc*/ 	.word	0xffffffff


	//   ....[9]....
        /*02d0*/ 	.word	0xffffffff


	//   ....[10]....
        /*02d4*/ 	.word	0xffffffff


	//   ....[11]....
        /*02d8*/ 	.word	0xffffffff


	//   ....[12]....
        /*02dc*/ 	.word	0xffffffff


	//   ....[13]....
        /*02e0*/ 	.word	0xffffffff


	//   ....[14]....
        /*02e4*/ 	.word	0xffffffff


	//   ....[15]....
        /*02e8*/ 	.word	0xffffffff


	//   ....[16]....
        /*02ec*/ 	.word	0xffffffff


	//   ....[17]....
        /*02f0*/ 	.word	0xffffffff


	//   ....[18]....
        /*02f4*/ 	.word	0xffffffff


	//   ....[19]....
        /*02f8*/ 	.word	0xffffffff


	//   ....[20]....
        /*02fc*/ 	.word	0xffffffff


	//   ....[21]....
        /*0300*/ 	.word	0xffffffff


	//   ....[22]....
        /*0304*/ 	.word	0xffffffff


	//   ....[23]....
        /*0308*/ 	.word	0xffffffff


	//   ....[24]....
        /*030c*/ 	.word	0xffffffff


	//   ....[25]....
        /*0310*/ 	.word	0xffffffff


	//   ....[26]....
        /*0314*/ 	.word	0xffffffff


	//   ....[27]....
        /*0318*/ 	.word	0xffffffff


	//   ....[28]....
        /*031c*/ 	.word	0xffffffff


	//   ....[29]....
        /*0320*/ 	.word	0xffffffff


	//   ....[30]....
        /*0324*/ 	.word	0xffffffff


	//   ....[31]....
        /*0328*/ 	.word	0xffffffff


	//   ....[32]....
        /*032c*/ 	.word	0xffffffff


	//   ....[33]....
        /*0330*/ 	.word	0xffffffff


	//   ....[34]....
        /*0334*/ 	.word	0xffffffff


	//   ....[35]....
        /*0338*/ 	.word	0xffffffff


	//   ....[36]....
        /*033c*/ 	.word	0xffffffff


	//   ....[37]....
        /*0340*/ 	.word	0xffffffff


	//   ....[38]....
        /*0344*/ 	.word	0xffffffff


	//   ....[39]....
        /*0348*/ 	.word	0xffffffff


	//   ....[40]....
        /*034c*/ 	.word	0xffffffff


	//   ....[41]....
        /*0350*/ 	.word	0xffffffff


	//   ....[42]....
        /*0354*/ 	.word	0xffffffff


	//   ....[43]....
        /*0358*/ 	.word	0xffffffff


	//   ....[44]....
        /*035c*/ 	.word	0xffffffff


	//   ....[45]....
        /*0360*/ 	.word	0xffffffff


	//   ....[46]....
        /*0364*/ 	.word	0xffffffff


	//   ....[47]....
        /*0368*/ 	.word	0xffffffff


	//   ....[48]....
        /*036c*/ 	.word	0xffffffff


	//   ....[49]....
        /*0370*/ 	.word	0xffffffff


	//   ....[50]....
        /*0374*/ 	.word	0xffffffff


	//   ....[51]....
        /*0378*/ 	.word	0xffffffff


	//   ....[52]....
        /*037c*/ 	.word	0xffffffff


	//   ....[53]....
        /*0380*/ 	.word	0xffffffff


	//   ....[54]....
        /*0384*/ 	.word	0xffffffff


	//   ....[55]....
        /*0388*/ 	.word	0xffffffff


	//   ....[56]....
        /*038c*/ 	.word	0xffffffff


	//   ....[57]....
        /*0390*/ 	.word	0xffffffff


	//   ....[58]....
        /*0394*/ 	.word	0xffffffff


	//   ....[59]....
        /*0398*/ 	.word	0xffffffff


	//   ....[60]....
        /*039c*/ 	.word	0xffffffff


	//   ....[61]....
        /*03a0*/ 	.word	0xffffffff


	//   ....[62]....
        /*03a4*/ 	.word	0xffffffff


	//   ....[63]....
        /*03a8*/ 	.word	0xffffffff


	//   ....[64]....
        /*03ac*/ 	.word	0xffffffff


	//   ....[65]....
        /*03b0*/ 	.word	0xffffffff


	//   ....[66]....
        /*03b4*/ 	.word	0xffffffff


	//   ....[67]....
        /*03b8*/ 	.word	0xffffffff


	//   ....[68]....
        /*03bc*/ 	.word	0x0500000f


	//   ....[69]....
        /*03c0*/ 	.word	0x0500000f


	//   ....[70]....
        /*03c4*/ 	.word	0x0500000f


	//   ....[71]....
        /*03c8*/ 	.word	0x0500000f


	//   ....[72]....
        /*03cc*/ 	.word	0x0500000f


	//   ....[73]....
        /*03d0*/ 	.word	0x0500000f


	//   ....[74]....
        /*03d4*/ 	.word	0x0500000f


	//   ....[75]....
        /*03d8*/ 	.word	0x0500000f


	//   ....[76]....
        /*03dc*/ 	.word	0x0500000f


	//   ....[77]....
        /*03e0*/ 	.word	0x0500000f


	//   ....[78]....
        /*03e4*/ 	.word	0x0500000f


	//   ....[79]....
        /*03e8*/ 	.word	0x0500000f


	//   ....[80]....
        /*03ec*/ 	.word	0x0500000f


	//   ....[81]....
        /*03f0*/ 	.word	0x0500000f


	//   ....[82]....
        /*03f4*/ 	.word	0x0500000f


	//   ....[83]....
        /*03f8*/ 	.word	0x0500000f


	//   ....[84]....
        /*03fc*/ 	.word	0x0500000f


	//   ....[85]....
        /*0400*/ 	.word	0x0500000f


	//   ....[86]....
        /*0404*/ 	.word	0x0500000f


	//   ....[87]....
        /*0408*/ 	.word	0x0500000f


	//   ....[88]....
        /*040c*/ 	.word	0x0500000f


	//   ....[89]....
        /*0410*/ 	.word	0x0500000f


	//   ....[90]....
        /*0414*/ 	.word	0x0500000f


	//   ....[91]....
        /*0418*/ 	.word	0x0500000f


	//   ....[92]....
        /*041c*/ 	.word	0x0500000f


	//   ....[93]....
        /*0420*/ 	.word	0x0500000f


	//   ....[94]....
        /*0424*/ 	.word	0x0500000f


	//   ....[95]....
        /*0428*/ 	.word	0x0500000f


	//   ....[96]....
        /*042c*/ 	.word	0x0500000f


	//   ....[97]....
        /*0430*/ 	.word	0x0500000f


	//   ....[98]....
        /*0434*/ 	.word	0x0500000f


	//   ....[99]....
        /*0438*/ 	.word	0x0500000f


	//   ....[100]....
        /*043c*/ 	.word	0x0500000f


	//   ....[101]....
        /*0440*/ 	.word	0x0500000f


	//   ....[102]....
        /*0444*/ 	.word	0x0500000f


	//   ....[103]....
        /*0448*/ 	.word	0x0500000f


	//----- nvinfo : EIATTR_COOP_GROUP_INSTR_OFFSETS
	.align		4
.L_399:
        /*044c*/ 	.byte	0x04, 0x28
        /*044e*/ 	.short	(.L_401 - .L_400)


	//   ....[0]....
.L_400:
        /*0450*/ 	.word	0x00000060


	//   ....[1]....
        /*0454*/ 	.word	0x000001d0


	//   ....[2]....
        /*0458*/ 	.word	0x00000220


	//   ....[3]....
        /*045c*/ 	.word	0x00000410


	//   ....[4]....
        /*0460*/ 	.word	0x00000570


	//   ....[5]....
        /*0464*/ 	.word	0x00000690


	//   ....[6]....
        /*0468*/ 	.word	0x000007f0


	//   ....[7]....
        /*046c*/ 	.word	0x00004be0


	//   ....[8]....
        /*0470*/ 	.word	0x00006db0


	//   ....[9]....
        /*0474*/ 	.word	0x0000ae40


	//   ....[10]....
        /*0478*/ 	.word	0x0000af60


	//   ....[11]....
        /*047c*/ 	.word	0x0000b2b0


	//   ....[12]....
        /*0480*/ 	.word	0x0000b340


	//   ....[13]....
        /*0484*/ 	.word	0x0000bd00


	//   ....[14]....
        /*0488*/ 	.word	0x0000cbc0


	//   ....[15]....
        /*048c*/ 	.word	0x0000cc90


	//   ....[16]....
        /*0490*/ 	.word	0x0000d020


	//   ....[17]....
        /*0494*/ 	.word	0x0000d0f0


	//   ....[18]....
        /*0498*/ 	.word	0x0000e320


	//   ....[19]....
        /*049c*/ 	.word	0x0000ea90


	//   ....[20]....
        /*04a0*/ 	.word	0x0000ead0


	//   ....[21]....
        /*04a4*/ 	.word	0x0000edb0


	//   ....[22]....
        /*04a8*/ 	.word	0x0000ef80


	//   ....[23]....
        /*04ac*/ 	.word	0x0000ffb0


	//   ....[24]....
        /*04b0*/ 	.word	0x00010d50


	//   ....[25]....
        /*04b4*/ 	.word	0x00010e50


	//   ....[26]....
        /*04b8*/ 	.word	0x00011210


	//   ....[27]....
        /*04bc*/ 	.word	0x00011290


	//   ....[28]....
        /*04c0*/ 	.word	0x000124b0


	//   ....[29]....
        /*04c4*/ 	.word	0x00012500


	//   ....[30]....
        /*04c8*/ 	.word	0x00012530


	//   ....[31]....
        /*04cc*/ 	.word	0x00012590


	//   ....[32]....
        /*04d0*/ 	.word	0x000125c0


	//   ....[33]....
        /*04d4*/ 	.word	0x00013f80


	//   ....[34]....
        /*04d8*/ 	.word	0x00015710


	//   ....[35]....
        /*04dc*/ 	.word	0x00015880


	//   ....[36]....
        /*04e0*/ 	.word	0x000158b0


	//   ....[37]....
        /*04e4*/ 	.word	0x000158f0


	//   ....[38]....
        /*04e8*/ 	.word	0x00015960


	//   ....[39]....
        /*04ec*/ 	.word	0x000159c0


	//   ....[40]....
        /*04f0*/ 	.word	0x00015a00


	//   ....[41]....
        /*04f4*/ 	.word	0x00015ba0


	//   ....[42]....
        /*04f8*/ 	.word	0x00015c00


	//   ....[43]....
        /*04fc*/ 	.word	0x00015c40


	//   ....[44]....
        /*0500*/ 	.word	0x00015c80


	//   ....[45]....
        /*0504*/ 	.word	0x00015cb0


	//   ....[46]....
        /*0508*/ 	.word	0x00015ce0


	//   ....[47]....
        /*050c*/ 	.word	0x00015d70


	//   ....[48]....
        /*0510*/ 	.word	0x00015dd0


	//   ....[49]....
        /*0514*/ 	.word	0x00015e60


	//   ....[50]....
        /*0518*/ 	.word	0x0001af90


	//   ....[51]....
        /*051c*/ 	.word	0x0001afa0


	//   ....[52]....
        /*0520*/ 	.word	0x0001b0b0


	//   ....[53]....
        /*0524*/ 	.word	0x0001b110


	//   ....[54]....
        /*0528*/ 	.word	0x0001b150


	//   ....[55]....
        /*052c*/ 	.word	0x0001b190


	//   ....[56]....
        /*0530*/ 	.word	0x0001b1c0


	//   ....[57]....
        /*0534*/ 	.word	0x0001b1f0


	//   ....[58]....
        /*0538*/ 	.word	0x0001b380


	//   ....[59]....
        /*053c*/ 	.word	0x0001b3e0


	//   ....[60]....
        /*0540*/ 	.word	0x0001b420


	//   ....[61]....
        /*0544*/ 	.word	0x0001b460


	//   ....[62]....
        /*0548*/ 	.word	0x0001b490


	//   ....[63]....
        /*054c*/ 	.word	0x0001b4c0


	//   ....[64]....
        /*0550*/ 	.word	0x0001b580


	//   ....[65]....
        /*0554*/ 	.word	0x0001b5a0


	//   ....[66]....
        /*0558*/ 	.word	0x0001b610


	//   ....[67]....
        /*055c*/ 	.word	0x0001bca0


	//   ....[68]....
        /*0560*/ 	.word	0x0001c180


	//   ....[69]....
        /*0564*/ 	.word	0x0001c220


	//   ....[70]....
        /*0568*/ 	.word	0x0001c2c0


	//   ....[71]....
        /*056c*/ 	.word	0x0001c360


	//   ....[72]....
        /*0570*/ 	.word	0x0001c400


	//   ....[73]....
        /*0574*/ 	.word	0x0001c4a0


	//   ....[74]....
        /*0578*/ 	.word	0x0001c540


	//   ....[75]....
        /*057c*/ 	.word	0x0001c5e0


	//   ....[76]....
        /*0580*/ 	.word	0x0001c6d0


	//   ....[77]....
        /*0584*/ 	.word	0x0001c770


	//   ....[78]....
        /*0588*/ 	.word	0x0001c810


	//   ....[79]....
        /*058c*/ 	.word	0x0001c8b0


	//   ....[80]....
        /*0590*/ 	.word	0x0001c950


	//   ....[81]....
        /*0594*/ 	.word	0x0001c9f0


	//   ....[82]....
        /*0598*/ 	.word	0x0001ca90


	//   ....[83]....
        /*059c*/ 	.word	0x0001cb30


	//   ....[84]....
        /*05a0*/ 	.word	0x0001ced0


	//   ....[85]....
        /*05a4*/ 	.word	0x0001d1b0


	//   ....[86]....
        /*05a8*/ 	.word	0x0001d5d0


	//   ....[87]....
        /*05ac*/ 	.word	0x0001d660


	//   ....[88]....
        /*05b0*/ 	.word	0x0001d700


	//   ....[89]....
        /*05b4*/ 	.word	0x0001d7b0


	//   ....[90]....
        /*05b8*/ 	.word	0x0001d830


	//   ....[91]....
        /*05bc*/ 	.word	0x0001d8b0


	//   ....[92]....
        /*05c0*/ 	.word	0x0001d930


	//   ....[93]....
        /*05c4*/ 	.word	0x0001d9b0


	//   ....[94]....
        /*05c8*/ 	.word	0x0001da40


	//   ....[95]....
        /*05cc*/ 	.word	0x0001daf0


	//   ....[96]....
        /*05d0*/ 	.word	0x0001db70


	//   ....[97]....
        /*05d4*/ 	.word	0x0001dbf0


	//   ....[98]....
        /*05d8*/ 	.word	0x0001dc70


	//   ....[99]....
        /*05dc*/ 	.word	0x0001dcf0


	//   ....[100]....
        /*05e0*/ 	.word	0x0001dd60


	//   ....[101]....
        /*05e4*/ 	.word	0x0001de00


	//   ....[102]....
        /*05e8*/ 	.word	0x0001de90


	//   ....[103]....
        /*05ec*/ 	.word	0x0001dfc0


	//----- nvinfo : EIATTR_REG_RECONFIG
	.align		4
.L_401:
        /*05f0*/ 	.byte	0x01, 0x54
	.zero		2


	//----- nvinfo : EIATTR_SYSCALL_OFFSETS
	.align		4
        /*05f4*/ 	.byte	0x04, 0x46
        /*05f6*/ 	.short	(.L_403 - .L_402)


	//   ....[0]....
.L_402:
        /*05f8*/ 	.word	0x00001b30


	//   ....[1]....
        /*05fc*/ 	.word	0x00001c80


	//   ....[2]....
        /*0600*/ 	.word	0x00006f70


	//   ....[3]....
        /*0604*/ 	.word	0x00007410


	//   ....[4]....
        /*0608*/ 	.word	0x00018270


	//   ....[5]....
        /*060c*/ 	.word	0x000183b0


	//   ....[6]....
        /*0610*/ 	.word	0x000184b0


	//----- nvinfo : EIATTR_MBARRIER_INSTR_OFFSETS
	.align		4
.L_403:
        /*0614*/ 	.byte	0x04, 0x39
        /*0616*/ 	.short	(.L_405 - .L_404)


	//   ....[0]....
.L_404:
        /*0618*/ 	.word	0x00000300
        /*061c*/ 	.word	0x000000ff
        /*0620*/ 	.word	0x00028c00
        /*0624*/ 	.short	0x0100
        /*0626*/ 	.byte	0x08
	.zero		1


	//   ....[1]....
        /*0628*/ 	.word	0x00000310
        /*062c*/ 	.word	0x000000ff
        /*0630*/ 	.word	0x00028c20
        /*0634*/ 	.short	0x0100
        /*0636*/ 	.byte	0x08
	.zero		1


	//   ....[2]....
        /*0638*/ 	.word	0x000003c0
        /*063c*/ 	.word	0x000000ff
        /*0640*/ 	.word	0x00028c30
        /*0644*/ 	.short	0x0100
        /*0646*/ 	.byte	0x06
	.zero		1


	//   ....[3]....
        /*0648*/ 	.word	0x000003d0
        /*064c*/ 	.word	0x000000ff
        /*0650*/ 	.word	0x00028c40
        /*0654*/ 	.short	0x0100
        /*0656*/ 	.byte	0x06
	.zero		1


	//   ....[4]....
        /*0658*/ 	.word	0x000003e0
        /*065c*/ 	.word	0x000000ff
        /*0660*/ 	.word	0x00028c38
        /*0664*/ 	.short	0x0100
        /*0666*/ 	.byte	0x06
	.zero		1


	//   ....[5]....
        /*0668*/ 	.word	0x000003f0
        /*066c*/ 	.word	0x000000ff
        /*0670*/ 	.word	0x00028c48
        /*0674*/ 	.short	0x0100
        /*0676*/ 	.byte	0x06
	.zero		1


	//   ....[6]....
        /*0678*/ 	.word	0x00000520
        /*067c*/ 	.word	0x000000ff
        /*0680*/ 	.word	0x00028c50
        /*0684*/ 	.short	0x0100
        /*0686*/ 	.byte	0x08
	.zero		1


	//   ....[7]....
        /*0688*/ 	.word	0x00000530
        /*068c*/ 	.word	0x000000ff
        /*0690*/ 	.word	0x00028c60
        /*0694*/ 	.short	0x0100
        /*0696*/ 	.byte	0x08
	.zero		1


	//   ....[8]....
        /*0698*/ 	.word	0x00000540
        /*069c*/ 	.word	0x000000ff
        /*06a0*/ 	.word	0x00028c58
        /*06a4*/ 	.short	0x0100
        /*06a6*/ 	.byte	0x08
	.zero		1


	//   ....[9]....
        /*06a8*/ 	.word	0x00000550
        /*06ac*/ 	.word	0x000000ff
        /*06b0*/ 	.word	0x00028c68
        /*06b4*/ 	.short	0x0100
        /*06b6*/ 	.byte	0x08
	.zero		1


	//   ....[10]....
        /*06b8*/ 	.word	0x00000640
        /*06bc*/ 	.word	0x000000ff
        /*06c0*/ 	.word	0x00028c70
        /*06c4*/ 	.short	0x0100
        /*06c6*/ 	.byte	0x06
	.zero		1


	//   ....[11]....
        /*06c8*/ 	.word	0x00000650
        /*06cc*/ 	.word	0x000000ff
        /*06d0*/ 	.word	0x00028c80
        /*06d4*/ 	.short	0x0100
        /*06d6*/ 	.byte	0x06
	.zero		1


	//   ....[12]....
        /*06d8*/ 	.word	0x00000660
        /*06dc*/ 	.word	0x000000ff
        /*06e0*/ 	.word	0x00028c78
        /*06e4*/ 	.short	0x0100
        /*06e6*/ 	.byte	0x06
	.zero		1


	//   ....[13]....
        /*06e8*/ 	.word	0x00000670
        /*06ec*/ 	.word	0x000000ff
        /*06f0*/ 	.word	0x00028c88
        /*06f4*/ 	.short	0x0100
        /*06f6*/ 	.byte	0x06
	.zero		1


	//   ....[14]....
        /*06f8*/ 	.word	0x000007a0
        /*06fc*/ 	.word	0x000000ff
        /*0700*/ 	.word	0x00028c90
        /*0704*/ 	.short	0x0100
        /*0706*/ 	.byte	0x08
	.zero		1


	//   ....[15]....
        /*0708*/ 	.word	0x000007b0
        /*070c*/ 	.word	0x000000ff
        /*0710*/ 	.word	0x00028ca0
        /*0714*/ 	.short	0x0100
        /*0716*/ 	.byte	0x08
	.zero		1


	//   ....[16]....
        /*0718*/ 	.word	0x000007c0
        /*071c*/ 	.word	0x000000ff
        /*0720*/ 	.word	0x00028c98
        /*0724*/ 	.short	0x0100
        /*0726*/ 	.byte	0x08
	.zero		1


	//   ....[17]....
        /*0728*/ 	.word	0x000007d0
        /*072c*/ 	.word	0x000000ff
        /*0730*/ 	.word	0x00028ca8
        /*0734*/ 	.short	0x0100
        /*0736*/ 	.byte	0x08
	.zero		1


	//   ....[18]....
        /*0738*/ 	.word	0x00000900
        /*073c*/ 	.word	0x000000ff
        /*0740*/ 	.word	0x00028cb0
        /*0744*/ 	.short	0x0100
        /*0746*/ 	.byte	0x08
	.zero		1


	//   ....[19]....
        /*0748*/ 	.word	0x00000910
        /*074c*/ 	.word	0x000000ff
        /*0750*/ 	.word	0x00028cc0
        /*0754*/ 	.short	0x0100
        /*0756*/ 	.byte	0x08
	.zero		1


	//   ....[20]....
        /*0758*/ 	.word	0x00000920
        /*075c*/ 	.word	0x000000ff
        /*0760*/ 	.word	0x00028cb8
        /*0764*/ 	.short	0x0100
        /*0766*/ 	.byte	0x08
	.zero		1


	//   ....[21]....
        /*0768*/ 	.word	0x00000930
        /*076c*/ 	.word	0x000000ff
        /*0770*/ 	.word	0x00028cc8
        /*0774*/ 	.short	0x0100
        /*0776*/ 	.byte	0x08
	.zero		1


	//   ....[22]....
        /*0778*/ 	.word	0x000028c0
        /*077c*/ 	.word	0x00000046
        /*0780*/ 	.word	0x00028c90
        /*0784*/ 	.short	0x010a
        /*0786*/ 	.byte	0x3f
	.zero		1


	//   ....[23]....
        /*0788*/ 	.word	0x00003260
        /*078c*/ 	.word	0x00000046
        /*0790*/ 	.word	0x00028c90
        /*0794*/ 	.short	0x010a
        /*0796*/ 	.byte	0x3f
	.zero		1


	//   ....[24]....
        /*0798*/ 	.word	0x00003ad0
        /*079c*/ 	.word	0x00000046
        /*07a0*/ 	.word	0x00028c90
        /*07a4*/ 	.short	0x010a
        /*07a6*/ 	.byte	0x3f
	.zero		1


	//   ....[25]....
        /*07a8*/ 	.word	0x00003cd0
        /*07ac*/ 	.word	0x00000004
        /*07b0*/ 	.word	0x00000000
        /*07b4*/ 	.short	0x0101
        /*07b6*/ 	.byte	0x3f
	.zero		1


	//   ....[26]....
        /*07b8*/ 	.word	0x00003d10
        /*07bc*/ 	.word	0x00000046
        /*07c0*/ 	.word	0x00028cb0
        /*07c4*/ 	.short	0x010a
        /*07c6*/ 	.byte	0x3f
	.zero		1


	//   ....[27]....
        /*07c8*/ 	.word	0x00004340
        /*07cc*/ 	.word	0x00000046
        /*07d0*/ 	.word	0x00000000
        /*07d4*/ 	.short	0x0101
        /*07d6*/ 	.byte	0x3f
	.zero		1


	//   ....[28]....
        /*07d8*/ 	.word	0x00004d00
        /*07dc*/ 	.word	0x00000098
        /*07e0*/ 	.word	0x00028c50
        /*07e4*/ 	.short	0x010a
        /*07e6*/ 	.byte	0x3f
	.zero		1


	//   ....[29]....
        /*07e8*/ 	.word	0x000050c0
        /*07ec*/ 	.word	0x00000000
        /*07f0*/ 	.word	0x00000000
        /*07f4*/ 	.short	0x0101
        /*07f6*/ 	.byte	0x3f
	.zero		1


	//   ....[30]....
        /*07f8*/ 	.word	0x000059e0
        /*07fc*/ 	.word	0x00000000
        /*0800*/ 	.word	0x00028c50
        /*0804*/ 	.short	0x010a
        /*0806*/ 	.byte	0x3f
	.zero		1


	//   ....[31]....
        /*0808*/ 	.word	0x00005a30
        /*080c*/ 	.word	0x00000000
        /*0810*/ 	.word	0x00028c50
        /*0814*/ 	.short	0x010a
        /*0816*/ 	.byte	0x3f
	.zero		1


	//   ....[32]....
        /*0818*/ 	.word	0x00005d00
        /*081c*/ 	.word	0x00000000
        /*0820*/ 	.word	0x00000000
        /*0824*/ 	.short	0x0101
        /*0826*/ 	.byte	0x3f
	.zero		1


	//   ....[33]....
        /*0828*/ 	.word	0x00007000
        /*082c*/ 	.word	0x00000002
        /*0830*/ 	.word	0x00028c00
        /*0834*/ 	.short	0x010a
        /*0836*/ 	.byte	0x3f
	.zero		1


	//   ....[34]....
        /*0838*/ 	.word	0x00007050
        /*083c*/ 	.word	0x00000002
        /*0840*/ 	.word	0x00028c00
        /*0844*/ 	.short	0x010a
        /*0846*/ 	.byte	0x3f
	.zero		1


	//   ....[35]....
        /*0848*/ 	.word	0x00007c80
        /*084c*/ 	.word	0x00000002
        /*0850*/ 	.word	0x00028c00
        /*0854*/ 	.short	0x010a
        /*0856*/ 	.byte	0x3f
	.zero		1


	//   ....[36]....
        /*0858*/ 	.word	0x00008fb0
        /*085c*/ 	.word	0x00000002
        /*0860*/ 	.word	0x00028c00
        /*0864*/ 	.short	0x010a
        /*0866*/ 	.byte	0x3f
	.zero		1


	//   ....[37]....
        /*0868*/ 	.word	0x00009e40
        /*086c*/ 	.word	0x0000000e
        /*0870*/ 	.word	0x00028c30
        /*0874*/ 	.short	0x010a
        /*0876*/ 	.byte	0x3f
	.zero		1


	//   ....[38]....
        /*0878*/ 	.word	0x00009ed0
        /*087c*/ 	.word	0x0000000e
        /*0880*/ 	.word	0x00028c30
        /*0884*/ 	.short	0x010a
        /*0886*/ 	.byte	0x3f
	.zero		1


	//   ....[39]....
        /*0888*/ 	.word	0x0000a330
        /*088c*/ 	.word	0x00000000
        /*0890*/ 	.word	0x00000000
        /*0894*/ 	.short	0x0101
        /*0896*/ 	.byte	0x3f
	.zero		1


	//   ....[40]....
        /*0898*/ 	.word	0x0000b980
        /*089c*/ 	.word	0x0000000e
        /*08a0*/ 	.word	0x00028c50
        /*08a4*/ 	.short	0x010a
        /*08a6*/ 	.byte	0x3f
	.zero		1


	//   ....[41]....
        /*08a8*/ 	.word	0x0000ba30
        /*08ac*/ 	.word	0x0000000e
        /*08b0*/ 	.word	0x00028c50
        /*08b4*/ 	.short	0x010a
        /*08b6*/ 	.byte	0x3f
	.zero		1


	//   ....[42]....
        /*08b8*/ 	.word	0x0000bd20
        /*08bc*/ 	.word	0x0000000e
        /*08c0*/ 	.word	0x00000000
        /*08c4*/ 	.short	0x0101
        /*08c6*/ 	.byte	0x3f
	.zero		1


	//   ....[43]....
        /*08c8*/ 	.word	0x0000bfd0
        /*08cc*/ 	.word	0x000000d4
        /*08d0*/ 	.word	0x00028c30
        /*08d4*/ 	.short	0x010a
        /*08d6*/ 	.byte	0x3f
	.zero		1


	//   ....[44]....
        /*08d8*/ 	.word	0x0000c040
        /*08dc*/ 	.word	0x000000d4
        /*08e0*/ 	.word	0x00028c30
        /*08e4*/ 	.short	0x010a
        /*08e6*/ 	.byte	0x3f
	.zero		1


	//   ....[45]....
        /*08e8*/ 	.word	0x0000c300
        /*08ec*/ 	.word	0x0000000f
        /*08f0*/ 	.word	0x00000000
        /*08f4*/ 	.short	0x0101
        /*08f6*/ 	.byte	0x3f
	.zero		1


	//   ....[46]....
        /*08f8*/ 	.word	0x0000dff0
        /*08fc*/ 	.word	0x000000d4
        /*0900*/ 	.word	0x00028c50
        /*0904*/ 	.short	0x010a
        /*0906*/ 	.byte	0x3f
	.zero		1


	//   ....[47]....
        /*0908*/ 	.word	0x0000e040
        /*090c*/ 	.word	0x000000d4
        /*0910*/ 	.word	0x00028c50
        /*0914*/ 	.short	0x010a
        /*0916*/ 	.byte	0x3f
	.zero		1


	//   ....[48]....
        /*0918*/ 	.word	0x0000e340
        /*091c*/ 	.word	0x000000d4
        /*0920*/ 	.word	0x00000000
        /*0924*/ 	.short	0x0101
        /*0926*/ 	.byte	0x3f
	.zero		1


	//   ....[49]....
        /*0928*/ 	.word	0x0000e6c0
        /*092c*/ 	.word	0x000000cc
        /*0930*/ 	.word	0x00028c30
        /*0934*/ 	.short	0x010a
        /*0936*/ 	.byte	0x3f
	.zero		1


	//   ....[50]....
        /*0938*/ 	.word	0x0000e730
        /*093c*/ 	.word	0x000000cc
        /*0940*/ 	.word	0x00028c30
        /*0944*/ 	.short	0x010a
        /*0946*/ 	.byte	0x3f
	.zero		1


	//   ....[51]....
        /*0948*/ 	.word	0x0000f280
        /*094c*/ 	.word	0x0000009a
        /*0950*/ 	.word	0x00000000
        /*0954*/ 	.short	0x0101
        /*0956*/ 	.byte	0x3f
	.zero		1


	//   ....[52]....
        /*0958*/ 	.word	0x0000fca0
        /*095c*/ 	.word	0x000000cc
        /*0960*/ 	.word	0x00028c50
        /*0964*/ 	.short	0x010a
        /*0966*/ 	.byte	0x3f
	.zero		1


	//   ....[53]....
        /*0968*/ 	.word	0x0000fcf0
        /*096c*/ 	.word	0x000000cc
        /*0970*/ 	.word	0x00028c50
        /*0974*/ 	.short	0x010a
        /*0976*/ 	.byte	0x3f
	.zero		1


	//   ....[54]....
        /*0978*/ 	.word	0x0000ffd0
        /*097c*/ 	.word	0x000000cc
        /*0980*/ 	.word	0x00000000
        /*0984*/ 	.short	0x0101
        /*0986*/ 	.byte	0x3f
	.zero		1


	//   ....[55]....
        /*0988*/ 	.word	0x00010130
        /*098c*/ 	.word	0x000000ce
        /*0990*/ 	.word	0x00028c30
        /*0994*/ 	.short	0x010a
        /*0996*/ 	.byte	0x3f
	.zero		1


	//   ....[56]....
        /*0998*/ 	.word	0x000101a0
        /*099c*/ 	.word	0x000000ce
        /*09a0*/ 	.word	0x00028c30
        /*09a4*/ 	.short	0x010a
        /*09a6*/ 	.byte	0x3f
	.zero		1


	//   ....[57]....
        /*09a8*/ 	.word	0x00010450
        /*09ac*/ 	.word	0x00000009
        /*09b0*/ 	.word	0x00000000
        /*09b4*/ 	.short	0x0101
        /*09b6*/ 	.byte	0x3f
	.zero		1


	//   ....[58]....
        /*09b8*/ 	.word	0x00012180
        /*09bc*/ 	.word	0x000000ce
        /*09c0*/ 	.word	0x00028c50
        /*09c4*/ 	.short	0x010a
        /*09c6*/ 	.byte	0x3f
	.zero		1


	//   ....[59]....
        /*09c8*/ 	.word	0x000121d0
        /*09cc*/ 	.word	0x000000ce
        /*09d0*/ 	.word	0x00028c50
        /*09d4*/ 	.short	0x010a
        /*09d6*/ 	.byte	0x3f
	.zero		1


	//   ....[60]....
        /*09d8*/ 	.word	0x000124d0
        /*09dc*/ 	.word	0x000000ce
        /*09e0*/ 	.word	0x00000000
        /*09e4*/ 	.short	0x0101
        /*09e6*/ 	.byte	0x3f
	.zero		1


	//   ....[61]....
        /*09e8*/ 	.word	0x000147f0
        /*09ec*/ 	.word	0x00000000
        /*09f0*/ 	.word	0x00000000
        /*09f4*/ 	.short	0x0101
        /*09f6*/ 	.byte	0x3f
	.zero		1


	//   ....[62]....
        /*09f8*/ 	.word	0x00016e20
        /*09fc*/ 	.word	0x00000007
        /*0a00*/ 	.word	0x00028c20
        /*0a04*/ 	.short	0x010a
        /*0a06*/ 	.byte	0x3f
	.zero		1


	//   ....[63]....
        /*0a08*/ 	.word	0x00016eb0
        /*0a0c*/ 	.word	0x00000008
        /*0a10*/ 	.word	0x00028ca0
        /*0a14*/ 	.short	0x010a
        /*0a16*/ 	.byte	0x3f
	.zero		1


	//   ....[64]....
        /*0a18*/ 	.word	0x00017090
        /*0a1c*/ 	.word	0x00000008
        /*0a20*/ 	.word	0x00028cc0
        /*0a24*/ 	.short	0x010a
        /*0a26*/ 	.byte	0x3f
	.zero		1


	//   ....[65]....
        /*0a28*/ 	.word	0x000175e0
        /*0a2c*/ 	.word	0x00000009
        /*0a30*/ 	.word	0x00028ca0
        /*0a34*/ 	.short	0x010a
        /*0a36*/ 	.byte	0x3f
	.zero		1


	//   ....[66]....
        /*0a38*/ 	.word	0x000177a0
        /*0a3c*/ 	.word	0x00000009
        /*0a40*/ 	.word	0x00028cc0
        /*0a44*/ 	.short	0x010a
        /*0a46*/ 	.byte	0x3f
	.zero		1


	//   ....[67]....
        /*0a48*/ 	.word	0x000189c0
        /*0a4c*/ 	.word	0x00000005
        /*0a50*/ 	.word	0x00028c40
        /*0a54*/ 	.short	0x010a
        /*0a56*/ 	.byte	0x3f
	.zero		1


	//   ....[68]....
        /*0a58*/ 	.word	0x00018db0
        /*0a5c*/ 	.word	0x00000007
        /*0a60*/ 	.word	0x00028c20
        /*0a64*/ 	.short	0x010a
        /*0a66*/ 	.byte	0x3f
	.zero		1


	//   ....[69]....
        /*0a68*/ 	.word	0x00018e70
        /*0a6c*/ 	.word	0x00000002
        /*0a70*/ 	.word	0x00028c60
        /*0a74*/ 	.short	0x010a
        /*0a76*/ 	.byte	0x3f
	.zero		1


	//   ....[70]....
        /*0a78*/ 	.word	0x00019600
        /*0a7c*/ 	.word	0x00000002
        /*0a80*/ 	.word	0x00028c40
        /*0a84*/ 	.short	0x010a
        /*0a86*/ 	.byte	0x3f
	.zero		1


	//   ....[71]....
        /*0a88*/ 	.word	0x00019810
        /*0a8c*/ 	.word	0x00000002
        /*0a90*/ 	.word	0x00028c60
        /*0a94*/ 	.short	0x010a
        /*0a96*/ 	.byte	0x3f
	.zero		1


	//   ....[72]....
        /*0a98*/ 	.word	0x00019ef0
        /*0a9c*/ 	.word	0x00000002
        /*0aa0*/ 	.word	0x00028c40
        /*0aa4*/ 	.short	0x010a
        /*0aa6*/ 	.byte	0x3f
	.zero		1


	//   ....[73]....
        /*0aa8*/ 	.word	0x0001a0f0
        /*0aac*/ 	.word	0x00000002
        /*0ab0*/ 	.word	0x00028c60
        /*0ab4*/ 	.short	0x010a
        /*0ab6*/ 	.byte	0x3f
	.zero		1


	//   ....[74]....
        /*0ab8*/ 	.word	0x0001a740
        /*0abc*/ 	.word	0x00000002
        /*0ac0*/ 	.word	0x00028c40
        /*0ac4*/ 	.short	0x010a
        /*0ac6*/ 	.byte	0x3f
	.zero		1


	//   ....[75]....
        /*0ac8*/ 	.word	0x0001a950
        /*0acc*/ 	.word	0x00000002
        /*0ad0*/ 	.word	0x00028c60
        /*0ad4*/ 	.short	0x010a
        /*0ad6*/ 	.byte	0x3f
	.zero		1


	//   ....[76]....
        /*0ad8*/ 	.word	0x0001bc20
        /*0adc*/ 	.word	0x00000000
        /*0ae0*/ 	.word	0x00028c20
        /*0ae4*/ 	.short	0x010a
        /*0ae6*/ 	.byte	0x3f
	.zero		1


	//   ....[77]....
        /*0ae8*/ 	.word	0x0001bdd0
        /*0aec*/ 	.word	0x00000006
        /*0af0*/ 	.word	0x00000000
        /*0af4*/ 	.short	0x010a
        /*0af6*/ 	.byte	0x3f
	.zero		1


	//   ....[78]....
        /*0af8*/ 	.word	0x0001be40
        /*0afc*/ 	.word	0x00000007
        /*0b00*/ 	.word	0x00000000
        /*0b04*/ 	.short	0x010a
        /*0b06*/ 	.byte	0x3f
	.zero		1


	//   ....[79]....
        /*0b08*/ 	.word	0x0001beb0
        /*0b0c*/ 	.word	0x00000004
        /*0b10*/ 	.word	0x00000000
        /*0b14*/ 	.short	0x010a
        /*0b16*/ 	.byte	0x3f
	.zero		1


	//   ....[80]....
        /*0b18*/ 	.word	0x0001bee0
        /*0b1c*/ 	.word	0x00000003
        /*0b20*/ 	.word	0x00000000
        /*0b24*/ 	.short	0x010a
        /*0b26*/ 	.byte	0x3f
	.zero		1


	//   ....[81]....
        /*0b28*/ 	.word	0x0001bf40
        /*0b2c*/ 	.word	0x00000046
        /*0b30*/ 	.word	0x00028c90
        /*0b34*/ 	.short	0x010a
        /*0b36*/ 	.byte	0x3f
	.zero		1


	//   ....[82]....
        /*0b38*/ 	.word	0x0001bf90
        /*0b3c*/ 	.word	0x00000046
        /*0b40*/ 	.word	0x00028c90
        /*0b44*/ 	.short	0x010a
        /*0b46*/ 	.byte	0x3f
	.zero		1


	//   ....[83]....
        /*0b48*/ 	.word	0x0001bfe0
        /*0b4c*/ 	.word	0x00000046
        /*0b50*/ 	.word	0x00028c90
        /*0b54*/ 	.short	0x010a
        /*0b56*/ 	.byte	0x3f
	.zero		1


	//   ....[84]....
        /*0b58*/ 	.word	0x0001c030
        /*0b5c*/ 	.word	0x00000046
        /*0b60*/ 	.word	0x00028cb0
        /*0b64*/ 	.short	0x010a
        /*0b66*/ 	.byte	0x3f
	.zero		1


	//   ....[85]....
        /*0b68*/ 	.word	0x0001c080
        /*0b6c*/ 	.word	0x00000098
        /*0b70*/ 	.word	0x00028c50
        /*0b74*/ 	.short	0x010a
        /*0b76*/ 	.byte	0x3f
	.zero		1


	//   ....[86]....
        /*0b78*/ 	.word	0x0001c0d0
        /*0b7c*/ 	.word	0x00000000
        /*0b80*/ 	.word	0x00028c50
        /*0b84*/ 	.short	0x010a
        /*0b86*/ 	.byte	0x3f
	.zero		1


	//   ....[87]....
        /*0b88*/ 	.word	0x0001c620
        /*0b8c*/ 	.word	0x00000002
        /*0b90*/ 	.word	0x00028c00
        /*0b94*/ 	.short	0x010a
        /*0b96*/ 	.byte	0x3f
	.zero		1


	//   ....[88]....
        /*0b98*/ 	.word	0x0001cb70
        /*0b9c*/ 	.word	0x00000002
        /*0ba0*/ 	.word	0x00028c00
        /*0ba4*/ 	.short	0x010a
        /*0ba6*/ 	.byte	0x3f
	.zero		1


	//   ....[89]....
        /*0ba8*/ 	.word	0x0001cbc0
        /*0bac*/ 	.word	0x0000000e
        /*0bb0*/ 	.word	0x00028c30
        /*0bb4*/ 	.short	0x010a
        /*0bb6*/ 	.byte	0x3f
	.zero		1


	//   ....[90]....
        /*0bb8*/ 	.word	0x0001cc10
        /*0bbc*/ 	.word	0x0000000e
        /*0bc0*/ 	.word	0x00028c50
        /*0bc4*/ 	.short	0x010a
        /*0bc6*/ 	.byte	0x3f
	.zero		1


	//   ....[91]....
        /*0bc8*/ 	.word	0x0001cc60
        /*0bcc*/ 	.word	0x000000d4
        /*0bd0*/ 	.word	0x00028c30
        /*0bd4*/ 	.short	0x010a
        /*0bd6*/ 	.byte	0x3f
	.zero		1


	//   ....[92]....
        /*0bd8*/ 	.word	0x0001ccb0
        /*0bdc*/ 	.word	0x000000d4
        /*0be0*/ 	.word	0x00028c50
        /*0be4*/ 	.short	0x010a
        /*0be6*/ 	.byte	0x3f
	.zero		1


	//   ....[93]....
        /*0be8*/ 	.word	0x0001cd00
        /*0bec*/ 	.word	0x000000cc
        /*0bf0*/ 	.word	0x00028c30
        /*0bf4*/ 	.short	0x010a
        /*0bf6*/ 	.byte	0x3f
	.zero		1


	//   ....[94]....
        /*0bf8*/ 	.word	0x0001cd50
        /*0bfc*/ 	.word	0x000000cc
        /*0c00*/ 	.word	0x00028c50
        /*0c04*/ 	.short	0x010a
        /*0c06*/ 	.byte	0x3f
	.zero		1


	//   ....[95]....
        /*0c08*/ 	.word	0x0001cda0
        /*0c0c*/ 	.word	0x000000ce
        /*0c10*/ 	.word	0x00028c30
        /*0c14*/ 	.short	0x010a
        /*0c16*/ 	.byte	0x3f
	.zero		1


	//   ....[96]....
        /*0c18*/ 	.word	0x0001cdf0
        /*0c1c*/ 	.word	0x000000ce
        /*0c20*/ 	.word	0x00028c50
        /*0c24*/ 	.short	0x010a
        /*0c26*/ 	.byte	0x3f
	.zero		1


	//   ....[97]....
        /*0c28*/ 	.word	0x0001cf90
        /*0c2c*/ 	.word	0x00000007
        /*0c30*/ 	.word	0x00028c20
        /*0c34*/ 	.short	0x010a
        /*0c36*/ 	.byte	0x3f
	.zero		1


	//   ....[98]....
        /*0c38*/ 	.word	0x0001cfe0
        /*0c3c*/ 	.word	0x00000008
        /*0c40*/ 	.word	0x00028ca0
        /*0c44*/ 	.short	0x010a
        /*0c46*/ 	.byte	0x3f
	.zero		1


	//   ....[99]....
        /*0c48*/ 	.word	0x0001d030
        /*0c4c*/ 	.word	0x00000008
        /*0c50*/ 	.word	0x00028cc0
        /*0c54*/ 	.short	0x010a
        /*0c56*/ 	.byte	0x3f
	.zero		1


	//   ....[100]....
        /*0c58*/ 	.word	0x0001d080
        /*0c5c*/ 	.word	0x00000009
        /*0c60*/ 	.word	0x00028ca0
        /*0c64*/ 	.short	0x010a
        /*0c66*/ 	.byte	0x3f
	.zero		1


	//   ....[101]....
        /*0c68*/ 	.word	0x0001d0d0
        /*0c6c*/ 	.word	0x00000009
        /*0c70*/ 	.word	0x00028cc0
        /*0c74*/ 	.short	0x010a
        /*0c76*/ 	.byte	0x3f
	.zero		1


	//   ....[102]....
        /*0c78*/ 	.word	0x0001d270
        /*0c7c*/ 	.word	0x00000005
        /*0c80*/ 	.word	0x00028c40
        /*0c84*/ 	.short	0x010a
        /*0c86*/ 	.byte	0x3f
	.zero		1


	//   ....[103]....
        /*0c88*/ 	.word	0x0001d2f0
        /*0c8c*/ 	.word	0x00000005
        /*0c90*/ 	.word	0x00028c20
        /*0c94*/ 	.short	0x010a
        /*0c96*/ 	.byte	0x3f
	.zero		1


	//   ....[104]....
        /*0c98*/ 	.word	0x0001d340
        /*0c9c*/ 	.word	0x00000002
        /*0ca0*/ 	.word	0x00028c60
        /*0ca4*/ 	.short	0x010a
        /*0ca6*/ 	.byte	0x3f
	.zero		1


	//   ....[105]....
        /*0ca8*/ 	.word	0x0001d390
        /*0cac*/ 	.word	0x00000002
        /*0cb0*/ 	.word	0x00028c40
        /*0cb4*/ 	.short	0x010a
        /*0cb6*/ 	.byte	0x3f
	.zero		1


	//   ....[106]....
        /*0cb8*/ 	.word	0x0001d3e0
        /*0cbc*/ 	.word	0x00000002
        /*0cc0*/ 	.word	0x00028c60
        /*0cc4*/ 	.short	0x010a
        /*0cc6*/ 	.byte	0x3f
	.zero		1


	//   ....[107]....
        /*0cc8*/ 	.word	0x0001d430
        /*0ccc*/ 	.word	0x00000002
        /*0cd0*/ 	.word	0x00028c40
        /*0cd4*/ 	.short	0x010a
        /*0cd6*/ 	.byte	0x3f
	.zero		1


	//   ....[108]....
        /*0cd8*/ 	.word	0x0001d480
        /*0cdc*/ 	.word	0x00000002
        /*0ce0*/ 	.word	0x00028c60
        /*0ce4*/ 	.short	0x010a
        /*0ce6*/ 	.byte	0x3f
	.zero		1


	//   ....[109]....
        /*0ce8*/ 	.word	0x0001d4d0
        /*0cec*/ 	.word	0x00000002
        /*0cf0*/ 	.word	0x00028c40
        /*0cf4*/ 	.short	0x010a
        /*0cf6*/ 	.byte	0x3f
	.zero		1


	//   ....[110]....
        /*0cf8*/ 	.word	0x0001d520
        /*0cfc*/ 	.word	0x00000002
        /*0d00*/ 	.word	0x00028c60
        /*0d04*/ 	.short	0x010a
        /*0d06*/ 	.byte	0x3f
	.zero		1


	//   ....[111]....
        /*0d08*/ 	.word	0x0001dee0
        /*0d0c*/ 	.word	0x00000000
        /*0d10*/ 	.word	0x00028c20
        /*0d14*/ 	.short	0x010a
        /*0d16*/ 	.byte	0x3f
	.zero		1


	//   ....[112]....
        /*0d18*/ 	.word	0x0001e080
        /*0d1c*/ 	.word	0x00000006
        /*0d20*/ 	.word	0x00000000
        /*0d24*/ 	.short	0x010a
        /*0d26*/ 	.byte	0x3f
	.zero		1


	//   ....[113]....
        /*0d28*/ 	.word	0x0001e0d0
        /*0d2c*/ 	.word	0x00000007
        /*0d30*/ 	.word	0x00000000
        /*0d34*/ 	.short	0x010a
        /*0d36*/ 	.byte	0x3f
	.zero		1


	//   ....[114]....
        /*0d38*/ 	.word	0x0001e120
        /*0d3c*/ 	.word	0x00000004
        /*0d40*/ 	.word	0x00000000
        /*0d44*/ 	.short	0x010a
        /*0d46*/ 	.byte	0x3f
	.zero		1


	//----- nvinfo : EIATTR_NUM_MBARRIERS
	.align		4
.L_405:
        /*0d48*/ 	.byte	0x03, 0x38
        /*0d4a*/ 	.short	0x0016


	//----- nvinfo : EIATTR_EXIT_INSTR_OFFSETS
	.align		4
        /*0d4c*/ 	.byte	0x04, 0x1c
        /*0d4e*/ 	.short	(.L_407 - .L_406)


	//   ....[0]....
.L_406:
        /*0d50*/ 	.word	0x0001bf30


	//----- nvinfo : EIATTR_MAX_THREADS
	.align		4
.L_407:
        /*0d54*/ 	.byte	0x04, 0x05
        /*0d56*/ 	.short	(.L_409 - .L_408)
.L_408:
        /*0d58*/ 	.word	0x00000180
        /*0d5c*/ 	.word	0x00000001
        /*0d60*/ 	.word	0x00000001


	//----- nvinfo : EIATTR_CRS_STACK_SIZE
	.align		4
.L_409:
        /*0d64*/ 	.byte	0x04, 0x1e
        /*0d66*/ 	.short	(.L_411 - .L_410)
.L_410:
        /*0d68*/ 	.word	0x00000000


	//----- nvinfo : EIATTR_CBANK_PARAM_SIZE
	.align		4
.L_411:
        /*0d6c*/ 	.byte	0x03, 0x19
        /*0d6e*/ 	.short	0x0a70


	//----- nvinfo : EIATTR_PARAM_CBANK
	.align		4
        /*0d70*/ 	.byte	0x04, 0x0a
        /*0d72*/ 	.short	(.L_413 - .L_412)
	.align		4
.L_412:
        /*0d74*/ 	.word	index@(.nv.constant0._ZN7cutlass13device_kernelIN5flash11enable_sm90INS1_16FlashAttnFwdSm90INS1_25CollectiveMainloopFwdSm90ILi2EN4cute5tupleIJNS5_1CILi1EEES8_S8_EEENS6_IJNS7_ILi64EEESA_SA_EEELi512ENS_6half_tEfNS_4arch4Sm90ELb0ELb1ELb0ELb1ELb0ELb1ELb0ELb0ELb0ELb0ELb0ELb0EEENS1_21CollectiveEpilogueFwdINS6_IJSA_NS7_ILi512EEESA_EEES9_SC_SE_Li256ELb1ELb0ELb0ELb0EEENS1_36VarlenDynamicPersistentTileSchedulerILi64ELi64ELi256ELi32ELb0ELb0ELb1ELb1ELb0ELb1EEEEEEEEEvNT_6ParamsE)
        /*0d78*/ 	.short	0x0210
        /*0d7a*/ 	.short	0x0a70


	//----- nvinfo : EIATTR_SW_WAR
	.align		4
.L_413:
        /*0d7c*/ 	.byte	0x04, 0x36
        /*0d7e*/ 	.short	(.L_415 - .L_414)
.L_414:
        /*0d80*/ 	.word	0x00000008
.L_415:


//--------------------- .nv.info._ZN7cutlass13device_kernelIN5flash11enable_sm90INS1_16FlashAttnFwdSm90INS1_25CollectiveMainloopFwdSm90ILi2EN4cute5tupleIJNS5_1CILi1EEES8_S8_EEENS6_IJNS7_ILi64EEESA_SA_EEELi512ENS_6half_tEfNS_4arch4Sm90ELb0ELb1ELb0ELb1ELb0ELb0ELb1ELb0ELb0ELb0ELb0ELb0EEENS1_21CollectiveEpilogueFwdINS6_IJSA_NS7_ILi512EEESA_EEES9_SC_SE_Li256ELb1ELb0ELb0ELb0EEENS1_36VarlenDynamicPersistentTileSchedulerILi64ELi64ELi256ELi32ELb0ELb0ELb1ELb1ELb0ELb1EEEEEEEEEvNT_6ParamsE --------------------------
	.section	.nv.info._ZN7cutlass13device_kernelIN5flash11enable_sm90INS1_16FlashAttnFwdSm90INS1_25CollectiveMainloopFwdSm90ILi2EN4cute5tupleIJNS5_1CILi1EEES8_S8_EEENS6_IJNS7_ILi64EEESA_SA_EEELi512ENS_6half_tEfNS_4arch4Sm90ELb0ELb1ELb0ELb1ELb0ELb0ELb1ELb0ELb0ELb0ELb0ELb0EEENS1_21CollectiveEpilogueFwdINS6_IJSA_NS7_ILi512EEESA_EEES9_SC_SE_Li256ELb1ELb0ELb0ELb0EEENS1_36VarlenDynamicPersistentTileSchedulerILi64ELi64ELi256ELi32ELb0ELb0ELb1ELb1ELb0ELb1EEEEEEEEEvNT_6ParamsE,"",@"SHT_CUDA_INFO"
	.sectionflags	@""
	.align	4


	//----- nvinfo : EIATTR_CUDA_API_VERSION
	.align		4
        /*0000*/ 	.byte	0x04, 0x37
        /*0002*/ 	.short	(.L_417 - .L_416)
.L_416:
        /*0004*/ 	.word	0x00000082


	//----- nvinfo : EIATTR_KPARAM_INFO
	.align		4
.L_417:
        /*0008*/ 	.byte	0x04, 0x17
        /*000a*/ 	.short	(.L_419 - .L_418)
.L_418:
        /*000c*/ 	.word	0x00000000
        /*0010*/ 	.short	0x0000
        /*0012*/ 	.short	0x0070
        /*0014*/ 	.byte	0x00, 0xf0, 0x01, 0x2c


	//----- nvinfo : EIATTR_SPARSE_MMA_MASK
	.align		4
.L_419:
        /*0018*/ 	.byte	0x03, 0x50
        /*001a*/ 	.short	0x0000


	//----- nvinfo : EIATTR_MAXREG_COUNT
	.align		4
        /*001c*/ 	.byte	0x03, 0x1b
        /*001e*/ 	.short	0x00a8


	//----- nvinfo : EIATTR_NUM_BARRIERS
	.align		4
        /*0020*/ 	.byte	0x02, 0x4c
        /*0022*/ 	.byte	0x10
	.zero		1


	//----- nvinfo : EIATTR_EXTERNS
	.align		4
        /*0024*/ 	.byte	0x04, 0x0f
        /*0026*/ 	.short	(.L_421 - .L_420)


	//   ....[0]....
	.align		4
.L_420:
        /*0028*/ 	.word	index@(__assertfail)


	//----- nvinfo : EIATTR_ANNOTATIONS
	.align		4
.L_421:
        /*002c*/ 	.byte	0x04, 0x55
        /*002e*/ 	.short	(.L_423 - .L_422)


	//   ....[0]....
.L_422:
        /* <DEDUP_REMOVED lines=31> */


	//----- nvinfo : EIATTR_MERCURY_ISA_VERSION
	.align		4
.L_423:
        /*0210*/ 	.byte	0x03, 0x5f
        /*0212*/ 	.short	0x0101


	//----- nvinfo : EIATTR_UNUSED_LOAD_BYTE_OFFSET
	.align		4
        /*0214*/ 	.byte	0x04, 0x44
        /*0216*/ 	.short	(.L_425 - .L_424)


	//   ....[0]....
.L_424:
        /*0218*/ 	.word	0x00000a90
        /*021c*/ 	.word	0x0000fff0


	//   ....[1]....
        /*0220*/ 	.word	0x00010be0
        /*0224*/ 	.word	0x0000fff0


	//----- nvinfo : EIATTR_INT_WARP_WIDE_INSTR_OFFSETS
	.align		4
.L_425:
        /*0228*/ 	.byte	0x04, 0x31
        /*022a*/ 	.short	(.L_427 - .L_426)


	//   ....[0]....
.L_426:
        /*022c*/ 	.word	0x00000190


	//   ....[1]....
        /*0230*/ 	.word	0x000001d0


	//   ....[2]....
        /*0234*/ 	.word	0x00000240


	//   ....[3]....
        /*0238*/ 	.word	0x000002b0


	//   ....[4]....
        /*023c*/ 	.word	0x000149c0


	//   ....[5]....
        /*0240*/ 	.word	0x00014a80


	//   ....[6]....
        /*0244*/ 	.word	0x00014f90


	//   ....[7]....
        /*0248*/ 	.word	0x00015010


	//   ....[8]....
        /*024c*/ 	.word	0x00017c40


	//   ....[9]....
        /*0250*/ 	.word	0x00017d00


	//----- nvinfo : EIATTR_COOP_GROUP_MASK_REGIDS
	.align		4
.L_427:
        /*0254*/ 	.byte	0x04, 0x29
        /*0256*/ 	.short	(.L_429 - .L_428)


	//   ....[0]....
.L_428:
        /*0258*/ 	.word	0xffffffff


	//   ....[1]....
        /*025c*/ 	.word	0xffffffff


	//   ....[2]....
        /*0260*/ 	.word	0xffffffff


	//   ....[3]....
        /*0264*/ 	.word	0xffffffff


	//   ....[4]....
        /*0268*/ 	.word	0xffffffff


	//   ....[5]....
        /*026c*/ 	.word	0xffffffff


	//   ....[6]....
        /*0270*/ 	.word	0xffffffff


	//   ....[7]....
        /*0274*/ 	.word	0xffffffff


	//   ....[8]....
        /*0278*/ 	.word	0xffffffff


	//   ....[9]....
        /*027c*/ 	.word	0xffffffff


	//   ....[10]....
        /*0280*/ 	.word	0xffffffff


	//   ....[11]....
        /*0284*/ 	.word	0xffffffff


	//   ....[12]....
        /*0288*/ 	.word	0xffffffff


	//   ....[13]....
        /*028c*/ 	.word	0xffffffff


	//   ....[14]....
        /*0290*/ 	.word	0xffffffff


	//   ....[15]....
        /*0294*/ 	.word	0xffffffff


	//   ....[16]....
        /*0298*/ 	.word	0xffffffff


	//   ....[17]....
        /*029c*/ 	.word	0xffffffff


	//   ....[18]....
        /*02a0*/ 	.word	0xffffffff


	//   ....[19]....
        /*02a4*/ 	.word	0xffffffff


	//   ....[20]....
        /*02a8*/ 	.word	0xffffffff


	//   ....[21]....
        /*02ac*/ 	.word	0xffffffff


	//   ....[22]....
        /*02b0*/ 	.word	0xffffffff


	//   ....[23]....
        /*02b4*/ 	.word	0xffffffff


	//   ....[24]....
        /*02b8*/ 	.word	0xffffffff


	//   ....[25]....
        /*02bc*/ 	.word	0xffffffff


	//   ....[26]....
        /*02c0*/ 	.word	0xffffffff


	//   ....[27]....
        /*02c4*/ 	.word	0xffffffff


	//   ....[28]....
        /*02c8*/ 	.word	0xffffffff


	//   ....[29]....
        /*02cc*/ 	.word	0xffffffff


	//   ....[30]....
        /*02d0*/ 	.word	0xffffffff


	//   ....[31]....
        /*02d4*/ 	.word	0xffffffff


	//   ....[32]....
        /*02d8*/ 	.word	0xffffffff


	//   ....[33]....
        /*02dc*/ 	.word	0xffffffff


	//   ....[34]....
        /*02e0*/ 	.word	0xffffffff


	//   ....[35]....
        /*02e4*/ 	.word	0xffffffff


	//   ....[36]....
        /*02e8*/ 	.word	0xffffffff


	//   ....[37]....
        /*02ec*/ 	.word	0xffffffff


	//   ....[38]....
        /*02f0*/ 	.word	0xffffffff


	//   ....[39]....
        /*02f4*/ 	.word	0xffffffff


	//   ....[40]....
        /*02f8*/ 	.word	0xffffffff


	//   ....[41]....
        /*02fc*/ 	.word	0xffffffff


	//   ....[42]....
        /*0300*/ 	.word	0xffffffff


	//   ....[43]....
        /*0304*/ 	.word	0xffffffff


	//   ....[44]....
        /*0308*/ 	.word	0xffffffff


	//   ....[45]....
        /*030c*/ 	.word	0xffffffff


	//   ....[46]....
        /*0310*/ 	.word	0xffffffff


	//   ....[47]....
        /*0314*/ 	.word	0xffffffff


	//   ....[48]....
        /*0318*/ 	.word	0xffffffff


	//   ....[49]....
        /*031c*/ 	.word	0xffffffff


	//   ....[50]....
        /*0320*/ 	.word	0xffffffff


	//   ....[51]....
        /*0324*/ 	.word	0xffffffff


	//   ....[52]....
        /*0328*/ 	.word	0xffffffff


	//   ....[53]....
        /*032c*/ 	.word	0xffffffff


	//   ....[54]....
        /*0330*/ 	.word	0xffffffff


	//   ....[55]....
        /*0334*/ 	.word	0xffffffff


	//   ....[56]....
        /*0338*/ 	.word	0xffffffff


	//   ....[57]....
        /*033c*/ 	.word	0xffffffff


	//   ....[58]....
        /*0340*/ 	.word	0xffffffff


	//   ....[59]....
        /*0344*/ 	.word	0xffffffff


	//   ....[60]....
        /*0348*/ 	.word	0xffffffff


	//   ....[61]....
        /*034c*/ 	.word	0xffffffff


	//   ....[62]....
        /*0350*/ 	.word	0xffffffff


	//   ....[63]....
        /*0354*/ 	.word	0xffffffff


	//   ....[64]....
        /*0358*/ 	.word	0xffffffff


	//   ....[65]....
        /*035c*/ 	.word	0xffffffff


	//   ....[66]....
        /*0360*/ 	.word	0xffffffff


	//   ....[67]....
        /*0364*/ 	.word	0xffffffff


	//   ....[68]....
        /*0368*/ 	.word	0xffffffff


	//   ....[69]....
        /*036c*/ 	.word	0xffffffff


	//   ....[70]....
        /*0370*/ 	.word	0xffffffff


	//   ....[71]....
        /*0374*/ 	.word	0xffffffff


	//   ....[72]....
        /*0378*/ 	.word	0x0500000f


	//   ....[73]....
        /*037c*/ 	.word	0x0500000f


	//   ....[74]....
        /*0380*/ 	.word	0x0500000f


	//   ....[75]....
        /*0384*/ 	.word	0x0500000f


	//   ....[76]....
        /*0388*/ 	.word	0x0500000f


	//   ....[77]....
        /*038c*/ 	.word	0x0500000f


	//   ....[78]....
        /*0390*/ 	.word	0x0500000f


	//   ....[79]....
        /*0394*/ 	.word	0x0500000f


	//   ....[80]....
        /*0398*/ 	.word	0x0500000f


	//   ....[81]....
        /*039c*/ 	.word	0x0500000f


	//   ....[82]....
        /*03a0*/ 	.word	0x0500000f


	//   ....[83]....
        /*03a4*/ 	.word	0x0500000f


	//   ....[84]....
        /*03a8*/ 	.word	0x0500000f


	//   ....[85]....
        /*03ac*/ 	.word	0x0500000f


	//   ....[86]....
        /*03b0*/ 	.word	0x0500000f


	//   ....[87]....
        /*03b4*/ 	.word	0x0500000f


	//   ....[88]....
        /*03b8*/ 	.word	0x0500000f


	//   ....[89]....
        /*03bc*/ 	.word	0x0500000f


	//   ....[90]....
        /*03c0*/ 	.word	0x0500000f


	//----- nvinfo : EIATTR_COOP_GROUP_INSTR_OFFSETS
	.align		4
.L_429:
        /*03c4*/ 	.byte	0x04, 0x28
        /*03c6*/ 	.short	(.L_431 - .L_430)


	//   ....[0]....
.L_430:
        /*03c8*/ 	.word	0x00000060


	//   ....[1]....
        /*03cc*/ 	.word	0x000001a0


	//   ....[2]....
        /*03d0*/ 	.word	0x000001e0


	//   ....[3]....
        /*03d4*/ 	.word	0x000003f0


	//   ....[4]....
        /*03d8*/ 	.word	0x00000550


	//   ....[5]....
        /*03dc*/ 	.word	0x00000670


	//   ....[6]....
        /*03e0*/ 	.word	0x000007d0


	//   ....[7]....
        /*03e4*/ 	.word	0x00001b10


	//   ....[8]....
        /*03e8*/ 	.word	0x000039e0


	//   ....[9]....
        /*03ec*/ 	.word	0x000041c0


	//   ....[10]....
        /*03f0*/ 	.word	0x00005da0


	//   ....[11]....
        /*03f4*/ 	.word	0x00005f30


	//   ....[12]....
        /*03f8*/ 	.word	0x000061f0


	//   ....[13]....
        /*03fc*/ 	.word	0x00006290


	//   ....[14]....
        /*0400*/ 	.word	0x00006a90


	//   ....[15]....
        /*0404*/ 	.word	0x000070f0


	//   ....[16]....
        /*0408*/ 	.word	0x00008a30


	//   ....[17]....
        /*040c*/ 	.word	0x00008b30


	//   ....[18]....
        /*0410*/ 	.word	0x00008eb0


	//   ....[19]....
        /*0414*/ 	.word	0x00008f40


	//   ....[20]....
        /*0418*/ 	.word	0x0000a060


	//   ....[21]....
        /*041c*/ 	.word	0x0000a740


	//   ....[22]....
        /*0420*/ 	.word	0x0000b820


	//   ....[23]....
        /*0424*/ 	.word	0x0000b850


	//   ....[24]....
        /*0428*/ 	.word	0x0000bb40


	//   ....[25]....
        /*042c*/ 	.word	0x0000bd10


	//   ....[26]....
        /*0430*/ 	.word	0x0000cc40


	//   ....[27]....
        /*0434*/ 	.word	0x0000d190


	//   ....[28]....
        /*0438*/ 	.word	0x0000ea70


	//   ....[29]....
        /*043c*/ 	.word	0x0000eb70


	//   ....[30]....
        /*0440*/ 	.word	0x0000ef20


	//   ....[31]....
        /*0444*/ 	.word	0x0000ef90


	//   ....[32]....
        /*0448*/ 	.word	0x000100a0


	//   ....[33]....
        /*044c*/ 	.word	0x000100e0


	//   ....[34]....
        /*0450*/ 	.word	0x00010110


	//   ....[35]....
        /*0454*/ 	.word	0x000101a0


	//   ....[36]....
        /*0458*/ 	.word	0x000101b0


	//   ....[37]....
        /*045c*/ 	.word	0x00011bc0


	//   ....[38]....
        /*0460*/ 	.word	0x00013470


	//   ....[39]....
        /*0464*/ 	.word	0x00013600


	//   ....[40]....
        /*0468*/ 	.word	0x00013630


	//   ....[41]....
        /*046c*/ 	.word	0x00013670


	//   ....[42]....
        /*0470*/ 	.word	0x000136e0


	//   ....[43]....
        /*0474*/ 	.word	0x00013740


	//   ....[44]....
        /*0478*/ 	.word	0x00013780


	//   ....[45]....
        /*047c*/ 	.word	0x00013930


	//   ....[46]....
        /*0480*/ 	.word	0x00013990


	//   ....[47]....
        /*0484*/ 	.word	0x000139d0


	//   ....[48]....
        /*0488*/ 	.word	0x00013a10


	//   ....[49]....
        /*048c*/ 	.word	0x00013a40


	//   ....[50]....
        /*0490*/ 	.word	0x00013a70


	//   ....[51]....
        /*0494*/ 	.word	0x00013b10


	//   ....[52]....
        /*0498*/ 	.word	0x00013b70


	//   ....[53]....
        /*049c*/ 	.word	0x00013c00


	//   ....[54]....
        /*04a0*/ 	.word	0x00017d90


	//   ....[55]....
        /*04a4*/ 	.word	0x00017da0


	//   ....[56]....
        /*04a8*/ 	.word	0x00017ec0


	//   ....[57]....
        /*04ac*/ 	.word	0x00017f20


	//   ....[58]....
        /*04b0*/ 	.word	0x00017f60


	//   ....[59]....
        /*04b4*/ 	.word	0x00017fa0


	//   ....[60]....
        /*04b8*/ 	.word	0x00017fd0


	//   ....[61]....
        /*04bc*/ 	.word	0x00018000


	//   ....[62]....
        /*04c0*/ 	.word	0x000181a0


	//   ....[63]....
        /*04c4*/ 	.word	0x00018200


	//   ....[64]....
        /*04c8*/ 	.word	0x00018240


	//   ....[65]....
        /*04cc*/ 	.word	0x00018280


	//   ....[66]....
        /*04d0*/ 	.word	0x000182b0


	//   ....[67]....
        /*04d4*/ 	.word	0x000182e0


	//   ....[68]....
        /*04d8*/ 	.word	0x000183a0


	//   ....[69]....
        /*04dc*/ 	.word	0x000183c0


	//   ....[70]....
        /*04e0*/ 	.word	0x00018430


	//   ....[71]....
        /*04e4*/ 	.word	0x00018ad0


	//   ....[72]....
        /*04e8*/ 	.word	0x000191b0


	//   ....[73]....
        /*04ec*/ 	.word	0x000195d0


	//   ....[74]....
        /*04f0*/ 	.word	0x00019660


	//   ....[75]....
        /*04f4*/ 	.word	0x00019700


	//   ....[76]....
        /*04f8*/ 	.word	0x000197b0


	//   ....[77]....
        /*04fc*/ 	.word	0x00019830


	//   ....[78]....
        /*0500*/ 	.word	0x000198b0


	//   ....[79]....
        /*0504*/ 	.word	0x00019930


	//   ....[80]....
        /*0508*/ 	.word	0x000199b0


	//   ....[81]....
        /*050c*/ 	.word	0x00019a40


	//   ....[82]....
        /*0510*/ 	.word	0x00019af0


	//   ....[83]....
        /*0514*/ 	.word	0x00019b70


	//   ....[84]....
        /*0518*/ 	.word	0x00019bf0


	//   ....[85]....
        /*051c*/ 	.word	0x00019c70


	//   ....[86]....
        /*0520*/ 	.word	0x00019cf0


	//   ....[87]....
        /*0524*/ 	.word	0x00019d60


	//   ....[88]....
        /*0528*/ 	.word	0x00019e00


	//   ....[89]....
        /*052c*/ 	.word	0x00019e90


	//   ....[90]....
        /*0530*/ 	.word	0x00019fc0


	//----- nvinfo : EIATTR_REG_RECONFIG
	.align		4
.L_431:
        /*0534*/ 	.byte	0x01, 0x54
	.zero		2


	//----- nvinfo : EIATTR_SYSCALL_OFFSETS
	.align		4
        /*0538*/ 	.byte	0x04, 0x46
        /*053a*/ 	.short	(.L_433 - .L_432)


	//   ....[0]....
.L_432:
        /*053c*/ 	.word	0x00003bb0


	//   ....[1]....
        /*0540*/ 	.word	0x00014c10


	//   ....[2]....
        /*0544*/ 	.word	0x00014d50


	//   ....[3]....
        /*0548*/ 	.word	0x00014e50


	//----- nvinfo : EIATTR_MBARRIER_INSTR_OFFSETS
	.align		4
.L_433:
        /*054c*/ 	.byte	0x04, 0x39
        /*054e*/ 	.short	(.L_435 - .L_434)


	//   ....[0]....
.L_434:
        /*0550*/ 	.word	0x000002d0
        /*0554*/ 	.word	0x000000ff
        /*0558*/ 	.word	0x00038800
        /*055c*/ 	.short	0x0100
        /*055e*/ 	.byte	0x08
	.zero		1


	//   ....[1]....
        /*0560*/ 	.word	0x000002e0
        /*0564*/ 	.word	0x000000ff
        /*0568*/ 	.word	0x00038810
        /*056c*/ 	.short	0x0100
        /*056e*/ 	.byte	0x08
	.zero		1


	//   ....[2]....
        /*0570*/ 	.word	0x000002f0
        /*0574*/ 	.word	0x000000ff
        /*0578*/ 	.word	0x00038820
        /*057c*/ 	.short	0x0100
        /*057e*/ 	.byte	0x08
	.zero		1


	//   ....[3]....
        /*0580*/ 	.word	0x000003a0
        /*0584*/ 	.word	0x000000ff
        /*0588*/ 	.word	0x00038830
        /*058c*/ 	.short	0x0100
        /*058e*/ 	.byte	0x06
	.zero		1


	//   ....[4]....
        /*0590*/ 	.word	0x000003b0
        /*0594*/ 	.word	0x000000ff
        /*0598*/ 	.word	0x00038840
        /*059c*/ 	.short	0x0100
        /*059e*/ 	.byte	0x06
	.zero		1


	//   ....[5]....
        /*05a0*/ 	.word	0x000003c0
        /*05a4*/ 	.word	0x000000ff
        /*05a8*/ 	.word	0x00038838
        /*05ac*/ 	.short	0x0100
        /*05ae*/ 	.byte	0x06
	.zero		1


	//   ....[6]....
        /*05b0*/ 	.word	0x000003d0
        /*05b4*/ 	.word	0x000000ff
        /*05b8*/ 	.word	0x00038848
        /*05bc*/ 	.short	0x0100
        /*05be*/ 	.byte	0x06
	.zero		1


	//   ....[7]....
        /*05c0*/ 	.word	0x00000500
        /*05c4*/ 	.word	0x000000ff
        /*05c8*/ 	.word	0x00038850
        /*05cc*/ 	.short	0x0100
        /*05ce*/ 	.byte	0x08
	.zero		1


	//   ....[8]....
        /*05d0*/ 	.word	0x00000510
        /*05d4*/ 	.word	0x000000ff
        /*05d8*/ 	.word	0x00038860
        /*05dc*/ 	.short	0x0100
        /*05de*/ 	.byte	0x08
	.zero		1


	//   ....[9]....
        /*05e0*/ 	.word	0x00000520
        /*05e4*/ 	.word	0x000000ff
        /*05e8*/ 	.word	0x00038858
        /*05ec*/ 	.short	0x0100
        /*05ee*/ 	.byte	0x08
	.zero		1


	//   ....[10]....
        /*05f0*/ 	.word	0x00000530
        /*05f4*/ 	.word	0x000000ff
        /*05f8*/ 	.word	0x00038868
        /*05fc*/ 	.short	0x0100
        /*05fe*/ 	.byte	0x08
	.zero		1


	//   ....[11]....
        /*0600*/ 	.word	0x00000620
        /*0604*/ 	.word	0x000000ff
        /*0608*/ 	.word	0x00038870
        /*060c*/ 	.short	0x0100
        /*060e*/ 	.byte	0x06
	.zero		1


	//   ....[12]....
        /*0610*/ 	.word	0x00000630
        /*0614*/ 	.word	0x000000ff
        /*0618*/ 	.word	0x00038880
        /*061c*/ 	.short	0x0100
        /*061e*/ 	.byte	0x06
	.zero		1


	//   ....[13]....
        /*0620*/ 	.word	0x00000640
        /*0624*/ 	.word	0x000000ff
        /*0628*/ 	.word	0x00038878
        /*062c*/ 	.short	0x0100
        /*062e*/ 	.byte	0x06
	.zero		1


	//   ....[14]....
        /*0630*/ 	.word	0x00000650
        /*0634*/ 	.word	0x000000ff
        /*0638*/ 	.word	0x00038888
        /*063c*/ 	.short	0x0100
        /*063e*/ 	.byte	0x06
	.zero		1


	//   ....[15]....
        /*0640*/ 	.word	0x00000780
        /*0644*/ 	.word	0x000000ff
        /*0648*/ 	.word	0x00038890
        /*064c*/ 	.short	0x0100
        /*064e*/ 	.byte	0x08
	.zero		1


	//   ....[16]....
        /*0650*/ 	.word	0x00000790
        /*0654*/ 	.word	0x000000ff
        /*0658*/ 	.word	0x000388a0
        /*065c*/ 	.short	0x0100
        /*065e*/ 	.byte	0x08
	.zero		1


	//   ....[17]....
        /*0660*/ 	.word	0x000007a0
        /*0664*/ 	.word	0x000000ff
        /*0668*/ 	.word	0x00038898
        /*066c*/ 	.short	0x0100
        /*066e*/ 	.byte	0x08
	.zero		1


	//   ....[18]....
        /*0670*/ 	.word	0x000007b0
        /*0674*/ 	.word	0x000000ff
        /*0678*/ 	.word	0x000388a8
        /*067c*/ 	.short	0x0100
        /*067e*/ 	.byte	0x08
	.zero		1


	//   ....[19]....
        /*0680*/ 	.word	0x000008e0
        /*0684*/ 	.word	0x000000ff
        /*0688*/ 	.word	0x000388b0
        /*068c*/ 	.short	0x0100
        /*068e*/ 	.byte	0x08
	.zero		1


	//   ....[20]....
        /*0690*/ 	.word	0x000008f0
        /*0694*/ 	.word	0x000000ff
        /*0698*/ 	.word	0x000388c0
        /*069c*/ 	.short	0x0100
        /*069e*/ 	.byte	0x08
	.zero		1


	//   ....[21]....
        /*06a0*/ 	.word	0x00000900
        /*06a4*/ 	.word	0x000000ff
        /*06a8*/ 	.word	0x000388b8
        /*06ac*/ 	.short	0x0100
        /*06ae*/ 	.byte	0x08
	.zero		1


	//   ....[22]....
        /*06b0*/ 	.word	0x00000910
        /*06b4*/ 	.word	0x000000ff
        /*06b8*/ 	.word	0x000388c8
        /*06bc*/ 	.short	0x0100
        /*06be*/ 	.byte	0x08
	.zero		1


	//   ....[23]....
        /*06c0*/ 	.word	0x00001e80
        /*06c4*/ 	.word	0x00000000
        /*06c8*/ 	.word	0x00000000
        /*06cc*/ 	.short	0x0101
        /*06ce*/ 	.byte	0x3f
	.zero		1


	//   ....[24]....
        /*06d0*/ 	.word	0x00002930
        /*06d4*/ 	.word	0x00000000
        /*06d8*/ 	.word	0x00000000
        /*06dc*/ 	.short	0x0101
        /*06de*/ 	.byte	0x3f
	.zero		1


	//   ....[25]....
        /*06e0*/ 	.word	0x00003c10
        /*06e4*/ 	.word	0x000000ff
        /*06e8*/ 	.word	0x00038800
        /*06ec*/ 	.short	0x010a
        /*06ee*/ 	.byte	0x25
	.zero		1


	//   ....[26]....
        /*06f0*/ 	.word	0x00003c80
        /*06f4*/ 	.word	0x00000004
        /*06f8*/ 	.word	0x00038830
        /*06fc*/ 	.short	0x010a
        /*06fe*/ 	.byte	0x3f
	.zero		1


	//   ....[27]....
        /*0700*/ 	.word	0x00003cc0
        /*0704*/ 	.word	0x00000004
        /*0708*/ 	.word	0x00038830
        /*070c*/ 	.short	0x010a
        /*070e*/ 	.byte	0x3f
	.zero		1


	//   ....[28]....
        /*0710*/ 	.word	0x00003f40
        /*0714*/ 	.word	0x000000ff
        /*0718*/ 	.word	0x00038810
        /*071c*/ 	.short	0x010a
        /*071e*/ 	.byte	0x25
	.zero		1


	//   ....[29]....
        /*0720*/ 	.word	0x00003f80
        /*0724*/ 	.word	0x00000004
        /*0728*/ 	.word	0x00038850
        /*072c*/ 	.short	0x010a
        /*072e*/ 	.byte	0x3f
	.zero		1


	//   ....[30]....
        /*0730*/ 	.word	0x00003fc0
        /*0734*/ 	.word	0x00000004
        /*0738*/ 	.word	0x00038850
        /*073c*/ 	.short	0x010a
        /*073e*/ 	.byte	0x3f
	.zero		1


	//   ....[31]....
        /*0740*/ 	.word	0x00005250
        /*0744*/ 	.word	0x00000000
        /*0748*/ 	.word	0x00000000
        /*074c*/ 	.short	0x0101
        /*074e*/ 	.byte	0x3f
	.zero		1


	//   ....[32]....
        /*0750*/ 	.word	0x00006ab0
        /*0754*/ 	.word	0x00000004
        /*0758*/ 	.word	0x00000000
        /*075c*/ 	.short	0x0101
        /*075e*/ 	.byte	0x3f
	.zero		1


	//   ....[33]....
        /*0760*/ 	.word	0x00006d40
        /*0764*/ 	.word	0x000000ff
        /*0768*/ 	.word	0x00038830
        /*076c*/ 	.short	0x010a
        /*076e*/ 	.byte	0x07
	.zero		1


	//   ....[34]....
        /*0770*/ 	.word	0x00006d80
        /*0774*/ 	.word	0x000000ff
        /*0778*/ 	.word	0x00038830
        /*077c*/ 	.short	0x010a
        /*077e*/ 	.byte	0x07
	.zero		1


	//   ....[35]....
        /*0780*/ 	.word	0x00006fa0
        /*0784*/ 	.word	0x000000ff
        /*0788*/ 	.word	0x00038850
        /*078c*/ 	.short	0x010a
        /*078e*/ 	.byte	0x07
	.zero		1


	//   ....[36]....
        /*0790*/ 	.word	0x00006fe0
        /*0794*/ 	.word	0x000000ff
        /*0798*/ 	.word	0x00038850
        /*079c*/ 	.short	0x010a
        /*079e*/ 	.byte	0x07
	.zero		1


	//   ....[37]....
        /*07a0*/ 	.word	0x00008180
        /*07a4*/ 	.word	0x0000000c
        /*07a8*/ 	.word	0x00000000
        /*07ac*/ 	.short	0x0101
        /*07ae*/ 	.byte	0x3f
	.zero		1


	//   ....[38]....
        /*07b0*/ 	.word	0x0000a080
        /*07b4*/ 	.word	0x00000009
        /*07b8*/ 	.word	0x00000000
        /*07bc*/ 	.short	0x0101
        /*07be*/ 	.byte	0x3f
	.zero		1


	//   ....[39]....
        /*07c0*/ 	.word	0x0000a3a0
        /*07c4*/ 	.word	0x000000ff
        /*07c8*/ 	.word	0x00038830
        /*07cc*/ 	.short	0x010a
        /*07ce*/ 	.byte	0x06
	.zero		1


	//   ....[40]....
        /*07d0*/ 	.word	0x0000a3e0
        /*07d4*/ 	.word	0x000000ff
        /*07d8*/ 	.word	0x00038830
        /*07dc*/ 	.short	0x010a
        /*07de*/ 	.byte	0x06
	.zero		1


	//   ....[41]....
        /*07e0*/ 	.word	0x0000a600
        /*07e4*/ 	.word	0x000000ff
        /*07e8*/ 	.word	0x00038850
        /*07ec*/ 	.short	0x010a
        /*07ee*/ 	.byte	0x06
	.zero		1


	//   ....[42]....
        /*07f0*/ 	.word	0x0000a640
        /*07f4*/ 	.word	0x000000ff
        /*07f8*/ 	.word	0x00038850
        /*07fc*/ 	.short	0x010a
        /*07fe*/ 	.byte	0x06
	.zero		1


	//   ....[43]....
        /*0800*/ 	.word	0x0000c080
        /*0804*/ 	.word	0x00000098
        /*0808*/ 	.word	0x00000000
        /*080c*/ 	.short	0x0101
        /*080e*/ 	.byte	0x3f
	.zero		1


	//   ....[44]....
        /*0810*/ 	.word	0x0000cc60
        /*0814*/ 	.word	0x000000b3
        /*0818*/ 	.word	0x00000000
        /*081c*/ 	.short	0x0101
        /*081e*/ 	.byte	0x3f
	.zero		1


	//   ....[45]....
        /*0820*/ 	.word	0x0000cdc0
        /*0824*/ 	.word	0x000000ff
        /*0828*/ 	.word	0x00038830
        /*082c*/ 	.short	0x010a
        /*082e*/ 	.byte	0x07
	.zero		1


	//   ....[46]....
        /*0830*/ 	.word	0x0000ce00
        /*0834*/ 	.word	0x000000ff
        /*0838*/ 	.word	0x00038830
        /*083c*/ 	.short	0x010a
        /*083e*/ 	.byte	0x07
	.zero		1


	//   ....[47]....
        /*0840*/ 	.word	0x0000d020
        /*0844*/ 	.word	0x000000ff
        /*0848*/ 	.word	0x00038850
        /*084c*/ 	.short	0x010a
        /*084e*/ 	.byte	0x07
	.zero		1


	//   ....[48]....
        /*0850*/ 	.word	0x0000d060
        /*0854*/ 	.word	0x000000ff
        /*0858*/ 	.word	0x00038850
        /*085c*/ 	.short	0x010a
        /*085e*/ 	.byte	0x07
	.zero		1


	//   ....[49]....
        /*0860*/ 	.word	0x0000e1f0
        /*0864*/ 	.word	0x00000008
        /*0868*/ 	.word	0x00000000
        /*086c*/ 	.short	0x0101
        /*086e*/ 	.byte	0x3f
	.zero		1


	//   ....[50]....
        /*0870*/ 	.word	0x000100c0
        /*0874*/ 	.word	0x0000000a
        /*0878*/ 	.word	0x00000000
        /*087c*/ 	.short	0x0101
        /*087e*/ 	.byte	0x3f
	.zero		1


	//   ....[51]....
        /*0880*/ 	.word	0x00012530
        /*0884*/ 	.word	0x000000ff
        /*0888*/ 	.word	0x00000000
        /*088c*/ 	.short	0x0101
        /*088e*/ 	.byte	0x04
	.zero		1


	//   ....[52]....
        /*0890*/ 	.word	0x00015380
        /*0894*/ 	.word	0x00000009
        /*0898*/ 	.word	0x00038840
        /*089c*/ 	.short	0x010a
        /*089e*/ 	.byte	0x3f
	.zero		1


	//   ....[53]....
        /*08a0*/ 	.word	0x00015b70
        /*08a4*/ 	.word	0x0000000b
        /*08a8*/ 	.word	0x00038820
        /*08ac*/ 	.short	0x010a
        /*08ae*/ 	.byte	0x3f
	.zero		1


	//   ....[54]....
        /*08b0*/ 	.word	0x00015c40
        /*08b4*/ 	.word	0x00000006
        /*08b8*/ 	.word	0x00038860
        /*08bc*/ 	.short	0x010a
        /*08be*/ 	.byte	0x3f
	.zero		1


	//   ....[55]....
        /*08c0*/ 	.word	0x000163f0
        /*08c4*/ 	.word	0x00000002
        /*08c8*/ 	.word	0x00038840
        /*08cc*/ 	.short	0x010a
        /*08ce*/ 	.byte	0x3f
	.zero		1


	//   ....[56]....
        /*08d0*/ 	.word	0x00016600
        /*08d4*/ 	.word	0x00000002
        /*08d8*/ 	.word	0x00038860
        /*08dc*/ 	.short	0x010a
        /*08de*/ 	.byte	0x3f
	.zero		1


	//   ....[57]....
        /*08e0*/ 	.word	0x00016cd0
        /*08e4*/ 	.word	0x00000002
        /*08e8*/ 	.word	0x00038840
        /*08ec*/ 	.short	0x010a
        /*08ee*/ 	.byte	0x3f
	.zero		1


	//   ....[58]....
        /*08f0*/ 	.word	0x00016ed0
        /*08f4*/ 	.word	0x00000002
        /*08f8*/ 	.word	0x00038860
        /*08fc*/ 	.short	0x010a
        /*08fe*/ 	.byte	0x3f
	.zero		1


	//   ....[59]....
        /*0900*/ 	.word	0x00017510
        /*0904*/ 	.word	0x00000002
        /*0908*/ 	.word	0x00038840
        /*090c*/ 	.short	0x010a
        /*090e*/ 	.byte	0x3f
	.zero		1


	//   ....[60]....
        /*0910*/ 	.word	0x00017720
        /*0914*/ 	.word	0x00000002
        /*0918*/ 	.word	0x00038860
        /*091c*/ 	.short	0x010a
        /*091e*/ 	.byte	0x3f
	.zero		1


	//   ....[61]....
        /*0920*/ 	.word	0x00018a60
        /*0924*/ 	.word	0x00000000
        /*0928*/ 	.word	0x00038820
        /*092c*/ 	.short	0x010a
        /*092e*/ 	.byte	0x3f
	.zero		1


	//   ....[62]....
        /*0930*/ 	.word	0x00018c10
        /*0934*/ 	.word	0x00000006
        /*0938*/ 	.word	0x00000000
        /*093c*/ 	.short	0x010a
        /*093e*/ 	.byte	0x3f
	.zero		1


	//   ....[63]....
        /*0940*/ 	.word	0x00018c80
        /*0944*/ 	.word	0x00000007
        /*0948*/ 	.word	0x00000000
        /*094c*/ 	.short	0x010a
        /*094e*/ 	.byte	0x3f
	.zero		1


	//   ....[64]....
        /*0950*/ 	.word	0x00018cf0
        /*0954*/ 	.word	0x00000004
        /*0958*/ 	.word	0x00000000
        /*095c*/ 	.short	0x010a
        /*095e*/ 	.byte	0x3f
	.zero		1


	//   ....[65]....
        /*0960*/ 	.word	0x00018d20
        /*0964*/ 	.word	0x00000003
        /*0968*/ 	.word	0x00000000
        /*096c*/ 	.short	0x010a
        /*096e*/ 	.byte	0x3f
	.zero		1


	//   ....[66]....
        /*0970*/ 	.word	0x00018d90
        /*0974*/ 	.word	0x00000003
        /*0978*/ 	.word	0x00038800
        /*097c*/ 	.short	0x010a
        /*097e*/ 	.byte	0x3f
	.zero		1


	//   ....[67]....
        /*0980*/ 	.word	0x00018de0
        /*0984*/ 	.word	0x00000004
        /*0988*/ 	.word	0x00038830
        /*098c*/ 	.short	0x010a
        /*098e*/ 	.byte	0x3f
	.zero		1


	//   ....[68]....
        /*0990*/ 	.word	0x00018e40
        /*0994*/ 	.word	0x00000007
        /*0998*/ 	.word	0x00038810
        /*099c*/ 	.short	0x010a
        /*099e*/ 	.byte	0x3f
	.zero		1


	//   ....[69]....
        /*09a0*/ 	.word	0x00018e90
        /*09a4*/ 	.word	0x00000004
        /*09a8*/ 	.word	0x00038850
        /*09ac*/ 	.short	0x010a
        /*09ae*/ 	.byte	0x3f
	.zero		1


	//   ....[70]....
        /*09b0*/ 	.word	0x00018ef0
        /*09b4*/ 	.word	0x0000000a
        /*09b8*/ 	.word	0x00038830
        /*09bc*/ 	.short	0x010a
        /*09be*/ 	.byte	0x3f
	.zero		1


	//   ....[71]....
        /*09c0*/ 	.word	0x00018f50
        /*09c4*/ 	.word	0x0000000a
        /*09c8*/ 	.word	0x00038850
        /*09cc*/ 	.short	0x010a
        /*09ce*/ 	.byte	0x3f
	.zero		1


	//   ....[72]....
        /*09d0*/ 	.word	0x00018fb0
        /*09d4*/ 	.word	0x00000007
        /*09d8*/ 	.word	0x00038830
        /*09dc*/ 	.short	0x010a
        /*09de*/ 	.byte	0x3f
	.zero		1


	//   ....[73]....
        /*09e0*/ 	.word	0x00019010
        /*09e4*/ 	.word	0x00000007
        /*09e8*/ 	.word	0x00038850
        /*09ec*/ 	.short	0x010a
        /*09ee*/ 	.byte	0x3f
	.zero		1


	//   ....[74]....
        /*09f0*/ 	.word	0x00019070
        /*09f4*/ 	.word	0x0000000f
        /*09f8*/ 	.word	0x00038830
        /*09fc*/ 	.short	0x010a
        /*09fe*/ 	.byte	0x3f
	.zero		1


	//   ....[75]....
        /*0a00*/ 	.word	0x000190d0
        /*0a04*/ 	.word	0x0000000f
        /*0a08*/ 	.word	0x00038850
        /*0a0c*/ 	.short	0x010a
        /*0a0e*/ 	.byte	0x3f
	.zero		1


	//   ....[76]....
        /*0a10*/ 	.word	0x00019270
        /*0a14*/ 	.word	0x00000009
        /*0a18*/ 	.word	0x00038840
        /*0a1c*/ 	.short	0x010a
        /*0a1e*/ 	.byte	0x3f
	.zero		1


	//   ....[77]....
        /*0a20*/ 	.word	0x000192f0
        /*0a24*/ 	.word	0x00000009
        /*0a28*/ 	.word	0x00038820
        /*0a2c*/ 	.short	0x010a
        /*0a2e*/ 	.byte	0x3f
	.zero		1


	//   ....[78]....
        /*0a30*/ 	.word	0x00019340
        /*0a34*/ 	.word	0x00000006
        /*0a38*/ 	.word	0x00038860
        /*0a3c*/ 	.short	0x010a
        /*0a3e*/ 	.byte	0x3f
	.zero		1


	//   ....[79]....
        /*0a40*/ 	.word	0x00019390
        /*0a44*/ 	.word	0x00000002
        /*0a48*/ 	.word	0x00038840
        /*0a4c*/ 	.short	0x010a
        /*0a4e*/ 	.byte	0x3f
	.zero		1


	//   ....[80]....
        /*0a50*/ 	.word	0x000193e0
        /*0a54*/ 	.word	0x00000002
        /*0a58*/ 	.word	0x00038860
        /*0a5c*/ 	.short	0x010a
        /*0a5e*/ 	.byte	0x3f
	.zero		1


	//   ....[81]....
        /*0a60*/ 	.word	0x00019430
        /*0a64*/ 	.word	0x00000002
        /*0a68*/ 	.word	0x00038840
        /*0a6c*/ 	.short	0x010a
        /*0a6e*/ 	.byte	0x3f
	.zero		1


	//   ....[82]....
        /*0a70*/ 	.word	0x00019480
        /*0a74*/ 	.word	0x00000002
        /*0a78*/ 	.word	0x00038860
        /*0a7c*/ 	.short	0x010a
        /*0a7e*/ 	.byte	0x3f
	.zero		1


	//   ....[83]....
        /*0a80*/ 	.word	0x000194d0
        /*0a84*/ 	.word	0x00000002
        /*0a88*/ 	.word	0x00038840
        /*0a8c*/ 	.short	0x010a
        /*0a8e*/ 	.byte	0x3f
	.zero		1


	//   ....[84]....
        /*0a90*/ 	.word	0x00019520
        /*0a94*/ 	.word	0x00000002
        /*0a98*/ 	.word	0x00038860
        /*0a9c*/ 	.short	0x010a
        /*0a9e*/ 	.byte	0x3f
	.zero		1


	//   ....[85]....
        /*0aa0*/ 	.word	0x00019ee0
        /*0aa4*/ 	.word	0x00000000
        /*0aa8*/ 	.word	0x00038820
        /*0aac*/ 	.short	0x010a
        /*0aae*/ 	.byte	0x3f
	.zero		1


	//   ....[86]....
        /*0ab0*/ 	.word	0x0001a080
        /*0ab4*/ 	.word	0x00000006
        /*0ab8*/ 	.word	0x00000000
        /*0abc*/ 	.short	0x010a
        /*0abe*/ 	.byte	0x3f
	.zero		1


	//   ....[87]....
        /*0ac0*/ 	.word	0x0001a0d0
        /*0ac4*/ 	.word	0x00000007
        /*0ac8*/ 	.word	0x00000000
        /*0acc*/ 	.short	0x010a
        /*0ace*/ 	.byte	0x3f
	.zero		1


	//   ....[88]....
        /*0ad0*/ 	.word	0x0001a120
        /*0ad4*/ 	.word	0x00000004
        /*0ad8*/ 	.word	0x00000000
        /*0adc*/ 	.short	0x010a
        /*0ade*/ 	.byte	0x3f
	.zero		1


	//----- nvinfo : EIATTR_NUM_MBARRIERS
	.align		4
.L_435:
        /*0ae0*/ 	.byte	0x03, 0x38
        /*0ae2*/ 	.short	0x0017


	//----- nvinfo : EIATTR_EXIT_INSTR_OFFSETS
	.align		4
        /*0ae4*/ 	.byte	0x04, 0x1c
        /*0ae6*/ 	.short	(.L_437 - .L_436)


	//   ....[0]....
.L_436:
        /*0ae8*/ 	.word	0x00000ac0


	//   ....[1]....
        /*0aec*/ 	.word	0x00013430


	//   ....[2]....
        /*0af0*/ 	.word	0x00013490


	//   ....[3]....
        /*0af4*/ 	.word	0x00018d70


	//----- nvinfo : EIATTR_MAX_THREADS
	.align		4
.L_437:
        /*0af8*/ 	.byte	0x04, 0x05
        /*0afa*/ 	.short	(.L_439 - .L_438)
.L_438:
        /*0afc*/ 	.word	0x00000180
        /*0b00*/ 	.word	0x00000001
        /*0b04*/ 	.word	0x00000001


	//----- nvinfo : EIATTR_CRS_STACK_SIZE
	.align		4
.L_439:
        /*0b08*/ 	.byte	0x04, 0x1e
        /*0b0a*/ 	.short	(.L_441 - .L_440)
.L_440:
        /*0b0c*/ 	.word	0x00000000


	//----- nvinfo : EIATTR_CBANK_PARAM_SIZE
	.align		4
.L_441:
        /*0b10*/ 	.byte	0x03, 0x19
        /*0b12*/ 	.short	0x0b70


	//----- nvinfo : EIATTR_PARAM_CBANK
	.align		4
        /*0b14*/ 	.byte	0x04, 0x0a
        /*0b16*/ 	.short	(.L_443 - .L_442)
	.align		4
.L_442:
        /*0b18*/ 	.word	index@(.nv.constant0._ZN7cutlass13device_kernelIN5flash11enable_sm90INS1_16FlashAttnFwdSm90INS1_25CollectiveMainloopFwdSm90ILi2EN4cute5tupleIJNS5_1CILi1EEES8_S8_EEENS6_IJNS7_ILi64EEESA_SA_EEELi512ENS_6half_tEfNS_4arch4Sm90ELb0ELb1ELb0ELb1ELb0ELb0ELb1ELb0ELb0ELb0ELb0ELb0EEENS1_21CollectiveEpilogueFwdINS6_IJSA_NS7_ILi512EEESA_EEES9_SC_SE_Li256ELb1ELb0ELb0ELb0EEENS1_36VarlenDynamicPersistentTileSchedulerILi64ELi64ELi256ELi32ELb0ELb0ELb1ELb1ELb0ELb1EEEEEEEEEvNT_6ParamsE)
        /*0b1c*/ 	.short	0x0210
        /*0b1e*/ 	.short	0x0b70


	//----- nvinfo : EIATTR_SW_WAR
	.align		4
.L_443:
        /*0b20*/ 	.byte	0x04, 0x36
        /*0b22*/ 	.short	(.L_445 - .L_444)
.L_444:
        /*0b24*/ 	.word	0x00000008
.L_445:


//--------------------- .nv.info._ZN7cutlass13device_kernelIN5flash11enable_sm90INS1_16FlashAttnFwdSm90INS1_25CollectiveMainloopFwdSm90ILi2EN4cute5tupleIJNS5_1CILi1EEES8_S8_EEENS6_IJNS7_ILi64EEESA_SA_EEELi512ENS_6half_tEfNS_4arch4Sm90ELb0ELb1ELb0ELb1ELb0ELb1ELb1ELb0ELb0ELb0ELb0ELb0EEENS1_21CollectiveEpilogueFwdINS6_IJSA_NS7_ILi512EEESA_EEES9_SC_SE_Li256ELb1ELb0ELb0ELb0EEENS1_36VarlenDynamicPersistentTileSchedulerILi64ELi64ELi256ELi32ELb0ELb0ELb1ELb1ELb0ELb1EEEEEEEEEvNT_6ParamsE --------------------------
	.section	.nv.info._ZN7cutlass13device_kernelIN5flash11enable_sm90INS1_16FlashAttnFwdSm90INS1_25CollectiveMainloopFwdSm90ILi2EN4cute5tupleIJNS5_1CILi1EEES8_S8_EEENS6_IJNS7_ILi64EEESA_SA_EEELi512ENS_6half_tEfNS_4arch4Sm90ELb0ELb1ELb0ELb1ELb0ELb1ELb1ELb0ELb0ELb0ELb0ELb0EEENS1_21CollectiveEpilogueFwdINS6_IJSA_NS7_ILi512EEESA_EEES9_SC_SE_Li256ELb1ELb0ELb0ELb0EEENS1_36VarlenDynamicPersistentTileSchedulerILi64ELi64ELi256ELi32ELb0ELb0ELb1ELb1ELb0ELb1EEEEEEEEEvNT_6ParamsE,"",@"SHT_CUDA_INFO"
	.sectionflags	@""
	.align	4


	//----- nvinfo : EIATTR_CUDA_API_VERSION
	.align		4
        /*0000*/ 	.byte	0x04, 0x37
        /*0002*/ 	.short	(.L_447 - .L_446)
.L_446:
        /*0004*/ 	.word	0x00000082


	//----- nvinfo : EIATTR_KPARAM_INFO
	.align		4
.L_447:
        /*0008*/ 	.byte	0x04, 0x17
        /*000a*/ 	.short	(.L_449 - .L_448)
.L_448:
        /*000c*/ 	.word	0x00000000
        /*0010*/ 	.short	0x0000
        /*0012*/ 	.short	0x0070
        /*0014*/ 	.byte	0x00, 0xf0, 0x01, 0x2c


	//----- nvinfo : EIATTR_SPARSE_MMA_MASK
	.align		4
.L_449:
        /*0018*/ 	.byte	0x03, 0x50
        /*001a*/ 	.short	0x0000


	//----- nvinfo : EIATTR_MAXREG_COUNT
	.align		4
        /*001c*/ 	.byte	0x03, 0x1b
        /*001e*/ 	.short	0x00a8


	//----- nvinfo : EIATTR_NUM_BARRIERS
	.align		4
        /*0020*/ 	.byte	0x02, 0x4c
        /*0022*/ 	.byte	0x10
	.zero		1


	//----- nvinfo : EIATTR_EXTERNS
	.align		4
        /*0024*/ 	.byte	0x04, 0x0f
        /*0026*/ 	.short	(.L_451 - .L_450)


	//   ....[0]....
	.align		4
.L_450:
        /*0028*/ 	.word	index@(__assertfail)


	//----- nvinfo : EIATTR_ANNOTATIONS
	.align		4
.L_451:
        /*002c*/ 	.byte	0x04, 0x55
        /*002e*/ 	.short	(.L_453 - .L_452)


	//   ....[0]....
.L_452:
        /* <DEDUP_REMOVED lines=41> */


	//----- nvinfo : EIATTR_MERCURY_ISA_VERSION
	.align		4
.L_453:
        /*02a8*/ 	.byte	0x03, 0x5f
        /*02aa*/ 	.short	0x0101


	//----- nvinfo : EIATTR_UNUSED_LOAD_BYTE_OFFSET
	.align		4
        /*02ac*/ 	.byte	0x04, 0x44
        /*02ae*/ 	.short	(.L_455 - .L_454)


	//   ....[0]....
.L_454:
        /*02b0*/ 	.word	0x00000b50
        /*02b4*/ 	.word	0x0000fff0


	//   ....[1]....
        /*02b8*/ 	.word	0x000191d0
        /*02bc*/ 	.word	0x0000fff0


	//----- nvinfo : EIATTR_INT_WARP_WIDE_INSTR_OFFSETS
	.align		4
.L_455:
        /*02c0*/ 	.byte	0x04, 0x31
        /*02c2*/ 	.short	(.L_457 - .L_456)


	//   ....[0]....
.L_456:
        /*02c4*/ 	.word	0x00000200


	//   ....[1]....
        /*02c8*/ 	.word	0x00000240


	//   ....[2]....
        /*02cc*/ 	.word	0x000002a0


	//   ....[3]....
        /*02d0*/ 	.word	0x000002b0


	//   ....[4]....
        /*02d4*/ 	.word	0x0001e300


	//   ....[5]....
        /*02d8*/ 	.word	0x0001e3b0


	//   ....[6]....
        /*02dc*/ 	.word	0x0001e8c0


	//   ....[7]....
        /*02e0*/ 	.word	0x0001e930


	//   ....[8]....
        /*02e4*/ 	.word	0x000215b0


	//   ....[9]....
        /*02e8*/ 	.word	0x00021660


	//----- nvinfo : EIATTR_COOP_GROUP_MASK_REGIDS
	.align		4
.L_457:
        /*02ec*/ 	.byte	0x04, 0x29
        /*02ee*/ 	.short	(.L_459 - .L_458)


	//   ....[0]....
.L_458:
        /*02f0*/ 	.word	0xffffffff


	//   ....[1]....
        /*02f4*/ 	.word	0xffffffff


	//   ....[2]....
        /*02f8*/ 	.word	0xffffffff


	//   ....[3]....
        /*02fc*/ 	.word	0xffffffff


	//   ....[4]....
        /*0300*/ 	.word	0xffffffff


	//   ....[5]....
        /*0304*/ 	.word	0xffffffff


	//   ....[6]....
        /*0308*/ 	.word	0xffffffff


	//   ....[7]....
        /*030c*/ 	.word	0xffffffff


	//   ....[8]....
        /*0310*/ 	.word	0xffffffff


	//   ....[9]....
        /*0314*/ 	.word	0xffffffff


	//   ....[10]....
        /*0318*/ 	.word	0xffffffff


	//   ....[11]....
        /*031c*/ 	.word	0xffffffff


	//   ....[12]....
        /*0320*/ 	.word	0xffffffff


	//   ....[13]....
        /*0324*/ 	.word	0xffffffff


	//   ....[14]....
        /*0328*/ 	.word	0xffffffff


	//   ....[15]....
        /*032c*/ 	.word	0xffffffff


	//   ....[16]....
        /*0330*/ 	.word	0xffffffff


	//   ....[17]....
        /*0334*/ 	.word	0xffffffff


	//   ....[18]....
        /*0338*/ 	.word	0xffffffff


	//   ....[19]....
        /*033c*/ 	.word	0xffffffff


	//   ....[20]....
        /*0340*/ 	.word	0xffffffff


	//   ....[21]....
        /*0344*/ 	.word	0xffffffff


	//   ....[22]....
        /*0348*/ 	.word	0xffffffff


	//   ....[23]....
        /*034c*/ 	.word	0xffffffff


	//   ....[24]....
        /*0350*/ 	.word	0xffffffff


	//   ....[25]....
        /*0354*/ 	.word	0xffffffff


	//   ....[26]....
        /*0358*/ 	.word	0xffffffff


	//   ....[27]....
        /*035c*/ 	.word	0xffffffff


	//   ....[28]....
        /*0360*/ 	.word	0xffffffff


	//   ....[29]....
        /*0364*/ 	.word	0xffffffff


	//   ....[30]....
        /*0368*/ 	.word	0xffffffff


	//   ....[31]....
        /*036c*/ 	.word	0xffffffff


	//   ....[32]....
        /*0370*/ 	.word	0xffffffff


	//   ....[33]....
        /*0374*/ 	.word	0xffffffff


	//   ....[34]....
        /*0378*/ 	.word	0xffffffff


	//   ....[35]....
        /*037c*/ 	.word	0xffffffff


	//   ....[36]....
        /*0380*/ 	.word	0xffffffff


	//   ....[37]....
        /*0384*/ 	.word	0xffffffff


	//   ....[38]....
        /*0388*/ 	.word	0xffffffff


	//   ....[39]....
        /*038c*/ 	.word	0xffffffff


	//   ....[40]....
        /*0390*/ 	.word	0xffffffff


	//   ....[41]....
        /*0394*/ 	.word	0xffffffff


	//   ....[42]....
        /*0398*/ 	.word	0xffffffff


	//   ....[43]....
        /*039c*/ 	.word	0xffffffff


	//   ....[44]....
        /*03a0*/ 	.word	0xffffffff


	//   ....[45]....
        /*03a4*/ 	.word	0xffffffff


	//   ....[46]....
        /*03a8*/ 	.word	0xffffffff


	//   ....[47]....
        /*03ac*/ 	.word	0xffffffff


	//   ....[48]....
        /*03b0*/ 	.word	0xffffffff


	//   ....[49]....
        /*03b4*/ 	.word	0xffffffff


	//   ....[50]....
        /*03b8*/ 	.word	0xffffffff


	//   ....[51]....
        /*03bc*/ 	.word	0xffffffff


	//   ....[52]....
        /*03c0*/ 	.word	0xffffffff


	//   ....[53]....
        /*03c4*/ 	.word	0xffffffff


	//   ....[54]....
        /*03c8*/ 	.word	0xffffffff


	//   ....[55]....
        /*03cc*/ 	.word	0xffffffff


	//   ....[56]....
        /*03d0*/ 	.word	0xffffffff


	//   ....[57]....
        /*03d4*/ 	.word	0xffffffff


	//   ....[58]....
        /*03d8*/ 	.word	0xffffffff


	//   ....[59]....
        /*03dc*/ 	.word	0xffffffff


	//   ....[60]....
        /*03e0*/ 	.word	0xffffffff


	//   ....[61]....
        /*03e4*/ 	.word	0xffffffff


	//   ....[62]....
        /*03e8*/ 	.word	0xffffffff


	//   ....[63]....
        /*03ec*/ 	.word	0xffffffff


	//   ....[64]....
        /*03f0*/ 	.word	0xffffffff


	//   ....[65]....
        /*03f4*/ 	.word	0xffffffff


	//   ....[66]....
        /*03f8*/ 	.word	0xffffffff


	//   ....[67]....
        /*03fc*/ 	.word	0xffffffff


	//   ....[68]....
        /*0400*/ 	.word	0xffffffff


	//   ....[69]....
        /*0404*/ 	.word	0xffffffff


	//   ....[70]....
        /*0408*/ 	.word	0xffffffff


	//   ....[71]....
        /*040c*/ 	.word	0xffffffff


	//   ....[72]....
        /*0410*/ 	.word	0x0500000f


	//   ....[73]....
        /*0414*/ 	.word	0x0500000f


	//   ....[74]....
        /*0418*/ 	.word	0x0500000f


	//   ....[75]....
        /*041c*/ 	.word	0x0500000f


	//   ....[76]....
        /*0420*/ 	.word	0x0500000f


	//   ....[77]....
        /*0424*/ 	.word	0x0500000f


	//   ....[78]....
        /*0428*/ 	.word	0x0500000f


	//   ....[79]....
        /*042c*/ 	.word	0x0500000f


	//   ....[80]....
        /*0430*/ 	.word	0x0500000f


	//   ....[81]....
        /*0434*/ 	.word	0x0500000f


	//   ....[82]....
        /*0438*/ 	.word	0x0500000f


	//   ....[83]....
        /*043c*/ 	.word	0x0500000f


	//   ....[84]....
        /*0440*/ 	.word	0x0500000f


	//   ....[85]....
        /*0444*/ 	.word	0x0500000f


	//   ....[86]....
        /*0448*/ 	.word	0x0500000f


	//   ....[87]....
        /*044c*/ 	.word	0x0500000f


	//   ....[88]....
        /*0450*/ 	.word	0x0500000f


	//   ....[89]....
        /*0454*/ 	.word	0x0500000f


	//   ....[90]....
        /*0458*/ 	.word	0x0500000f


	//   ....[91]....
        /*045c*/ 	.word	0x0500000f


	//   ....[92]....
        /*0460*/ 	.word	0x0500000f


	//   ....[93]....
        /*0464*/ 	.word	0x0500000f


	//   ....[94]....
        /*0468*/ 	.word	0x0500000f


	//   ....[95]....
        /*046c*/ 	.word	0x0500000f


	//   ....[96]....
        /*0470*/ 	.word	0x0500000f


	//   ....[97]....
        /*0474*/ 	.word	0x0500000f


	//   ....[98]....
        /*0478*/ 	.word	0x0500000f


	//   ....[99]....
        /*047c*/ 	.word	0x0500000f


	//   ....[100]....
        /*0480*/ 	.word	0x0500000f


	//   ....[101]....
        /*0484*/ 	.word	0x0500000f


	//   ....[102]....
        /*0488*/ 	.word	0x0500000f


	//   ....[103]....
        /*048c*/ 	.word	0x0500000f


	//   ....[104]....
        /*0490*/ 	.word	0x0500000f


	//   ....[105]....
        /*0494*/ 	.word	0x0500000f


	//   ....[106]....
        /*0498*/ 	.word	0x0500000f


	//   ....[107]....
        /*049c*/ 	.word	0x0500000f


	//----- nvinfo : EIATTR_COOP_GROUP_INSTR_OFFSETS
	.align		4
.L_459:
        /*04a0*/ 	.byte	0x04, 0x28
        /*04a2*/ 	.short	(.L_461 - .L_460)


	//   ....[0]....
.L_460:
        /*04a4*/ 	.word	0x00000070


	//   ....[1]....
        /*04a8*/ 	.word	0x000001f0


	//   ....[2]....
        /*04ac*/ 	.word	0x00000230


	//   ....[3]....
        /*04b0*/ 	.word	0x00000480


	//   ....[4]....
        /*04b4*/ 	.word	0x000005e0


	//   ....[5]....
        /*04b8*/ 	.word	0x00000700


	//   ....[6]....
        /*04bc*/ 	.word	0x00000860


	//   ....[7]....
        /*04c0*/ 	.word	0x00004ce0


	//   ....[8]....
        /*04c4*/ 	.word	0x00006d50


	//   ....[9]....
        /*04c8*/ 	.word	0x0000a4c0


	//   ....[10]....
        /*04cc*/ 	.word	0x0000c810


	//   ....[11]....
        /*04d0*/ 	.word	0x0000c940


	//   ....[12]....
        /*04d4*/ 	.word	0x0000cc40


	//   ....[13]....
        /*04d8*/ 	.word	0x0000ccf0


	//   ....[14]....
        /*04dc*/ 	.word	0x0000d550


	//   ....[15]....
        /*04e0*/ 	.word	0x0000dd90


	//   ....[16]....
        /*04e4*/ 	.word	0x0000fdd0


	//   ....[17]....
        /*04e8*/ 	.word	0x0000fed0


	//   ....[18]....
        /*04ec*/ 	.word	0x00010160


	//   ....[19]....
        /*04f0*/ 	.word	0x000102d0


	//   ....[20]....
        /*04f4*/ 	.word	0x00011480


	//   ....[21]....
        /*04f8*/ 	.word	0x00012690


	//   ....[22]....
        /*04fc*/ 	.word	0x00013540


	//   ....[23]....
        /*0500*/ 	.word	0x00013570


	//   ....[24]....
        /*0504*/ 	.word	0x000137d0


	//   ....[25]....
        /*0508*/ 	.word	0x000139a0


	//   ....[26]....
        /*050c*/ 	.word	0x00014970


	//   ....[27]....
        /*0510*/ 	.word	0x00015950


	//   ....[28]....
        /*0514*/ 	.word	0x00016ff0


	//   ....[29]....
        /*0518*/ 	.word	0x000170f0


	//   ....[30]....
        /*051c*/ 	.word	0x000174e0


	//   ....[31]....
        /*0520*/ 	.word	0x00017550


	//   ....[32]....
        /*0524*/ 	.word	0x00018690


	//   ....[33]....
        /*0528*/ 	.word	0x000186e0


	//   ....[34]....
        /*052c*/ 	.word	0x00018720


	//   ....[35]....
        /*0530*/ 	.word	0x00018780


	//   ....[36]....
        /*0534*/ 	.word	0x00018790


	//   ....[37]....
        /*0538*/ 	.word	0x0001a160


	//   ....[38]....
        /*053c*/ 	.word	0x0001b8f0


	//   ....[39]....
        /*0540*/ 	.word	0x0001ba70


	//   ....[40]....
        /*0544*/ 	.word	0x0001baa0


	//   ....[41]....
        /*0548*/ 	.word	0x0001bae0


	//   ....[42]....
        /*054c*/ 	.word	0x0001bb40


	//   ....[43]....
        /*0550*/ 	.word	0x0001bba0


	//   ....[44]....
        /*0554*/ 	.word	0x0001bbe0


	//   ....[45]....
        /*0558*/ 	.word	0x0001bd90


	//   ....[46]....
        /*055c*/ 	.word	0x0001bdf0


	//   ....[47]....
        /*0560*/ 	.word	0x0001be30


	//   ....[48]....
        /*0564*/ 	.word	0x0001be70


	//   ....[49]....
        /*0568*/ 	.word	0x0001bea0


	//   ....[50]....
        /*056c*/ 	.word	0x0001bed0


	//   ....[51]....
        /*0570*/ 	.word	0x0001bf70


	//   ....[52]....
        /*0574*/ 	.word	0x0001bfd0


	//   ....[53]....
        /*0578*/ 	.word	0x0001c060


	//   ....[54]....
        /*057c*/ 	.word	0x000216f0


	//   ....[55]....
        /*0580*/ 	.word	0x00021700


	//   ....[56]....
        /*0584*/ 	.word	0x00021810


	//   ....[57]....
        /*0588*/ 	.word	0x00021870


	//   ....[58]....
        /*058c*/ 	.word	0x000218b0


	//   ....[59]....
        /*0590*/ 	.word	0x000218f0


	//   ....[60]....
        /*0594*/ 	.word	0x00021920


	//   ....[61]....
        /*0598*/ 	.word	0x00021950


	//   ....[62]....
        /*059c*/ 	.word	0x00021ae0


	//   ....[63]....
        /*05a0*/ 	.word	0x00021b40


	//   ....[64]....
        /*05a4*/ 	.word	0x00021b80


	//   ....[65]....
        /*05a8*/ 	.word	0x00021bc0


	//   ....[66]....
        /*05ac*/ 	.word	0x00021bf0


	//   ....[67]....
        /*05b0*/ 	.word	0x00021c20


	//   ....[68]....
        /*05b4*/ 	.word	0x00021ce0


	//   ....[69]....
        /*05b8*/ 	.word	0x00021d00


	//   ....[70]....
        /*05bc*/ 	.word	0x00021d70


	//   ....[71]....
        /*05c0*/ 	.word	0x00022400


	//   ....[72]....
        /*05c4*/ 	.word	0x00022860


	//   ....[73]....
        /*05c8*/ 	.word	0x00022900


	//   ....[74]....
        /*05cc*/ 	.word	0x000229a0


	//   ....[75]....
        /*05d0*/ 	.word	0x00022a40


	//   ....[76]....
        /*05d4*/ 	.word	0x00022ae0


	//   ....[77]....
        /*05d8*/ 	.word	0x00022b80


	//   ....[78]....
        /*05dc*/ 	.word	0x00022c20


	//   ....[79]....
        /*05e0*/ 	.word	0x00022cc0


	//   ....[80]....
        /*05e4*/ 	.word	0x00022db0


	//   ....[81]....
        /*05e8*/ 	.word	0x00022e50


	//   ....[82]....
        /*05ec*/ 	.word	0x00022ef0


	//   ....[83]....
        /*05f0*/ 	.word	0x00022f90


	//   ....[84]....
        /*05f4*/ 	.word	0x00023030


	//   ....[85]....
        /*05f8*/ 	.word	0x000230d0


	//   ....[86]....
        /*05fc*/ 	.word	0x00023170


	//   ....[87]....
        /*0600*/ 	.word	0x00023210


	//   ....[88]....
        /*0604*/ 	.word	0x00023600


	//   ....[89]....
        /*0608*/ 	.word	0x000238e0


	//   ....[90]....
        /*060c*/ 	.word	0x00023d00


	//   ....[91]....
        /*0610*/ 	.word	0x00023d90


	//   ....[92]....
        /*0614*/ 	.word	0x00023e30


	//   ....[93]....
        /*0618*/ 	.word	0x00023ee0


	//   ....[94]....
        /*061c*/ 	.word	0x00023f60


	//   ....[95]....
        /*0620*/ 	.word	0x00023fe0


	//   ....[96]....
        /*0624*/ 	.word	0x00024060


	//   ....[97]....
        /*0628*/ 	.word	0x000240e0


	//   ....[98]....
        /*062c*/ 	.word	0x00024170


	//   ....[99]....
        /*0630*/ 	.word	0x00024230


	//   ....[100]....
        /*0634*/ 	.word	0x000242b0


	//   ....[101]....
        /*0638*/ 	.word	0x00024330


	//   ....[102]....
        /*063c*/ 	.word	0x000243b0


	//   ....[103]....
        /*0640*/ 	.word	0x00024430


	//   ....[104]....
        /*0644*/ 	.word	0x000244a0


	//   ....[105]....
        /*0648*/ 	.word	0x00024540


	//   ....[106]....
        /*064c*/ 	.word	0x000245d0


	//   ....[107]....
        /*0650*/ 	.word	0x00024700


	//----- nvinfo : EIATTR_REG_RECONFIG
	.align		4
.L_461:
        /*0654*/ 	.byte	0x01, 0x54
	.zero		2


	//----- nvinfo : EIATTR_SYSCALL_OFFSETS
	.align		4
        /*0658*/ 	.byte	0x04, 0x46
        /*065a*/ 	.short	(.L_463 - .L_462)


	//   ....[0]....
.L_462:
        /*065c*/ 	.word	0x00001c00


	//   ....[1]....
        /*0660*/ 	.word	0x00001d50


	//   ....[2]....
        /*0664*/ 	.word	0x00006f10


	//   ....[3]....
        /*0668*/ 	.word	0x000073b0


	//   ....[4]....
        /*066c*/ 	.word	0x0001e540


	//   ....[5]....
        /*0670*/ 	.word	0x0001e680


	//   ....[6]....
        /*0674*/ 	.word	0x0001e780


	//----- nvinfo : EIATTR_MBARRIER_INSTR_OFFSETS
	.align		4
.L_463:
        /*0678*/ 	.byte	0x04, 0x39
        /*067a*/ 	.short	(.L_465 - .L_464)


	//   ....[0]....
.L_464:
        /*067c*/ 	.word	0x00000360
        /*0680*/ 	.word	0x000000ff
        /*0684*/ 	.word	0x00038800
        /*0688*/ 	.short	0x0100
        /*068a*/ 	.byte	0x08
	.zero		1


	//   ....[1]....
        /*068c*/ 	.word	0x00000370
        /*0690*/ 	.word	0x000000ff
        /*0694*/ 	.word	0x00038810
        /*0698*/ 	.short	0x0100
        /*069a*/ 	.byte	0x08
	.zero		1


	//   ....[2]....
        /*069c*/ 	.word	0x00000380
        /*06a0*/ 	.word	0x000000ff
        /*06a4*/ 	.word	0x00038820
        /*06a8*/ 	.short	0x0100
        /*06aa*/ 	.byte	0x08
	.zero		1


	//   ....[3]....
        /*06ac*/ 	.word	0x00000430
        /*06b0*/ 	.word	0x000000ff
        /*06b4*/ 	.word	0x00038830
        /*06b8*/ 	.short	0x0100
        /*06ba*/ 	.byte	0x06
	.zero		1


	//   ....[4]....
        /*06bc*/ 	.word	0x00000440
        /*06c0*/ 	.word	0x000000ff
        /*06c4*/ 	.word	0x00038840
        /*06c8*/ 	.short	0x0100
        /*06ca*/ 	.byte	0x06
	.zero		1


	//   ....[5]....
        /*06cc*/ 	.word	0x00000450
        /*06d0*/ 	.word	0x000000ff
        /*06d4*/ 	.word	0x00038838
        /*06d8*/ 	.short	0x0100
        /*06da*/ 	.byte	0x06
	.zero		1


	//   ....[6]....
        /*06dc*/ 	.word	0x00000460
        /*06e0*/ 	.word	0x000000ff
        /*06e4*/ 	.word	0x00038848
        /*06e8*/ 	.short	0x0100
        /*06ea*/ 	.byte	0x06
	.zero		1


	//   ....[7]....
        /*06ec*/ 	.word	0x00000590
        /*06f0*/ 	.word	0x000000ff
        /*06f4*/ 	.word	0x00038850
        /*06f8*/ 	.short	0x0100
        /*06fa*/ 	.byte	0x08
	.zero		1


	//   ....[8]....
        /*06fc*/ 	.word	0x000005a0
        /*0700*/ 	.word	0x000000ff
        /*0704*/ 	.word	0x00038860
        /*0708*/ 	.short	0x0100
        /*070a*/ 	.byte	0x08
	.zero		1


	//   ....[9]....
        /*070c*/ 	.word	0x000005b0
        /*0710*/ 	.word	0x000000ff
        /*0714*/ 	.word	0x00038858
        /*0718*/ 	.short	0x0100
        /*071a*/ 	.byte	0x08
	.zero		1


	//   ....[10]....
        /*071c*/ 	.word	0x000005c0
        /*0720*/ 	.word	0x000000ff
        /*0724*/ 	.word	0x00038868
        /*0728*/ 	.short	0x0100
        /*072a*/ 	.byte	0x08
	.zero		1


	//   ....[11]....
        /*072c*/ 	.word	0x000006b0
        /*0730*/ 	.word	0x000000ff
        /*0734*/ 	.word	0x00038870
        /*0738*/ 	.short	0x0100
        /*073a*/ 	.byte	0x06
	.zero		1


	//   ....[12]....
        /*073c*/ 	.word	0x000006c0
        /*0740*/ 	.word	0x000000ff
        /*0744*/ 	.word	0x00038880
        /*0748*/ 	.short	0x0100
        /*074a*/ 	.byte	0x06
	.zero		1


	//   ....[13]....
        /*074c*/ 	.word	0x000006d0
        /*0750*/ 	.word	0x000000ff
        /*0754*/ 	.word	0x00038878
        /*0758*/ 	.short	0x0100
        /*075a*/ 	.byte	0x06
	.zero		1


	//   ....[14]....
        /*075c*/ 	.word	0x000006e0
        /*0760*/ 	.word	0x000000ff
        /*0764*/ 	.word	0x00038888
        /*0768*/ 	.short	0x0100
        /*076a*/ 	.byte	0x06
	.zero		1


	//   ....[15]....
        /*076c*/ 	.word	0x00000810
        /*0770*/ 	.word	0x000000ff
        /*0774*/ 	.word	0x00038890
        /*0778*/ 	.short	0x0100
        /*077a*/ 	.byte	0x08
	.zero		1


	//   ....[16]....
        /*077c*/ 	.word	0x00000820
        /*0780*/ 	.word	0x000000ff
        /*0784*/ 	.word	0x000388a0
        /*0788*/ 	.short	0x0100
        /*078a*/ 	.byte	0x08
	.zero		1


	//   ....[17]....
        /*078c*/ 	.word	0x00000830
        /*0790*/ 	.word	0x000000ff
        /*0794*/ 	.word	0x00038898
        /*0798*/ 	.short	0x0100
        /*079a*/ 	.byte	0x08
	.zero		1


	//   ....[18]....
        /*079c*/ 	.word	0x00000840
        /*07a0*/ 	.word	0x000000ff
        /*07a4*/ 	.word	0x000388a8
        /*07a8*/ 	.short	0x0100
        /*07aa*/ 	.byte	0x08
	.zero		1


	//   ....[19]....
        /*07ac*/ 	.word	0x00000970
        /*07b0*/ 	.word	0x000000ff
        /*07b4*/ 	.word	0x000388b0
        /*07b8*/ 	.short	0x0100
        /*07ba*/ 	.byte	0x08
	.zero		1


	//   ....[20]....
        /*07bc*/ 	.word	0x00000980
        /*07c0*/ 	.word	0x000000ff
        /*07c4*/ 	.word	0x000388c0
        /*07c8*/ 	.short	0x0100
        /*07ca*/ 	.byte	0x08
	.zero		1


	//   ....[21]....
        /*07cc*/ 	.word	0x00000990
        /*07d0*/ 	.word	0x000000ff
        /*07d4*/ 	.word	0x000388b8
        /*07d8*/ 	.short	0x0100
        /*07da*/ 	.byte	0x08
	.zero		1


	//   ....[22]....
        /*07dc*/ 	.word	0x000009a0
        /*07e0*/ 	.word	0x000000ff
        /*07e4*/ 	.word	0x000388c8
        /*07e8*/ 	.short	0x0100
        /*07ea*/ 	.byte	0x08
	.zero		1


	//   ....[23]....
        /*07ec*/ 	.word	0x000029a0
        /*07f0*/ 	.word	0x00000046
        /*07f4*/ 	.word	0x00038890
        /*07f8*/ 	.short	0x010a
        /*07fa*/ 	.byte	0x3f
	.zero		1


	//   ....[24]....
        /*07fc*/ 	.word	0x00003340
        /*0800*/ 	.word	0x00000046
        /*0804*/ 	.word	0x00038890
        /*0808*/ 	.short	0x010a
        /*080a*/ 	.byte	0x3f
	.zero		1


	//   ....[25]....
        /*080c*/ 	.word	0x00003bb0
        /*0810*/ 	.word	0x00000046
        /*0814*/ 	.word	0x00038890
        /*0818*/ 	.short	0x010a
        /*081a*/ 	.byte	0x3f
	.zero		1


	//   ....[26]....
        /*081c*/ 	.word	0x00003db0
        /*0820*/ 	.word	0x00000004
        /*0824*/ 	.word	0x00000000
        /*0828*/ 	.short	0x0101
        /*082a*/ 	.byte	0x3f
	.zero		1


	//   ....[27]....
        /*082c*/ 	.word	0x00003df0
        /*0830*/ 	.word	0x00000046
        /*0834*/ 	.word	0x000388b0
        /*0838*/ 	.short	0x010a
        /*083a*/ 	.byte	0x3f
	.zero		1


	//   ....[28]....
        /*083c*/ 	.word	0x00004420
        /*0840*/ 	.word	0x00000046
        /*0844*/ 	.word	0x00000000
        /*0848*/ 	.short	0x0101
        /*084a*/ 	.byte	0x3f
	.zero		1


	//   ....[29]....
        /*084c*/ 	.word	0x00005130
        /*0850*/ 	.word	0x00000000
        /*0854*/ 	.word	0x00000000
        /*0858*/ 	.short	0x0101
        /*085a*/ 	.byte	0x3f
	.zero		1


	//   ....[30]....
        /*085c*/ 	.word	0x00005ca0
        /*0860*/ 	.word	0x00000000
        /*0864*/ 	.word	0x00000000
        /*0868*/ 	.short	0x0101
        /*086a*/ 	.byte	0x3f
	.zero		1


	//   ....[31]....
        /*086c*/ 	.word	0x00006fa0
        /*0870*/ 	.word	0x00000012
        /*0874*/ 	.word	0x00038800
        /*0878*/ 	.short	0x010a
        /*087a*/ 	.byte	0x3f
	.zero		1


	//   ....[32]....
        /*087c*/ 	.word	0x00006ff0
        /*0880*/ 	.word	0x00000012
        /*0884*/ 	.word	0x00038800
        /*0888*/ 	.short	0x010a
        /*088a*/ 	.byte	0x3f
	.zero		1


	//   ....[33]....
        /*088c*/ 	.word	0x00007c20
        /*0890*/ 	.word	0x00000012
        /*0894*/ 	.word	0x00038800
        /*0898*/ 	.short	0x010a
        /*089a*/ 	.byte	0x3f
	.zero		1


	//   ....[34]....
        /*089c*/ 	.word	0x00008f50
        /*08a0*/ 	.word	0x00000012
        /*08a4*/ 	.word	0x00038800
        /*08a8*/ 	.short	0x010a
        /*08aa*/ 	.byte	0x3f
	.zero		1


	//   ....[35]....
        /*08ac*/ 	.word	0x00009de0
        /*08b0*/ 	.word	0x00000014
        /*08b4*/ 	.word	0x00038830
        /*08b8*/ 	.short	0x010a
        /*08ba*/ 	.byte	0x3f
	.zero		1


	//   ....[36]....
        /*08bc*/ 	.word	0x00009e90
        /*08c0*/ 	.word	0x00000014
        /*08c4*/ 	.word	0x00038830
        /*08c8*/ 	.short	0x010a
        /*08ca*/ 	.byte	0x3f
	.zero		1


	//   ....[37]....
        /*08cc*/ 	.word	0x0000a1a0
        /*08d0*/ 	.word	0x00000012
        /*08d4*/ 	.word	0x00038810
        /*08d8*/ 	.short	0x010a
        /*08da*/ 	.byte	0x3f
	.zero		1


	//   ....[38]....
        /*08dc*/ 	.word	0x0000a1f0
        /*08e0*/ 	.word	0x00000014
        /*08e4*/ 	.word	0x00038850
        /*08e8*/ 	.short	0x010a
        /*08ea*/ 	.byte	0x3f
	.zero		1


	//   ....[39]....
        /*08ec*/ 	.word	0x0000a280
        /*08f0*/ 	.word	0x00000014
        /*08f4*/ 	.word	0x00038850
        /*08f8*/ 	.short	0x010a
        /*08fa*/ 	.byte	0x3f
	.zero		1


	//   ....[40]....
        /*08fc*/ 	.word	0x0000bca0
        /*0900*/ 	.word	0x00000000
        /*0904*/ 	.word	0x00000000
        /*0908*/ 	.short	0x0101
        /*090a*/ 	.byte	0x3f
	.zero		1


	//   ....[41]....
        /*090c*/ 	.word	0x0000d570
        /*0910*/ 	.word	0x00000014
        /*0914*/ 	.word	0x00000000
        /*0918*/ 	.short	0x0101
        /*091a*/ 	.byte	0x3f
	.zero		1


	//   ....[42]....
        /*091c*/ 	.word	0x0000d8b0
        /*0920*/ 	.word	0x000000c7
        /*0924*/ 	.word	0x00038830
        /*0928*/ 	.short	0x010a
        /*092a*/ 	.byte	0x3f
	.zero		1


	//   ....[43]....
        /*092c*/ 	.word	0x0000d920
        /*0930*/ 	.word	0x000000c7
        /*0934*/ 	.word	0x00038830
        /*0938*/ 	.short	0x010a
        /*093a*/ 	.byte	0x3f
	.zero		1


	//   ....[44]....
        /*093c*/ 	.word	0x0000db90
        /*0940*/ 	.word	0x000000c7
        /*0944*/ 	.word	0x00038850
        /*0948*/ 	.short	0x010a
        /*094a*/ 	.byte	0x3f
	.zero		1


	//   ....[45]....
        /*094c*/ 	.word	0x0000dbe0
        /*0950*/ 	.word	0x000000c7
        /*0954*/ 	.word	0x00038850
        /*0958*/ 	.short	0x010a
        /*095a*/ 	.byte	0x3f
	.zero		1


	//   ....[46]....
        /*095c*/ 	.word	0x0000f4d0
        /*0960*/ 	.word	0x00000015
        /*0964*/ 	.word	0x00000000
        /*0968*/ 	.short	0x0101
        /*096a*/ 	.byte	0x3f
	.zero		1


	//   ....[47]....
        /*096c*/ 	.word	0x000114a0
        /*0970*/ 	.word	0x000000c7
        /*0974*/ 	.word	0x00000000
        /*0978*/ 	.short	0x0101
        /*097a*/ 	.byte	0x3f
	.zero		1


	//   ....[48]....
        /*097c*/ 	.word	0x00011820
        /*0980*/ 	.word	0x000000bc
        /*0984*/ 	.word	0x00038830
        /*0988*/ 	.short	0x010a
        /*098a*/ 	.byte	0x3f
	.zero		1


	//   ....[49]....
        /*098c*/ 	.word	0x00011890
        /*0990*/ 	.word	0x000000bc
        /*0994*/ 	.word	0x00038830
        /*0998*/ 	.short	0x010a
        /*099a*/ 	.byte	0x3f
	.zero		1


	//   ....[50]....
        /*099c*/ 	.word	0x00011b00
        /*09a0*/ 	.word	0x000000bc
        /*09a4*/ 	.word	0x00038850
        /*09a8*/ 	.short	0x010a
        /*09aa*/ 	.byte	0x3f
	.zero		1


	//   ....[51]....
        /*09ac*/ 	.word	0x00011b50
        /*09b0*/ 	.word	0x000000bc
        /*09b4*/ 	.word	0x00038850
        /*09b8*/ 	.short	0x010a
        /*09ba*/ 	.byte	0x3f
	.zero		1


	//   ....[52]....
        /*09bc*/ 	.word	0x00013d20
        /*09c0*/ 	.word	0x0000009e
        /*09c4*/ 	.word	0x00000000
        /*09c8*/ 	.short	0x0101
        /*09ca*/ 	.byte	0x3f
	.zero		1


	//   ....[53]....
        /*09cc*/ 	.word	0x00014990
        /*09d0*/ 	.word	0x000000bc
        /*09d4*/ 	.word	0x00000000
        /*09d8*/ 	.short	0x0101
        /*09da*/ 	.byte	0x3f
	.zero		1


	//   ....[54]....
        /*09dc*/ 	.word	0x00014af0
        /*09e0*/ 	.word	0x000000bd
        /*09e4*/ 	.word	0x00038830
        /*09e8*/ 	.short	0x010a
        /*09ea*/ 	.byte	0x3f
	.zero		1


	//   ....[55]....
        /*09ec*/ 	.word	0x00014b60
        /*09f0*/ 	.word	0x000000bd
        /*09f4*/ 	.word	0x00038830
        /*09f8*/ 	.short	0x010a
        /*09fa*/ 	.byte	0x3f
	.zero		1


	//   ....[56]....
        /*09fc*/ 	.word	0x00014dd0
        /*0a00*/ 	.word	0x000000bd
        /*0a04*/ 	.word	0x00038850
        /*0a08*/ 	.short	0x010a
        /*0a0a*/ 	.byte	0x3f
	.zero		1


	//   ....[57]....
        /*0a0c*/ 	.word	0x00014e20
        /*0a10*/ 	.word	0x000000bd
        /*0a14*/ 	.word	0x00038850
        /*0a18*/ 	.short	0x010a
        /*0a1a*/ 	.byte	0x3f
	.zero		1


	//   ....[58]....
        /*0a1c*/ 	.word	0x000166f0
        /*0a20*/ 	.word	0x0000000e
        /*0a24*/ 	.word	0x00000000
        /*0a28*/ 	.short	0x0101
        /*0a2a*/ 	.byte	0x3f
	.zero		1


	//   ....[59]....
        /*0a2c*/ 	.word	0x000186b0
        /*0a30*/ 	.word	0x000000bd
        /*0a34*/ 	.word	0x00000000
        /*0a38*/ 	.short	0x0101
        /*0a3a*/ 	.byte	0x3f
	.zero		1


	//   ....[60]....
        /*0a3c*/ 	.word	0x0001a9d0
        /*0a40*/ 	.word	0x00000000
        /*0a44*/ 	.word	0x00000000
        /*0a48*/ 	.short	0x0101
        /*0a4a*/ 	.byte	0x3f
	.zero		1


	//   ....[61]....
        /*0a4c*/ 	.word	0x0001d0a0
        /*0a50*/ 	.word	0x00000007
        /*0a54*/ 	.word	0x00038820
        /*0a58*/ 	.short	0x010a
        /*0a5a*/ 	.byte	0x3f
	.zero		1


	//   ....[62]....
        /*0a5c*/ 	.word	0x0001d120
        /*0a60*/ 	.word	0x00000008
        /*0a64*/ 	.word	0x000388a0
        /*0a68*/ 	.short	0x010a
        /*0a6a*/ 	.byte	0x3f
	.zero		1


	//   ....[63]....
        /*0a6c*/ 	.word	0x0001d310
        /*0a70*/ 	.word	0x00000008
        /*0a74*/ 	.word	0x000388c0
        /*0a78*/ 	.short	0x010a
        /*0a7a*/ 	.byte	0x3f
	.zero		1


	//   ....[64]....
        /*0a7c*/ 	.word	0x0001d870
        /*0a80*/ 	.word	0x00000009
        /*0a84*/ 	.word	0x000388a0
        /*0a88*/ 	.short	0x010a
        /*0a8a*/ 	.byte	0x3f
	.zero		1


	//   ....[65]....
        /*0a8c*/ 	.word	0x0001da40
        /*0a90*/ 	.word	0x00000009
        /*0a94*/ 	.word	0x000388c0
        /*0a98*/ 	.short	0x010a
        /*0a9a*/ 	.byte	0x3f
	.zero		1


	//   ....[66]....
        /*0a9c*/ 	.word	0x0001eca0
        /*0aa0*/ 	.word	0x00000005
        /*0aa4*/ 	.word	0x00038840
        /*0aa8*/ 	.short	0x010a
        /*0aaa*/ 	.byte	0x3f
	.zero		1


	//   ....[67]....
        /*0aac*/ 	.word	0x0001f4b0
        /*0ab0*/ 	.word	0x00000009
        /*0ab4*/ 	.word	0x00038820
        /*0ab8*/ 	.short	0x010a
        /*0aba*/ 	.byte	0x3f
	.zero		1


	//   ....[68]....
        /*0abc*/ 	.word	0x0001f580
        /*0ac0*/ 	.word	0x00000002
        /*0ac4*/ 	.word	0x00038860
        /*0ac8*/ 	.short	0x010a
        /*0aca*/ 	.byte	0x3f
	.zero		1


	//   ....[69]....
        /*0acc*/ 	.word	0x0001fd20
        /*0ad0*/ 	.word	0x00000002
        /*0ad4*/ 	.word	0x00038840
        /*0ad8*/ 	.short	0x010a
        /*0ada*/ 	.byte	0x3f
	.zero		1


	//   ....[70]....
        /*0adc*/ 	.word	0x0001ff40
        /*0ae0*/ 	.word	0x00000002
        /*0ae4*/ 	.word	0x00038860
        /*0ae8*/ 	.short	0x010a
        /*0aea*/ 	.byte	0x3f
	.zero		1


	//   ....[71]....
        /*0aec*/ 	.word	0x00020610
        /*0af0*/ 	.word	0x00000002
        /*0af4*/ 	.word	0x00038840
        /*0af8*/ 	.short	0x010a
        /*0afa*/ 	.byte	0x3f
	.zero		1


	//   ....[72]....
        /*0afc*/ 	.word	0x00020820
        /*0b00*/ 	.word	0x00000002
        /*0b04*/ 	.word	0x00038860
        /*0b08*/ 	.short	0x010a
        /*0b0a*/ 	.byte	0x3f
	.zero		1


	//   ....[73]....
        /*0b0c*/ 	.word	0x00020e60
        /*0b10*/ 	.word	0x00000002
        /*0b14*/ 	.word	0x00038840
        /*0b18*/ 	.short	0x010a
        /*0b1a*/ 	.byte	0x3f
	.zero		1


	//   ....[74]....
        /*0b1c*/ 	.word	0x00021080
        /*0b20*/ 	.word	0x00000002
        /*0b24*/ 	.word	0x00038860
        /*0b28*/ 	.short	0x010a
        /*0b2a*/ 	.byte	0x3f
	.zero		1


	//   ....[75]....
        /*0b2c*/ 	.word	0x00022390
        /*0b30*/ 	.word	0x00000000
        /*0b34*/ 	.word	0x00038820
        /*0b38*/ 	.short	0x010a
        /*0b3a*/ 	.byte	0x3f
	.zero		1


	//   ....[76]....
        /*0b3c*/ 	.word	0x00022550
        /*0b40*/ 	.word	0x00000006
        /*0b44*/ 	.word	0x00000000
        /*0b48*/ 	.short	0x010a
        /*0b4a*/ 	.byte	0x3f
	.zero		1


	//   ....[77]....
        /*0b4c*/ 	.word	0x000225c0
        /*0b50*/ 	.word	0x00000007
        /*0b54*/ 	.word	0x00000000
        /*0b58*/ 	.short	0x010a
        /*0b5a*/ 	.byte	0x3f
	.zero		1


	//   ....[78]....
        /*0b5c*/ 	.word	0x00022630
        /*0b60*/ 	.word	0x00000004
        /*0b64*/ 	.word	0x00000000
        /*0b68*/ 	.short	0x010a
        /*0b6a*/ 	.byte	0x3f
	.zero		1


	//   ....[79]....
        /*0b6c*/ 	.word	0x00022660
        /*0b70*/ 	.word	0x00000003
        /*0b74*/ 	.word	0x00000000
        /*0b78*/ 	.short	0x010a
        /*0b7a*/ 	.byte	0x3f
	.zero		1


	//   ....[80]....
        /*0b7c*/ 	.word	0x000226c0
        /*0b80*/ 	.word	0x00000046
        /*0b84*/ 	.word	0x00038890
        /*0b88*/ 	.short	0x010a
        /*0b8a*/ 	.byte	0x3f
	.zero		1


	//   ....[81]....
        /*0b8c*/ 	.word	0x00022710
        /*0b90*/ 	.word	0x00000046
        /*0b94*/ 	.word	0x00038890
        /*0b98*/ 	.short	0x010a
        /*0b9a*/ 	.byte	0x3f
	.zero		1


	//   ....[82]....
        /*0b9c*/ 	.word	0x00022760
        /*0ba0*/ 	.word	0x00000046
        /*0ba4*/ 	.word	0x00038890
        /*0ba8*/ 	.short	0x010a
        /*0baa*/ 	.byte	0x3f
	.zero		1


	//   ....[83]....
        /*0bac*/ 	.word	0x000227b0
        /*0bb0*/ 	.word	0x00000046
        /*0bb4*/ 	.word	0x000388b0
        /*0bb8*/ 	.short	0x010a
        /*0bba*/ 	.byte	0x3f
	.zero		1


	//   ....[84]....
        /*0bbc*/ 	.word	0x00022d00
        /*0bc0*/ 	.word	0x00000012
        /*0bc4*/ 	.word	0x00038800
        /*0bc8*/ 	.short	0x010a
        /*0bca*/ 	.byte	0x3f
	.zero		1


	//   ....[85]....
        /*0bcc*/ 	.word	0x00023250
        /*0bd0*/ 	.word	0x00000012
        /*0bd4*/ 	.word	0x00038800
        /*0bd8*/ 	.short	0x010a
        /*0bda*/ 	.byte	0x3f
	.zero		1


	//   ....[86]....
        /*0bdc*/ 	.word	0x000232a0
        /*0be0*/ 	.word	0x00000014
        /*0be4*/ 	.word	0x00038830
        /*0be8*/ 	.short	0x010a
        /*0bea*/ 	.byte	0x3f
	.zero		1


	//   ....[87]....
        /*0bec*/ 	.word	0x000232f0
        /*0bf0*/ 	.word	0x00000012
        /*0bf4*/ 	.word	0x00038810
        /*0bf8*/ 	.short	0x010a
        /*0bfa*/ 	.byte	0x3f
	.zero		1


	//   ....[88]....
        /*0bfc*/ 	.word	0x00023340
        /*0c00*/ 	.word	0x00000014
        /*0c04*/ 	.word	0x00038850
        /*0c08*/ 	.short	0x010a
        /*0c0a*/ 	.byte	0x3f
	.zero		1


	//   ....[89]....
        /*0c0c*/ 	.word	0x00023390
        /*0c10*/ 	.word	0x000000c7
        /*0c14*/ 	.word	0x00038830
        /*0c18*/ 	.short	0x010a
        /*0c1a*/ 	.byte	0x3f
	.zero		1


	//   ....[90]....
        /*0c1c*/ 	.word	0x000233e0
        /*0c20*/ 	.word	0x000000c7
        /*0c24*/ 	.word	0x00038850
        /*0c28*/ 	.short	0x010a
        /*0c2a*/ 	.byte	0x3f
	.zero		1


	//   ....[91]....
        /*0c2c*/ 	.word	0x00023430
        /*0c30*/ 	.word	0x000000bc
        /*0c34*/ 	.word	0x00038830
        /*0c38*/ 	.short	0x010a
        /*0c3a*/ 	.byte	0x3f
	.zero		1


	//   ....[92]....
        /*0c3c*/ 	.word	0x00023480
        /*0c40*/ 	.word	0x000000bc
        /*0c44*/ 	.word	0x00038850
        /*0c48*/ 	.short	0x010a
        /*0c4a*/ 	.byte	0x3f
	.zero		1


	//   ....[93]....
        /*0c4c*/ 	.word	0x000234d0
        /*0c50*/ 	.word	0x000000bd
        /*0c54*/ 	.word	0x00038830
        /*0c58*/ 	.short	0x010a
        /*0c5a*/ 	.byte	0x3f
	.zero		1


	//   ....[94]....
        /*0c5c*/ 	.word	0x00023520
        /*0c60*/ 	.word	0x000000bd
        /*0c64*/ 	.word	0x00038850
        /*0c68*/ 	.short	0x010a
        /*0c6a*/ 	.byte	0x3f
	.zero		1


	//   ....[95]....
        /*0c6c*/ 	.word	0x000236c0
        /*0c70*/ 	.word	0x00000007
        /*0c74*/ 	.word	0x00038820
        /*0c78*/ 	.short	0x010a
        /*0c7a*/ 	.byte	0x3f
	.zero		1


	//   ....[96]....
        /*0c7c*/ 	.word	0x00023710
        /*0c80*/ 	.word	0x00000008
        /*0c84*/ 	.word	0x000388a0
        /*0c88*/ 	.short	0x010a
        /*0c8a*/ 	.byte	0x3f
	.zero		1


	//   ....[97]....
        /*0c8c*/ 	.word	0x00023760
        /*0c90*/ 	.word	0x00000008
        /*0c94*/ 	.word	0x000388c0
        /*0c98*/ 	.short	0x010a
        /*0c9a*/ 	.byte	0x3f
	.zero		1


	//   ....[98]....
        /*0c9c*/ 	.word	0x000237b0
        /*0ca0*/ 	.word	0x00000009
        /*0ca4*/ 	.word	0x000388a0
        /*0ca8*/ 	.short	0x010a
        /*0caa*/ 	.byte	0x3f
	.zero		1


	//   ....[99]....
        /*0cac*/ 	.word	0x00023800
        /*0cb0*/ 	.word	0x00000009
        /*0cb4*/ 	.word	0x000388c0
        /*0cb8*/ 	.short	0x010a
        /*0cba*/ 	.byte	0x3f
	.zero		1


	//   ....[100]....
        /*0cbc*/ 	.word	0x000239a0
        /*0cc0*/ 	.word	0x00000005
        /*0cc4*/ 	.word	0x00038840
        /*0cc8*/ 	.short	0x010a
        /*0cca*/ 	.byte	0x3f
	.zero		1


	//   ....[101]....
        /*0ccc*/ 	.word	0x00023a20
        /*0cd0*/ 	.word	0x00000005
        /*0cd4*/ 	.word	0x00038820
        /*0cd8*/ 	.short	0x010a
        /*0cda*/ 	.byte	0x3f
	.zero		1


	//   ....[102]....
        /*0cdc*/ 	.word	0x00023a70
        /*0ce0*/ 	.word	0x00000002
        /*0ce4*/ 	.word	0x00038860
        /*0ce8*/ 	.short	0x010a
        /*0cea*/ 	.byte	0x3f
	.zero		1


	//   ....[103]....
        /*0cec*/ 	.word	0x00023ac0
        /*0cf0*/ 	.word	0x00000002
        /*0cf4*/ 	.word	0x00038840
        /*0cf8*/ 	.short	0x010a
        /*0cfa*/ 	.byte	0x3f
	.zero		1


	//   ....[104]....
        /*0cfc*/ 	.word	0x00023b10
        /*0d00*/ 	.word	0x00000002
        /*0d04*/ 	.word	0x00038860
        /*0d08*/ 	.short	0x010a
        /*0d0a*/ 	.byte	0x3f
	.zero		1


	//   ....[105]....
        /*0d0c*/ 	.word	0x00023b60
        /*0d10*/ 	.word	0x00000002
        /*0d14*/ 	.word	0x00038840
        /*0d18*/ 	.short	0x010a
        /*0d1a*/ 	.byte	0x3f
	.zero		1


	//   ....[106]....
        /*0d1c*/ 	.word	0x00023bb0
        /*0d20*/ 	.word	0x00000002
        /*0d24*/ 	.word	0x00038860
        /*0d28*/ 	.short	0x010a
        /*0d2a*/ 	.byte	0x3f
	.zero		1


	//   ....[107]....
        /*0d2c*/ 	.word	0x00023c00
        /*0d30*/ 	.word	0x00000002
        /*0d34*/ 	.word	0x00038840
        /*0d38*/ 	.short	0x010a
        /*0d3a*/ 	.byte	0x3f
	.zero		1


	//   ....[108]....
        /*0d3c*/ 	.word	0x00023c50
        /*0d40*/ 	.word	0x00000002
        /*0d44*/ 	.word	0x00038860
        /*0d48*/ 	.short	0x010a
        /*0d4a*/ 	.byte	0x3f
	.zero		1


	//   ....[109]....
        /*0d4c*/ 	.word	0x00024620
        /*0d50*/ 	.word	0x00000000
        /*0d54*/ 	.word	0x00038820
        /*0d58*/ 	.short	0x010a
        /*0d5a*/ 	.byte	0x3f
	.zero		1


	//   ....[110]....
        /*0d5c*/ 	.word	0x000247c0
        /*0d60*/ 	.word	0x00000006
        /*0d64*/ 	.word	0x00000000
        /*0d68*/ 	.short	0x010a
        /*0d6a*/ 	.byte	0x3f
	.zero		1


	//   ....[111]....
        /*0d6c*/ 	.word	0x00024810
        /*0d70*/ 	.word	0x00000007
        /*0d74*/ 	.word	0x00000000
        /*0d78*/ 	.short	0x010a
        /*0d7a*/ 	.byte	0x3f
	.zero		1


	//   ....[112]....
        /*0d7c*/ 	.word	0x00024860
        /*0d80*/ 	.word	0x00000004
        /*0d84*/ 	.word	0x00000000
        /*0d88*/ 	.short	0x010a
        /*0d8a*/ 	.byte	0x3f
	.zero		1


	//----- nvinfo : EIATTR_NUM_MBARRIERS
	.align		4
.L_465:
        /*0d8c*/ 	.byte	0x03, 0x38
        /*0d8e*/ 	.short	0x0017


	//----- nvinfo : EIATTR_EXIT_INSTR_OFFSETS
	.align		4
        /*0d90*/ 	.byte	0x04, 0x1c
        /*0d92*/ 	.short	(.L_467 - .L_466)


	//   ....[0]....
.L_466:
        /*0d94*/ 	.word	0x000226b0


	//----- nvinfo : EIATTR_MAX_THREADS
	.align		4
.L_467:
        /*0d98*/ 	.byte	0x04, 0x05
        /*0d9a*/ 	.short	(.L_469 - .L_468)
.L_468:
        /*0d9c*/ 	.word	0x00000180
        /*0da0*/ 	.word	0x00000001
        /*0da4*/ 	.word	0x00000001


	//----- nvinfo : EIATTR_CRS_STACK_SIZE
	.align		4
.L_469:
        /*0da8*/ 	.byte	0x04, 0x1e
        /*0daa*/ 	.short	(.L_471 - .L_470)
.L_470:
        /*0dac*/ 	.word	0x00000000


	//----- nvinfo : EIATTR_CBANK_PARAM_SIZE
	.align		4
.L_471:
        /*0db0*/ 	.byte	0x03, 0x19
        /*0db2*/ 	.short	0x0b70


	//----- nvinfo : EIATTR_PARAM_CBANK
	.align		4
        /*0db4*/ 	.byte	0x04, 0x0a
        /*0db6*/ 	.short	(.L_473 - .L_472)
	.align		4
.L_472:
        /*0db8*/ 	.word	index@(.nv.constant0._ZN7cutlass13device_kernelIN5flash11enable_sm90INS1_16FlashAttnFwdSm90INS1_25CollectiveMainloopFwdSm90ILi2EN4cute5tupleIJNS5_1CILi1EEES8_S8_EEENS6_IJNS7_ILi64EEESA_SA_EEELi512ENS_6half_tEfNS_4arch4Sm90ELb0ELb1ELb0ELb1ELb0ELb1ELb1ELb0ELb0ELb0ELb0ELb0EEENS1_21CollectiveEpilogueFwdINS6_IJSA_NS7_ILi512EEESA_EEES9_SC_SE_Li256ELb1ELb0ELb0ELb0EEENS1_36VarlenDynamicPersistentTileSchedulerILi64ELi64ELi256ELi32ELb0ELb0ELb1ELb1ELb0ELb1EEEEEEEEEvNT_6ParamsE)
        /*0dbc*/ 	.short	0x0210
        /*0dbe*/ 	.short	0x0b70


	//----- nvinfo : EIATTR_SW_WAR
	.align		4
.L_473:
        /*0dc0*/ 	.byte	0x04, 0x36
        /*0dc2*/ 	.short	(.L_475 - .L_474)
.L_474:
        /*0dc4*/ 	.word	0x00000008
.L_475:


//--------------------- .nv.info._ZN7cutlass13device_kernelIN5flash11enable_sm90INS1_16FlashAttnFwdSm90INS1_25CollectiveMainloopFwdSm90ILi2EN4cute5tupleIJNS5_1CILi1EEES8_S8_EEENS6_IJNS7_ILi64EEESA_SA_EEELi512ENS_6half_tEfNS_4arch4Sm90ELb1ELb0ELb0ELb0ELb0ELb0ELb0ELb0ELb0ELb0ELb0ELb0EEENS1_21CollectiveEpilogueFwdINS6_IJSA_NS7_ILi512EEESA_EEES9_SC_SE_Li256ELb0ELb0ELb0ELb0EEENS1_30DynamicPersistentTileSchedulerILi256ELi32ELb0ELb0ELb1EEEEEEEEEvNT_6ParamsE --------------------------
	.section	.nv.info._ZN7cutlass13device_kernelIN5flash11enable_sm90INS1_16FlashAttnFwdSm90INS1_25CollectiveMainloopFwdSm90ILi2EN4cute5tupleIJNS5_1CILi1EEES8_S8_EEENS6_IJNS7_ILi64EEESA_SA_EEELi512ENS_6half_tEfNS_4arch4Sm90ELb1ELb0ELb0ELb0ELb0ELb0ELb0ELb0ELb0ELb0ELb0ELb0EEENS1_21CollectiveEpilogueFwdINS6_IJSA_NS7_ILi512EEESA_EEES9_SC_SE_Li256ELb0ELb0ELb0ELb0EEENS1_30DynamicPersistentTileSchedulerILi256ELi32ELb0ELb0ELb1EEEEEEEEEvNT_6ParamsE,"",@"SHT_CUDA_INFO"
	.sectionflags	@""
	.align	4


	//----- nvinfo : EIATTR_CUDA_API_VERSION
	.align		4
        /*0000*/ 	.byte	0x04, 0x37
        /*0002*/ 	.short	(.L_477 - .L_476)
.L_476:
        /*0004*/ 	.word	0x00000082


	//----- nvinfo : EIATTR_KPARAM_INFO
	.align		4
.L_477:
        /*0008*/ 	.byte	0x04, 0x17
        /*000a*/ 	.short	(.L_479 - .L_478)
.L_478:
        /*000c*/ 	.word	0x00000000
        /*0010*/ 	.short	0x0000
        /*0012*/ 	.short	0x0070
        /*0014*/ 	.byte	0x00, 0xf0, 0x01, 0x2e


	//----- nvinfo : EIATTR_SPARSE_MMA_MASK
	.align		4
.L_479:
        /*0018*/ 	.byte	0x03, 0x50
        /*001a*/ 	.short	0x0000


	//----- nvinfo : EIATTR_MAXREG_COUNT
	.align		4
        /*001c*/ 	.byte	0x03, 0x1b
        /*001e*/ 	.short	0x00a8


	//----- nvinfo : EIATTR_NUM_BARRIERS
	.align		4
        /*0020*/ 	.byte	0x02, 0x4c
        /*0022*/ 	.byte	0x10
	.zero		1


	//----- nvinfo : EIATTR_EXTERNS
	.align		4
        /*0024*/ 	.byte	0x04, 0x0f
        /*0026*/ 	.short	(.L_481 - .L_480)


	//   ....[0]....
	.align		4
.L_480:
        /*0028*/ 	.word	index@(__assertfail)


	//----- nvinfo : EIATTR_MERCURY_ISA_VERSION
	.align		4
.L_481:
        /*002c*/ 	.byte	0x03, 0x5f
        /*002e*/ 	.short	0x0101


	//----- nvinfo : EIATTR_INT_WARP_WIDE_INSTR_OFFSETS
	.align		4
        /*0030*/ 	.byte	0x04, 0x31
        /*0032*/ 	.short	(.L_483 - .L_482)


	//   ....[0]....
.L_482:
        /*0034*/ 	.word	0x00000180


	//   ....[1]....
        /*0038*/ 	.word	0x000001b0


	//   ....[2]....
        /*003c*/ 	.word	0x000001c0


	//   ....[3]....
        /*0040*/ 	.word	0x0000aa90


	//   ....[4]....
        /*0044*/ 	.word	0x0000ab20


	//   ....[5]....
        /*0048*/ 	.word	0x0000b010


	//   ....[6]....
        /*004c*/ 	.word	0x0000d100


	//   ....[7]....
        /*0050*/ 	.word	0x0000d190


	//----- nvinfo : EIATTR_COOP_GROUP_MASK_REGIDS
	.align		4
.L_483:
        /*0054*/ 	.byte	0x04, 0x29
        /*0056*/ 	.short	(.L_485 - .L_484)


	//   ....[0]....
.L_484:
        /*0058*/ 	.word	0xffffffff


	//   ....[1]....
        /*005c*/ 	.word	0xffffffff


	//   ....[2]....
        /*0060*/ 	.word	0xffffffff


	//   ....[3]....
        /*0064*/ 	.word	0xffffffff


	//   ....[4]....
        /*0068*/ 	.word	0xffffffff


	//   ....[5]....
        /*006c*/ 	.word	0xffffffff


	//   ....[6]....
        /*0070*/ 	.word	0xffffffff


	//   ....[7]....
        /*0074*/ 	.word	0xffffffff


	//   ....[8]....
        /*0078*/ 	.word	0xffffffff


	//   ....[9]....
        /*007c*/ 	.word	0xffffffff


	//   ....[10]....
        /*0080*/ 	.word	0xffffffff


	//   ....[11]....
        /*0084*/ 	.word	0xffffffff


	//   ....[12]....
        /*0088*/ 	.word	0xffffffff


	//   ....[13]....
        /*008c*/ 	.word	0xffffffff


	//   ....[14]....
        /*0090*/ 	.word	0xffffffff


	//   ....[15]....
        /*0094*/ 	.word	0xffffffff


	//   ....[16]....
        /*0098*/ 	.word	0xffffffff


	//   ....[17]....
        /*009c*/ 	.word	0xffffffff


	//   ....[18]....
        /*00a0*/ 	.word	0xffffffff


	//   ....[19]....
        /*00a4*/ 	.word	0xffffffff


	//   ....[20]....
        /*00a8*/ 	.word	0xffffffff


	//   ....[21]....
        /*00ac*/ 	.word	0xffffffff


	//   ....[22]....
        /*00b0*/ 	.word	0xffffffff


	//   ....[23]....
        /*00b4*/ 	.word	0xffffffff


	//   ....[24]....
        /*00b8*/ 	.word	0xffffffff


	//   ....[25]....
        /*00bc*/ 	.word	0xffffffff


	//   ....[26]....
        /*00c0*/ 	.word	0xffffffff


	//   ....[27]....
        /*00c4*/ 	.word	0xffffffff


	//   ....[28]....
        /*00c8*/ 	.word	0xffffffff


	//   ....[29]....
        /*00cc*/ 	.word	0xffffffff


	//   ....[30]....
        /*00d0*/ 	.word	0xffffffff


	//   ....[31]....
        /*00d4*/ 	.word	0xffffffff


	//   ....[32]....
        /*00d8*/ 	.word	0xffffffff


	//   ....[33]....
        /*00dc*/ 	.word	0x0500000f


	//   ....[34]....
        /*00e0*/ 	.word	0x0500000f


	//----- nvinfo : EIATTR_COOP_GROUP_INSTR_OFFSETS
	.align		4
.L_485:
        /*00e4*/ 	.byte	0x04, 0x28
        /*00e6*/ 	.short	(.L_487 - .L_486)


	//   ....[0]....
.L_486:
        /*00e8*/ 	.word	0x00000050


	//   ....[1]....
        /*00ec*/ 	.word	0x00000190


	//   ....[2]....
        /*00f0*/ 	.word	0x000001e0


	//   ....[3]....
        /*00f4*/ 	.word	0x00000390


	//   ....[4]....
        /*00f8*/ 	.word	0x000004f0


	//   ....[5]....
        /*00fc*/ 	.word	0x00000610


	//   ....[6]....
        /*0100*/ 	.word	0x00000770


	//   ....[7]....
        /*0104*/ 	.word	0x00001730


	//   ....[8]....
        /*0108*/ 	.word	0x000030a0


	//   ....[9]....
        /*010c*/ 	.word	0x00003a70


	//   ....[10]....
        /*0110*/ 	.word	0x00003bc0


	//   ....[11]....
        /*0114*/ 	.word	0x00003d90


	//   ....[12]....
        /*0118*/ 	.word	0x00003ee0


	//   ....[13]....
        /*011c*/ 	.word	0x00004890


	//   ....[14]....
        /*0120*/ 	.word	0x00004f60


	//   ....[15]....
        /*0124*/ 	.word	0x00005060


	//   ....[16]....
        /*0128*/ 	.word	0x00005300


	//   ....[17]....
        /*012c*/ 	.word	0x00005440


	//   ....[18]....
        /*0130*/ 	.word	0x000066a0


	//   ....[19]....
        /*0134*/ 	.word	0x00006ab0


	//   ....[20]....
        /*0138*/ 	.word	0x00006ae0


	//   ....[21]....
        /*013c*/ 	.word	0x00006da0


	//   ....[22]....
        /*0140*/ 	.word	0x00006f70


	//   ....[23]....
        /*0144*/ 	.word	0x00007f70


	//   ....[24]....
        /*0148*/ 	.word	0x00007fb0


	//   ....[25]....
        /*014c*/ 	.word	0x00007ff0


	//   ....[26]....
        /*0150*/ 	.word	0x00008070


	//   ....[27]....
        /*0154*/ 	.word	0x00008090


	//   ....[28]....
        /*0158*/ 	.word	0x00008af0


	//   ....[29]....
        /*015c*/ 	.word	0x000098a0


	//   ....[30]....
        /*0160*/ 	.word	0x0000a520


	//   ....[31]....
        /*0164*/ 	.word	0x0000d210


	//   ....[32]....
        /*0168*/ 	.word	0x0000d3c0


	//   ....[33]....
        /*016c*/ 	.word	0x0000d9c0


	//   ....[34]....
        /*0170*/ 	.word	0x0000dda0


	//----- nvinfo : EIATTR_REG_RECONFIG
	.align		4
.L_487:
        /*0174*/ 	.byte	0x01, 0x54
	.zero		2


	//----- nvinfo : EIATTR_SYSCALL_OFFSETS
	.align		4
        /*0178*/ 	.byte	0x04, 0x46
        /*017a*/ 	.short	(.L_489 - .L_488)


	//   ....[0]....
.L_488:
        /*017c*/ 	.word	0x00003270


	//   ....[1]....
        /*0180*/ 	.word	0x0000acb0


	//   ....[2]....
        /*0184*/ 	.word	0x0000adf0


	//   ....[3]....
        /*0188*/ 	.word	0x0000aef0


	//----- nvinfo : EIATTR_MBARRIER_INSTR_OFFSETS
	.align		4
.L_489:
        /*018c*/ 	.byte	0x04, 0x39
        /*018e*/ 	.short	(.L_491 - .L_490)


	//   ....[0]....
.L_490:
        /*0190*/ 	.word	0x00000280
        /*0194*/ 	.word	0x000000ff
        /*0198*/ 	.word	0x00028c00
        /*019c*/ 	.short	0x0100
        /*019e*/ 	.byte	0x06
	.zero		1


	//   ....[1]....
        /*01a0*/ 	.word	0x00000290
        /*01a4*/ 	.word	0x000000ff
        /*01a8*/ 	.word	0x00028c20
        /*01ac*/ 	.short	0x0100
        /*01ae*/ 	.byte	0x06
	.zero		1


	//   ....[2]....
        /*01b0*/ 	.word	0x00000340
        /*01b4*/ 	.word	0x000000ff
        /*01b8*/ 	.word	0x00028c30
        /*01bc*/ 	.short	0x0100
        /*01be*/ 	.byte	0x06
	.zero		1


	//   ....[3]....
        /*01c0*/ 	.word	0x00000350
        /*01c4*/ 	.word	0x000000ff
        /*01c8*/ 	.word	0x00028c40
        /*01cc*/ 	.short	0x0100
        /*01ce*/ 	.byte	0x06
	.zero		1


	//   ....[4]....
        /*01d0*/ 	.word	0x00000360
        /*01d4*/ 	.word	0x000000ff
        /*01d8*/ 	.word	0x00028c38
        /*01dc*/ 	.short	0x0100
        /*01de*/ 	.byte	0x06
	.zero		1


	//   ....[5]....
        /*01e0*/ 	.word	0x00000370
        /*01e4*/ 	.word	0x000000ff
        /*01e8*/ 	.word	0x00028c48
        /*01ec*/ 	.short	0x0100
        /*01ee*/ 	.byte	0x06
	.zero		1


	//   ....[6]....
        /*01f0*/ 	.word	0x000004a0
        /*01f4*/ 	.word	0x000000ff
        /*01f8*/ 	.word	0x00028c50
        /*01fc*/ 	.short	0x0100
        /*01fe*/ 	.byte	0x08
	.zero		1


	//   ....[7]....
        /*0200*/ 	.word	0x000004b0
        /*0204*/ 	.word	0x000000ff
        /*0208*/ 	.word	0x00028c60
        /*020c*/ 	.short	0x0100
        /*020e*/ 	.byte	0x08
	.zero		1


	//   ....[8]....
        /*0210*/ 	.word	0x000004c0
        /*0214*/ 	.word	0x000000ff
        /*0218*/ 	.word	0x00028c58
        /*021c*/ 	.short	0x0100
        /*021e*/ 	.byte	0x08
	.zero		1


	//   ....[9]....
        /*0220*/ 	.word	0x000004d0
        /*0224*/ 	.word	0x000000ff
        /*0228*/ 	.word	0x00028c68
        /*022c*/ 	.short	0x0100
        /*022e*/ 	.byte	0x08
	.zero		1


	//   ....[10]....
        /*0230*/ 	.word	0x000005c0
        /*0234*/ 	.word	0x000000ff
        /*0238*/ 	.word	0x00028c70
        /*023c*/ 	.short	0x0100
        /*023e*/ 	.byte	0x06
	.zero		1


	//   ....[11]....
        /*0240*/ 	.word	0x000005d0
        /*0244*/ 	.word	0x000000ff
        /*0248*/ 	.word	0x00028c80
        /*024c*/ 	.short	0x0100
        /*024e*/ 	.byte	0x06
	.zero		1


	//   ....[12]....
        /*0250*/ 	.word	0x000005e0
        /*0254*/ 	.word	0x000000ff
        /*0258*/ 	.word	0x00028c78
        /*025c*/ 	.short	0x0100
        /*025e*/ 	.byte	0x06
	.zero		1


	//   ....[13]....
        /*0260*/ 	.word	0x000005f0
        /*0264*/ 	.word	0x000000ff
        /*0268*/ 	.word	0x00028c88
        /*026c*/ 	.short	0x0100
        /*026e*/ 	.byte	0x06
	.zero		1


	//   ....[14]....
        /*0270*/ 	.word	0x00000720
        /*0274*/ 	.word	0x000000ff
        /*0278*/ 	.word	0x00028c90
        /*027c*/ 	.short	0x0100
        /*027e*/ 	.byte	0x08
	.zero		1


	//   ....[15]....
        /*0280*/ 	.word	0x00000730
        /*0284*/ 	.word	0x000000ff
        /*0288*/ 	.word	0x00028ca0
        /*028c*/ 	.short	0x0100
        /*028e*/ 	.byte	0x08
	.zero		1


	//   ....[16]....
        /*0290*/ 	.word	0x00000740
        /*0294*/ 	.word	0x000000ff
        /*0298*/ 	.word	0x00028c98
        /*029c*/ 	.short	0x0100
        /*029e*/ 	.byte	0x08
	.zero		1


	//   ....[17]....
        /*02a0*/ 	.word	0x00000750
        /*02a4*/ 	.word	0x000000ff
        /*02a8*/ 	.word	0x00028ca8
        /*02ac*/ 	.short	0x0100
        /*02ae*/ 	.byte	0x08
	.zero		1


	//   ....[18]....
        /*02b0*/ 	.word	0x00000880
        /*02b4*/ 	.word	0x000000ff
        /*02b8*/ 	.word	0x00028cb0
        /*02bc*/ 	.short	0x0100
        /*02be*/ 	.byte	0x08
	.zero		1


	//   ....[19]....
        /*02c0*/ 	.word	0x00000890
        /*02c4*/ 	.word	0x000000ff
        /*02c8*/ 	.word	0x00028cc0
        /*02cc*/ 	.short	0x0100
        /*02ce*/ 	.byte	0x08
	.zero		1


	//   ....[20]....
        /*02d0*/ 	.word	0x000008a0
        /*02d4*/ 	.word	0x000000ff
        /*02d8*/ 	.word	0x00028cb8
        /*02dc*/ 	.short	0x0100
        /*02de*/ 	.byte	0x08
	.zero		1


	//   ....[21]....
        /*02e0*/ 	.word	0x000008b0
        /*02e4*/ 	.word	0x000000ff
        /*02e8*/ 	.word	0x00028cc8
        /*02ec*/ 	.short	0x0100
        /*02ee*/ 	.byte	0x08
	.zero		1


	//   ....[22]....
        /*02f0*/ 	.word	0x00001840
        /*02f4*/ 	.word	0x000000ff
        /*02f8*/ 	.word	0x00028c50
        /*02fc*/ 	.short	0x010a
        /*02fe*/ 	.byte	0x10
	.zero		1


	//   ....[23]....
        /*0300*/ 	.word	0x00001b20
        /*0304*/ 	.word	0x00000000
        /*0308*/ 	.word	0x00000000
        /*030c*/ 	.short	0x0101
        /*030e*/ 	.byte	0x3f
	.zero		1


	//   ....[24]....
        /*0310*/ 	.word	0x000024b0
        /*0314*/ 	.word	0x000000ff
        /*0318*/ 	.word	0x00028c50
        /*031c*/ 	.short	0x010a
        /*031e*/ 	.byte	0x06
	.zero		1


	//   ....[25]....
        /*0320*/ 	.word	0x000024f0
        /*0324*/ 	.word	0x000000ff
        /*0328*/ 	.word	0x00028c50
        /*032c*/ 	.short	0x010a
        /*032e*/ 	.byte	0x06
	.zero		1


	//   ....[26]....
        /*0330*/ 	.word	0x00002740
        /*0334*/ 	.word	0x00000003
        /*0338*/ 	.word	0x00000000
        /*033c*/ 	.short	0x0101
        /*033e*/ 	.byte	0x3f
	.zero		1


	//   ....[27]....
        /*0340*/ 	.word	0x000032f0
        /*0344*/ 	.word	0x000000ff
        /*0348*/ 	.word	0x00028c00
        /*034c*/ 	.short	0x010a
        /*034e*/ 	.byte	0x30
	.zero		1


	//   ....[28]....
        /*0350*/ 	.word	0x00003370
        /*0354*/ 	.word	0x00000007
        /*0358*/ 	.word	0x00028c30
        /*035c*/ 	.short	0x010a
        /*035e*/ 	.byte	0x3f
	.zero		1


	//   ....[29]....
        /*0360*/ 	.word	0x000033b0
        /*0364*/ 	.word	0x00000007
        /*0368*/ 	.word	0x00028c30
        /*036c*/ 	.short	0x010a
        /*036e*/ 	.byte	0x3f
	.zero		1


	//   ....[30]....
        /*0370*/ 	.word	0x000040c0
        /*0374*/ 	.word	0x00000005
        /*0378*/ 	.word	0x00000000
        /*037c*/ 	.short	0x0101
        /*037e*/ 	.byte	0x3f
	.zero		1


	//   ....[31]....
        /*0380*/ 	.word	0x00004590
        /*0384*/ 	.word	0x00000007
        /*0388*/ 	.word	0x00028c50
        /*038c*/ 	.short	0x010a
        /*038e*/ 	.byte	0x3f
	.zero		1


	//   ....[32]....
        /*0390*/ 	.word	0x000045d0
        /*0394*/ 	.word	0x00000007
        /*0398*/ 	.word	0x00028c50
        /*039c*/ 	.short	0x010a
        /*039e*/ 	.byte	0x3f
	.zero		1


	//   ....[33]....
        /*03a0*/ 	.word	0x000048b0
        /*03a4*/ 	.word	0x00000007
        /*03a8*/ 	.word	0x00000000
        /*03ac*/ 	.short	0x0101
        /*03ae*/ 	.byte	0x3f
	.zero		1


	//   ....[34]....
        /*03b0*/ 	.word	0x000049f0
        /*03b4*/ 	.word	0x000000ff
        /*03b8*/ 	.word	0x00028c30
        /*03bc*/ 	.short	0x010a
        /*03be*/ 	.byte	0x1d
	.zero		1


	//   ....[35]....
        /*03c0*/ 	.word	0x00004a30
        /*03c4*/ 	.word	0x000000ff
        /*03c8*/ 	.word	0x00028c30
        /*03cc*/ 	.short	0x010a
        /*03ce*/ 	.byte	0x1d
	.zero		1


	//   ....[36]....
        /*03d0*/ 	.word	0x00005810
        /*03d4*/ 	.word	0x00000005
        /*03d8*/ 	.word	0x00000000
        /*03dc*/ 	.short	0x0101
        /*03de*/ 	.byte	0x3f
	.zero		1


	//   ....[37]....
        /*03e0*/ 	.word	0x000063e0
        /*03e4*/ 	.word	0x000000ff
        /*03e8*/ 	.word	0x00028c50
        /*03ec*/ 	.short	0x010a
        /*03ee*/ 	.byte	0x1d
	.zero		1


	//   ....[38]....
        /*03f0*/ 	.word	0x00006420
        /*03f4*/ 	.word	0x000000ff
        /*03f8*/ 	.word	0x00028c50
        /*03fc*/ 	.short	0x010a
        /*03fe*/ 	.byte	0x1d
	.zero		1


	//   ....[39]....
        /*0400*/ 	.word	0x000066c0
        /*0404*/ 	.word	0x000000aa
        /*0408*/ 	.word	0x00000000
        /*040c*/ 	.short	0x0101
        /*040e*/ 	.byte	0x3f
	.zero		1


	//   ....[40]....
        /*0410*/ 	.word	0x000067e0
        /*0414*/ 	.word	0x000000ff
        /*0418*/ 	.word	0x00028c30
        /*041c*/ 	.short	0x010a
        /*041e*/ 	.byte	0x16
	.zero		1


	//   ....[41]....
        /*0420*/ 	.word	0x00006820
        /*0424*/ 	.word	0x000000ff
        /*0428*/ 	.word	0x00028c30
        /*042c*/ 	.short	0x010a
        /*042e*/ 	.byte	0x16
	.zero		1


	//   ....[42]....
        /*0430*/ 	.word	0x000072d0
        /*0434*/ 	.word	0x0000009a
        /*0438*/ 	.word	0x00000000
        /*043c*/ 	.short	0x0101
        /*043e*/ 	.byte	0x3f
	.zero		1


	//   ....[43]....
        /*0440*/ 	.word	0x00007cc0
        /*0444*/ 	.word	0x000000ff
        /*0448*/ 	.word	0x00028c50
        /*044c*/ 	.short	0x010a
        /*044e*/ 	.byte	0x16
	.zero		1


	//   ....[44]....
        /*0450*/ 	.word	0x00007d00
        /*0454*/ 	.word	0x000000ff
        /*0458*/ 	.word	0x00028c50
        /*045c*/ 	.short	0x010a
        /*045e*/ 	.byte	0x16
	.zero		1


	//   ....[45]....
        /*0460*/ 	.word	0x00007f90
        /*0464*/ 	.word	0x000000aa
        /*0468*/ 	.word	0x00000000
        /*046c*/ 	.short	0x0101
        /*046e*/ 	.byte	0x3f
	.zero		1


	//   ....[46]....
        /*0470*/ 	.word	0x00009be0
        /*0474*/ 	.word	0x000000ff
        /*0478*/ 	.word	0x00000000
        /*047c*/ 	.short	0x0101
        /*047e*/ 	.byte	0x05
	.zero		1


	//   ....[47]....
        /*0480*/ 	.word	0x0000b2b0
        /*0484*/ 	.word	0x00000008
        /*0488*/ 	.word	0x00028c40
        /*048c*/ 	.short	0x010a
        /*048e*/ 	.byte	0x3f
	.zero		1


	//   ....[48]....
        /*0490*/ 	.word	0x0000b590
        /*0494*/ 	.word	0x000000ff
        /*0498*/ 	.word	0x00028c20
        /*049c*/ 	.short	0x010a
        /*049e*/ 	.byte	0x25
	.zero		1


	//   ....[49]....
        /*04a0*/ 	.word	0x0000b630
        /*04a4*/ 	.word	0x00000008
        /*04a8*/ 	.word	0x00028c60
        /*04ac*/ 	.short	0x010a
        /*04ae*/ 	.byte	0x3f
	.zero		1


	//   ....[50]....
        /*04b0*/ 	.word	0x0000bc90
        /*04b4*/ 	.word	0x00000002
        /*04b8*/ 	.word	0x00028c40
        /*04bc*/ 	.short	0x010a
        /*04be*/ 	.byte	0x3f
	.zero		1


	//   ....[51]....
        /*04c0*/ 	.word	0x0000be00
        /*04c4*/ 	.word	0x00000002
        /*04c8*/ 	.word	0x00028c60
        /*04cc*/ 	.short	0x010a
        /*04ce*/ 	.byte	0x3f
	.zero		1


	//   ....[52]....
        /*04d0*/ 	.word	0x0000c410
        /*04d4*/ 	.word	0x00000003
        /*04d8*/ 	.word	0x00028c40
        /*04dc*/ 	.short	0x010a
        /*04de*/ 	.byte	0x3f
	.zero		1


	//   ....[53]....
        /*04e0*/ 	.word	0x0000c580
        /*04e4*/ 	.word	0x00000003
        /*04e8*/ 	.word	0x00028c60
        /*04ec*/ 	.short	0x010a
        /*04ee*/ 	.byte	0x3f
	.zero		1


	//   ....[54]....
        /*04f0*/ 	.word	0x0000cb30
        /*04f4*/ 	.word	0x00000002
        /*04f8*/ 	.word	0x00028c40
        /*04fc*/ 	.short	0x010a
        /*04fe*/ 	.byte	0x3f
	.zero		1


	//   ....[55]....
        /*0500*/ 	.word	0x0000cca0
        /*0504*/ 	.word	0x00000002
        /*0508*/ 	.word	0x00028c60
        /*050c*/ 	.short	0x010a
        /*050e*/ 	.byte	0x3f
	.zero		1


	//   ....[56]....
        /*0510*/ 	.word	0x0000d370
        /*0514*/ 	.word	0x00000007
        /*0518*/ 	.word	0x00028c20
        /*051c*/ 	.short	0x010a
        /*051e*/ 	.byte	0x3f
	.zero		1


	//   ....[57]....
        /*0520*/ 	.word	0x0000d4c0
        /*0524*/ 	.word	0x00000005
        /*0528*/ 	.word	0x00000000
        /*052c*/ 	.short	0x010a
        /*052e*/ 	.byte	0x3f
	.zero		1


	//   ....[58]....
        /*0530*/ 	.word	0x0000d530
        /*0534*/ 	.word	0x00000003
        /*0538*/ 	.word	0x00000000
        /*053c*/ 	.short	0x010a
        /*053e*/ 	.byte	0x3f
	.zero		1


	//   ....[59]....
        /*0540*/ 	.word	0x0000d590
        /*0544*/ 	.word	0x00000005
        /*0548*/ 	.word	0x00000000
        /*054c*/ 	.short	0x010a
        /*054e*/ 	.byte	0x3f
	.zero		1


	//   ....[60]....
        /*0550*/ 	.word	0x0000d5c0
        /*0554*/ 	.word	0x00000003
        /*0558*/ 	.word	0x00000000
        /*055c*/ 	.short	0x010a
        /*055e*/ 	.byte	0x3f
	.zero		1


	//   ....[61]....
        /*0560*/ 	.word	0x0000d630
        /*0564*/ 	.word	0x00000003
        /*0568*/ 	.word	0x00028c50
        /*056c*/ 	.short	0x010a
        /*056e*/ 	.byte	0x3f
	.zero		1


	//   ....[62]....
        /*0570*/ 	.word	0x0000d690
        /*0574*/ 	.word	0x00000004
        /*0578*/ 	.word	0x00028c50
        /*057c*/ 	.short	0x010a
        /*057e*/ 	.byte	0x3f
	.zero		1


	//   ....[63]....
        /*0580*/ 	.word	0x0000d6f0
        /*0584*/ 	.word	0x00000003
        /*0588*/ 	.word	0x00028c00
        /*058c*/ 	.short	0x010a
        /*058e*/ 	.byte	0x3f
	.zero		1


	//   ....[64]....
        /*0590*/ 	.word	0x0000d740
        /*0594*/ 	.word	0x00000007
        /*0598*/ 	.word	0x00028c30
        /*059c*/ 	.short	0x010a
        /*059e*/ 	.byte	0x3f
	.zero		1


	//   ....[65]....
        /*05a0*/ 	.word	0x0000d790
        /*05a4*/ 	.word	0x00000007
        /*05a8*/ 	.word	0x00028c50
        /*05ac*/ 	.short	0x010a
        /*05ae*/ 	.byte	0x3f
	.zero		1


	//   ....[66]....
        /*05b0*/ 	.word	0x0000d7f0
        /*05b4*/ 	.word	0x00000004
        /*05b8*/ 	.word	0x00028c30
        /*05bc*/ 	.short	0x010a
        /*05be*/ 	.byte	0x3f
	.zero		1


	//   ....[67]....
        /*05c0*/ 	.word	0x0000d840
        /*05c4*/ 	.word	0x000000aa
        /*05c8*/ 	.word	0x00028c50
        /*05cc*/ 	.short	0x010a
        /*05ce*/ 	.byte	0x3f
	.zero		1


	//   ....[68]....
        /*05d0*/ 	.word	0x0000d8a0
        /*05d4*/ 	.word	0x00000004
        /*05d8*/ 	.word	0x00028c30
        /*05dc*/ 	.short	0x010a
        /*05de*/ 	.byte	0x3f
	.zero		1


	//   ....[69]....
        /*05e0*/ 	.word	0x0000d8f0
        /*05e4*/ 	.word	0x000000aa
        /*05e8*/ 	.word	0x00028c50
        /*05ec*/ 	.short	0x010a
        /*05ee*/ 	.byte	0x3f
	.zero		1


	//   ....[70]....
        /*05f0*/ 	.word	0x0000da70
        /*05f4*/ 	.word	0x00000008
        /*05f8*/ 	.word	0x00028c40
        /*05fc*/ 	.short	0x010a
        /*05fe*/ 	.byte	0x3f
	.zero		1


	//   ....[71]....
        /*0600*/ 	.word	0x0000dad0
        /*0604*/ 	.word	0x00000008
        /*0608*/ 	.word	0x00028c20
        /*060c*/ 	.short	0x010a
        /*060e*/ 	.byte	0x3f
	.zero		1


	//   ....[72]....
        /*0610*/ 	.word	0x0000db20
        /*0614*/ 	.word	0x00000008
        /*0618*/ 	.word	0x00028c60
        /*061c*/ 	.short	0x010a
        /*061e*/ 	.byte	0x3f
	.zero		1


	//   ....[73]....
        /*0620*/ 	.word	0x0000db70
        /*0624*/ 	.word	0x00000002
        /*0628*/ 	.word	0x00028c40
        /*062c*/ 	.short	0x010a
        /*062e*/ 	.byte	0x3f
	.zero		1


	//   ....[74]....
        /*0630*/ 	.word	0x0000dbc0
        /*0634*/ 	.word	0x00000002
        /*0638*/ 	.word	0x00028c60
        /*063c*/ 	.short	0x010a
        /*063e*/ 	.byte	0x3f
	.zero		1


	//   ....[75]....
        /*0640*/ 	.word	0x0000dc10
        /*0644*/ 	.word	0x00000003
        /*0648*/ 	.word	0x00028c40
        /*064c*/ 	.short	0x010a
        /*064e*/ 	.byte	0x3f
	.zero		1


	//   ....[76]....
        /*0650*/ 	.word	0x0000dc60
        /*0654*/ 	.word	0x00000003
        /*0658*/ 	.word	0x00028c60
        /*065c*/ 	.short	0x010a
        /*065e*/ 	.byte	0x3f
	.zero		1


	//   ....[77]....
        /*0660*/ 	.word	0x0000dcb0
        /*0664*/ 	.word	0x00000002
        /*0668*/ 	.word	0x00028c40
        /*066c*/ 	.short	0x010a
        /*066e*/ 	.byte	0x3f
	.zero		1


	//   ....[78]....
        /*0670*/ 	.word	0x0000dd00
        /*0674*/ 	.word	0x00000002
        /*0678*/ 	.word	0x00028c60
        /*067c*/ 	.short	0x010a
        /*067e*/ 	.byte	0x3f
	.zero		1


	//   ....[79]....
        /*0680*/ 	.word	0x0000dde0
        /*0684*/ 	.word	0x00000007
        /*0688*/ 	.word	0x00028c20
        /*068c*/ 	.short	0x010a
        /*068e*/ 	.byte	0x3f
	.zero		1


	//   ....[80]....
        /*0690*/ 	.word	0x0000de30
        /*0694*/ 	.word	0x00000005
        /*0698*/ 	.word	0x00000000
        /*069c*/ 	.short	0x010a
        /*069e*/ 	.byte	0x3f
	.zero		1


	//   ....[81]....
        /*06a0*/ 	.word	0x0000de80
        /*06a4*/ 	.word	0x00000003
        /*06a8*/ 	.word	0x00000000
        /*06ac*/ 	.short	0x010a
        /*06ae*/ 	.byte	0x3f
	.zero		1


	//   ....[82]....
        /*06b0*/ 	.word	0x0000ded0
        /*06b4*/ 	.word	0x00000005
        /*06b8*/ 	.word	0x00000000
        /*06bc*/ 	.short	0x010a
        /*06be*/ 	.byte	0x3f
	.zero		1


	//----- nvinfo : EIATTR_NUM_MBARRIERS
	.align		4
.L_491:
        /*06c0*/ 	.byte	0x03, 0x38
        /*06c2*/ 	.short	0x0016


	//----- nvinfo : EIATTR_EXIT_INSTR_OFFSETS
	.align		4
        /*06c4*/ 	.byte	0x04, 0x1c
        /*06c6*/ 	.short	(.L_493 - .L_492)


	//   ....[0]....
.L_492:
        /*06c8*/ 	.word	0x00000a20


	//   ....[1]....
        /*06cc*/ 	.word	0x0000a4e0


	//   ....[2]....
        /*06d0*/ 	.word	0x0000a540


	//   ....[3]....
        /*06d4*/ 	.word	0x0000d3e0


	//   ....[4]....
        /*06d8*/ 	.word	0x0000d610


	//----- nvinfo : EIATTR_MAX_THREADS
	.align		4
.L_493:
        /*06dc*/ 	.byte	0x04, 0x05
        /*06de*/ 	.short	(.L_495 - .L_494)
.L_494:
        /*06e0*/ 	.word	0x00000180
        /*06e4*/ 	.word	0x00000001
        /*06e8*/ 	.word	0x00000001


	//----- nvinfo : EIATTR_CRS_STACK_SIZE
	.align		4
.L_495:
        /*06ec*/ 	.byte	0x04, 0x1e
        /*06ee*/ 	.short	(.L_497 - .L_496)
.L_496:
        /*06f0*/ 	.word	0x00000000


	//----- nvinfo : EIATTR_CBANK_PARAM_SIZE
	.align		4
.L_497:
        /*06f4*/ 	.byte	0x03, 0x19
        /*06f6*/ 	.short	0x0bf0


	//----- nvinfo : EIATTR_PARAM_CBANK
	.align		4
        /*06f8*/ 	.byte	0x04, 0x0a
        /*06fa*/ 	.short	(.L_499 - .L_498)
	.align		4
.L_498:
        /*06fc*/ 	.word	index@(.nv.constant0._ZN7cutlass13device_kernelIN5flash11enable_sm90INS1_16FlashAttnFwdSm90INS1_25CollectiveMainloopFwdSm90ILi2EN4cute5tupleIJNS5_1CILi1EEES8_S8_EEENS6_IJNS7_ILi64EEESA_SA_EEELi512ENS_6half_tEfNS_4arch4Sm90ELb1ELb0ELb0ELb0ELb0ELb0ELb0ELb0ELb0ELb0ELb0ELb0EEENS1_21CollectiveEpilogueFwdINS6_IJSA_NS7_ILi512EEESA_EEES9_SC_SE_Li256ELb0ELb0ELb0ELb0EEENS1_30DynamicPersistentTileSchedulerILi256ELi32ELb0ELb0ELb1EEEEEEEEEvNT_6ParamsE)
        /*0700*/ 	.short	0x0210
        /*0702*/ 	.short	0x0bf0


	//----- nvinfo : EIATTR_SW_WAR
	.align		4
.L_499:
        /*0704*/ 	.byte	0x04, 0x36
        /*0706*/ 	.short	(.L_501 - .L_500)
.L_500:
        /*0708*/ 	.word	0x00000008
.L_501:


//--------------------- .nv.info._ZN7cutlass13device_kernelIN5flash11enable_sm90INS1_16FlashAttnFwdSm90INS1_25CollectiveMainloopFwdSm90ILi2EN4cute5tupleIJNS5_1CILi1EEES8_S8_EEENS6_IJNS7_ILi64EEESA_SA_EEELi512ENS_6half_tEfNS_4arch4Sm90ELb1ELb0ELb0ELb0ELb0ELb0ELb1ELb0ELb0ELb0ELb0ELb0EEENS1_21CollectiveEpilogueFwdINS6_IJSA_NS7_ILi512EEESA_EEES9_SC_SE_Li256ELb0ELb0ELb0ELb0EEENS1_30DynamicPersistentTileSchedulerILi256ELi32ELb0ELb0ELb1EEEEEEEEEvNT_6ParamsE --------------------------
	.section	.nv.info._ZN7cutlass13device_kernelIN5flash11enable_sm90INS1_16FlashAttnFwdSm90INS1_25CollectiveMainloopFwdSm90ILi2EN4cute5tupleIJNS5_1CILi1EEES8_S8_EEENS6_IJNS7_ILi64EEESA_SA_EEELi512ENS_6half_tEfNS_4arch4Sm90ELb1ELb0ELb0ELb0ELb0ELb0ELb1ELb0ELb0ELb0ELb0ELb0EEENS1_21CollectiveEpilogueFwdINS6_IJSA_NS7_ILi512EEESA_EEES9_SC_SE_Li256ELb0ELb0ELb0ELb0EEENS1_30DynamicPersistentTileSchedulerILi256ELi32ELb0ELb0ELb1EEEEEEEEEvNT_6ParamsE,"",@"SHT_CUDA_INFO"
	.sectionflags	@""
	.align	4


	//----- nvinfo : EIATTR_CUDA_API_VERSION
	.align		4
        /*0000*/ 	.byte	0x04, 0x37
        /*0002*/ 	.short	(.L_503 - .L_502)
.L_502:
        /*0004*/ 	.word	0x00000082


	//----- nvinfo : EIATTR_KPARAM_INFO
	.align		4
.L_503:
        /*0008*/ 	.byte	0x04, 0x17
        /*000a*/ 	.short	(.L_505 - .L_504)
.L_504:
        /*000c*/ 	.word	0x00000000
        /*0010*/ 	.short	0x0000
        /*0012*/ 	.short	0x0070
        /*0014*/ 	.byte	0x00, 0xf0, 0x01, 0x32


	//----- nvinfo : EIATTR_SPARSE_MMA_MASK
	.align		4
.L_505:
        /*0018*/ 	.byte	0x03, 0x50
        /*001a*/ 	.short	0x0000


	//----- nvinfo : EIATTR_MAXREG_COUNT
	.align		4
        /*001c*/ 	.byte	0x03, 0x1b
        /*001e*/ 	.short	0x00a8


	//----- nvinfo : EIATTR_NUM_BARRIERS
	.align		4
        /*0020*/ 	.byte	0x02, 0x4c
        /*0022*/ 	.byte	0x10
	.zero		1


	//----- nvinfo : EIATTR_EXTERNS
	.align		4
        /*0024*/ 	.byte	0x04, 0x0f
        /*0026*/ 	.short	(.L_507 - .L_506)


	//   ....[0]....
	.align		4
.L_506:
        /*0028*/ 	.word	index@(__assertfail)


	//----- nvinfo : EIATTR_ANNOTATIONS
	.align		4
.L_507:
        /*002c*/ 	.byte	0x04, 0x55
        /*002e*/ 	.short	(.L_509 - .L_508)


	//   ....[0]....
.L_508:
        /*0030*/ 	.word	0x00000001
        /*0034*/ 	.byte	0x90, 0x09, 0x00, 0x00, 0x01, 0x00, 0x00, 0x00, 0xb0, 0x0a, 0x00, 0x00, 0x01, 0x00, 0x00, 0x00
        /*0044*/ 	.byte	0xa0, 0x13, 0x01, 0x00


	//----- nvinfo : EIATTR_MERCURY_ISA_VERSION
	.align		4
.L_509:
        /*0048*/ 	.byte	0x03, 0x5f
        /*004a*/ 	.short	0x0101


	//----- nvinfo : EIATTR_INT_WARP_WIDE_INSTR_OFFSETS
	.align		4
        /*004c*/ 	.byte	0x04, 0x31
        /*004e*/ 	.short	(.L_511 - .L_510)


	//   ....[0]....
.L_510:
        /*0050*/ 	.word	0x000001c0


	//   ....[1]....
        /*0054*/ 	.word	0x000001f0


	//   ....[2]....
        /*0058*/ 	.word	0x00000200


	//   ....[3]....
        /*005c*/ 	.word	0x00000270


	//   ....[4]....
        /*0060*/ 	.word	0x0000e6c0


	//   ....[5]....
        /*0064*/ 	.word	0x0000e750


	//   ....[6]....
        /*0068*/ 	.word	0x0000ec40


	//   ....[7]....
        /*006c*/ 	.word	0x00011080


	//   ....[8]....
        /*0070*/ 	.word	0x00011110


	//----- nvinfo : EIATTR_COOP_GROUP_MASK_REGIDS
	.align		4
.L_511:
        /*0074*/ 	.byte	0x04, 0x29
        /*0076*/ 	.short	(.L_513 - .L_512)


	//   ....[0]....
.L_512:
        /*0078*/ 	.word	0xffffffff


	//   ....[1]....
        /*007c*/ 	.word	0xffffffff


	//   ....[2]....
        /*0080*/ 	.word	0xffffffff


	//   ....[3]....
        /*0084*/ 	.word	0xffffffff


	//   ....[4]....
        /*0088*/ 	.word	0xffffffff


	//   ....[5]....
        /*008c*/ 	.word	0xffffffff


	//   ....[6]....
        /*0090*/ 	.word	0xffffffff


	//   ....[7]....
        /*0094*/ 	.word	0xffffffff


	//   ....[8]....
        /*0098*/ 	.word	0xffffffff


	//   ....[9]....
        /*009c*/ 	.word	0xffffffff


	//   ....[10]....
        /*00a0*/ 	.word	0xffffffff


	//   ....[11]....
        /*00a4*/ 	.word	0xffffffff


	//   ....[12]....
        /*00a8*/ 	.word	0xffffffff


	//   ....[13]....
        /*00ac*/ 	.word	0xffffffff


	//   ....[14]....
        /*00b0*/ 	.word	0xffffffff


	//   ....[15]....
        /*00b4*/ 	.word	0xffffffff


	//   ....[16]....
        /*00b8*/ 	.word	0xffffffff


	//   ....[17]....
        /*00bc*/ 	.word	0xffffffff


	//   ....[18]....
        /*00c0*/ 	.word	0xffffffff


	//   ....[19]....
        /*00c4*/ 	.word	0xffffffff


	//   ....[20]....
        /*00c8*/ 	.word	0xffffffff


	//   ....[21]....
        /*00cc*/ 	.word	0xffffffff


	//   ....[22]....
        /*00d0*/ 	.word	0xffffffff


	//   ....[23]....
        /*00d4*/ 	.word	0xffffffff


	//   ....[24]....
        /*00d8*/ 	.word	0xffffffff


	//   ....[25]....
        /*00dc*/ 	.word	0xffffffff


	//   ....[26]....
        /*00e0*/ 	.word	0xffffffff


	//   ....[27]....
        /*00e4*/ 	.word	0xffffffff


	//   ....[28]....
        /*00e8*/ 	.word	0xffffffff


	//   ....[29]....
        /*00ec*/ 	.word	0xffffffff


	//   ....[30]....
        /*00f0*/ 	.word	0xffffffff


	//   ....[31]....
        /*00f4*/ 	.word	0xffffffff


	//   ....[32]....
        /*00f8*/ 	.word	0xffffffff


	//   ....[33]....
        /*00fc*/ 	.word	0xffffffff


	//   ....[34]....
        /*0100*/ 	.word	0xffffffff


	//   ....[35]....
        /*0104*/ 	.word	0xffffffff


	//   ....[36]....
        /*0108*/ 	.word	0x0500000f


	//   ....[37]....
        /*010c*/ 	.word	0x0500000f


	//----- nvinfo : EIATTR_COOP_GROUP_INSTR_OFFSETS
	.align		4
.L_513:
        /*0110*/ 	.byte	0x04, 0x28
        /*0112*/ 	.short	(.L_515 - .L_514)


	//   ....[0]....
.L_514:
        /*0114*/ 	.word	0x00000070


	//   ....[1]....
        /*0118*/ 	.word	0x000001d0


	//   ....[2]....
        /*011c*/ 	.word	0x00000220


	//   ....[3]....
        /*0120*/ 	.word	0x000003f0


	//   ....[4]....
        /*0124*/ 	.word	0x00000550


	//   ....[5]....
        /*0128*/ 	.word	0x00000670


	//   ....[6]....
        /*012c*/ 	.word	0x000007d0


	//   ....[7]....
        /*0130*/ 	.word	0x000017e0


	//   ....[8]....
        /*0134*/ 	.word	0x00002f40


	//   ....[9]....
        /*0138*/ 	.word	0x00003ef0


	//   ....[10]....
        /*013c*/ 	.word	0x00004f30


	//   ....[11]....
        /*0140*/ 	.word	0x00005030


	//   ....[12]....
        /*0144*/ 	.word	0x00005330


	//   ....[13]....
        /*0148*/ 	.word	0x000053e0


	//   ....[14]....
        /*014c*/ 	.word	0x00005c40


	//   ....[15]....
        /*0150*/ 	.word	0x000068e0


	//   ....[16]....
        /*0154*/ 	.word	0x00007810


	//   ....[17]....
        /*0158*/ 	.word	0x00007910


	//   ....[18]....
        /*015c*/ 	.word	0x00007c30


	//   ....[19]....
        /*0160*/ 	.word	0x00007cc0


	//   ....[20]....
        /*0164*/ 	.word	0x00008e60


	//   ....[21]....
        /*0168*/ 	.word	0x00009b00


	//   ....[22]....
        /*016c*/ 	.word	0x0000a780


	//   ....[23]....
        /*0170*/ 	.word	0x0000a7b0


	//   ....[24]....
        /*0174*/ 	.word	0x0000aaa0


	//   ....[25]....
        /*0178*/ 	.word	0x0000ac70


	//   ....[26]....
        /*017c*/ 	.word	0x0000bba0


	//   ....[27]....
        /*0180*/ 	.word	0x0000bc00


	//   ....[28]....
        /*0184*/ 	.word	0x0000bc40


	//   ....[29]....
        /*0188*/ 	.word	0x0000bcb0


	//   ....[30]....
        /*018c*/ 	.word	0x0000bcd0


	//   ....[31]....
        /*0190*/ 	.word	0x0000c730


	//   ....[32]....
        /*0194*/ 	.word	0x0000d4e0


	//   ....[33]....
        /*0198*/ 	.word	0x0000e150


	//   ....[34]....
        /*019c*/ 	.word	0x00011190


	//   ....[35]....
        /*01a0*/ 	.word	0x00011340


	//   ....[36]....
        /*01a4*/ 	.word	0x000118e0


	//   ....[37]....
        /*01a8*/ 	.word	0x00011cc0


	//----- nvinfo : EIATTR_REG_RECONFIG
	.align		4
.L_515:
        /*01ac*/ 	.byte	0x01, 0x54
	.zero		2


	//----- nvinfo : EIATTR_SYSCALL_OFFSETS
	.align		4
        /*01b0*/ 	.byte	0x04, 0x46
        /*01b2*/ 	.short	(.L_517 - .L_516)


	//   ....[0]....
.L_516:
        /*01b4*/ 	.word	0x00003100


	//   ....[1]....
        /*01b8*/ 	.word	0x0000e8e0


	//   ....[2]....
        /*01bc*/ 	.word	0x0000ea20


	//   ....[3]....
        /*01c0*/ 	.word	0x0000eb20


	//----- nvinfo : EIATTR_MBARRIER_INSTR_OFFSETS
	.align		4
.L_517:
        /*01c4*/ 	.byte	0x04, 0x39
        /*01c6*/ 	.short	(.L_519 - .L_518)


	//   ....[0]....
.L_518:
        /*01c8*/ 	.word	0x000002d0
        /*01cc*/ 	.word	0x000000ff
        /*01d0*/ 	.word	0x00038800
        /*01d4*/ 	.short	0x0100
        /*01d6*/ 	.byte	0x06
	.zero		1


	//   ....[1]....
        /*01d8*/ 	.word	0x000002e0
        /*01dc*/ 	.word	0x000000ff
        /*01e0*/ 	.word	0x00038810
        /*01e4*/ 	.short	0x0100
        /*01e6*/ 	.byte	0x06
	.zero		1


	//   ....[2]....
        /*01e8*/ 	.word	0x000002f0
        /*01ec*/ 	.word	0x000000ff
        /*01f0*/ 	.word	0x00038820
        /*01f4*/ 	.short	0x0100
        /*01f6*/ 	.byte	0x06
	.zero		1


	//   ....[3]....
        /*01f8*/ 	.word	0x000003a0
        /*01fc*/ 	.word	0x000000ff
        /*0200*/ 	.word	0x00038830
        /*0204*/ 	.short	0x0100
        /*0206*/ 	.byte	0x06
	.zero		1


	//   ....[4]....
        /*0208*/ 	.word	0x000003b0
        /*020c*/ 	.word	0x000000ff
        /*0210*/ 	.word	0x00038840
        /*0214*/ 	.short	0x0100
        /*0216*/ 	.byte	0x06
	.zero		1


	//   ....[5]....
        /*0218*/ 	.word	0x000003c0
        /*021c*/ 	.word	0x000000ff
        /*0220*/ 	.word	0x00038838
        /*0224*/ 	.short	0x0100
        /*0226*/ 	.byte	0x06
	.zero		1


	//   ....[6]....
        /*0228*/ 	.word	0x000003d0
        /*022c*/ 	.word	0x000000ff
        /*0230*/ 	.word	0x00038848
        /*0234*/ 	.short	0x0100
        /*0236*/ 	.byte	0x06
	.zero		1


	//   ....[7]....
        /*0238*/ 	.word	0x00000500
        /*023c*/ 	.word	0x000000ff
        /*0240*/ 	.word	0x00038850
        /*0244*/ 	.short	0x0100
        /*0246*/ 	.byte	0x08
	.zero		1


	//   ....[8]....
        /*0248*/ 	.word	0x00000510
        /*024c*/ 	.word	0x000000ff
        /*0250*/ 	.word	0x00038860
        /*0254*/ 	.short	0x0100
        /*0256*/ 	.byte	0x08
	.zero		1


	//   ....[9]....
        /*0258*/ 	.word	0x00000520
        /*025c*/ 	.word	0x000000ff
        /*0260*/ 	.word	0x00038858
        /*0264*/ 	.short	0x0100
        /*0266*/ 	.byte	0x08
	.zero		1


	//   ....[10]....
        /*0268*/ 	.word	0x00000530
        /*026c*/ 	.word	0x000000ff
        /*0270*/ 	.word	0x00038868
        /*0274*/ 	.short	0x0100
        /*0276*/ 	.byte	0x08
	.zero		1


	//   ....[11]....
        /*0278*/ 	.word	0x00000620
        /*027c*/ 	.word	0x000000ff
        /*0280*/ 	.word	0x00038870
        /*0284*/ 	.short	0x0100
        /*0286*/ 	.byte	0x06
	.zero		1


	//   ....[12]....
        /*0288*/ 	.word	0x00000630
        /*028c*/ 	.word	0x000000ff
        /*0290*/ 	.word	0x00038880
        /*0294*/ 	.short	0x0100
        /*0296*/ 	.byte	0x06
	.zero		1


	//   ....[13]....
        /*0298*/ 	.word	0x00000640
        /*029c*/ 	.word	0x000000ff
        /*02a0*/ 	.word	0x00038878
        /*02a4*/ 	.short	0x0100
        /*02a6*/ 	.byte	0x06
	.zero		1


	//   ....[14]....
        /*02a8*/ 	.word	0x00000650
        /*02ac*/ 	.word	0x000000ff
        /*02b0*/ 	.word	0x00038888
        /*02b4*/ 	.short	0x0100
        /*02b6*/ 	.byte	0x06
	.zero		1


	//   ....[15]....
        /*02b8*/ 	.word	0x00000780
        /*02bc*/ 	.word	0x000000ff
        /*02c0*/ 	.word	0x00038890
        /*02c4*/ 	.short	0x0100
        /*02c6*/ 	.byte	0x08
	.zero		1


	//   ....[16]....
        /*02c8*/ 	.word	0x00000790
        /*02cc*/ 	.word	0x000000ff
        /*02d0*/ 	.word	0x000388a0
        /*02d4*/ 	.short	0x0100
        /*02d6*/ 	.byte	0x08
	.zero		1


	//   ....[17]....
        /*02d8*/ 	.word	0x000007a0
        /*02dc*/ 	.word	0x000000ff
        /*02e0*/ 	.word	0x00038898
        /*02e4*/ 	.short	0x0100
        /*02e6*/ 	.byte	0x08
	.zero		1


	//   ....[18]....
        /*02e8*/ 	.word	0x000007b0
        /*02ec*/ 	.word	0x000000ff
        /*02f0*/ 	.word	0x000388a8
        /*02f4*/ 	.short	0x0100
        /*02f6*/ 	.byte	0x08
	.zero		1


	//   ....[19]....
        /*02f8*/ 	.word	0x000008e0
        /*02fc*/ 	.word	0x000000ff
        /*0300*/ 	.word	0x000388b0
        /*0304*/ 	.short	0x0100
        /*0306*/ 	.byte	0x08
	.zero		1


	//   ....[20]....
        /*0308*/ 	.word	0x000008f0
        /*030c*/ 	.word	0x000000ff
        /*0310*/ 	.word	0x000388c0
        /*0314*/ 	.short	0x0100
        /*0316*/ 	.byte	0x08
	.zero		1


	//   ....[21]....
        /*0318*/ 	.word	0x00000900
        /*031c*/ 	.word	0x000000ff
        /*0320*/ 	.word	0x000388b8
        /*0324*/ 	.short	0x0100
        /*0326*/ 	.byte	0x08
	.zero		1


	//   ....[22]....
        /*0328*/ 	.word	0x00000910
        /*032c*/ 	.word	0x000000ff
        /*0330*/ 	.word	0x000388c8
        /*0334*/ 	.short	0x0100
        /*0336*/ 	.byte	0x08
	.zero		1


	//   ....[23]....
        /*0338*/ 	.word	0x00001b50
        /*033c*/ 	.word	0x00000004
        /*0340*/ 	.word	0x00000000
        /*0344*/ 	.short	0x0101
        /*0346*/ 	.byte	0x3f
	.zero		1


	//   ....[24]....
        /*0348*/ 	.word	0x00002620
        /*034c*/ 	.word	0x00000004
        /*0350*/ 	.word	0x00000000
        /*0354*/ 	.short	0x0101
        /*0356*/ 	.byte	0x3f
	.zero		1


	//   ....[25]....
        /*0358*/ 	.word	0x00003180
        /*035c*/ 	.word	0x000000ff
        /*0360*/ 	.word	0x00038800
        /*0364*/ 	.short	0x010a
        /*0366*/ 	.byte	0x25
	.zero		1


	//   ....[26]....
        /*0368*/ 	.word	0x000031e0
        /*036c*/ 	.word	0x00000005
        /*0370*/ 	.word	0x00038830
        /*0374*/ 	.short	0x010a
        /*0376*/ 	.byte	0x3f
	.zero		1


	//   ....[27]....
        /*0378*/ 	.word	0x00003220
        /*037c*/ 	.word	0x00000005
        /*0380*/ 	.word	0x00038830
        /*0384*/ 	.short	0x010a
        /*0386*/ 	.byte	0x3f
	.zero		1


	//   ....[28]....
        /*0388*/ 	.word	0x000034a0
        /*038c*/ 	.word	0x000000ff
        /*0390*/ 	.word	0x00038810
        /*0394*/ 	.short	0x010a
        /*0396*/ 	.byte	0x25
	.zero		1


	//   ....[29]....
        /*0398*/ 	.word	0x000034e0
        /*039c*/ 	.word	0x00000005
        /*03a0*/ 	.word	0x00038850
        /*03a4*/ 	.short	0x010a
        /*03a6*/ 	.byte	0x3f
	.zero		1


	//   ....[30]....
        /*03a8*/ 	.word	0x000035c0
        /*03ac*/ 	.word	0x00000005
        /*03b0*/ 	.word	0x00038850
        /*03b4*/ 	.short	0x010a
        /*03b6*/ 	.byte	0x3f
	.zero		1


	//   ....[31]....
        /*03b8*/ 	.word	0x00005630
        /*03bc*/ 	.word	0x00000018
        /*03c0*/ 	.word	0x00000000
        /*03c4*/ 	.short	0x0101
        /*03c6*/ 	.byte	0x3f
	.zero		1


	//   ....[32]....
        /*03c8*/ 	.word	0x00005c60
        /*03cc*/ 	.word	0x00000005
        /*03d0*/ 	.word	0x00000000
        /*03d4*/ 	.short	0x0101
        /*03d6*/ 	.byte	0x3f
	.zero		1


	//   ....[33]....
        /*03d8*/ 	.word	0x00005d70
        /*03dc*/ 	.word	0x0000000a
        /*03e0*/ 	.word	0x00038830
        /*03e4*/ 	.short	0x010a
        /*03e6*/ 	.byte	0x3f
	.zero		1


	//   ....[34]....
        /*03e8*/ 	.word	0x00005dc0
        /*03ec*/ 	.word	0x0000000a
        /*03f0*/ 	.word	0x00038830
        /*03f4*/ 	.short	0x010a
        /*03f6*/ 	.byte	0x3f
	.zero		1


	//   ....[35]....
        /*03f8*/ 	.word	0x00005f40
        /*03fc*/ 	.word	0x0000000a
        /*0400*/ 	.word	0x00038850
        /*0404*/ 	.short	0x010a
        /*0406*/ 	.byte	0x3f
	.zero		1


	//   ....[36]....
        /*0408*/ 	.word	0x00005f80
        /*040c*/ 	.word	0x0000000a
        /*0410*/ 	.word	0x00038850
        /*0414*/ 	.short	0x010a
        /*0416*/ 	.byte	0x3f
	.zero		1


	//   ....[37]....
        /*0418*/ 	.word	0x00007f30
        /*041c*/ 	.word	0x0000000e
        /*0420*/ 	.word	0x00000000
        /*0424*/ 	.short	0x0101
        /*0426*/ 	.byte	0x3f
	.zero		1


	//   ....[38]....
        /*0428*/ 	.word	0x00008e80
        /*042c*/ 	.word	0x0000000a
        /*0430*/ 	.word	0x00000000
        /*0434*/ 	.short	0x0101
        /*0436*/ 	.byte	0x3f
	.zero		1


	//   ....[39]....
        /*0438*/ 	.word	0x00008fc0
        /*043c*/ 	.word	0x00000009
        /*0440*/ 	.word	0x00038830
        /*0444*/ 	.short	0x010a
        /*0446*/ 	.byte	0x3f
	.zero		1


	//   ....[40]....
        /*0448*/ 	.word	0x00009010
        /*044c*/ 	.word	0x00000009
        /*0450*/ 	.word	0x00038830
        /*0454*/ 	.short	0x010a
        /*0456*/ 	.byte	0x3f
	.zero		1


	//   ....[41]....
        /*0458*/ 	.word	0x00009190
        /*045c*/ 	.word	0x00000009
        /*0460*/ 	.word	0x00038850
        /*0464*/ 	.short	0x010a
        /*0466*/ 	.byte	0x3f
	.zero		1


	//   ....[42]....
        /*0468*/ 	.word	0x000091d0
        /*046c*/ 	.word	0x00000009
        /*0470*/ 	.word	0x00038850
        /*0474*/ 	.short	0x010a
        /*0476*/ 	.byte	0x3f
	.zero		1


	//   ....[43]....
        /*0478*/ 	.word	0x0000afe0
        /*047c*/ 	.word	0x00000098
        /*0480*/ 	.word	0x00000000
        /*0484*/ 	.short	0x0101
        /*0486*/ 	.byte	0x3f
	.zero		1


	//   ....[44]....
        /*0488*/ 	.word	0x0000bbc0
        /*048c*/ 	.word	0x00000009
        /*0490*/ 	.word	0x00000000
        /*0494*/ 	.short	0x0101
        /*0496*/ 	.byte	0x3f
	.zero		1


	//   ....[45]....
        /*0498*/ 	.word	0x0000d820
        /*049c*/ 	.word	0x000000ff
        /*04a0*/ 	.word	0x00000000
        /*04a4*/ 	.short	0x0101
        /*04a6*/ 	.byte	0x05
	.zero		1


	//   ....[46]....
        /*04a8*/ 	.word	0x0000eee0
        /*04ac*/ 	.word	0x00000008
        /*04b0*/ 	.word	0x00038840
        /*04b4*/ 	.short	0x010a
        /*04b6*/ 	.byte	0x3f
	.zero		1


	//   ....[47]....
        /*04b8*/ 	.word	0x0000f510
        /*04bc*/ 	.word	0x000000ff
        /*04c0*/ 	.word	0x00038820
        /*04c4*/ 	.short	0x010a
        /*04c6*/ 	.byte	0x26
	.zero		1


	//   ....[48]....
        /*04c8*/ 	.word	0x0000f5b0
        /*04cc*/ 	.word	0x00000005
        /*04d0*/ 	.word	0x00038860
        /*04d4*/ 	.short	0x010a
        /*04d6*/ 	.byte	0x3f
	.zero		1


	//   ....[49]....
        /*04d8*/ 	.word	0x0000fc10
        /*04dc*/ 	.word	0x00000002
        /*04e0*/ 	.word	0x00038840
        /*04e4*/ 	.short	0x010a
        /*04e6*/ 	.byte	0x3f
	.zero		1


	//   ....[50]....
        /*04e8*/ 	.word	0x0000fd80
        /*04ec*/ 	.word	0x00000002
        /*04f0*/ 	.word	0x00038860
        /*04f4*/ 	.short	0x010a
        /*04f6*/ 	.byte	0x3f
	.zero		1


	//   ....[51]....
        /*04f8*/ 	.word	0x00010390
        /*04fc*/ 	.word	0x00000003
        /*0500*/ 	.word	0x00038840
        /*0504*/ 	.short	0x010a
        /*0506*/ 	.byte	0x3f
	.zero		1


	//   ....[52]....
        /*0508*/ 	.word	0x00010500
        /*050c*/ 	.word	0x00000003
        /*0510*/ 	.word	0x00038860
        /*0514*/ 	.short	0x010a
        /*0516*/ 	.byte	0x3f
	.zero		1


	//   ....[53]....
        /*0518*/ 	.word	0x00010ab0
        /*051c*/ 	.word	0x00000002
        /*0520*/ 	.word	0x00038840
        /*0524*/ 	.short	0x010a
        /*0526*/ 	.byte	0x3f
	.zero		1


	//   ....[54]....
        /*0528*/ 	.word	0x00010c20
        /*052c*/ 	.word	0x00000002
        /*0530*/ 	.word	0x00038860
        /*0534*/ 	.short	0x010a
        /*0536*/ 	.byte	0x3f
	.zero		1


	//   ....[55]....
        /*0538*/ 	.word	0x000112f0
        /*053c*/ 	.word	0x00000007
        /*0540*/ 	.word	0x00038820
        /*0544*/ 	.short	0x010a
        /*0546*/ 	.byte	0x3f
	.zero		1


	//   ....[56]....
        /*0548*/ 	.word	0x00011460
        /*054c*/ 	.word	0x00000005
        /*0550*/ 	.word	0x00000000
        /*0554*/ 	.short	0x010a
        /*0556*/ 	.byte	0x3f
	.zero		1


	//   ....[57]....
        /*0558*/ 	.word	0x000114d0
        /*055c*/ 	.word	0x00000003
        /*0560*/ 	.word	0x00000000
        /*0564*/ 	.short	0x010a
        /*0566*/ 	.byte	0x3f
	.zero		1


	//   ....[58]....
        /*0568*/ 	.word	0x00011530
        /*056c*/ 	.word	0x00000005
        /*0570*/ 	.word	0x00000000
        /*0574*/ 	.short	0x010a
        /*0576*/ 	.byte	0x3f
	.zero		1


	//   ....[59]....
        /*0578*/ 	.word	0x00011560
        /*057c*/ 	.word	0x00000003
        /*0580*/ 	.word	0x00000000
        /*0584*/ 	.short	0x010a
        /*0586*/ 	.byte	0x3f
	.zero		1


	//   ....[60]....
        /*0588*/ 	.word	0x000115d0
        /*058c*/ 	.word	0x00000000
        /*0590*/ 	.word	0x00038800
        /*0594*/ 	.short	0x010a
        /*0596*/ 	.byte	0x3f
	.zero		1


	//   ....[61]....
        /*0598*/ 	.word	0x00011620
        /*059c*/ 	.word	0x00000005
        /*05a0*/ 	.word	0x00038830
        /*05a4*/ 	.short	0x010a
        /*05a6*/ 	.byte	0x3f
	.zero		1


	//   ....[62]....
        /*05a8*/ 	.word	0x00011680
        /*05ac*/ 	.word	0x00000004
        /*05b0*/ 	.word	0x00038810
        /*05b4*/ 	.short	0x010a
        /*05b6*/ 	.byte	0x3f
	.zero		1


	//   ....[63]....
        /*05b8*/ 	.word	0x000116d0
        /*05bc*/ 	.word	0x00000005
        /*05c0*/ 	.word	0x00038850
        /*05c4*/ 	.short	0x010a
        /*05c6*/ 	.byte	0x3f
	.zero		1


	//   ....[64]....
        /*05c8*/ 	.word	0x00011720
        /*05cc*/ 	.word	0x0000000a
        /*05d0*/ 	.word	0x00038830
        /*05d4*/ 	.short	0x010a
        /*05d6*/ 	.byte	0x3f
	.zero		1


	//   ....[65]....
        /*05d8*/ 	.word	0x00011770
        /*05dc*/ 	.word	0x0000000a
        /*05e0*/ 	.word	0x00038850
        /*05e4*/ 	.short	0x010a
        /*05e6*/ 	.byte	0x3f
	.zero		1


	//   ....[66]....
        /*05e8*/ 	.word	0x000117c0
        /*05ec*/ 	.word	0x00000009
        /*05f0*/ 	.word	0x00038830
        /*05f4*/ 	.short	0x010a
        /*05f6*/ 	.byte	0x3f
	.zero		1


	//   ....[67]....
        /*05f8*/ 	.word	0x00011810
        /*05fc*/ 	.word	0x00000009
        /*0600*/ 	.word	0x00038850
        /*0604*/ 	.short	0x010a
        /*0606*/ 	.byte	0x3f
	.zero		1


	//   ....[68]....
        /*0608*/ 	.word	0x00011990
        /*060c*/ 	.word	0x00000008
        /*0610*/ 	.word	0x00038840
        /*0614*/ 	.short	0x010a
        /*0616*/ 	.byte	0x3f
	.zero		1


	//   ....[69]....
        /*0618*/ 	.word	0x000119f0
        /*061c*/ 	.word	0x00000008
        /*0620*/ 	.word	0x00038820
        /*0624*/ 	.short	0x010a
        /*0626*/ 	.byte	0x3f
	.zero		1


	//   ....[70]....
        /*0628*/ 	.word	0x00011a40
        /*062c*/ 	.word	0x00000005
        /*0630*/ 	.word	0x00038860
        /*0634*/ 	.short	0x010a
        /*0636*/ 	.byte	0x3f
	.zero		1


	//   ....[71]....
        /*0638*/ 	.word	0x00011a90
        /*063c*/ 	.word	0x00000002
        /*0640*/ 	.word	0x00038840
        /*0644*/ 	.short	0x010a
        /*0646*/ 	.byte	0x3f
	.zero		1


	//   ....[72]....
        /*0648*/ 	.word	0x00011ae0
        /*064c*/ 	.word	0x00000002
        /*0650*/ 	.word	0x00038860
        /*0654*/ 	.short	0x010a
        /*0656*/ 	.byte	0x3f
	.zero		1


	//   ....[73]....
        /*0658*/ 	.word	0x00011b30
        /*065c*/ 	.word	0x00000003
        /*0660*/ 	.word	0x00038840
        /*0664*/ 	.short	0x010a
        /*0666*/ 	.byte	0x3f
	.zero		1


	//   ....[74]....
        /*0668*/ 	.word	0x00011b80
        /*066c*/ 	.word	0x00000003
        /*0670*/ 	.word	0x00038860
        /*0674*/ 	.short	0x010a
        /*0676*/ 	.byte	0x3f
	.zero		1


	//   ....[75]....
        /*0678*/ 	.word	0x00011bd0
        /*067c*/ 	.word	0x00000002
        /*0680*/ 	.word	0x00038840
        /*0684*/ 	.short	0x010a
        /*0686*/ 	.byte	0x3f
	.zero		1


	//   ....[76]....
        /*0688*/ 	.word	0x00011c20
        /*068c*/ 	.word	0x00000002
        /*0690*/ 	.word	0x00038860
        /*0694*/ 	.short	0x010a
        /*0696*/ 	.byte	0x3f
	.zero		1


	//   ....[77]....
        /*0698*/ 	.word	0x00011d00
        /*069c*/ 	.word	0x00000007
        /*06a0*/ 	.word	0x00038820
        /*06a4*/ 	.short	0x010a
        /*06a6*/ 	.byte	0x3f
	.zero		1


	//   ....[78]....
        /*06a8*/ 	.word	0x00011d50
        /*06ac*/ 	.word	0x00000005
        /*06b0*/ 	.word	0x00000000
        /*06b4*/ 	.short	0x010a
        /*06b6*/ 	.byte	0x3f
	.zero		1


	//   ....[79]....
        /*06b8*/ 	.word	0x00011da0
        /*06bc*/ 	.word	0x00000003
        /*06c0*/ 	.word	0x00000000
        /*06c4*/ 	.short	0x010a
        /*06c6*/ 	.byte	0x3f
	.zero		1


	//   ....[80]....
        /*06c8*/ 	.word	0x00011df0
        /*06cc*/ 	.word	0x00000005
        /*06d0*/ 	.word	0x00000000
        /*06d4*/ 	.short	0x010a
        /*06d6*/ 	.byte	0x3f
	.zero		1


	//----- nvinfo : EIATTR_NUM_MBARRIERS
	.align		4
.L_519:
        /*06d8*/ 	.byte	0x03, 0x38
        /*06da*/ 	.short	0x0017


	//----- nvinfo : EIATTR_EXIT_INSTR_OFFSETS
	.align		4
        /*06dc*/ 	.byte	0x04, 0x1c
        /*06de*/ 	.short	(.L_521 - .L_520)


	//   ....[0]....
.L_520:
        /*06e0*/ 	.word	0x00000aa0


	//   ....[1]....
        /*06e4*/ 	.word	0x0000e110


	//   ....[2]....
        /*06e8*/ 	.word	0x0000e170


	//   ....[3]....
        /*06ec*/ 	.word	0x00011360


	//   ....[4]....
        /*06f0*/ 	.word	0x000115b0


	//----- nvinfo : EIATTR_MAX_THREADS
	.align		4
.L_521:
        /*06f4*/ 	.byte	0x04, 0x05
        /*06f6*/ 	.short	(.L_523 - .L_522)
.L_522:
        /*06f8*/ 	.word	0x00000180
        /*06fc*/ 	.word	0x00000001
        /*0700*/ 	.word	0x00000001


	//----- nvinfo : EIATTR_CRS_STACK_SIZE
	.align		4
.L_523:
        /*0704*/ 	.byte	0x04, 0x1e
        /*0706*/ 	.short	(.L_525 - .L_524)
.L_524:
        /*0708*/ 	.word	0x00000000


	//----- nvinfo : EIATTR_CBANK_PARAM_SIZE
	.align		4
.L_525:
        /*070c*/ 	.byte	0x03, 0x19
        /*070e*/ 	.short	0x0cf0


	//----- nvinfo : EIATTR_PARAM_CBANK
	.align		4
        /*0710*/ 	.byte	0x04, 0x0a
        /*0712*/ 	.short	(.L_527 - .L_526)
	.align		4
.L_526:
        /*0714*/ 	.word	index@(.nv.constant0._ZN7cutlass13device_kernelIN5flash11enable_sm90INS1_16FlashAttnFwdSm90INS1_25CollectiveMainloopFwdSm90ILi2EN4cute5tupleIJNS5_1CILi1EEES8_S8_EEENS6_IJNS7_ILi64EEESA_SA_EEELi512ENS_6half_tEfNS_4arch4Sm90ELb1ELb0ELb0ELb0ELb0ELb0ELb1ELb0ELb0ELb0ELb0ELb0EEENS1_21CollectiveEpilogueFwdINS6_IJSA_NS7_ILi512EEESA_EEES9_SC_SE_Li256ELb0ELb0ELb0ELb0EEENS1_30DynamicPersistentTileSchedulerILi256ELi32ELb0ELb0ELb1EEEEEEEEEvNT_6ParamsE)
        /*0718*/ 	.short	0x0210
        /*071a*/ 	.short	0x0cf0


	//----- nvinfo : EIATTR_SW_WAR
	.align		4
.L_527:
        /*071c*/ 	.byte	0x04, 0x36
        /*071e*/ 	.short	(.L_529 - .L_528)
.L_528:
        /*0720*/ 	.word	0x00000008
.L_529:


//--------------------- .nv.info._ZN7cutlass13device_kernelIN5flash11enable_sm90INS1_16FlashAttnFwdSm90INS1_25CollectiveMainloopFwdSm90ILi2EN4cute5tupleIJNS5_1CILi1EEES8_S8_EEENS6_IJNS7_ILi64EEESA_SA_EEELi512ENS_6half_tEfNS_4arch4Sm90ELb1ELb0ELb0ELb1ELb0ELb0ELb0ELb0ELb0ELb0ELb0ELb0EEENS1_21CollectiveEpilogueFwdINS6_IJSA_NS7_ILi512EEESA_EEES9_SC_SE_Li256ELb1ELb0ELb0ELb0EEENS1_36VarlenDynamicPersistentTileSchedulerILi64ELi64ELi256ELi32ELb0ELb0ELb1ELb1ELb1ELb1EEEEEEEEEvNT_6ParamsE --------------------------
	.section	.nv.info._ZN7cutlass13device_kernelIN5flash11enable_sm90INS1_16FlashAttnFwdSm90INS1_25CollectiveMainloopFwdSm90ILi2EN4cute5tupleIJNS5_1CILi1EEES8_S8_EEENS6_IJNS7_ILi64EEESA_SA_EEELi512ENS_6half_tEfNS_4arch4Sm90ELb1ELb0ELb0ELb1ELb0ELb0ELb0ELb0ELb0ELb0ELb0ELb0EEENS1_21CollectiveEpilogueFwdINS6_IJSA_NS7_ILi512EEESA_EEES9_SC_SE_Li256ELb1ELb0ELb0ELb0EEENS1_36VarlenDynamicPersistentTileSchedulerILi64ELi64ELi256ELi32ELb0ELb0ELb1ELb1ELb1ELb1EEEEEEEEEvNT_6ParamsE,"",@"SHT_CUDA_INFO"
	.sectionflags	@""
	.align	4


	//----- nvinfo : EIATTR_CUDA_API_VERSION
	.align		4
        /*0000*/ 	.byte	0x04, 0x37
        /*0002*/ 	.short	(.L_531 - .L_530)
.L_530:
        /*0004*/ 	.word	0x00000082


	//----- nvinfo : EIATTR_KPARAM_INFO
	.align		4
.L_531:
        /*0008*/ 	.byte	0x04, 0x17
        /*000a*/ 	.short	(.L_533 - .L_532)
.L_532:
        /*000c*/ 	.word	0x00000000
        /*0010*/ 	.short	0x0000
        /*0012*/ 	.short	0x0070
        /*0014*/ 	.byte	0x00, 0xf0, 0x01, 0x28


	//----- nvinfo : EIATTR_SPARSE_MMA_MASK
	.align		4
.L_533:
        /*0018*/ 	.byte	0x03, 0x50
        /*001a*/ 	.short	0x0000


	//----- nvinfo : EIATTR_MAXREG_COUNT
	.align		4
        /*001c*/ 	.byte	0x03, 0x1b
        /*001e*/ 	.short	0x00a8


	//----- nvinfo : EIATTR_NUM_BARRIERS
	.align		4
        /*0020*/ 	.byte	0x02, 0x4c
        /*0022*/ 	.byte	0x10
	.zero		1


	//----- nvinfo : EIATTR_EXTERNS
	.align		4
        /*0024*/ 	.byte	0x04, 0x0f
        /*0026*/ 	.short	(.L_535 - .L_534)


	//   ....[0]....
	.align		4
.L_534:
        /*0028*/ 	.word	index@(__assertfail)


	//----- nvinfo : EIATTR_ANNOTATIONS
	.align		4
.L_535:
        /*002c*/ 	.byte	0x04, 0x55
        /*002e*/ 	.short	(.L_537 - .L_536)


	//   ....[0]....
.L_536:
        /* <DEDUP_REMOVED lines=28> */


	//----- nvinfo : EIATTR_MERCURY_ISA_VERSION
	.align		4
.L_537:
        /*01e0*/ 	.byte	0x03, 0x5f
        /*01e2*/ 	.short	0x0101


	//----- nvinfo : EIATTR_UNUSED_LOAD_BYTE_OFFSET
	.align		4
        /*01e4*/ 	.byte	0x04, 0x44
        /*01e6*/ 	.short	(.L_539 - .L_538)


	//   ....[0]....
.L_538:
        /*01e8*/ 	.word	0x00000a50
        /*01ec*/ 	.word	0x0000fff0


	//   ....[1]....
        /*01f0*/ 	.word	0x00008b00
        /*01f4*/ 	.word	0x0000fff0


	//----- nvinfo : EIATTR_INT_WARP_WIDE_INSTR_OFFSETS
	.align		4
.L_539:
        /*01f8*/ 	.byte	0x04, 0x31
        /*01fa*/ 	.short	(.L_541 - .L_540)


	//   ....[0]....
.L_540:
        /*01fc*/ 	.word	0x00000160


	//   ....[1]....
        /*0200*/ 	.word	0x000001a0


	//   ....[2]....
        /*0204*/ 	.word	0x00000210


	//   ....[3]....
        /*0208*/ 	.word	0x0000c640


	//   ....[4]....
        /*020c*/ 	.word	0x0000c6d0


	//   ....[5]....
        /*0210*/ 	.word	0x0000cb60


	//   ....[6]....
        /*0214*/ 	.word	0x0000cb90


	//   ....[7]....
        /*0218*/ 	.word	0x0000f430


	//   ....[8]....
        /*021c*/ 	.word	0x0000f4c0


	//----- nvinfo : EIATTR_COOP_GROUP_MASK_REGIDS
	.align		4
.L_541:
        /*0220*/ 	.byte	0x04, 0x29
        /*0222*/ 	.short	(.L_543 - .L_542)


	//   ....[0]....
.L_542:
        /*0224*/ 	.word	0xffffffff


	//   ....[1]....
        /*0228*/ 	.word	0xffffffff


	//   ....[2]....
        /*022c*/ 	.word	0xffffffff


	//   ....[3]....
        /*0230*/ 	.word	0xffffffff


	//   ....[4]....
        /*0234*/ 	.word	0xffffffff


	//   ....[5]....
        /*0238*/ 	.word	0xffffffff


	//   ....[6]....
        /*023c*/ 	.word	0xffffffff


	//   ....[7]....
        /*0240*/ 	.word	0xffffffff


	//   ....[8]....
        /*0244*/ 	.word	0xffffffff


	//   ....[9]....
        /*0248*/ 	.word	0xffffffff


	//   ....[10]....
        /*024c*/ 	.word	0xffffffff


	//   ....[11]....
        /*0250*/ 	.word	0xffffffff


	//   ....[12]....
        /*0254*/ 	.word	0xffffffff


	//   ....[13]....
        /*0258*/ 	.word	0xffffffff


	//   ....[14]....
        /*025c*/ 	.word	0xffffffff


	//   ....[15]....
        /*0260*/ 	.word	0xffffffff


	//   ....[16]....
        /*0264*/ 	.word	0xffffffff


	//   ....[17]....
        /*0268*/ 	.word	0xffffffff


	//   ....[18]....
        /*026c*/ 	.word	0xffffffff


	//   ....[19]....
        /*0270*/ 	.word	0xffffffff


	//   ....[20]....
        /*0274*/ 	.word	0xffffffff


	//   ....[21]....
        /*0278*/ 	.word	0xffffffff


	//   ....[22]....
        /*027c*/ 	.word	0xffffffff


	//   ....[23]....
        /*0280*/ 	.word	0xffffffff


	//   ....[24]....
        /*0284*/ 	.word	0xffffffff


	//   ....[25]....
        /*0288*/ 	.word	0xffffffff


	//   ....[26]....
        /*028c*/ 	.word	0xffffffff


	//   ....[27]....
        /*0290*/ 	.word	0xffffffff


	//   ....[28]....
        /*0294*/ 	.word	0xffffffff


	//   ....[29]....
        /*0298*/ 	.word	0xffffffff


	//   ....[30]....
        /*029c*/ 	.word	0xffffffff


	//   ....[31]....
        /*02a0*/ 	.word	0xffffffff


	//   ....[32]....
        /*02a4*/ 	.word	0xffffffff


	//   ....[33]....
        /*02a8*/ 	.word	0xffffffff


	//   ....[34]....
        /*02ac*/ 	.word	0xffffffff


	//   ....[35]....
        /*02b0*/ 	.word	0xffffffff


	//   ....[36]....
        /*02b4*/ 	.word	0xffffffff


	//   ....[37]....
        /*02b8*/ 	.word	0xffffffff


	//   ....[38]....
        /*02bc*/ 	.word	0xffffffff


	//   ....[39]....
        /*02c0*/ 	.word	0xffffffff


	//   ....[40]....
        /*02c4*/ 	.word	0xffffffff


	//   ....[41]....
        /*02c8*/ 	.word	0xffffffff


	//   ....[42]....
        /*02cc*/ 	.word	0xffffffff


	//   ....[43]....
        /*02d0*/ 	.word	0xffffffff


	//   ....[44]....
        /*02d4*/ 	.word	0xffffffff


	//   ....[45]....
        /*02d8*/ 	.word	0xffffffff


	//   ....[46]....
        /*02dc*/ 	.word	0xffffffff


	//   ....[47]....
        /*02e0*/ 	.word	0xffffffff


	//   ....[48]....
        /*02e4*/ 	.word	0xffffffff


	//   ....[49]....
        /*02e8*/ 	.word	0xffffffff


	//   ....[50]....
        /*02ec*/ 	.word	0xffffffff


	//   ....[51]....
        /*02f0*/ 	.word	0xffffffff


	//   ....[52]....
        /*02f4*/ 	.word	0xffffffff


	//   ....[53]....
        /*02f8*/ 	.word	0xffffffff


	//   ....[54]....
        /*02fc*/ 	.word	0xffffffff


	//   ....[55]....
        /*0300*/ 	.word	0xffffffff


	//   ....[56]....
        /*0304*/ 	.word	0xffffffff


	//   ....[57]....
        /*0308*/ 	.word	0xffffffff


	//   ....[58]....
        /*030c*/ 	.word	0xffffffff


	//   ....[59]....
        /*0310*/ 	.word	0xffffffff


	//   ....[60]....
        /*0314*/ 	.word	0xffffffff


	//   ....[61]....
        /*0318*/ 	.word	0xffffffff


	//   ....[62]....
        /*031c*/ 	.word	0xffffffff


	//   ....[63]....
        /*0320*/ 	.word	0x0500000f


	//   ....[64]....
        /*0324*/ 	.word	0x0500000f


	//   ....[65]....
        /*0328*/ 	.word	0x0500000f


	//   ....[66]....
        /*032c*/ 	.word	0x0500000f


	//   ....[67]....
        /*0330*/ 	.word	0x0500000f


	//   ....[68]....
        /*0334*/ 	.word	0x0500000f


	//   ....[69]....
        /*0338*/ 	.word	0x0500000f


	//   ....[70]....
        /*033c*/ 	.word	0x0500000f


	//   ....[71]....
        /*0340*/ 	.word	0x0500000f


	//   ....[72]....
        /*0344*/ 	.word	0x0500000f


	//   ....[73]....
        /*0348*/ 	.word	0x0500000f


	//   ....[74]....
        /*034c*/ 	.word	0x0500000f


	//   ....[75]....
        /*0350*/ 	.word	0x0500000f


	//   ....[76]....
        /*0354*/ 	.word	0x0500000f


	//   ....[77]....
        /*0358*/ 	.word	0x0500000f


	//   ....[78]....
        /*035c*/ 	.word	0x0500000f


	//   ....[79]....
        /*0360*/ 	.word	0x0500000f


	//   ....[80]....
        /*0364*/ 	.word	0x0500000f


	//   ....[81]....
        /*0368*/ 	.word	0x0500000f


	//----- nvinfo : EIATTR_COOP_GROUP_INSTR_OFFSETS
	.align		4
.L_543:
        /*036c*/ 	.byte	0x04, 0x28
        /*036e*/ 	.short	(.L_545 - .L_544)


	//   ....[0]....
.L_544:
        /*0370*/ 	.word	0x00000060


	//   ....[1]....
        /*0374*/ 	.word	0x00000170


	//   ....[2]....
        /*0378*/ 	.word	0x000001c0


	//   ....[3]....
        /*037c*/ 	.word	0x000003b0


	//   ....[4]....
        /*0380*/ 	.word	0x00000510


	//   ....[5]....
        /*0384*/ 	.word	0x00000630


	//   ....[6]....
        /*0388*/ 	.word	0x00000790


	//   ....[7]....
        /*038c*/ 	.word	0x00001920


	//   ....[8]....
        /*0390*/ 	.word	0x000031b0


	//   ....[9]....
        /*0394*/ 	.word	0x00003b60


	//   ....[10]....
        /*0398*/ 	.word	0x00003c80


	//   ....[11]....
        /*039c*/ 	.word	0x00003e80


	//   ....[12]....
        /*03a0*/ 	.word	0x00003fc0


	//   ....[13]....
        /*03a4*/ 	.word	0x00004980


	//   ....[14]....
        /*03a8*/ 	.word	0x00004fe0


	//   ....[15]....
        /*03ac*/ 	.word	0x000050e0


	//   ....[16]....
        /*03b0*/ 	.word	0x00005330


	//   ....[17]....
        /*03b4*/ 	.word	0x000054a0


	//   ....[18]....
        /*03b8*/ 	.word	0x00006700


	//   ....[19]....
        /*03bc*/ 	.word	0x00006b00


	//   ....[20]....
        /*03c0*/ 	.word	0x00006b30


	//   ....[21]....
        /*03c4*/ 	.word	0x00006da0


	//   ....[22]....
        /*03c8*/ 	.word	0x00006f70


	//   ....[23]....
        /*03cc*/ 	.word	0x00007fd0


	//   ....[24]....
        /*03d0*/ 	.word	0x00008010


	//   ....[25]....
        /*03d4*/ 	.word	0x00008050


	//   ....[26]....
        /*03d8*/ 	.word	0x000080c0


	//   ....[27]....
        /*03dc*/ 	.word	0x000080e0


	//   ....[28]....
        /*03e0*/ 	.word	0x00009a50


	//   ....[29]....
        /*03e4*/ 	.word	0x0000b470


	//   ....[30]....
        /*03e8*/ 	.word	0x0000b5f0


	//   ....[31]....
        /*03ec*/ 	.word	0x0000b620


	//   ....[32]....
        /*03f0*/ 	.word	0x0000b660


	//   ....[33]....
        /*03f4*/ 	.word	0x0000b6d0


	//   ....[34]....
        /*03f8*/ 	.word	0x0000b730


	//   ....[35]....
        /*03fc*/ 	.word	0x0000b770


	//   ....[36]....
        /*0400*/ 	.word	0x0000b910


	//   ....[37]....
        /*0404*/ 	.word	0x0000b970


	//   ....[38]....
        /*0408*/ 	.word	0x0000b9b0


	//   ....[39]....
        /*040c*/ 	.word	0x0000b9f0


	//   ....[40]....
        /*0410*/ 	.word	0x0000ba20


	//   ....[41]....
        /*0414*/ 	.word	0x0000ba50


	//   ....[42]....
        /*0418*/ 	.word	0x0000bae0


	//   ....[43]....
        /*041c*/ 	.word	0x0000bb40


	//   ....[44]....
        /*0420*/ 	.word	0x0000bbd0


	//   ....[45]....
        /*0424*/ 	.word	0x0000f550


	//   ....[46]....
        /*0428*/ 	.word	0x0000f560


	//   ....[47]....
        /*042c*/ 	.word	0x0000f670


	//   ....[48]....
        /*0430*/ 	.word	0x0000f6d0


	//   ....[49]....
        /*0434*/ 	.word	0x0000f710


	//   ....[50]....
        /*0438*/ 	.word	0x0000f750


	//   ....[51]....
        /*043c*/ 	.word	0x0000f780


	//   ....[52]....
        /*0440*/ 	.word	0x0000f7b0


	//   ....[53]....
        /*0444*/ 	.word	0x0000f940


	//   ....[54]....
        /*0448*/ 	.word	0x0000f9a0


	//   ....[55]....
        /*044c*/ 	.word	0x0000f9e0


	//   ....[56]....
        /*0450*/ 	.word	0x0000fa20


	//   ....[57]....
        /*0454*/ 	.word	0x0000fa50


	//   ....[58]....
        /*0458*/ 	.word	0x0000fa80


	//   ....[59]....
        /*045c*/ 	.word	0x0000fb40


	//   ....[60]....
        /*0460*/ 	.word	0x0000fb60


	//   ....[61]....
        /*0464*/ 	.word	0x0000fbd0


	//   ....[62]....
        /*0468*/ 	.word	0x00010260


	//   ....[63]....
        /*046c*/ 	.word	0x000108c0


	//   ....[64]....
        /*0470*/ 	.word	0x00010ce0


	//   ....[65]....
        /*0474*/ 	.word	0x00010d70


	//   ....[66]....
        /*0478*/ 	.word	0x00010e10


	//   ....[67]....
        /*047c*/ 	.word	0x00010ec0


	//   ....[68]....
        /*0480*/ 	.word	0x00010f40


	//   ....[69]....
        /*0484*/ 	.word	0x00010fc0


	//   ....[70]....
        /*0488*/ 	.word	0x00011040


	//   ....[71]....
        /*048c*/ 	.word	0x000110c0


	//   ....[72]....
        /*0490*/ 	.word	0x00011150


	//   ....[73]....
        /*0494*/ 	.word	0x00011200


	//   ....[74]....
        /*0498*/ 	.word	0x00011280


	//   ....[75]....
        /*049c*/ 	.word	0x00011300


	//   ....[76]....
        /*04a0*/ 	.word	0x00011380


	//   ....[77]....
        /*04a4*/ 	.word	0x00011400


	//   ....[78]....
        /*04a8*/ 	.word	0x00011470


	//   ....[79]....
        /*04ac*/ 	.word	0x00011510


	//   ....[80]....
        /*04b0*/ 	.word	0x000115a0


	//   ....[81]....
        /*04b4*/ 	.word	0x000116d0


	//----- nvinfo : EIATTR_REG_RECONFIG
	.align		4
.L_545:
        /*04b8*/ 	.byte	0x01, 0x54
	.zero		2


	//----- nvinfo : EIATTR_SYSCALL_OFFSETS
	.align		4
        /*04bc*/ 	.byte	0x04, 0x46
        /*04be*/ 	.short	(.L_547 - .L_546)


	//   ....[0]....
.L_546:
        /*04c0*/ 	.word	0x00003380


	//   ....[1]....
        /*04c4*/ 	.word	0x0000c860


	//   ....[2]....
        /*04c8*/ 	.word	0x0000c9a0


	//   ....[3]....
        /*04cc*/ 	.word	0x0000caa0


	//----- nvinfo : EIATTR_MBARRIER_INSTR_OFFSETS
	.align		4
.L_547:
        /*04d0*/ 	.byte	0x04, 0x39
        /*04d2*/ 	.short	(.L_549 - .L_548)


	//   ....[0]....
.L_548:
        /*04d4*/ 	.word	0x000002a0
        /*04d8*/ 	.word	0x000000ff
        /*04dc*/ 	.word	0x00028c00
        /*04e0*/ 	.short	0x0100
        /*04e2*/ 	.byte	0x08
	.zero		1


	//   ....[1]....
        /*04e4*/ 	.word	0x000002b0
        /*04e8*/ 	.word	0x000000ff
        /*04ec*/ 	.word	0x00028c20
        /*04f0*/ 	.short	0x0100
        /*04f2*/ 	.byte	0x08
	.zero		1


	//   ....[2]....
        /*04f4*/ 	.word	0x00000360
        /*04f8*/ 	.word	0x000000ff
        /*04fc*/ 	.word	0x00028c30
        /*0500*/ 	.short	0x0100
        /*0502*/ 	.byte	0x06
	.zero		1


	//   ....[3]....
        /*0504*/ 	.word	0x00000370
        /*0508*/ 	.word	0x000000ff
        /*050c*/ 	.word	0x00028c40
        /*0510*/ 	.short	0x0100
        /*0512*/ 	.byte	0x06
	.zero		1


	//   ....[4]....
        /*0514*/ 	.word	0x00000380
        /*0518*/ 	.word	0x000000ff
        /*051c*/ 	.word	0x00028c38
        /*0520*/ 	.short	0x0100
        /*0522*/ 	.byte	0x06
	.zero		1


	//   ....[5]....
        /*0524*/ 	.word	0x00000390
        /*0528*/ 	.word	0x000000ff
        /*052c*/ 	.word	0x00028c48
        /*0530*/ 	.short	0x0100
        /*0532*/ 	.byte	0x06
	.zero		1


	//   ....[6]....
        /*0534*/ 	.word	0x000004c0
        /*0538*/ 	.word	0x000000ff
        /*053c*/ 	.word	0x00028c50
        /*0540*/ 	.short	0x0100
        /*0542*/ 	.byte	0x08
	.zero		1


	//   ....[7]....
        /*0544*/ 	.word	0x000004d0
        /*0548*/ 	.word	0x000000ff
        /*054c*/ 	.word	0x00028c60
        /*0550*/ 	.short	0x0100
        /*0552*/ 	.byte	0x08
	.zero		1


	//   ....[8]....
        /*0554*/ 	.word	0x000004e0
        /*0558*/ 	.word	0x000000ff
        /*055c*/ 	.word	0x00028c58
        /*0560*/ 	.short	0x0100
        /*0562*/ 	.byte	0x08
	.zero		1


	//   ....[9]....
        /*0564*/ 	.word	0x000004f0
        /*0568*/ 	.word	0x000000ff
        /*056c*/ 	.word	0x00028c68
        /*0570*/ 	.short	0x0100
        /*0572*/ 	.byte	0x08
	.zero		1


	//   ....[10]....
        /*0574*/ 	.word	0x000005e0
        /*0578*/ 	.word	0x000000ff
        /*057c*/ 	.word	0x00028c70
        /*0580*/ 	.short	0x0100
        /*0582*/ 	.byte	0x06
	.zero		1


	//   ....[11]....
        /*0584*/ 	.word	0x000005f0
        /*0588*/ 	.word	0x000000ff
        /*058c*/ 	.word	0x00028c80
        /*0590*/ 	.short	0x0100
        /*0592*/ 	.byte	0x06
	.zero		1


	//   ....[12]....
        /*0594*/ 	.word	0x00000600
        /*0598*/ 	.word	0x000000ff
        /*059c*/ 	.word	0x00028c78
        /*05a0*/ 	.short	0x0100
        /*05a2*/ 	.byte	0x06
	.zero		1


	//   ....[13]....
        /*05a4*/ 	.word	0x00000610
        /*05a8*/ 	.word	0x000000ff
        /*05ac*/ 	.word	0x00028c88
        /*05b0*/ 	.short	0x0100
        /*05b2*/ 	.byte	0x06
	.zero		1


	//   ....[14]....
        /*05b4*/ 	.word	0x00000740
        /*05b8*/ 	.word	0x000000ff
        /*05bc*/ 	.word	0x00028c90
        /*05c0*/ 	.short	0x0100
        /*05c2*/ 	.byte	0x08
	.zero		1


	//   ....[15]....
        /*05c4*/ 	.word	0x00000750
        /*05c8*/ 	.word	0x000000ff
        /*05cc*/ 	.word	0x00028ca0
        /*05d0*/ 	.short	0x0100
        /*05d2*/ 	.byte	0x08
	.zero		1


	//   ....[16]....
        /*05d4*/ 	.word	0x00000760
        /*05d8*/ 	.word	0x000000ff
        /*05dc*/ 	.word	0x00028c98
        /*05e0*/ 	.short	0x0100
        /*05e2*/ 	.byte	0x08
	.zero		1


	//   ....[17]....
        /*05e4*/ 	.word	0x00000770
        /*05e8*/ 	.word	0x000000ff
        /*05ec*/ 	.word	0x00028ca8
        /*05f0*/ 	.short	0x0100
        /*05f2*/ 	.byte	0x08
	.zero		1


	//   ....[18]....
        /*05f4*/ 	.word	0x000008a0
        /*05f8*/ 	.word	0x000000ff
        /*05fc*/ 	.word	0x00028cb0
        /*0600*/ 	.short	0x0100
        /*0602*/ 	.byte	0x08
	.zero		1


	//   ....[19]....
        /*0604*/ 	.word	0x000008b0
        /*0608*/ 	.word	0x000000ff
        /*060c*/ 	.word	0x00028cc0
        /*0610*/ 	.short	0x0100
        /*0612*/ 	.byte	0x08
	.zero		1


	//   ....[20]....
        /*0614*/ 	.word	0x000008c0
        /*0618*/ 	.word	0x000000ff
        /*061c*/ 	.word	0x00028cb8
        /*0620*/ 	.short	0x0100
        /*0622*/ 	.byte	0x08
	.zero		1


	//   ....[21]....
        /*0624*/ 	.word	0x000008d0
        /*0628*/ 	.word	0x000000ff
        /*062c*/ 	.word	0x00028cc8
        /*0630*/ 	.short	0x0100
        /*0632*/ 	.byte	0x08
	.zero		1


	//   ....[22]....
        /*0634*/ 	.word	0x00001a30
        /*0638*/ 	.word	0x000000ff
        /*063c*/ 	.word	0x00028c50
        /*0640*/ 	.short	0x010a
        /*0642*/ 	.byte	0x15
	.zero		1


	//   ....[23]....
        /*0644*/ 	.word	0x00001d00
        /*0648*/ 	.word	0x00000004
        /*064c*/ 	.word	0x00000000
        /*0650*/ 	.short	0x0101
        /*0652*/ 	.byte	0x3f
	.zero		1


	//   ....[24]....
        /*0654*/ 	.word	0x00002660
        /*0658*/ 	.word	0x000000ff
        /*065c*/ 	.word	0x00028c50
        /*0660*/ 	.short	0x010a
        /*0662*/ 	.byte	0x15
	.zero		1


	//   ....[25]....
        /*0664*/ 	.word	0x000026a0
        /*0668*/ 	.word	0x000000ff
        /*066c*/ 	.word	0x00028c50
        /*0670*/ 	.short	0x010a
        /*0672*/ 	.byte	0x15
	.zero		1


	//   ....[26]....
        /*0674*/ 	.word	0x00002870
        /*0678*/ 	.word	0x00000005
        /*067c*/ 	.word	0x00000000
        /*0680*/ 	.short	0x0101
        /*0682*/ 	.byte	0x3f
	.zero		1


	//   ....[27]....
        /*0684*/ 	.word	0x00003400
        /*0688*/ 	.word	0x000000ff
        /*068c*/ 	.word	0x00028c00
        /*0690*/ 	.short	0x010a
        /*0692*/ 	.byte	0x28
	.zero		1


	//   ....[28]....
        /*0694*/ 	.word	0x00003480
        /*0698*/ 	.word	0x00000007
        /*069c*/ 	.word	0x00028c30
        /*06a0*/ 	.short	0x010a
        /*06a2*/ 	.byte	0x3f
	.zero		1


	//   ....[29]....
        /*06a4*/ 	.word	0x000034c0
        /*06a8*/ 	.word	0x00000007
        /*06ac*/ 	.word	0x00028c30
        /*06b0*/ 	.short	0x010a
        /*06b2*/ 	.byte	0x3f
	.zero		1


	//   ....[30]....
        /*06b4*/ 	.word	0x000041b0
        /*06b8*/ 	.word	0x00000003
        /*06bc*/ 	.word	0x00000000
        /*06c0*/ 	.short	0x0101
        /*06c2*/ 	.byte	0x3f
	.zero		1


	//   ....[31]....
        /*06c4*/ 	.word	0x00004680
        /*06c8*/ 	.word	0x00000007
        /*06cc*/ 	.word	0x00028c50
        /*06d0*/ 	.short	0x010a
        /*06d2*/ 	.byte	0x3f
	.zero		1


	//   ....[32]....
        /*06d4*/ 	.word	0x000046c0
        /*06d8*/ 	.word	0x00000007
        /*06dc*/ 	.word	0x00028c50
        /*06e0*/ 	.short	0x010a
        /*06e2*/ 	.byte	0x3f
	.zero		1


	//   ....[33]....
        /*06e4*/ 	.word	0x000049a0
        /*06e8*/ 	.word	0x00000007
        /*06ec*/ 	.word	0x00000000
        /*06f0*/ 	.short	0x0101
        /*06f2*/ 	.byte	0x3f
	.zero		1


	//   ....[34]....
        /*06f4*/ 	.word	0x00004aa0
        /*06f8*/ 	.word	0x000000ff
        /*06fc*/ 	.word	0x00028c30
        /*0700*/ 	.short	0x010a
        /*0702*/ 	.byte	0x18
	.zero		1


	//   ....[35]....
        /*0704*/ 	.word	0x00004ae0
        /*0708*/ 	.word	0x000000ff
        /*070c*/ 	.word	0x00028c30
        /*0710*/ 	.short	0x010a
        /*0712*/ 	.byte	0x18
	.zero		1


	//   ....[36]....
        /*0714*/ 	.word	0x000057e0
        /*0718*/ 	.word	0x000000a3
        /*071c*/ 	.word	0x00000000
        /*0720*/ 	.short	0x0101
        /*0722*/ 	.byte	0x3f
	.zero		1


	//   ....[37]....
        /*0724*/ 	.word	0x00006440
        /*0728*/ 	.word	0x000000ff
        /*072c*/ 	.word	0x00028c50
        /*0730*/ 	.short	0x010a
        /*0732*/ 	.byte	0x18
	.zero		1


	//   ....[38]....
        /*0734*/ 	.word	0x00006480
        /*0738*/ 	.word	0x000000ff
        /*073c*/ 	.word	0x00028c50
        /*0740*/ 	.short	0x010a
        /*0742*/ 	.byte	0x18
	.zero		1


	//   ....[39]....
        /*0744*/ 	.word	0x00006720
        /*0748*/ 	.word	0x000000a8
        /*074c*/ 	.word	0x00000000
        /*0750*/ 	.short	0x0101
        /*0752*/ 	.byte	0x3f
	.zero		1


	//   ....[40]....
        /*0754*/ 	.word	0x00006840
        /*0758*/ 	.word	0x000000ff
        /*075c*/ 	.word	0x00028c30
        /*0760*/ 	.short	0x010a
        /*0762*/ 	.byte	0x17
	.zero		1


	//   ....[41]....
        /*0764*/ 	.word	0x00006880
        /*0768*/ 	.word	0x000000ff
        /*076c*/ 	.word	0x00028c30
        /*0770*/ 	.short	0x010a
        /*0772*/ 	.byte	0x17
	.zero		1


	//   ....[42]....
        /*0774*/ 	.word	0x00007340
        /*0778*/ 	.word	0x0000009a
        /*077c*/ 	.word	0x00000000
        /*0780*/ 	.short	0x0101
        /*0782*/ 	.byte	0x3f
	.zero		1


	//   ....[43]....
        /*0784*/ 	.word	0x00007d20
        /*0788*/ 	.word	0x000000ff
        /*078c*/ 	.word	0x00028c50
        /*0790*/ 	.short	0x010a
        /*0792*/ 	.byte	0x17
	.zero		1


	//   ....[44]....
        /*0794*/ 	.word	0x00007d60
        /*0798*/ 	.word	0x000000ff
        /*079c*/ 	.word	0x00028c50
        /*07a0*/ 	.short	0x010a
        /*07a2*/ 	.byte	0x17
	.zero		1


	//   ....[45]....
        /*07a4*/ 	.word	0x00007ff0
        /*07a8*/ 	.word	0x000000aa
        /*07ac*/ 	.word	0x00000000
        /*07b0*/ 	.short	0x0101
        /*07b2*/ 	.byte	0x3f
	.zero		1


	//   ....[46]....
        /*07b4*/ 	.word	0x0000a470
        /*07b8*/ 	.word	0x000000ff
        /*07bc*/ 	.word	0x00000000
        /*07c0*/ 	.short	0x0101
        /*07c2*/ 	.byte	0x04
	.zero		1


	//   ....[47]....
        /*07c4*/ 	.word	0x0000cfd0
        /*07c8*/ 	.word	0x00000008
        /*07cc*/ 	.word	0x00028c40
        /*07d0*/ 	.short	0x010a
        /*07d2*/ 	.byte	0x3f
	.zero		1


	//   ....[48]....
        /*07d4*/ 	.word	0x0000d3c0
        /*07d8*/ 	.word	0x0000000a
        /*07dc*/ 	.word	0x00028c20
        /*07e0*/ 	.short	0x010a
        /*07e2*/ 	.byte	0x3f
	.zero		1


	//   ....[49]....
        /*07e4*/ 	.word	0x0000d480
        /*07e8*/ 	.word	0x0000000b
        /*07ec*/ 	.word	0x00028c60
        /*07f0*/ 	.short	0x010a
        /*07f2*/ 	.byte	0x3f
	.zero		1


	//   ....[50]....
        /*07f4*/ 	.word	0x0000dbf0
        /*07f8*/ 	.word	0x00000002
        /*07fc*/ 	.word	0x00028c40
        /*0800*/ 	.short	0x010a
        /*0802*/ 	.byte	0x3f
	.zero		1


	//   ....[51]....
        /*0804*/ 	.word	0x0000de00
        /*0808*/ 	.word	0x00000002
        /*080c*/ 	.word	0x00028c60
        /*0810*/ 	.short	0x010a
        /*0812*/ 	.byte	0x3f
	.zero		1


	//   ....[52]....
        /*0814*/ 	.word	0x0000e4c0
        /*0818*/ 	.word	0x00000002
        /*081c*/ 	.word	0x00028c40
        /*0820*/ 	.short	0x010a
        /*0822*/ 	.byte	0x3f
	.zero		1


	//   ....[53]....
        /*0824*/ 	.word	0x0000e6c0
        /*0828*/ 	.word	0x00000002
        /*082c*/ 	.word	0x00028c60
        /*0830*/ 	.short	0x010a
        /*0832*/ 	.byte	0x3f
	.zero		1


	//   ....[54]....
        /*0834*/ 	.word	0x0000ed00
        /*0838*/ 	.word	0x00000002
        /*083c*/ 	.word	0x00028c40
        /*0840*/ 	.short	0x010a
        /*0842*/ 	.byte	0x3f
	.zero		1


	//   ....[55]....
        /*0844*/ 	.word	0x0000ef10
        /*0848*/ 	.word	0x00000002
        /*084c*/ 	.word	0x00028c60
        /*0850*/ 	.short	0x010a
        /*0852*/ 	.byte	0x3f
	.zero		1


	//   ....[56]....
        /*0854*/ 	.word	0x000101e0
        /*0858*/ 	.word	0x00000000
        /*085c*/ 	.word	0x00028c20
        /*0860*/ 	.short	0x010a
        /*0862*/ 	.byte	0x3f
	.zero		1


	//   ....[57]....
        /*0864*/ 	.word	0x000103a0
        /*0868*/ 	.word	0x00000006
        /*086c*/ 	.word	0x00000000
        /*0870*/ 	.short	0x010a
        /*0872*/ 	.byte	0x3f
	.zero		1


	//   ....[58]....
        /*0874*/ 	.word	0x00010410
        /*0878*/ 	.word	0x00000007
        /*087c*/ 	.word	0x00000000
        /*0880*/ 	.short	0x010a
        /*0882*/ 	.byte	0x3f
	.zero		1


	//   ....[59]....
        /*0884*/ 	.word	0x00010480
        /*0888*/ 	.word	0x00000004
        /*088c*/ 	.word	0x00000000
        /*0890*/ 	.short	0x010a
        /*0892*/ 	.byte	0x3f
	.zero		1


	//   ....[60]....
        /*0894*/ 	.word	0x000104b0
        /*0898*/ 	.word	0x00000003
        /*089c*/ 	.word	0x00000000
        /*08a0*/ 	.short	0x010a
        /*08a2*/ 	.byte	0x3f
	.zero		1


	//   ....[61]....
        /*08a4*/ 	.word	0x00010520
        /*08a8*/ 	.word	0x00000005
        /*08ac*/ 	.word	0x00028c50
        /*08b0*/ 	.short	0x010a
        /*08b2*/ 	.byte	0x3f
	.zero		1


	//   ....[62]....
        /*08b4*/ 	.word	0x00010580
        /*08b8*/ 	.word	0x00000006
        /*08bc*/ 	.word	0x00028c50
        /*08c0*/ 	.short	0x010a
        /*08c2*/ 	.byte	0x3f
	.zero		1


	//   ....[63]....
        /*08c4*/ 	.word	0x000105e0
        /*08c8*/ 	.word	0x00000003
        /*08cc*/ 	.word	0x00028c00
        /*08d0*/ 	.short	0x010a
        /*08d2*/ 	.byte	0x3f
	.zero		1


	//   ....[64]....
        /*08d4*/ 	.word	0x00010630
        /*08d8*/ 	.word	0x00000007
        /*08dc*/ 	.word	0x00028c30
        /*08e0*/ 	.short	0x010a
        /*08e2*/ 	.byte	0x3f
	.zero		1


	//   ....[65]....
        /*08e4*/ 	.word	0x00010680
        /*08e8*/ 	.word	0x00000007
        /*08ec*/ 	.word	0x00028c50
        /*08f0*/ 	.short	0x010a
        /*08f2*/ 	.byte	0x3f
	.zero		1


	//   ....[66]....
        /*08f4*/ 	.word	0x000106e0
        /*08f8*/ 	.word	0x00000004
        /*08fc*/ 	.word	0x00028c30
        /*0900*/ 	.short	0x010a
        /*0902*/ 	.byte	0x3f
	.zero		1


	//   ....[67]....
        /*0904*/ 	.word	0x00010730
        /*0908*/ 	.word	0x000000a8
        /*090c*/ 	.word	0x00028c50
        /*0910*/ 	.short	0x010a
        /*0912*/ 	.byte	0x3f
	.zero		1


	//   ....[68]....
        /*0914*/ 	.word	0x00010790
        /*0918*/ 	.word	0x00000004
        /*091c*/ 	.word	0x00028c30
        /*0920*/ 	.short	0x010a
        /*0922*/ 	.byte	0x3f
	.zero		1


	//   ....[69]....
        /*0924*/ 	.word	0x000107e0
        /*0928*/ 	.word	0x000000aa
        /*092c*/ 	.word	0x00028c50
        /*0930*/ 	.short	0x010a
        /*0932*/ 	.byte	0x3f
	.zero		1


	//   ....[70]....
        /*0934*/ 	.word	0x00010980
        /*0938*/ 	.word	0x00000008
        /*093c*/ 	.word	0x00028c40
        /*0940*/ 	.short	0x010a
        /*0942*/ 	.byte	0x3f
	.zero		1


	//   ....[71]....
        /*0944*/ 	.word	0x00010a00
        /*0948*/ 	.word	0x00000008
        /*094c*/ 	.word	0x00028c20
        /*0950*/ 	.short	0x010a
        /*0952*/ 	.byte	0x3f
	.zero		1


	//   ....[72]....
        /*0954*/ 	.word	0x00010a50
        /*0958*/ 	.word	0x0000000b
        /*095c*/ 	.word	0x00028c60
        /*0960*/ 	.short	0x010a
        /*0962*/ 	.byte	0x3f
	.zero		1


	//   ....[73]....
        /*0964*/ 	.word	0x00010aa0
        /*0968*/ 	.word	0x00000002
        /*096c*/ 	.word	0x00028c40
        /*0970*/ 	.short	0x010a
        /*0972*/ 	.byte	0x3f
	.zero		1


	//   ....[74]....
        /*0974*/ 	.word	0x00010af0
        /*0978*/ 	.word	0x00000002
        /*097c*/ 	.word	0x00028c60
        /*0980*/ 	.short	0x010a
        /*0982*/ 	.byte	0x3f
	.zero		1


	//   ....[75]....
        /*0984*/ 	.word	0x00010b40
        /*0988*/ 	.word	0x00000002
        /*098c*/ 	.word	0x00028c40
        /*0990*/ 	.short	0x010a
        /*0992*/ 	.byte	0x3f
	.zero		1


	//   ....[76]....
        /*0994*/ 	.word	0x00010b90
        /*0998*/ 	.word	0x00000002
        /*099c*/ 	.word	0x00028c60
        /*09a0*/ 	.short	0x010a
        /*09a2*/ 	.byte	0x3f
	.zero		1


	//   ....[77]....
        /*09a4*/ 	.word	0x00010be0
        /*09a8*/ 	.word	0x00000002
        /*09ac*/ 	.word	0x00028c40
        /*09b0*/ 	.short	0x010a
        /*09b2*/ 	.byte	0x3f
	.zero		1


	//   ....[78]....
        /*09b4*/ 	.word	0x00010c30
        /*09b8*/ 	.word	0x00000002
        /*09bc*/ 	.word	0x00028c60
        /*09c0*/ 	.short	0x010a
        /*09c2*/ 	.byte	0x3f
	.zero		1


	//   ....[79]....
        /*09c4*/ 	.word	0x000115f0
        /*09c8*/ 	.word	0x00000000
        /*09cc*/ 	.word	0x00028c20
        /*09d0*/ 	.short	0x010a
        /*09d2*/ 	.byte	0x3f
	.zero		1


	//   ....[80]....
        /*09d4*/ 	.word	0x00011790
        /*09d8*/ 	.word	0x00000006
        /*09dc*/ 	.word	0x00000000
        /*09e0*/ 	.short	0x010a
        /*09e2*/ 	.byte	0x3f
	.zero		1


	//   ....[81]....
        /*09e4*/ 	.word	0x000117e0
        /*09e8*/ 	.word	0x00000007
        /*09ec*/ 	.word	0x00000000
        /*09f0*/ 	.short	0x010a
        /*09f2*/ 	.byte	0x3f
	.zero		1


	//   ....[82]....
        /*09f4*/ 	.word	0x00011830
        /*09f8*/ 	.word	0x00000004
        /*09fc*/ 	.word	0x00000000
        /*0a00*/ 	.short	0x010a
        /*0a02*/ 	.byte	0x3f
	.zero		1


	//----- nvinfo : EIATTR_NUM_MBARRIERS
	.align		4
.L_549:
        /*0a04*/ 	.byte	0x03, 0x38
        /*0a06*/ 	.short	0x0016


	//----- nvinfo : EIATTR_EXIT_INSTR_OFFSETS
	.align		4
        /*0a08*/ 	.byte	0x04, 0x1c
        /*0a0a*/ 	.short	(.L_551 - .L_550)


	//   ....[0]....
.L_550:
        /*0a0c*/ 	.word	0x00000a80


	//   ....[1]....
        /*0a10*/ 	.word	0x0000b430


	//   ....[2]....
        /*0a14*/ 	.word	0x0000b490


	//   ....[3]....
        /*0a18*/ 	.word	0x00010500


	//----- nvinfo : EIATTR_MAX_THREADS
	.align		4
.L_551:
        /*0a1c*/ 	.byte	0x04, 0x05
        /*0a1e*/ 	.short	(.L_553 - .L_552)
.L_552:
        /*0a20*/ 	.word	0x00000180
        /*0a24*/ 	.word	0x00000001
        /*0a28*/ 	.word	0x00000001


	//----- nvinfo : EIATTR_CRS_STACK_SIZE
	.align		4
.L_553:
        /*0a2c*/ 	.byte	0x04, 0x1e
        /*0a2e*/ 	.short	(.L_555 - .L_554)
.L_554:
        /*0a30*/ 	.word	0x00000000


	//----- nvinfo : EIATTR_CBANK_PARAM_SIZE
	.align		4
.L_555:
        /*0a34*/ 	.byte	0x03, 0x19
        /*0a36*/ 	.short	0x0a70


	//----- nvinfo : EIATTR_PARAM_CBANK
	.align		4
        /*0a38*/ 	.byte	0x04, 0x0a
        /*0a3a*/ 	.short	(.L_557 - .L_556)
	.align		4
.L_556:
        /*0a3c*/ 	.word	index@(.nv.constant0._ZN7cutlass13device_kernelIN5flash11enable_sm90INS1_16FlashAttnFwdSm90INS1_25CollectiveMainloopFwdSm90ILi2EN4cute5tupleIJNS5_1CILi1EEES8_S8_EEENS6_IJNS7_ILi64EEESA_SA_EEELi512ENS_6half_tEfNS_4arch4Sm90ELb1ELb0ELb0ELb1ELb0ELb0ELb0ELb0ELb0ELb0ELb0ELb0EEENS1_21CollectiveEpilogueFwdINS6_IJSA_NS7_ILi512EEESA_EEES9_SC_SE_Li256ELb1ELb0ELb0ELb0EEENS1_36VarlenDynamicPersistentTileSchedulerILi64ELi64ELi256ELi32ELb0ELb0ELb1ELb1ELb1ELb1EEEEEEEEEvNT_6ParamsE)
        /*0a40*/ 	.short	0x0210
        /*0a42*/ 	.short	0x0a70


	//----- nvinfo : EIATTR_SW_WAR
	.align		4
.L_557:
        /*0a44*/ 	.byte	0x04, 0x36
        /*0a46*/ 	.short	(.L_559 - .L_558)
.L_558:
        /*0a48*/ 	.word	0x00000008
.L_559:


//--------------------- .nv.info._ZN7cutlass13device_kernelIN5flash11enable_sm90INS1_16FlashAttnFwdSm90INS1_25CollectiveMainloopFwdSm90ILi2EN4cute5tupleIJNS5_1CILi1EEES8_S8_EEENS6_IJNS7_ILi64EEESA_SA_EEELi512ENS_6half_tEfNS_4arch4Sm90ELb1ELb0ELb0ELb1ELb0ELb1ELb0ELb0ELb0ELb0ELb0ELb0EEENS1_21CollectiveEpilogueFwdINS6_IJSA_NS7_ILi512EEESA_EEES9_SC_SE_Li256ELb1ELb0ELb0ELb0EEENS1_36VarlenDynamicPersistentTileSchedulerILi64ELi64ELi256ELi32ELb0ELb0ELb1ELb1ELb1ELb1EEEEEEEEEvNT_6ParamsE --------------------------
	.section	.nv.info._ZN7cutlass13device_kernelIN5flash11enable_sm90INS1_16FlashAttnFwdSm90INS1_25CollectiveMainloopFwdSm90ILi2EN4cute5tupleIJNS5_1CILi1EEES8_S8_EEENS6_IJNS7_ILi64EEESA_SA_EEELi512ENS_6half_tEfNS_4arch4Sm90ELb1ELb0ELb0ELb1ELb0ELb1ELb0ELb0ELb0ELb0ELb0ELb0EEENS1_21CollectiveEpilogueFwdINS6_IJSA_NS7_ILi512EEESA_EEES9_SC_SE_Li256ELb1ELb0ELb0ELb0EEENS1_36VarlenDynamicPersistentTileSchedulerILi64ELi64ELi256ELi32ELb0ELb0ELb1ELb1ELb1ELb1EEEEEEEEEvNT_6ParamsE,"",@"SHT_CUDA_INFO"
	.sectionflags	@""
	.align	4


	//----- nvinfo : EIATTR_CUDA_API_VERSION
	.align		4
        /*0000*/ 	.byte	0x04, 0x37
        /*0002*/ 	.short	(.L_561 - .L_560)
.L_560:
        /*0004*/ 	.word	0x00000082


	//----- nvinfo : EIATTR_KPARAM_INFO
	.align		4
.L_561:
        /*0008*/ 	.byte	0x04, 0x17
        /*000a*/ 	.short	(.L_563 - .L_562)
.L_562:
        /*000c*/ 	.word	0x00000000
        /*0010*/ 	.short	0x0000
        /*0012*/ 	.short	0x0070
        /*0014*/ 	.byte	0x00, 0xf0, 0x01, 0x28


	//----- nvinfo : EIATTR_SPARSE_MMA_MASK
	.align		4
.L_563:
        /*0018*/ 	.byte	0x03, 0x50
        /*001a*/ 	.short	0x0000


	//----- nvinfo : EIATTR_MAXREG_COUNT
	.align		4
        /*001c*/ 	.byte	0x03, 0x1b
        /*001e*/ 	.short	0x00a8


	//----- nvinfo : EIATTR_NUM_BARRIERS
	.align		4
        /*0020*/ 	.byte	0x02, 0x4c
        /*0022*/ 	.byte	0x10
	.zero		1


	//----- nvinfo : EIATTR_EXTERNS
	.align		4
        /*0024*/ 	.byte	0x04, 0x0f
        /*0026*/ 	.short	(.L_565 - .L_564)


	//   ....[0]....
	.align		4
.L_564:
        /*0028*/ 	.word	index@(__assertfail)


	//----- nvinfo : EIATTR_ANNOTATIONS
	.align		4
.L_565:
        /*002c*/ 	.byte	0x04, 0x55
        /*002e*/ 	.short	(.L_567 - .L_566)


	//   ....[0]....
.L_566:
        /* <DEDUP_REMOVED lines=41> */


	//----- nvinfo : EIATTR_MERCURY_ISA_VERSION
	.align		4
.L_567:
        /*02a8*/ 	.byte	0x03, 0x5f
        /*02aa*/ 	.short	0x0101


	//----- nvinfo : EIATTR_UNUSED_LOAD_BYTE_OFFSET
	.align		4
        /*02ac*/ 	.byte	0x04, 0x44
        /*02ae*/ 	.short	(.L_569 - .L_568)


	//   ....[0]....
.L_568:
        /*02b0*/ 	.word	0x00000ae0
        /*02b4*/ 	.word	0x0000fff0


	//   ....[1]....
        /*02b8*/ 	.word	0x0000eb70
        /*02bc*/ 	.word	0x0000fff0


	//----- nvinfo : EIATTR_INT_WARP_WIDE_INSTR_OFFSETS
	.align		4
.L_569:
        /*02c0*/ 	.byte	0x04, 0x31
        /*02c2*/ 	.short	(.L_571 - .L_570)


	//   ....[0]....
.L_570:
        /*02c4*/ 	.word	0x000001c0


	//   ....[1]....
        /*02c8*/ 	.word	0x00000200


	//   ....[2]....
        /*02cc*/ 	.word	0x000002d0


	//   ....[3]....
        /*02d0*/ 	.word	0x00013610


	//   ....[4]....
        /*02d4*/ 	.word	0x000136a0


	//   ....[5]....
        /*02d8*/ 	.word	0x00013b20


	//   ....[6]....
        /*02dc*/ 	.word	0x00013b50


	//   ....[7]....
        /*02e0*/ 	.word	0x000163e0


	//   ....[8]....
        /*02e4*/ 	.word	0x00016470


	//----- nvinfo : EIATTR_COOP_GROUP_MASK_REGIDS
	.align		4
.L_571:
        /*02e8*/ 	.byte	0x04, 0x29
        /*02ea*/ 	.short	(.L_573 - .L_572)


	//   ....[0]....
.L_572:
        /*02ec*/ 	.word	0xffffffff


	//   ....[1]....
        /*02f0*/ 	.word	0xffffffff


	//   ....[2]....
        /*02f4*/ 	.word	0xffffffff


	//   ....[3]....
        /*02f8*/ 	.word	0xffffffff


	//   ....[4]....
        /*02fc*/ 	.word	0xffffffff


	//   ....[5]....
        /*0300*/ 	.word	0xffffffff


	//   ....[6]....
        /*0304*/ 	.word	0xffffffff


	//   ....[7]....
        /*0308*/ 	.word	0xffffffff


	//   ....[8]....
        /*030c*/ 	.word	0xffffffff


	//   ....[9]....
        /*0310*/ 	.word	0xffffffff


	//   ....[10]....
        /*0314*/ 	.word	0xffffffff


	//   ....[11]....
        /*0318*/ 	.word	0xffffffff


	//   ....[12]....
        /*031c*/ 	.word	0xffffffff


	//   ....[13]....
        /*0320*/ 	.word	0xffffffff


	//   ....[14]....
        /*0324*/ 	.word	0xffffffff


	//   ....[15]....
        /*0328*/ 	.word	0xffffffff


	//   ....[16]....
        /*032c*/ 	.word	0xffffffff


	//   ....[17]....
        /*0330*/ 	.word	0xffffffff


	//   ....[18]....
        /*0334*/ 	.word	0xffffffff


	//   ....[19]....
        /*0338*/ 	.word	0xffffffff


	//   ....[20]....
        /*033c*/ 	.word	0xffffffff


	//   ....[21]....
        /*0340*/ 	.word	0xffffffff


	//   ....[22]....
        /*0344*/ 	.word	0xffffffff


	//   ....[23]....
        /*0348*/ 	.word	0xffffffff


	//   ....[24]....
        /*034c*/ 	.word	0xffffffff


	//   ....[25]....
        /*0350*/ 	.word	0xffffffff


	//   ....[26]....
        /*0354*/ 	.word	0xffffffff


	//   ....[27]....
        /*0358*/ 	.word	0xffffffff


	//   ....[28]....
        /*035c*/ 	.word	0xffffffff


	//   ....[29]....
        /*0360*/ 	.word	0xffffffff


	//   ....[30]....
        /*0364*/ 	.word	0xffffffff


	//   ....[31]....
        /*0368*/ 	.word	0xffffffff


	//   ....[32]....
        /*036c*/ 	.word	0xffffffff


	//   ....[33]....
        /*0370*/ 	.word	0xffffffff


	//   ....[34]....
        /*0374*/ 	.word	0xffffffff


	//   ....[35]....
        /*0378*/ 	.word	0xffffffff


	//   ....[36]....
        /*037c*/ 	.word	0xffffffff


	//   ....[37]....
        /*0380*/ 	.word	0xffffffff


	//   ....[38]....
        /*0384*/ 	.word	0xffffffff


	//   ....[39]....
        /*0388*/ 	.word	0xffffffff


	//   ....[40]....
        /*038c*/ 	.word	0xffffffff


	//   ....[41]....
        /*0390*/ 	.word	0xffffffff


	//   ....[42]....
        /*0394*/ 	.word	0xffffffff


	//   ....[43]....
        /*0398*/ 	.word	0xffffffff


	//   ....[44]....
        /*039c*/ 	.word	0xffffffff


	//   ....[45]....
        /*03a0*/ 	.word	0xffffffff


	//   ....[46]....
        /*03a4*/ 	.word	0xffffffff


	//   ....[47]....
        /*03a8*/ 	.word	0xffffffff


	//   ....[48]....
        /*03ac*/ 	.word	0xffffffff


	//   ....[49]....
        /*03b0*/ 	.word	0xffffffff


	//   ....[50]....
        /*03b4*/ 	.word	0xffffffff


	//   ....[51]....
        /*03b8*/ 	.word	0xffffffff


	//   ....[52]....
        /*03bc*/ 	.word	0xffffffff


	//   ....[53]....
        /*03c0*/ 	.word	0xffffffff


	//   ....[54]....
        /*03c4*/ 	.word	0xffffffff


	//   ....[55]....
        /*03c8*/ 	.word	0xffffffff


	//   ....[56]....
        /*03cc*/ 	.word	0xffffffff


	//   ....[57]....
        /*03d0*/ 	.word	0xffffffff


	//   ....[58]....
        /*03d4*/ 	.word	0xffffffff


	//   ....[59]....
        /*03d8*/ 	.word	0xffffffff


	//   ....[60]....
        /*03dc*/ 	.word	0xffffffff


	//   ....[61]....
        /*03e0*/ 	.word	0xffffffff


	//   ....[62]....
        /*03e4*/ 	.word	0xffffffff


	//   ....[63]....
        /*03e8*/ 	.word	0x0500000f


	//   ....[64]....
        /*03ec*/ 	.word	0x0500000f


	//   ....[65]....
        /*03f0*/ 	.word	0x0500000f


	//   ....[66]....
        /*03f4*/ 	.word	0x0500000f


	//   ....[67]....
        /*03f8*/ 	.word	0x0500000f


	//   ....[68]....
        /*03fc*/ 	.word	0x0500000f


	//   ....[69]....
        /*0400*/ 	.word	0x0500000f


	//   ....[70]....
        /*0404*/ 	.word	0x0500000f


	//   ....[71]....
        /*0408*/ 	.word	0x0500000f


	//   ....[72]....
        /*040c*/ 	.word	0x0500000f


	//   ....[73]....
        /*0410*/ 	.word	0x0500000f


	//   ....[74]....
        /*0414*/ 	.word	0x0500000f


	//   ....[75]....
        /*0418*/ 	.word	0x0500000f


	//   ....[76]....
        /*041c*/ 	.word	0x0500000f


	//   ....[77]....
        /*0420*/ 	.word	0x0500000f


	//   ....[78]....
        /*0424*/ 	.word	0x0500000f


	//   ....[79]....
        /*0428*/ 	.word	0x0500000f


	//   ....[80]....
        /*042c*/ 	.word	0x0500000f


	//   ....[81]....
        /*0430*/ 	.word	0x0500000f


	//   ....[82]....
        /*0434*/ 	.word	0x0500000f


	//   ....[83]....
        /*0438*/ 	.word	0x0500000f


	//   ....[84]....
        /*043c*/ 	.word	0x0500000f


	//   ....[85]....
        /*0440*/ 	.word	0x0500000f


	//   ....[86]....
        /*0444*/ 	.word	0x0500000f


	//   ....[87]....
        /*0448*/ 	.word	0x0500000f


	//   ....[88]....
        /*044c*/ 	.word	0x0500000f


	//   ....[89]....
        /*0450*/ 	.word	0x0500000f


	//   ....[90]....
        /*0454*/ 	.word	0x0500000f


	//   ....[91]....
        /*0458*/ 	.word	0x0500000f


	//   ....[92]....
        /*045c*/ 	.word	0x0500000f


	//   ....[93]....
        /*0460*/ 	.word	0x0500000f


	//   ....[94]....
        /*0464*/ 	.word	0x0500000f


	//   ....[95]....
        /*0468*/ 	.word	0x0500000f


	//   ....[96]....
        /*046c*/ 	.word	0x0500000f


	//   ....[97]....
        /*0470*/ 	.word	0x0500000f


	//   ....[98]....
        /*0474*/ 	.word	0x0500000f


	//----- nvinfo : EIATTR_COOP_GROUP_INSTR_OFFSETS
	.align		4
.L_573:
        /*0478*/ 	.byte	0x04, 0x28
        /*047a*/ 	.short	(.L_575 - .L_574)


	//   ....[0]....
.L_574:
        /*047c*/ 	.word	0x00000060


	//   ....[1]....
        /*0480*/ 	.word	0x000001d0


	//   ....[2]....
        /*0484*/ 	.word	0x00000210


	//   ....[3]....
        /*0488*/ 	.word	0x00000400


	//   ....[4]....
        /*048c*/ 	.word	0x00000560


	//   ....[5]....
        /*0490*/ 	.word	0x00000680


	//   ....[6]....
        /*0494*/ 	.word	0x000007e0


	//   ....[7]....
        /*0498*/ 	.word	0x00004610


	//   ....[8]....
        /*049c*/ 	.word	0x00006050


	//   ....[9]....
        /*04a0*/ 	.word	0x00009840


	//   ....[10]....
        /*04a4*/ 	.word	0x00009930


	//   ....[11]....
        /*04a8*/ 	.word	0x00009c40


	//   ....[12]....
        /*04ac*/ 	.word	0x00009cf0


	//   ....[13]....
        /*04b0*/ 	.word	0x0000a710


	//   ....[14]....
        /*04b4*/ 	.word	0x0000ae70


	//   ....[15]....
        /*04b8*/ 	.word	0x0000af70


	//   ....[16]....
        /*04bc*/ 	.word	0x0000b1e0


	//   ....[17]....
        /*04c0*/ 	.word	0x0000b300


	//   ....[18]....
        /*04c4*/ 	.word	0x0000c5e0


	//   ....[19]....
        /*04c8*/ 	.word	0x0000cb00


	//   ....[20]....
        /*04cc*/ 	.word	0x0000cb30


	//   ....[21]....
        /*04d0*/ 	.word	0x0000cd80


	//   ....[22]....
        /*04d4*/ 	.word	0x0000cee0


	//   ....[23]....
        /*04d8*/ 	.word	0x0000e030


	//   ....[24]....
        /*04dc*/ 	.word	0x0000e080


	//   ....[25]....
        /*04e0*/ 	.word	0x0000e0b0


	//   ....[26]....
        /*04e4*/ 	.word	0x0000e130


	//   ....[27]....
        /*04e8*/ 	.word	0x0000e150


	//   ....[28]....
        /*04ec*/ 	.word	0x0000fb10


	//   ....[29]....
        /*04f0*/ 	.word	0x00011290


	//   ....[30]....
        /*04f4*/ 	.word	0x00011410


	//   ....[31]....
        /*04f8*/ 	.word	0x00011440


	//   ....[32]....
        /*04fc*/ 	.word	0x00011480


	//   ....[33]....
        /*0500*/ 	.word	0x000114f0


	//   ....[34]....
        /*0504*/ 	.word	0x00011550


	//   ....[35]....
        /*0508*/ 	.word	0x00011590


	//   ....[36]....
        /*050c*/ 	.word	0x00011730


	//   ....[37]....
        /*0510*/ 	.word	0x00011790


	//   ....[38]....
        /*0514*/ 	.word	0x000117d0


	//   ....[39]....
        /*0518*/ 	.word	0x00011810


	//   ....[40]....
        /*051c*/ 	.word	0x00011840


	//   ....[41]....
        /*0520*/ 	.word	0x00011870


	//   ....[42]....
        /*0524*/ 	.word	0x00011900


	//   ....[43]....
        /*0528*/ 	.word	0x00011960


	//   ....[44]....
        /*052c*/ 	.word	0x000119f0


	//   ....[45]....
        /*0530*/ 	.word	0x00016500


	//   ....[46]....
        /*0534*/ 	.word	0x00016510


	//   ....[47]....
        /*0538*/ 	.word	0x00016620


	//   ....[48]....
        /*053c*/ 	.word	0x00016680


	//   ....[49]....
        /*0540*/ 	.word	0x000166c0


	//   ....[50]....
        /*0544*/ 	.word	0x00016700


	//   ....[51]....
        /*0548*/ 	.word	0x00016730


	//   ....[52]....
        /*054c*/ 	.word	0x00016760


	//   ....[53]....
        /*0550*/ 	.word	0x000168f0


	//   ....[54]....
        /*0554*/ 	.word	0x00016950


	//   ....[55]....
        /*0558*/ 	.word	0x00016990


	//   ....[56]....
        /*055c*/ 	.word	0x000169d0


	//   ....[57]....
        /*0560*/ 	.word	0x00016a00


	//   ....[58]....
        /*0564*/ 	.word	0x00016a30


	//   ....[59]....
        /*0568*/ 	.word	0x00016af0


	//   ....[60]....
        /*056c*/ 	.word	0x00016b10


	//   ....[61]....
        /*0570*/ 	.word	0x00016b80


	//   ....[62]....
        /*0574*/ 	.word	0x00017210


	//   ....[63]....
        /*0578*/ 	.word	0x000176f0


	//   ....[64]....
        /*057c*/ 	.word	0x00017790


	//   ....[65]....
        /*0580*/ 	.word	0x00017830


	//   ....[66]....
        /*0584*/ 	.word	0x000178d0


	//   ....[67]....
        /*0588*/ 	.word	0x00017970


	//   ....[68]....
        /*058c*/ 	.word	0x00017a10


	//   ....[69]....
        /*0590*/ 	.word	0x00017ab0


	//   ....[70]....
        /*0594*/ 	.word	0x00017b50


	//   ....[71]....
        /*0598*/ 	.word	0x00017c40


	//   ....[72]....
        /*059c*/ 	.word	0x00017ce0


	//   ....[73]....
        /*05a0*/ 	.word	0x00017d80


	//   ....[74]....
        /*05a4*/ 	.word	0x00017e20


	//   ....[75]....
        /*05a8*/ 	.word	0x00017ec0


	//   ....[76]....
        /*05ac*/ 	.word	0x00017f60


	//   ....[77]....
        /*05b0*/ 	.word	0x00018000


	//   ....[78]....
        /*05b4*/ 	.word	0x000180a0


	//   ....[79]....
        /*05b8*/ 	.word	0x000183a0


	//   ....[80]....
        /*05bc*/ 	.word	0x00018680


	//   ....[81]....
        /*05c0*/ 	.word	0x00018aa0


	//   ....[82]....
        /*05c4*/ 	.word	0x00018b30


	//   ....[83]....
        /*05c8*/ 	.word	0x00018bd0


	//   ....[84]....
        /*05cc*/ 	.word	0x00018c80


	//   ....[85]....
        /*05d0*/ 	.word	0x00018d00


	//   ....[86]....
        /*05d4*/ 	.word	0x00018d80


	//   ....[87]....
        /*05d8*/ 	.word	0x00018e00


	//   ....[88]....
        /*05dc*/ 	.word	0x00018e80


	//   ....[89]....
        /*05e0*/ 	.word	0x00018f10


	//   ....[90]....
        /*05e4*/ 	.word	0x00018fc0


	//   ....[91]....
        /*05e8*/ 	.word	0x00019040


	//   ....[92]....
        /*05ec*/ 	.word	0x000190c0


	//   ....[93]....
        /*05f0*/ 	.word	0x00019140


	//   ....[94]....
        /*05f4*/ 	.word	0x000191c0


	//   ....[95]....
        /*05f8*/ 	.word	0x00019230


	//   ....[96]....
        /*05fc*/ 	.word	0x000192d0


	//   ....[97]....
        /*0600*/ 	.word	0x00019360


	//   ....[98]....
        /*0604*/ 	.word	0x00019490


	//----- nvinfo : EIATTR_REG_RECONFIG
	.align		4
.L_575:
        /*0608*/ 	.byte	0x01, 0x54
	.zero		2


	//----- nvinfo : EIATTR_SYSCALL_OFFSETS
	.align		4
        /*060c*/ 	.byte	0x04, 0x46
        /*060e*/ 	.short	(.L_577 - .L_576)


	//   ....[0]....
.L_576:
        /*0610*/ 	.word	0x000018b0


	//   ....[1]....
        /*0614*/ 	.word	0x00001a00


	//   ....[2]....
        /*0618*/ 	.word	0x00006200


	//   ....[3]....
        /*061c*/ 	.word	0x000066a0


	//   ....[4]....
        /*0620*/ 	.word	0x00013830


	//   ....[5]....
        /*0624*/ 	.word	0x00013970


	//   ....[6]....
        /*0628*/ 	.word	0x00013a70


	//----- nvinfo : EIATTR_MBARRIER_INSTR_OFFSETS
	.align		4
.L_577:
        /*062c*/ 	.byte	0x04, 0x39
        /*062e*/ 	.short	(.L_579 - .L_578)


	//   ....[0]....
.L_578:
        /*0630*/ 	.word	0x000002f0
        /*0634*/ 	.word	0x000000ff
        /*0638*/ 	.word	0x00028c00
        /*063c*/ 	.short	0x0100
        /*063e*/ 	.byte	0x08
	.zero		1


	//   ....[1]....
        /*0640*/ 	.word	0x00000300
        /*0644*/ 	.word	0x000000ff
        /*0648*/ 	.word	0x00028c20
        /*064c*/ 	.short	0x0100
        /*064e*/ 	.byte	0x08
	.zero		1


	//   ....[2]....
        /*0650*/ 	.word	0x000003b0
        /*0654*/ 	.word	0x000000ff
        /*0658*/ 	.word	0x00028c30
        /*065c*/ 	.short	0x0100
        /*065e*/ 	.byte	0x06
	.zero		1


	//   ....[3]....
        /*0660*/ 	.word	0x000003c0
        /*0664*/ 	.word	0x000000ff
        /*0668*/ 	.word	0x00028c40
        /*066c*/ 	.short	0x0100
        /*066e*/ 	.byte	0x06
	.zero		1


	//   ....[4]....
        /*0670*/ 	.word	0x000003d0
        /*0674*/ 	.word	0x000000ff
        /*0678*/ 	.word	0x00028c38
        /*067c*/ 	.short	0x0100
        /*067e*/ 	.byte	0x06
	.zero		1


	//   ....[5]....
        /*0680*/ 	.word	0x000003e0
        /*0684*/ 	.word	0x000000ff
        /*0688*/ 	.word	0x00028c48
        /*068c*/ 	.short	0x0100
        /*068e*/ 	.byte	0x06
	.zero		1


	//   ....[6]....
        /*0690*/ 	.word	0x00000510
        /*0694*/ 	.word	0x000000ff
        /*0698*/ 	.word	0x00028c50
        /*069c*/ 	.short	0x0100
        /*069e*/ 	.byte	0x08
	.zero		1


	//   ....[7]....
        /*06a0*/ 	.word	0x00000520
        /*06a4*/ 	.word	0x000000ff
        /*06a8*/ 	.word	0x00028c60
        /*06ac*/ 	.short	0x0100
        /*06ae*/ 	.byte	0x08
	.zero		1


	//   ....[8]....
        /*06b0*/ 	.word	0x00000530
        /*06b4*/ 	.word	0x000000ff
        /*06b8*/ 	.word	0x00028c58
        /*06bc*/ 	.short	0x0100
        /*06be*/ 	.byte	0x08
	.zero		1


	//   ....[9]....
        /*06c0*/ 	.word	0x00000540
        /*06c4*/ 	.word	0x000000ff
        /*06c8*/ 	.word	0x00028c68
        /*06cc*/ 	.short	0x0100
        /*06ce*/ 	.byte	0x08
	.zero		1


	//   ....[10]....
        /*06d0*/ 	.word	0x00000630
        /*06d4*/ 	.word	0x000000ff
        /*06d8*/ 	.word	0x00028c70
        /*06dc*/ 	.short	0x0100
        /*06de*/ 	.byte	0x06
	.zero		1


	//   ....[11]....
        /*06e0*/ 	.word	0x00000640
        /*06e4*/ 	.word	0x000000ff
        /*06e8*/ 	.word	0x00028c80
        /*06ec*/ 	.short	0x0100
        /*06ee*/ 	.byte	0x06
	.zero		1


	//   ....[12]....
        /*06f0*/ 	.word	0x00000650
        /*06f4*/ 	.word	0x000000ff
        /*06f8*/ 	.word	0x00028c78
        /*06fc*/ 	.short	0x0100
        /*06fe*/ 	.byte	0x06
	.zero		1


	//   ....[13]....
        /*0700*/ 	.word	0x00000660
        /*0704*/ 	.word	0x000000ff
        /*0708*/ 	.word	0x00028c88
        /*070c*/ 	.short	0x0100
        /*070e*/ 	.byte	0x06
	.zero		1


	//   ....[14]....
        /*0710*/ 	.word	0x00000790
        /*0714*/ 	.word	0x000000ff
        /*0718*/ 	.word	0x00028c90
        /*071c*/ 	.short	0x0100
        /*071e*/ 	.byte	0x08
	.zero		1


	//   ....[15]....
        /*0720*/ 	.word	0x000007a0
        /*0724*/ 	.word	0x000000ff
        /*0728*/ 	.word	0x00028ca0
        /*072c*/ 	.short	0x0100
        /*072e*/ 	.byte	0x08
	.zero		1


	//   ....[16]....
        /*0730*/ 	.word	0x000007b0
        /*0734*/ 	.word	0x000000ff
        /*0738*/ 	.word	0x00028c98
        /*073c*/ 	.short	0x0100
        /*073e*/ 	.byte	0x08
	.zero		1


	//   ....[17]....
        /*0740*/ 	.word	0x000007c0
        /*0744*/ 	.word	0x000000ff
        /*0748*/ 	.word	0x00028ca8
        /*074c*/ 	.short	0x0100
        /*074e*/ 	.byte	0x08
	.zero		1


	//   ....[18]....
        /*0750*/ 	.word	0x000008f0
        /*0754*/ 	.word	0x000000ff
        /*0758*/ 	.word	0x00028cb0
        /*075c*/ 	.short	0x0100
        /*075e*/ 	.byte	0x08
	.zero		1


	//   ....[19]....
        /*0760*/ 	.word	0x00000900
        /*0764*/ 	.word	0x000000ff
        /*0768*/ 	.word	0x00028cc0
        /*076c*/ 	.short	0x0100
        /*076e*/ 	.byte	0x08
	.zero		1


	//   ....[20]....
        /*0770*/ 	.word	0x00000910
        /*0774*/ 	.word	0x000000ff
        /*0778*/ 	.word	0x00028cb8
        /*077c*/ 	.short	0x0100
        /*077e*/ 	.byte	0x08
	.zero		1


	//   ....[21]....
        /*0780*/ 	.word	0x00000920
        /*0784*/ 	.word	0x000000ff
        /*0788*/ 	.word	0x00028cc8
        /*078c*/ 	.short	0x0100
        /*078e*/ 	.byte	0x08
	.zero		1


	//   ....[22]....
        /*0790*/ 	.word	0x00002630
        /*0794*/ 	.word	0x00000046
        /*0798*/ 	.word	0x00028c90
        /*079c*/ 	.short	0x010a
        /*079e*/ 	.byte	0x3f
	.zero		1


	//   ....[23]....
        /*07a0*/ 	.word	0x00002fc0
        /*07a4*/ 	.word	0x00000046
        /*07a8*/ 	.word	0x00028c90
        /*07ac*/ 	.short	0x010a
        /*07ae*/ 	.byte	0x3f
	.zero		1


	//   ....[24]....
        /*07b0*/ 	.word	0x00003820
        /*07b4*/ 	.word	0x00000046
        /*07b8*/ 	.word	0x00028c90
        /*07bc*/ 	.short	0x010a
        /*07be*/ 	.byte	0x3f
	.zero		1


	//   ....[25]....
        /*07c0*/ 	.word	0x00003a20
        /*07c4*/ 	.word	0x00000004
        /*07c8*/ 	.word	0x00000000
        /*07cc*/ 	.short	0x0101
        /*07ce*/ 	.byte	0x3f
	.zero		1


	//   ....[26]....
        /*07d0*/ 	.word	0x00003a60
        /*07d4*/ 	.word	0x00000046
        /*07d8*/ 	.word	0x00028cb0
        /*07dc*/ 	.short	0x010a
        /*07de*/ 	.byte	0x3f
	.zero		1


	//   ....[27]....
        /*07e0*/ 	.word	0x00004080
        /*07e4*/ 	.word	0x00000046
        /*07e8*/ 	.word	0x00000000
        /*07ec*/ 	.short	0x0101
        /*07ee*/ 	.byte	0x3f
	.zero		1


	//   ....[28]....
        /*07f0*/ 	.word	0x00004720
        /*07f4*/ 	.word	0x0000000e
        /*07f8*/ 	.word	0x00028c50
        /*07fc*/ 	.short	0x010a
        /*07fe*/ 	.byte	0x3f
	.zero		1


	//   ....[29]....
        /*0800*/ 	.word	0x00004ad0
        /*0804*/ 	.word	0x00000000
        /*0808*/ 	.word	0x00000000
        /*080c*/ 	.short	0x0101
        /*080e*/ 	.byte	0x3f
	.zero		1


	//   ....[30]....
        /*0810*/ 	.word	0x00005400
        /*0814*/ 	.word	0x00000000
        /*0818*/ 	.word	0x00028c50
        /*081c*/ 	.short	0x010a
        /*081e*/ 	.byte	0x3f
	.zero		1


	//   ....[31]....
        /*0820*/ 	.word	0x00005450
        /*0824*/ 	.word	0x00000000
        /*0828*/ 	.word	0x00028c50
        /*082c*/ 	.short	0x010a
        /*082e*/ 	.byte	0x3f
	.zero		1


	//   ....[32]....
        /*0830*/ 	.word	0x00005720
        /*0834*/ 	.word	0x00000000
        /*0838*/ 	.word	0x00000000
        /*083c*/ 	.short	0x0101
        /*083e*/ 	.byte	0x3f
	.zero		1


	//   ....[33]....
        /*0840*/ 	.word	0x00006290
        /*0844*/ 	.word	0x00000002
        /*0848*/ 	.word	0x00028c00
        /*084c*/ 	.short	0x010a
        /*084e*/ 	.byte	0x3f
	.zero		1


	//   ....[34]....
        /*0850*/ 	.word	0x000062e0
        /*0854*/ 	.word	0x00000002
        /*0858*/ 	.word	0x00028c00
        /*085c*/ 	.short	0x010a
        /*085e*/ 	.byte	0x3f
	.zero		1


	//   ....[35]....
        /*0860*/ 	.word	0x00006f10
        /*0864*/ 	.word	0x00000002
        /*0868*/ 	.word	0x00028c00
        /*086c*/ 	.short	0x010a
        /*086e*/ 	.byte	0x3f
	.zero		1


	//   ....[36]....
        /*0870*/ 	.word	0x00008240
        /*0874*/ 	.word	0x00000002
        /*0878*/ 	.word	0x00028c00
        /*087c*/ 	.short	0x010a
        /*087e*/ 	.byte	0x3f
	.zero		1


	//   ....[37]....
        /*0880*/ 	.word	0x000090c0
        /*0884*/ 	.word	0x00000015
        /*0888*/ 	.word	0x00028c30
        /*088c*/ 	.short	0x010a
        /*088e*/ 	.byte	0x3f
	.zero		1


	//   ....[38]....
        /*0890*/ 	.word	0x00009170
        /*0894*/ 	.word	0x00000015
        /*0898*/ 	.word	0x00028c30
        /*089c*/ 	.short	0x010a
        /*089e*/ 	.byte	0x3f
	.zero		1


	//   ....[39]....
        /*08a0*/ 	.word	0x00009ff0
        /*08a4*/ 	.word	0x00000000
        /*08a8*/ 	.word	0x00000000
        /*08ac*/ 	.short	0x0101
        /*08ae*/ 	.byte	0x3f
	.zero		1


	//   ....[40]....
        /*08b0*/ 	.word	0x0000a380
        /*08b4*/ 	.word	0x00000015
        /*08b8*/ 	.word	0x00028c50
        /*08bc*/ 	.short	0x010a
        /*08be*/ 	.byte	0x3f
	.zero		1


	//   ....[41]....
        /*08c0*/ 	.word	0x0000a420
        /*08c4*/ 	.word	0x00000015
        /*08c8*/ 	.word	0x00028c50
        /*08cc*/ 	.short	0x010a
        /*08ce*/ 	.byte	0x3f
	.zero		1


	//   ....[42]....
        /*08d0*/ 	.word	0x0000a730
        /*08d4*/ 	.word	0x00000015
        /*08d8*/ 	.word	0x00000000
        /*08dc*/ 	.short	0x0101
        /*08de*/ 	.byte	0x3f
	.zero		1


	//   ....[43]....
        /*08e0*/ 	.word	0x0000a820
        /*08e4*/ 	.word	0x000000d6
        /*08e8*/ 	.word	0x00028c30
        /*08ec*/ 	.short	0x010a
        /*08ee*/ 	.byte	0x3f
	.zero		1


	//   ....[44]....
        /*08f0*/ 	.word	0x0000a890
        /*08f4*/ 	.word	0x000000d6
        /*08f8*/ 	.word	0x00028c30
        /*08fc*/ 	.short	0x010a
        /*08fe*/ 	.byte	0x3f
	.zero		1


	//   ....[45]....
        /*0900*/ 	.word	0x0000b4d0
        /*0904*/ 	.word	0x0000009a
        /*0908*/ 	.word	0x00000000
        /*090c*/ 	.short	0x0101
        /*090e*/ 	.byte	0x3f
	.zero		1


	//   ....[46]....
        /*0910*/ 	.word	0x0000c2b0
        /*0914*/ 	.word	0x000000d6
        /*0918*/ 	.word	0x00028c50
        /*091c*/ 	.short	0x010a
        /*091e*/ 	.byte	0x3f
	.zero		1


	//   ....[47]....
        /*0920*/ 	.word	0x0000c300
        /*0924*/ 	.word	0x000000d6
        /*0928*/ 	.word	0x00028c50
        /*092c*/ 	.short	0x010a
        /*092e*/ 	.byte	0x3f
	.zero		1


	//   ....[48]....
        /*0930*/ 	.word	0x0000c600
        /*0934*/ 	.word	0x000000d6
        /*0938*/ 	.word	0x00000000
        /*093c*/ 	.short	0x0101
        /*093e*/ 	.byte	0x3f
	.zero		1


	//   ....[49]....
        /*0940*/ 	.word	0x0000c730
        /*0944*/ 	.word	0x000000ba
        /*0948*/ 	.word	0x00028c30
        /*094c*/ 	.short	0x010a
        /*094e*/ 	.byte	0x3f
	.zero		1


	//   ....[50]....
        /*0950*/ 	.word	0x0000c7a0
        /*0954*/ 	.word	0x000000ba
        /*0958*/ 	.word	0x00028c30
        /*095c*/ 	.short	0x010a
        /*095e*/ 	.byte	0x3f
	.zero		1


	//   ....[51]....
        /*0960*/ 	.word	0x0000d230
        /*0964*/ 	.word	0x0000009a
        /*0968*/ 	.word	0x00000000
        /*096c*/ 	.short	0x0101
        /*096e*/ 	.byte	0x3f
	.zero		1


	//   ....[52]....
        /*0970*/ 	.word	0x0000dd00
        /*0974*/ 	.word	0x000000ba
        /*0978*/ 	.word	0x00028c50
        /*097c*/ 	.short	0x010a
        /*097e*/ 	.byte	0x3f
	.zero		1


	//   ....[53]....
        /*0980*/ 	.word	0x0000dd50
        /*0984*/ 	.word	0x000000ba
        /*0988*/ 	.word	0x00028c50
        /*098c*/ 	.short	0x010a
        /*098e*/ 	.byte	0x3f
	.zero		1


	//   ....[54]....
        /*0990*/ 	.word	0x0000e050
        /*0994*/ 	.word	0x000000ba
        /*0998*/ 	.word	0x00000000
        /*099c*/ 	.short	0x0101
        /*099e*/ 	.byte	0x3f
	.zero		1


	//   ....[55]....
        /*09a0*/ 	.word	0x00010370
        /*09a4*/ 	.word	0x00000000
        /*09a8*/ 	.word	0x00000000
        /*09ac*/ 	.short	0x0101
        /*09ae*/ 	.byte	0x3f
	.zero		1


	//   ....[56]....
        /*09b0*/ 	.word	0x00012720
        /*09b4*/ 	.word	0x00000009
        /*09b8*/ 	.word	0x00028c20
        /*09bc*/ 	.short	0x010a
        /*09be*/ 	.byte	0x3f
	.zero		1


	//   ....[57]....
        /*09c0*/ 	.word	0x000127b0
        /*09c4*/ 	.word	0x00000005
        /*09c8*/ 	.word	0x00028ca0
        /*09cc*/ 	.short	0x010a
        /*09ce*/ 	.byte	0x3f
	.zero		1


	//   ....[58]....
        /*09d0*/ 	.word	0x00012990
        /*09d4*/ 	.word	0x00000005
        /*09d8*/ 	.word	0x00028cc0
        /*09dc*/ 	.short	0x010a
        /*09de*/ 	.byte	0x3f
	.zero		1


	//   ....[59]....
        /*09e0*/ 	.word	0x00012ee0
        /*09e4*/ 	.word	0x00000006
        /*09e8*/ 	.word	0x00028ca0
        /*09ec*/ 	.short	0x010a
        /*09ee*/ 	.byte	0x3f
	.zero		1


	//   ....[60]....
        /*09f0*/ 	.word	0x000130a0
        /*09f4*/ 	.word	0x00000006
        /*09f8*/ 	.word	0x00028cc0
        /*09fc*/ 	.short	0x010a
        /*09fe*/ 	.byte	0x3f
	.zero		1


	//   ....[61]....
        /*0a00*/ 	.word	0x00013fb0
        /*0a04*/ 	.word	0x00000005
        /*0a08*/ 	.word	0x00028c40
        /*0a0c*/ 	.short	0x010a
        /*0a0e*/ 	.byte	0x3f
	.zero		1


	//   ....[62]....
        /*0a10*/ 	.word	0x000143a0
        /*0a14*/ 	.word	0x00000007
        /*0a18*/ 	.word	0x00028c20
        /*0a1c*/ 	.short	0x010a
        /*0a1e*/ 	.byte	0x3f
	.zero		1


	//   ....[63]....
        /*0a20*/ 	.word	0x00014460
        /*0a24*/ 	.word	0x00000002
        /*0a28*/ 	.word	0x00028c60
        /*0a2c*/ 	.short	0x010a
        /*0a2e*/ 	.byte	0x3f
	.zero		1


	//   ....[64]....
        /*0a30*/ 	.word	0x00014bc0
        /*0a34*/ 	.word	0x00000003
        /*0a38*/ 	.word	0x00028c40
        /*0a3c*/ 	.short	0x010a
        /*0a3e*/ 	.byte	0x3f
	.zero		1


	//   ....[65]....
        /*0a40*/ 	.word	0x00014dd0
        /*0a44*/ 	.word	0x00000003
        /*0a48*/ 	.word	0x00028c60
        /*0a4c*/ 	.short	0x010a
        /*0a4e*/ 	.byte	0x3f
	.zero		1


	//   ....[66]....
        /*0a50*/ 	.word	0x00015480
        /*0a54*/ 	.word	0x00000002
        /*0a58*/ 	.word	0x00028c40
        /*0a5c*/ 	.short	0x010a
        /*0a5e*/ 	.byte	0x3f
	.zero		1


	//   ....[67]....
        /*0a60*/ 	.word	0x00015680
        /*0a64*/ 	.word	0x00000002
        /*0a68*/ 	.word	0x00028c60
        /*0a6c*/ 	.short	0x010a
        /*0a6e*/ 	.byte	0x3f
	.zero		1


	//   ....[68]....
        /*0a70*/ 	.word	0x00015cc0
        /*0a74*/ 	.word	0x00000002
        /*0a78*/ 	.word	0x00028c40
        /*0a7c*/ 	.short	0x010a
        /*0a7e*/ 	.byte	0x3f
	.zero		1


	//   ....[69]....
        /*0a80*/ 	.word	0x00015ed0
        /*0a84*/ 	.word	0x00000002
        /*0a88*/ 	.word	0x00028c60
        /*0a8c*/ 	.short	0x010a
        /*0a8e*/ 	.byte	0x3f
	.zero		1


	//   ....[70]....
        /*0a90*/ 	.word	0x00017190
        /*0a94*/ 	.word	0x00000000
        /*0a98*/ 	.word	0x00028c20
        /*0a9c*/ 	.short	0x010a
        /*0a9e*/ 	.byte	0x3f
	.zero		1


	//   ....[71]....
        /*0aa0*/ 	.word	0x00017340
        /*0aa4*/ 	.word	0x00000006
        /*0aa8*/ 	.word	0x00000000
        /*0aac*/ 	.short	0x010a
        /*0aae*/ 	.byte	0x3f
	.zero		1


	//   ....[72]....
        /*0ab0*/ 	.word	0x000173b0
        /*0ab4*/ 	.word	0x00000007
        /*0ab8*/ 	.word	0x00000000
        /*0abc*/ 	.short	0x010a
        /*0abe*/ 	.byte	0x3f
	.zero		1


	//   ....[73]....
        /*0ac0*/ 	.word	0x00017420
        /*0ac4*/ 	.word	0x00000004
        /*0ac8*/ 	.word	0x00000000
        /*0acc*/ 	.short	0x010a
        /*0ace*/ 	.byte	0x3f
	.zero		1


	//   ....[74]....
        /*0ad0*/ 	.word	0x00017450
        /*0ad4*/ 	.word	0x00000003
        /*0ad8*/ 	.word	0x00000000
        /*0adc*/ 	.short	0x010a
        /*0ade*/ 	.byte	0x3f
	.zero		1


	//   ....[75]....
        /*0ae0*/ 	.word	0x000174b0
        /*0ae4*/ 	.word	0x00000046
        /*0ae8*/ 	.word	0x00028c90
        /*0aec*/ 	.short	0x010a
        /*0aee*/ 	.byte	0x3f
	.zero		1


	//   ....[76]....
        /*0af0*/ 	.word	0x00017500
        /*0af4*/ 	.word	0x00000046
        /*0af8*/ 	.word	0x00028c90
        /*0afc*/ 	.short	0x010a
        /*0afe*/ 	.byte	0x3f
	.zero		1


	//   ....[77]....
        /*0b00*/ 	.word	0x00017550
        /*0b04*/ 	.word	0x00000046
        /*0b08*/ 	.word	0x00028c90
        /*0b0c*/ 	.short	0x010a
        /*0b0e*/ 	.byte	0x3f
	.zero		1


	//   ....[78]....
        /*0b10*/ 	.word	0x000175a0
        /*0b14*/ 	.word	0x00000046
        /*0b18*/ 	.word	0x00028cb0
        /*0b1c*/ 	.short	0x010a
        /*0b1e*/ 	.byte	0x3f
	.zero		1


	//   ....[79]....
        /*0b20*/ 	.word	0x000175f0
        /*0b24*/ 	.word	0x0000000e
        /*0b28*/ 	.word	0x00028c50
        /*0b2c*/ 	.short	0x010a
        /*0b2e*/ 	.byte	0x3f
	.zero		1


	//   ....[80]....
        /*0b30*/ 	.word	0x00017640
        /*0b34*/ 	.word	0x00000000
        /*0b38*/ 	.word	0x00028c50
        /*0b3c*/ 	.short	0x010a
        /*0b3e*/ 	.byte	0x3f
	.zero		1


	//   ....[81]....
        /*0b40*/ 	.word	0x00017b90
        /*0b44*/ 	.word	0x00000002
        /*0b48*/ 	.word	0x00028c00
        /*0b4c*/ 	.short	0x010a
        /*0b4e*/ 	.byte	0x3f
	.zero		1


	//   ....[82]....
        /*0b50*/ 	.word	0x000180e0
        /*0b54*/ 	.word	0x00000002
        /*0b58*/ 	.word	0x00028c00
        /*0b5c*/ 	.short	0x010a
        /*0b5e*/ 	.byte	0x3f
	.zero		1


	//   ....[83]....
        /*0b60*/ 	.word	0x00018130
        /*0b64*/ 	.word	0x00000015
        /*0b68*/ 	.word	0x00028c30
        /*0b6c*/ 	.short	0x010a
        /*0b6e*/ 	.byte	0x3f
	.zero		1


	//   ....[84]....
        /*0b70*/ 	.word	0x00018180
        /*0b74*/ 	.word	0x00000015
        /*0b78*/ 	.word	0x00028c50
        /*0b7c*/ 	.short	0x010a
        /*0b7e*/ 	.byte	0x3f
	.zero		1


	//   ....[85]....
        /*0b80*/ 	.word	0x000181d0
        /*0b84*/ 	.word	0x000000d6
        /*0b88*/ 	.word	0x00028c30
        /*0b8c*/ 	.short	0x010a
        /*0b8e*/ 	.byte	0x3f
	.zero		1


	//   ....[86]....
        /*0b90*/ 	.word	0x00018220
        /*0b94*/ 	.word	0x000000d6
        /*0b98*/ 	.word	0x00028c50
        /*0b9c*/ 	.short	0x010a
        /*0b9e*/ 	.byte	0x3f
	.zero		1


	//   ....[87]....
        /*0ba0*/ 	.word	0x00018270
        /*0ba4*/ 	.word	0x000000ba
        /*0ba8*/ 	.word	0x00028c30
        /*0bac*/ 	.short	0x010a
        /*0bae*/ 	.byte	0x3f
	.zero		1


	//   ....[88]....
        /*0bb0*/ 	.word	0x000182c0
        /*0bb4*/ 	.word	0x000000ba
        /*0bb8*/ 	.word	0x00028c50
        /*0bbc*/ 	.short	0x010a
        /*0bbe*/ 	.byte	0x3f
	.zero		1


	//   ....[89]....
        /*0bc0*/ 	.word	0x00018460
        /*0bc4*/ 	.word	0x00000009
        /*0bc8*/ 	.word	0x00028c20
        /*0bcc*/ 	.short	0x010a
        /*0bce*/ 	.byte	0x3f
	.zero		1


	//   ....[90]....
        /*0bd0*/ 	.word	0x000184b0
        /*0bd4*/ 	.word	0x00000005
        /*0bd8*/ 	.word	0x00028ca0
        /*0bdc*/ 	.short	0x010a
        /*0bde*/ 	.byte	0x3f
	.zero		1


	//   ....[91]....
        /*0be0*/ 	.word	0x00018500
        /*0be4*/ 	.word	0x00000005
        /*0be8*/ 	.word	0x00028cc0
        /*0bec*/ 	.short	0x010a
        /*0bee*/ 	.byte	0x3f
	.zero		1


	//   ....[92]....
        /*0bf0*/ 	.word	0x00018550
        /*0bf4*/ 	.word	0x00000006
        /*0bf8*/ 	.word	0x00028ca0
        /*0bfc*/ 	.short	0x010a
        /*0bfe*/ 	.byte	0x3f
	.zero		1


	//   ....[93]....
        /*0c00*/ 	.word	0x000185a0
        /*0c04*/ 	.word	0x00000006
        /*0c08*/ 	.word	0x00028cc0
        /*0c0c*/ 	.short	0x010a
        /*0c0e*/ 	.byte	0x3f
	.zero		1


	//   ....[94]....
        /*0c10*/ 	.word	0x00018740
        /*0c14*/ 	.word	0x00000005
        /*0c18*/ 	.word	0x00028c40
        /*0c1c*/ 	.short	0x010a
        /*0c1e*/ 	.byte	0x3f
	.zero		1


	//   ....[95]....
        /*0c20*/ 	.word	0x000187c0
        /*0c24*/ 	.word	0x00000005
        /*0c28*/ 	.word	0x00028c20
        /*0c2c*/ 	.short	0x010a
        /*0c2e*/ 	.byte	0x3f
	.zero		1


	//   ....[96]....
        /*0c30*/ 	.word	0x00018810
        /*0c34*/ 	.word	0x00000002
        /*0c38*/ 	.word	0x00028c60
        /*0c3c*/ 	.short	0x010a
        /*0c3e*/ 	.byte	0x3f
	.zero		1


	//   ....[97]....
        /*0c40*/ 	.word	0x00018860
        /*0c44*/ 	.word	0x00000003
        /*0c48*/ 	.word	0x00028c40
        /*0c4c*/ 	.short	0x010a
        /*0c4e*/ 	.byte	0x3f
	.zero		1


	//   ....[98]....
        /*0c50*/ 	.word	0x000188b0
        /*0c54*/ 	.word	0x00000003
        /*0c58*/ 	.word	0x00028c60
        /*0c5c*/ 	.short	0x010a
        /*0c5e*/ 	.byte	0x3f
	.zero		1


	//   ....[99]....
        /*0c60*/ 	.word	0x00018900
        /*0c64*/ 	.word	0x00000002
        /*0c68*/ 	.word	0x00028c40
        /*0c6c*/ 	.short	0x010a
        /*0c6e*/ 	.byte	0x3f
	.zero		1


	//   ....[100]....
        /*0c70*/ 	.word	0x00018950
        /*0c74*/ 	.word	0x00000002
        /*0c78*/ 	.word	0x00028c60
        /*0c7c*/ 	.short	0x010a
        /*0c7e*/ 	.byte	0x3f
	.zero		1


	//   ....[101]....
        /*0c80*/ 	.word	0x000189a0
        /*0c84*/ 	.word	0x00000002
        /*0c88*/ 	.word	0x00028c40
        /*0c8c*/ 	.short	0x010a
        /*0c8e*/ 	.byte	0x3f
	.zero		1


	//   ....[102]....
        /*0c90*/ 	.word	0x000189f0
        /*0c94*/ 	.word	0x00000002
        /*0c98*/ 	.word	0x00028c60
        /*0c9c*/ 	.short	0x010a
        /*0c9e*/ 	.byte	0x3f
	.zero		1


	//   ....[103]....
        /*0ca0*/ 	.word	0x000193b0
        /*0ca4*/ 	.word	0x00000000
        /*0ca8*/ 	.word	0x00028c20
        /*0cac*/ 	.short	0x010a
        /*0cae*/ 	.byte	0x3f
	.zero		1


	//   ....[104]....
        /*0cb0*/ 	.word	0x00019550
        /*0cb4*/ 	.word	0x00000006
        /*0cb8*/ 	.word	0x00000000
        /*0cbc*/ 	.short	0x010a
        /*0cbe*/ 	.byte	0x3f
	.zero		1


	//   ....[105]....
        /*0cc0*/ 	.word	0x000195a0
        /*0cc4*/ 	.word	0x00000007
        /*0cc8*/ 	.word	0x00000000
        /*0ccc*/ 	.short	0x010a
        /*0cce*/ 	.byte	0x3f
	.zero		1


	//   ....[106]....
        /*0cd0*/ 	.word	0x000195f0
        /*0cd4*/ 	.word	0x00000004
        /*0cd8*/ 	.word	0x00000000
        /*0cdc*/ 	.short	0x010a
        /*0cde*/ 	.byte	0x3f
	.zero		1


	//----- nvinfo : EIATTR_NUM_MBARRIERS
	.align		4
.L_579:
        /*0ce0*/ 	.byte	0x03, 0x38
        /*0ce2*/ 	.short	0x0016


	//----- nvinfo : EIATTR_EXIT_INSTR_OFFSETS
	.align		4
        /*0ce4*/ 	.byte	0x04, 0x1c
        /*0ce6*/ 	.short	(.L_581 - .L_580)


	//   ....[0]....
.L_580:
        /*0ce8*/ 	.word	0x000174a0


	//----- nvinfo : EIATTR_MAX_THREADS
	.align		4
.L_581:
        /*0cec*/ 	.byte	0x04, 0x05
        /*0cee*/ 	.short	(.L_583 - .L_582)
.L_582:
        /*0cf0*/ 	.word	0x00000180
        /*0cf4*/ 	.word	0x00000001
        /*0cf8*/ 	.word	0x00000001


	//----- nvinfo : EIATTR_CRS_STACK_SIZE
	.align		4
.L_583:
        /*0cfc*/ 	.byte	0x04, 0x1e
        /*0cfe*/ 	.short	(.L_585 - .L_584)
.L_584:
        /*0d00*/ 	.word	0x00000000


	//----- nvinfo : EIATTR_CBANK_PARAM_SIZE
	.align		4
.L_585:
        /*0d04*/ 	.byte	0x03, 0x19
        /*0d06*/ 	.short	0x0a70


	//----- nvinfo : EIATTR_PARAM_CBANK
	.align		4
        /*0d08*/ 	.byte	0x04, 0x0a
        /*0d0a*/ 	.short	(.L_587 - .L_586)
	.align		4
.L_586:
        /*0d0c*/ 	.word	index@(.nv.constant0._ZN7cutlass13device_kernelIN5flash11enable_sm90INS1_16FlashAttnFwdSm90INS1_25CollectiveMainloopFwdSm90ILi2EN4cute5tupleIJNS5_1CILi1EEES8_S8_EEENS6_IJNS7_ILi64EEESA_SA_EEELi512ENS_6half_tEfNS_4arch4Sm90ELb1ELb0ELb0ELb1ELb0ELb1ELb0ELb0ELb0ELb0ELb0ELb0EEENS1_21CollectiveEpilogueFwdINS6_IJSA_NS7_ILi512EEESA_EEES9_SC_SE_Li256ELb1ELb0ELb0ELb0EEENS1_36VarlenDynamicPersistentTileSchedulerILi64ELi64ELi256ELi32ELb0ELb0ELb1ELb1ELb1ELb1EEEEEEEEEvNT_6ParamsE)
        /*0d10*/ 	.short	0x0210
        /*0d12*/ 	.short	0x0a70


	//----- nvinfo : EIATTR_SW_WAR
	.align		4
.L_587:
        /*0d14*/ 	.byte	0x04, 0x36
        /*0d16*/ 	.short	(.L_589 - .L_588)
.L_588:
        /*0d18*/ 	.word	0x00000008
.L_589:


//--------------------- .nv.info._ZN7cutlass13device_kernelIN5flash11enable_sm90INS1_16FlashAttnFwdSm90INS1_25CollectiveMainloopFwdSm90ILi2EN4cute5tupleIJNS5_1CILi1EEES8_S8_EEENS6_IJNS7_ILi64EEESA_SA_EEELi512ENS_6half_tEfNS_4arch4Sm90ELb1ELb0ELb0ELb1ELb0ELb0ELb1ELb0ELb0ELb0ELb0ELb0EEENS1_21CollectiveEpilogueFwdINS6_IJSA_NS7_ILi512EEESA_EEES9_SC_SE_Li256ELb1ELb0ELb0ELb0EEENS1_36VarlenDynamicPersistentTileSchedulerILi64ELi64ELi256ELi32ELb0ELb0ELb1ELb1ELb1ELb1EEEEEEEEEvNT_6ParamsE --------------------------
	.section	.nv.info._ZN7cutlass13device_kernelIN5flash11enable_sm90INS1_16FlashAttnFwdSm90INS1_25CollectiveMainloopFwdSm90ILi2EN4cute5tupleIJNS5_1CILi1EEES8_S8_EEENS6_IJNS7_ILi64EEESA_SA_EEELi512ENS_6half_tEfNS_4arch4Sm90ELb1ELb0ELb0ELb1ELb0ELb0ELb1ELb0ELb0ELb0ELb0ELb0EEENS1_21CollectiveEpilogueFwdINS6_IJSA_NS7_ILi512EEESA_EEES9_SC_SE_Li256ELb1ELb0ELb0ELb0EEENS1_36VarlenDynamicPersistentTileSchedulerILi64ELi64ELi256ELi32ELb0ELb0ELb1ELb1ELb1ELb1EEEEEEEEEvNT_6ParamsE,"",@"SHT_CUDA_INFO"
	.sectionflags	@""
	.align	4


	//----- nvinfo : EIATTR_CUDA_API_VERSION
	.align		4
        /*0000*/ 	.byte	0x04, 0x37
        /*0002*/ 	.short	(.L_591 - .L_590)
.L_590:
        /*0004*/ 	.word	0x00000082


	//----- nvinfo : EIATTR_KPARAM_INFO
	.align		4
.L_591:
        /*0008*/ 	.byte	0x04, 0x17
        /*000a*/ 	.short	(.L_593 - .L_592)
.L_592:
        /*000c*/ 	.word	0x00000000
        /*0010*/ 	.short	0x0000
        /*0012*/ 	.short	0x0070
        /*0014*/ 	.byte	0x00, 0xf0, 0x01, 0x2c


	//----- nvinfo : EIATTR_SPARSE_MMA_MASK
	.align		4
.L_593:
        /*0018*/ 	.byte	0x03, 0x50
        /*001a*/ 	.short	0x0000


	//----- nvinfo : EIATTR_MAXREG_COUNT
	.align		4
        /*001c*/ 	.byte	0x03, 0x1b
        /*001e*/ 	.short	0x00a8


	//----- nvinfo : EIATTR_NUM_BARRIERS
	.align		4
        /*0020*/ 	.byte	0x02, 0x4c
        /*0022*/ 	.byte	0x10
	.zero		1


	//----- nvinfo : EIATTR_EXTERNS
	.align		4
        /*0024*/ 	.byte	0x04, 0x0f
        /*0026*/ 	.short	(.L_595 - .L_594)


	//   ....[0]....
	.align		4
.L_594:
        /*0028*/ 	.word	index@(__assertfail)


	//----- nvinfo : EIATTR_ANNOTATIONS
	.align		4
.L_595:
        /*002c*/ 	.byte	0x04, 0x55
        /*002e*/ 	.short	(.L_597 - .L_596)


	//   ....[0]....
.L_596:
        /* <DEDUP_REMOVED lines=31> */


	//----- nvinfo : EIATTR_MERCURY_ISA_VERSION
	.align		4
.L_597:
        /*0210*/ 	.byte	0x03, 0x5f
        /*0212*/ 	.short	0x0101


	//----- nvinfo : EIATTR_UNUSED_LOAD_BYTE_OFFSET
	.align		4
        /*0214*/ 	.byte	0x04, 0x44
        /*0216*/ 	.short	(.L_599 - .L_598)


	//   ....[0]....
.L_598:
        /*0218*/ 	.word	0x00000ac0
        /*021c*/ 	.word	0x0000fff0


	//   ....[1]....
        /*0220*/ 	.word	0x0000c8c0
        /*0224*/ 	.word	0x0000fff0


	//----- nvinfo : EIATTR_INT_WARP_WIDE_INSTR_OFFSETS
	.align		4
.L_599:
        /*0228*/ 	.byte	0x04, 0x31
        /*022a*/ 	.short	(.L_601 - .L_600)


	//   ....[0]....
.L_600:
        /*022c*/ 	.word	0x00000190


	//   ....[1]....
        /*0230*/ 	.word	0x000001d0


	//   ....[2]....
        /*0234*/ 	.word	0x00000240


	//   ....[3]....
        /*0238*/ 	.word	0x00000250


	//   ....[4]....
        /*023c*/ 	.word	0x000104e0


	//   ....[5]....
        /*0240*/ 	.word	0x000105a0


	//   ....[6]....
        /*0244*/ 	.word	0x00010a40


	//   ....[7]....
        /*0248*/ 	.word	0x00010a70


	//   ....[8]....
        /*024c*/ 	.word	0x00013730


	//   ....[9]....
        /*0250*/ 	.word	0x000137f0


	//----- nvinfo : EIATTR_COOP_GROUP_MASK_REGIDS
	.align		4
.L_601:
        /*0254*/ 	.byte	0x04, 0x29
        /*0256*/ 	.short	(.L_603 - .L_602)


	//   ....[0]....
.L_602:
        /*0258*/ 	.word	0xffffffff


	//   ....[1]....
        /*025c*/ 	.word	0xffffffff


	//   ....[2]....
        /*0260*/ 	.word	0xffffffff


	//   ....[3]....
        /*0264*/ 	.word	0xffffffff


	//   ....[4]....
        /*0268*/ 	.word	0xffffffff


	//   ....[5]....
        /*026c*/ 	.word	0xffffffff


	//   ....[6]....
        /*0270*/ 	.word	0xffffffff


	//   ....[7]....
        /*0274*/ 	.word	0xffffffff


	//   ....[8]....
        /*0278*/ 	.word	0xffffffff


	//   ....[9]....
        /*027c*/ 	.word	0xffffffff


	//   ....[10]....
        /*0280*/ 	.word	0xffffffff


	//   ....[11]....
        /*0284*/ 	.word	0xffffffff


	//   ....[12]....
        /*0288*/ 	.word	0xffffffff


	//   ....[13]....
        /*028c*/ 	.word	0xffffffff


	//   ....[14]....
        /*0290*/ 	.word	0xffffffff


	//   ....[15]....
        /*0294*/ 	.word	0xffffffff


	//   ....[16]....
        /*0298*/ 	.word	0xffffffff


	//   ....[17]....
        /*029c*/ 	.word	0xffffffff


	//   ....[18]....
        /*02a0*/ 	.word	0xffffffff


	//   ....[19]....
        /*02a4*/ 	.word	0xffffffff


	//   ....[20]....
        /*02a8*/ 	.word	0xffffffff


	//   ....[21]....
        /*02ac*/ 	.word	0xffffffff


	//   ....[22]....
        /*02b0*/ 	.word	0xffffffff


	//   ....[23]....
        /*02b4*/ 	.word	0xffffffff


	//   ....[24]....
        /*02b8*/ 	.word	0xffffffff


	//   ....[25]....
        /*02bc*/ 	.word	0xffffffff


	//   ....[26]....
        /*02c0*/ 	.word	0xffffffff


	//   ....[27]....
        /*02c4*/ 	.word	0xffffffff


	//   ....[28]....
        /*02c8*/ 	.word	0xffffffff


	//   ....[29]....
        /*02cc*/ 	.word	0xffffffff


	//   ....[30]....
        /*02d0*/ 	.word	0xffffffff


	//   ....[31]....
        /*02d4*/ 	.word	0xffffffff


	//   ....[32]....
        /*02d8*/ 	.word	0xffffffff


	//   ....[33]....
        /*02dc*/ 	.word	0xffffffff


	//   ....[34]....
        /*02e0*/ 	.word	0xffffffff


	//   ....[35]....
        /*02e4*/ 	.word	0xffffffff


	//   ....[36]....
        /*02e8*/ 	.word	0xffffffff


	//   ....[37]....
        /*02ec*/ 	.word	0xffffffff


	//   ....[38]....
        /*02f0*/ 	.word	0xffffffff


	//   ....[39]....
        /*02f4*/ 	.word	0xffffffff


	//   ....[40]....
        /*02f8*/ 	.word	0xffffffff


	//   ....[41]....
        /*02fc*/ 	.word	0xffffffff


	//   ....[42]....
        /*0300*/ 	.word	0xffffffff


	//   ....[43]....
        /*0304*/ 	.word	0xffffffff


	//   ....[44]....
        /*0308*/ 	.word	0xffffffff


	//   ....[45]....
        /*030c*/ 	.word	0xffffffff


	//   ....[46]....
        /*0310*/ 	.word	0xffffffff


	//   ....[47]....
        /*0314*/ 	.word	0xffffffff


	//   ....[48]....
        /*0318*/ 	.word	0xffffffff


	//   ....[49]....
        /*031c*/ 	.word	0xffffffff


	//   ....[50]....
        /*0320*/ 	.word	0xffffffff


	//   ....[51]....
        /*0324*/ 	.word	0xffffffff


	//   ....[52]....
        /*0328*/ 	.word	0xffffffff


	//   ....[53]....
        /*032c*/ 	.word	0xffffffff


	//   ....[54]....
        /*0330*/ 	.word	0xffffffff


	//   ....[55]....
        /*0334*/ 	.word	0xffffffff


	//   ....[56]....
        /*0338*/ 	.word	0xffffffff


	//   ....[57]....
        /*033c*/ 	.word	0xffffffff


	//   ....[58]....
        /*0340*/ 	.word	0xffffffff


	//   ....[59]....
        /*0344*/ 	.word	0xffffffff


	//   ....[60]....
        /*0348*/ 	.word	0xffffffff


	//   ....[61]....
        /*034c*/ 	.word	0xffffffff


	//   ....[62]....
        /*0350*/ 	.word	0xffffffff


	//   ....[63]....
        /*0354*/ 	.word	0xffffffff


	//   ....[64]....
        /*0358*/ 	.word	0xffffffff


	//   ....[65]....
        /*035c*/ 	.word	0xffffffff


	//   ....[66]....
        /*0360*/ 	.word	0x0500000f


	//   ....[67]....
        /*0364*/ 	.word	0x0500000f


	//   ....[68]....
        /*0368*/ 	.word	0x0500000f


	//   ....[69]....
        /*036c*/ 	.word	0x0500000f


	//   ....[70]....
        /*0370*/ 	.word	0x0500000f


	//   ....[71]....
        /*0374*/ 	.word	0x0500000f


	//   ....[72]....
        /*0378*/ 	.word	0x0500000f


	//   ....[73]....
        /*037c*/ 	.word	0x0500000f


	//   ....[74]....
        /*0380*/ 	.word	0x0500000f


	//   ....[75]....
        /*0384*/ 	.word	0x0500000f


	//   ....[76]....
        /*0388*/ 	.word	0x0500000f


	//   ....[77]....
        /*038c*/ 	.word	0x0500000f


	//   ....[78]....
        /*0390*/ 	.word	0x0500000f


	//   ....[79]....
        /*0394*/ 	.word	0x0500000f


	//   ....[80]....
        /*0398*/ 	.word	0x0500000f


	//   ....[81]....
        /*039c*/ 	.word	0x0500000f


	//   ....[82]....
        /*03a0*/ 	.word	0x0500000f


	//   ....[83]....
        /*03a4*/ 	.word	0x0500000f


	//   ....[84]....
        /*03a8*/ 	.word	0x0500000f


	//----- nvinfo : EIATTR_COOP_GROUP_INSTR_OFFSETS
	.align		4
.L_603:
        /*03ac*/ 	.byte	0x04, 0x28
        /*03ae*/ 	.short	(.L_605 - .L_604)


	//   ....[0]....
.L_604:
        /*03b0*/ 	.word	0x00000070


	//   ....[1]....
        /*03b4*/ 	.word	0x000001a0


	//   ....[2]....
        /*03b8*/ 	.word	0x000001f0


	//   ....[3]....
        /*03bc*/ 	.word	0x00000400


	//   ....[4]....
        /*03c0*/ 	.word	0x00000560


	//   ....[5]....
        /*03c4*/ 	.word	0x00000680


	//   ....[6]....
        /*03c8*/ 	.word	0x000007e0


	//   ....[7]....
        /*03cc*/ 	.word	0x00001970


	//   ....[8]....
        /*03d0*/ 	.word	0x00003110


	//   ....[9]....
        /*03d4*/ 	.word	0x000040e0


	//   ....[10]....
        /*03d8*/ 	.word	0x00005070


	//   ....[11]....
        /*03dc*/ 	.word	0x00005170


	//   ....[12]....
        /*03e0*/ 	.word	0x000054a0


	//   ....[13]....
        /*03e4*/ 	.word	0x00005530


	//   ....[14]....
        /*03e8*/ 	.word	0x00005de0


	//   ....[15]....
        /*03ec*/ 	.word	0x00006a30


	//   ....[16]....
        /*03f0*/ 	.word	0x00007940


	//   ....[17]....
        /*03f4*/ 	.word	0x00007a40


	//   ....[18]....
        /*03f8*/ 	.word	0x00007d80


	//   ....[19]....
        /*03fc*/ 	.word	0x00007e10


	//   ....[20]....
        /*0400*/ 	.word	0x00008fe0


	//   ....[21]....
        /*0404*/ 	.word	0x00009c70


	//   ....[22]....
        /*0408*/ 	.word	0x0000a920


	//   ....[23]....
        /*040c*/ 	.word	0x0000a950


	//   ....[24]....
        /*0410*/ 	.word	0x0000abb0


	//   ....[25]....
        /*0414*/ 	.word	0x0000ad80


	//   ....[26]....
        /*0418*/ 	.word	0x0000bd70


	//   ....[27]....
        /*041c*/ 	.word	0x0000bdd0


	//   ....[28]....
        /*0420*/ 	.word	0x0000be00


	//   ....[29]....
        /*0424*/ 	.word	0x0000be70


	//   ....[30]....
        /*0428*/ 	.word	0x0000be80


	//   ....[31]....
        /*042c*/ 	.word	0x0000d7d0


	//   ....[32]....
        /*0430*/ 	.word	0x0000f220


	//   ....[33]....
        /*0434*/ 	.word	0x0000f3b0


	//   ....[34]....
        /*0438*/ 	.word	0x0000f3e0


	//   ....[35]....
        /*043c*/ 	.word	0x0000f420


	//   ....[36]....
        /*0440*/ 	.word	0x0000f490


	//   ....[37]....
        /*0444*/ 	.word	0x0000f4f0


	//   ....[38]....
        /*0448*/ 	.word	0x0000f530


	//   ....[39]....
        /*044c*/ 	.word	0x0000f6e0


	//   ....[40]....
        /*0450*/ 	.word	0x0000f740


	//   ....[41]....
        /*0454*/ 	.word	0x0000f780


	//   ....[42]....
        /*0458*/ 	.word	0x0000f7c0


	//   ....[43]....
        /*045c*/ 	.word	0x0000f7f0


	//   ....[44]....
        /*0460*/ 	.word	0x0000f820


	//   ....[45]....
        /*0464*/ 	.word	0x0000f8c0


	//   ....[46]....
        /*0468*/ 	.word	0x0000f920


	//   ....[47]....
        /*046c*/ 	.word	0x0000f9b0


	//   ....[48]....
        /*0470*/ 	.word	0x00013880


	//   ....[49]....
        /*0474*/ 	.word	0x00013890


	//   ....[50]....
        /*0478*/ 	.word	0x000139b0


	//   ....[51]....
        /*047c*/ 	.word	0x00013a10


	//   ....[52]....
        /*0480*/ 	.word	0x00013a50


	//   ....[53]....
        /*0484*/ 	.word	0x00013a90


	//   ....[54]....
        /*0488*/ 	.word	0x00013ac0


	//   ....[55]....
        /*048c*/ 	.word	0x00013af0


	//   ....[56]....
        /*0490*/ 	.word	0x00013c90


	//   ....[57]....
        /*0494*/ 	.word	0x00013cf0


	//   ....[58]....
        /*0498*/ 	.word	0x00013d30


	//   ....[59]....
        /*049c*/ 	.word	0x00013d70


	//   ....[60]....
        /*04a0*/ 	.word	0x00013da0


	//   ....[61]....
        /*04a4*/ 	.word	0x00013dd0


	//   ....[62]....
        /*04a8*/ 	.word	0x00013e90


	//   ....[63]....
        /*04ac*/ 	.word	0x00013eb0


	//   ....[64]....
        /*04b0*/ 	.word	0x00013f20


	//   ....[65]....
        /*04b4*/ 	.word	0x000145b0


	//   ....[66]....
        /*04b8*/ 	.word	0x00014b90


	//   ....[67]....
        /*04bc*/ 	.word	0x00014fb0


	//   ....[68]....
        /*04c0*/ 	.word	0x00015040


	//   ....[69]....
        /*04c4*/ 	.word	0x000150e0


	//   ....[70]....
        /*04c8*/ 	.word	0x00015190


	//   ....[71]....
        /*04cc*/ 	.word	0x00015210


	//   ....[72]....
        /*04d0*/ 	.word	0x00015290


	//   ....[73]....
        /*04d4*/ 	.word	0x00015310


	//   ....[74]....
        /*04d8*/ 	.word	0x00015390


	//   ....[75]....
        /*04dc*/ 	.word	0x00015420


	//   ....[76]....
        /*04e0*/ 	.word	0x000154d0


	//   ....[77]....
        /*04e4*/ 	.word	0x00015550


	//   ....[78]....
        /*04e8*/ 	.word	0x000155d0


	//   ....[79]....
        /*04ec*/ 	.word	0x00015650


	//   ....[80]....
        /*04f0*/ 	.word	0x000156d0


	//   ....[81]....
        /*04f4*/ 	.word	0x00015740


	//   ....[82]....
        /*04f8*/ 	.word	0x000157e0


	//   ....[83]....
        /*04fc*/ 	.word	0x00015870


	//   ....[84]....
        /*0500*/ 	.word	0x000159a0


	//----- nvinfo : EIATTR_REG_RECONFIG
	.align		4
.L_605:
        /*0504*/ 	.byte	0x01, 0x54
	.zero		2


	//----- nvinfo : EIATTR_SYSCALL_OFFSETS
	.align		4
        /*0508*/ 	.byte	0x04, 0x46
        /*050a*/ 	.short	(.L_607 - .L_606)


	//   ....[0]....
.L_606:
        /*050c*/ 	.word	0x000032c0


	//   ....[1]....
        /*0510*/ 	.word	0x00010730


	//   ....[2]....
        /*0514*/ 	.word	0x00010870


	//   ....[3]....
        /*0518*/ 	.word	0x00010970


	//----- nvinfo : EIATTR_MBARRIER_INSTR_OFFSETS
	.align		4
.L_607:
        /*051c*/ 	.byte	0x04, 0x39
        /*051e*/ 	.short	(.L_609 - .L_608)


	//   ....[0]....
.L_608:
        /*0520*/ 	.word	0x000002e0
        /*0524*/ 	.word	0x000000ff
        /*0528*/ 	.word	0x00038800
        /*052c*/ 	.short	0x0100
        /*052e*/ 	.byte	0x08
	.zero		1


	//   ....[1]....
        /*0530*/ 	.word	0x000002f0
        /*0534*/ 	.word	0x000000ff
        /*0538*/ 	.word	0x00038810
        /*053c*/ 	.short	0x0100
        /*053e*/ 	.byte	0x08
	.zero		1


	//   ....[2]....
        /*0540*/ 	.word	0x00000300
        /*0544*/ 	.word	0x000000ff
        /*0548*/ 	.word	0x00038820
        /*054c*/ 	.short	0x0100
        /*054e*/ 	.byte	0x08
	.zero		1


	//   ....[3]....
        /*0550*/ 	.word	0x000003b0
        /*0554*/ 	.word	0x000000ff
        /*0558*/ 	.word	0x00038830
        /*055c*/ 	.short	0x0100
        /*055e*/ 	.byte	0x06
	.zero		1


	//   ....[4]....
        /*0560*/ 	.word	0x000003c0
        /*0564*/ 	.word	0x000000ff
        /*0568*/ 	.word	0x00038840
        /*056c*/ 	.short	0x0100
        /*056e*/ 	.byte	0x06
	.zero		1


	//   ....[5]....
        /*0570*/ 	.word	0x000003d0
        /*0574*/ 	.word	0x000000ff
        /*0578*/ 	.word	0x00038838
        /*057c*/ 	.short	0x0100
        /*057e*/ 	.byte	0x06
	.zero		1


	//   ....[6]....
        /*0580*/ 	.word	0x000003e0
        /*0584*/ 	.word	0x000000ff
        /*0588*/ 	.word	0x00038848
        /*058c*/ 	.short	0x0100
        /*058e*/ 	.byte	0x06
	.zero		1


	//   ....[7]....
        /*0590*/ 	.word	0x00000510
        /*0594*/ 	.word	0x000000ff
        /*0598*/ 	.word	0x00038850
        /*059c*/ 	.short	0x0100
        /*059e*/ 	.byte	0x08
	.zero		1


	//   ....[8]....
        /*05a0*/ 	.word	0x00000520
        /*05a4*/ 	.word	0x000000ff
        /*05a8*/ 	.word	0x00038860
        /*05ac*/ 	.short	0x0100
        /*05ae*/ 	.byte	0x08
	.zero		1


	//   ....[9]....
        /*05b0*/ 	.word	0x00000530
        /*05b4*/ 	.word	0x000000ff
        /*05b8*/ 	.word	0x00038858
        /*05bc*/ 	.short	0x0100
        /*05be*/ 	.byte	0x08
	.zero		1


	//   ....[10]....
        /*05c0*/ 	.word	0x00000540
        /*05c4*/ 	.word	0x000000ff
        /*05c8*/ 	.word	0x00038868
        /*05cc*/ 	.short	0x0100
        /*05ce*/ 	.byte	0x08
	.zero		1


	//   ....[11]....
        /*05d0*/ 	.word	0x00000630
        /*05d4*/ 	.word	0x000000ff
        /*05d8*/ 	.word	0x00038870
        /*05dc*/ 	.short	0x0100
        /*05de*/ 	.byte	0x06
	.zero		1


	//   ....[12]....
        /*05e0*/ 	.word	0x00000640
        /*05e4*/ 	.word	0x000000ff
        /*05e8*/ 	.word	0x00038880
        /*05ec*/ 	.short	0x0100
        /*05ee*/ 	.byte	0x06
	.zero		1


	//   ....[13]....
        /*05f0*/ 	.word	0x00000650
        /*05f4*/ 	.word	0x000000ff
        /*05f8*/ 	.word	0x00038878
        /*05fc*/ 	.short	0x0100
        /*05fe*/ 	.byte	0x06
	.zero		1


	//   ....[14]....
        /*0600*/ 	.word	0x00000660
        /*0604*/ 	.word	0x000000ff
        /*0608*/ 	.word	0x00038888
        /*060c*/ 	.short	0x0100
        /*060e*/ 	.byte	0x06
	.zero		1


	//   ....[15]....
        /*0610*/ 	.word	0x00000790
        /*0614*/ 	.word	0x000000ff
        /*0618*/ 	.word	0x00038890
        /*061c*/ 	.short	0x0100
        /*061e*/ 	.byte	0x08
	.zero		1


	//   ....[16]....
        /*0620*/ 	.word	0x000007a0
        /*0624*/ 	.word	0x000000ff
        /*0628*/ 	.word	0x000388a0
        /*062c*/ 	.short	0x0100
        /*062e*/ 	.byte	0x08
	.zero		1


	//   ....[17]....
        /*0630*/ 	.word	0x000007b0
        /*0634*/ 	.word	0x000000ff
        /*0638*/ 	.word	0x00038898
        /*063c*/ 	.short	0x0100
        /*063e*/ 	.byte	0x08
	.zero		1


	//   ....[18]....
        /*0640*/ 	.word	0x000007c0
        /*0644*/ 	.word	0x000000ff
        /*0648*/ 	.word	0x000388a8
        /*064c*/ 	.short	0x0100
        /*064e*/ 	.byte	0x08
	.zero		1


	//   ....[19]....
        /*0650*/ 	.word	0x000008f0
        /*0654*/ 	.word	0x000000ff
        /*0658*/ 	.word	0x000388b0
        /*065c*/ 	.short	0x0100
        /*065e*/ 	.byte	0x08
	.zero		1


	//   ....[20]....
        /*0660*/ 	.word	0x00000900
        /*0664*/ 	.word	0x000000ff
        /*0668*/ 	.word	0x000388c0
        /*066c*/ 	.short	0x0100
        /*066e*/ 	.byte	0x08
	.zero		1


	//   ....[21]....
        /*0670*/ 	.word	0x00000910
        /*0674*/ 	.word	0x000000ff
        /*0678*/ 	.word	0x000388b8
        /*067c*/ 	.short	0x0100
        /*067e*/ 	.byte	0x08
	.zero		1


	//   ....[22]....
        /*0680*/ 	.word	0x00000920
        /*0684*/ 	.word	0x000000ff
        /*0688*/ 	.word	0x000388c8
        /*068c*/ 	.short	0x0100
        /*068e*/ 	.byte	0x08
	.zero		1


	//   ....[23]....
        /*0690*/ 	.word	0x00001d20
        /*0694*/ 	.word	0x00000004
        /*0698*/ 	.word	0x00000000
        /*069c*/ 	.short	0x0101
        /*069e*/ 	.byte	0x3f
	.zero		1


	//   ....[24]....
        /*06a0*/ 	.word	0x000027f0
        /*06a4*/ 	.word	0x00000004
        /*06a8*/ 	.word	0x00000000
        /*06ac*/ 	.short	0x0101
        /*06ae*/ 	.byte	0x3f
	.zero		1


	//   ....[25]....
        /*06b0*/ 	.word	0x00003340
        /*06b4*/ 	.word	0x00000011
        /*06b8*/ 	.word	0x00038800
        /*06bc*/ 	.short	0x010a
        /*06be*/ 	.byte	0x3f
	.zero		1


	//   ....[26]....
        /*06c0*/ 	.word	0x000033a0
        /*06c4*/ 	.word	0x00000006
        /*06c8*/ 	.word	0x00038830
        /*06cc*/ 	.short	0x010a
        /*06ce*/ 	.byte	0x3f
	.zero		1


	//   ....[27]....
        /*06d0*/ 	.word	0x00003410
        /*06d4*/ 	.word	0x00000006
        /*06d8*/ 	.word	0x00038830
        /*06dc*/ 	.short	0x010a
        /*06de*/ 	.byte	0x3f
	.zero		1


	//   ....[28]....
        /*06e0*/ 	.word	0x00003690
        /*06e4*/ 	.word	0x00000011
        /*06e8*/ 	.word	0x00038810
        /*06ec*/ 	.short	0x010a
        /*06ee*/ 	.byte	0x3f
	.zero		1


	//   ....[29]....
        /*06f0*/ 	.word	0x000036d0
        /*06f4*/ 	.word	0x00000006
        /*06f8*/ 	.word	0x00038850
        /*06fc*/ 	.short	0x010a
        /*06fe*/ 	.byte	0x3f
	.zero		1


	//   ....[30]....
        /*0700*/ 	.word	0x000037a0
        /*0704*/ 	.word	0x00000006
        /*0708*/ 	.word	0x00038850
        /*070c*/ 	.short	0x010a
        /*070e*/ 	.byte	0x3f
	.zero		1


	//   ....[31]....
        /*0710*/ 	.word	0x000057d0
        /*0714*/ 	.word	0x00000018
        /*0718*/ 	.word	0x00000000
        /*071c*/ 	.short	0x0101
        /*071e*/ 	.byte	0x3f
	.zero		1


	//   ....[32]....
        /*0720*/ 	.word	0x00005e00
        /*0724*/ 	.word	0x00000006
        /*0728*/ 	.word	0x00000000
        /*072c*/ 	.short	0x0101
        /*072e*/ 	.byte	0x3f
	.zero		1


	//   ....[33]....
        /*0730*/ 	.word	0x00005f00
        /*0734*/ 	.word	0x0000000a
        /*0738*/ 	.word	0x00038830
        /*073c*/ 	.short	0x010a
        /*073e*/ 	.byte	0x3f
	.zero		1


	//   ....[34]....
        /*0740*/ 	.word	0x00005f50
        /*0744*/ 	.word	0x0000000a
        /*0748*/ 	.word	0x00038830
        /*074c*/ 	.short	0x010a
        /*074e*/ 	.byte	0x3f
	.zero		1


	//   ....[35]....
        /*0750*/ 	.word	0x000060f0
        /*0754*/ 	.word	0x0000000a
        /*0758*/ 	.word	0x00038850
        /*075c*/ 	.short	0x010a
        /*075e*/ 	.byte	0x3f
	.zero		1


	//   ....[36]....
        /*0760*/ 	.word	0x00006130
        /*0764*/ 	.word	0x0000000a
        /*0768*/ 	.word	0x00038850
        /*076c*/ 	.short	0x010a
        /*076e*/ 	.byte	0x3f
	.zero		1


	//   ....[37]....
        /*0770*/ 	.word	0x00008060
        /*0774*/ 	.word	0x0000000f
        /*0778*/ 	.word	0x00000000
        /*077c*/ 	.short	0x0101
        /*077e*/ 	.byte	0x3f
	.zero		1


	//   ....[38]....
        /*0780*/ 	.word	0x00009000
        /*0784*/ 	.word	0x0000000a
        /*0788*/ 	.word	0x00000000
        /*078c*/ 	.short	0x0101
        /*078e*/ 	.byte	0x3f
	.zero		1


	//   ....[39]....
        /*0790*/ 	.word	0x00009140
        /*0794*/ 	.word	0x00000009
        /*0798*/ 	.word	0x00038830
        /*079c*/ 	.short	0x010a
        /*079e*/ 	.byte	0x3f
	.zero		1


	//   ....[40]....
        /*07a0*/ 	.word	0x00009190
        /*07a4*/ 	.word	0x00000009
        /*07a8*/ 	.word	0x00038830
        /*07ac*/ 	.short	0x010a
        /*07ae*/ 	.byte	0x3f
	.zero		1


	//   ....[41]....
        /*07b0*/ 	.word	0x00009330
        /*07b4*/ 	.word	0x00000009
        /*07b8*/ 	.word	0x00038850
        /*07bc*/ 	.short	0x010a
        /*07be*/ 	.byte	0x3f
	.zero		1


	//   ....[42]....
        /*07c0*/ 	.word	0x00009370
        /*07c4*/ 	.word	0x00000009
        /*07c8*/ 	.word	0x00038850
        /*07cc*/ 	.short	0x010a
        /*07ce*/ 	.byte	0x3f
	.zero		1


	//   ....[43]....
        /*07d0*/ 	.word	0x0000b0f0
        /*07d4*/ 	.word	0x00000098
        /*07d8*/ 	.word	0x00000000
        /*07dc*/ 	.short	0x0101
        /*07de*/ 	.byte	0x3f
	.zero		1


	//   ....[44]....
        /*07e0*/ 	.word	0x0000bd90
        /*07e4*/ 	.word	0x00000009
        /*07e8*/ 	.word	0x00000000
        /*07ec*/ 	.short	0x0101
        /*07ee*/ 	.byte	0x3f
	.zero		1


	//   ....[45]....
        /*07f0*/ 	.word	0x0000e220
        /*07f4*/ 	.word	0x00000000
        /*07f8*/ 	.word	0x00000000
        /*07fc*/ 	.short	0x0101
        /*07fe*/ 	.byte	0x3f
	.zero		1


	//   ....[46]....
        /*0800*/ 	.word	0x00010ec0
        /*0804*/ 	.word	0x00000008
        /*0808*/ 	.word	0x00038840
        /*080c*/ 	.short	0x010a
        /*080e*/ 	.byte	0x3f
	.zero		1


	//   ....[47]....
        /*0810*/ 	.word	0x000116b0
        /*0814*/ 	.word	0x0000000b
        /*0818*/ 	.word	0x00038820
        /*081c*/ 	.short	0x010a
        /*081e*/ 	.byte	0x3f
	.zero		1


	//   ....[48]....
        /*0820*/ 	.word	0x00011780
        /*0824*/ 	.word	0x00000006
        /*0828*/ 	.word	0x00038860
        /*082c*/ 	.short	0x010a
        /*082e*/ 	.byte	0x3f
	.zero		1


	//   ....[49]....
        /*0830*/ 	.word	0x00011f00
        /*0834*/ 	.word	0x00000002
        /*0838*/ 	.word	0x00038840
        /*083c*/ 	.short	0x010a
        /*083e*/ 	.byte	0x3f
	.zero		1


	//   ....[50]....
        /*0840*/ 	.word	0x00012110
        /*0844*/ 	.word	0x00000002
        /*0848*/ 	.word	0x00038860
        /*084c*/ 	.short	0x010a
        /*084e*/ 	.byte	0x3f
	.zero		1


	//   ....[51]....
        /*0850*/ 	.word	0x000127c0
        /*0854*/ 	.word	0x00000002
        /*0858*/ 	.word	0x00038840
        /*085c*/ 	.short	0x010a
        /*085e*/ 	.byte	0x3f
	.zero		1


	//   ....[52]....
        /*0860*/ 	.word	0x000129c0
        /*0864*/ 	.word	0x00000002
        /*0868*/ 	.word	0x00038860
        /*086c*/ 	.short	0x010a
        /*086e*/ 	.byte	0x3f
	.zero		1


	//   ....[53]....
        /*0870*/ 	.word	0x00013000
        /*0874*/ 	.word	0x00000002
        /*0878*/ 	.word	0x00038840
        /*087c*/ 	.short	0x010a
        /*087e*/ 	.byte	0x3f
	.zero		1


	//   ....[54]....
        /*0880*/ 	.word	0x00013210
        /*0884*/ 	.word	0x00000002
        /*0888*/ 	.word	0x00038860
        /*088c*/ 	.short	0x010a
        /*088e*/ 	.byte	0x3f
	.zero		1


	//   ....[55]....
        /*0890*/ 	.word	0x00014540
        /*0894*/ 	.word	0x00000000
        /*0898*/ 	.word	0x00038820
        /*089c*/ 	.short	0x010a
        /*089e*/ 	.byte	0x3f
	.zero		1


	//   ....[56]....
        /*08a0*/ 	.word	0x00014710
        /*08a4*/ 	.word	0x00000006
        /*08a8*/ 	.word	0x00000000
        /*08ac*/ 	.short	0x010a
        /*08ae*/ 	.byte	0x3f
	.zero		1


	//   ....[57]....
        /*08b0*/ 	.word	0x00014780
        /*08b4*/ 	.word	0x00000007
        /*08b8*/ 	.word	0x00000000
        /*08bc*/ 	.short	0x010a
        /*08be*/ 	.byte	0x3f
	.zero		1


	//   ....[58]....
        /*08c0*/ 	.word	0x000147f0
        /*08c4*/ 	.word	0x00000004
        /*08c8*/ 	.word	0x00000000
        /*08cc*/ 	.short	0x010a
        /*08ce*/ 	.byte	0x3f
	.zero		1


	//   ....[59]....
        /*08d0*/ 	.word	0x00014820
        /*08d4*/ 	.word	0x00000003
        /*08d8*/ 	.word	0x00000000
        /*08dc*/ 	.short	0x010a
        /*08de*/ 	.byte	0x3f
	.zero		1


	//   ....[60]....
        /*08e0*/ 	.word	0x00014880
        /*08e4*/ 	.word	0x00000011
        /*08e8*/ 	.word	0x00038800
        /*08ec*/ 	.short	0x010a
        /*08ee*/ 	.byte	0x3f
	.zero		1


	//   ....[61]....
        /*08f0*/ 	.word	0x000148d0
        /*08f4*/ 	.word	0x00000006
        /*08f8*/ 	.word	0x00038830
        /*08fc*/ 	.short	0x010a
        /*08fe*/ 	.byte	0x3f
	.zero		1


	//   ....[62]....
        /*0900*/ 	.word	0x00014920
        /*0904*/ 	.word	0x00000011
        /*0908*/ 	.word	0x00038810
        /*090c*/ 	.short	0x010a
        /*090e*/ 	.byte	0x3f
	.zero		1


	//   ....[63]....
        /*0910*/ 	.word	0x00014970
        /*0914*/ 	.word	0x00000006
        /*0918*/ 	.word	0x00038850
        /*091c*/ 	.short	0x010a
        /*091e*/ 	.byte	0x3f
	.zero		1


	//   ....[64]....
        /*0920*/ 	.word	0x000149c0
        /*0924*/ 	.word	0x0000000a
        /*0928*/ 	.word	0x00038830
        /*092c*/ 	.short	0x010a
        /*092e*/ 	.byte	0x3f
	.zero		1


	//   ....[65]....
        /*0930*/ 	.word	0x00014a10
        /*0934*/ 	.word	0x0000000a
        /*0938*/ 	.word	0x00038850
        /*093c*/ 	.short	0x010a
        /*093e*/ 	.byte	0x3f
	.zero		1


	//   ....[66]....
        /*0940*/ 	.word	0x00014a60
        /*0944*/ 	.word	0x00000009
        /*0948*/ 	.word	0x00038830
        /*094c*/ 	.short	0x010a
        /*094e*/ 	.byte	0x3f
	.zero		1


	//   ....[67]....
        /*0950*/ 	.word	0x00014ab0
        /*0954*/ 	.word	0x00000009
        /*0958*/ 	.word	0x00038850
        /*095c*/ 	.short	0x010a
        /*095e*/ 	.byte	0x3f
	.zero		1


	//   ....[68]....
        /*0960*/ 	.word	0x00014c50
        /*0964*/ 	.word	0x00000008
        /*0968*/ 	.word	0x00038840
        /*096c*/ 	.short	0x010a
        /*096e*/ 	.byte	0x3f
	.zero		1


	//   ....[69]....
        /*0970*/ 	.word	0x00014cd0
        /*0974*/ 	.word	0x00000008
        /*0978*/ 	.word	0x00038820
        /*097c*/ 	.short	0x010a
        /*097e*/ 	.byte	0x3f
	.zero		1


	//   ....[70]....
        /*0980*/ 	.word	0x00014d20
        /*0984*/ 	.word	0x00000006
        /*0988*/ 	.word	0x00038860
        /*098c*/ 	.short	0x010a
        /*098e*/ 	.byte	0x3f
	.zero		1


	//   ....[71]....
        /*0990*/ 	.word	0x00014d70
        /*0994*/ 	.word	0x00000002
        /*0998*/ 	.word	0x00038840
        /*099c*/ 	.short	0x010a
        /*099e*/ 	.byte	0x3f
	.zero		1


	//   ....[72]....
        /*09a0*/ 	.word	0x00014dc0
        /*09a4*/ 	.word	0x00000002
        /*09a8*/ 	.word	0x00038860
        /*09ac*/ 	.short	0x010a
        /*09ae*/ 	.byte	0x3f
	.zero		1


	//   ....[73]....
        /*09b0*/ 	.word	0x00014e10
        /*09b4*/ 	.word	0x00000002
        /*09b8*/ 	.word	0x00038840
        /*09bc*/ 	.short	0x010a
        /*09be*/ 	.byte	0x3f
	.zero		1


	//   ....[74]....
        /*09c0*/ 	.word	0x00014e60
        /*09c4*/ 	.word	0x00000002
        /*09c8*/ 	.word	0x00038860
        /*09cc*/ 	.short	0x010a
        /*09ce*/ 	.byte	0x3f
	.zero		1


	//   ....[75]....
        /*09d0*/ 	.word	0x00014eb0
        /*09d4*/ 	.word	0x00000002
        /*09d8*/ 	.word	0x00038840
        /*09dc*/ 	.short	0x010a
        /*09de*/ 	.byte	0x3f
	.zero		1


	//   ....[76]....
        /*09e0*/ 	.word	0x00014f00
        /*09e4*/ 	.word	0x00000002
        /*09e8*/ 	.word	0x00038860
        /*09ec*/ 	.short	0x010a
        /*09ee*/ 	.byte	0x3f
	.zero		1


	//   ....[77]....
        /*09f0*/ 	.word	0x000158c0
        /*09f4*/ 	.word	0x00000000
        /*09f8*/ 	.word	0x00038820
        /*09fc*/ 	.short	0x010a
        /*09fe*/ 	.byte	0x3f
	.zero		1


	//   ....[78]....
        /*0a00*/ 	.word	0x00015a60
        /*0a04*/ 	.word	0x00000006
        /*0a08*/ 	.word	0x00000000
        /*0a0c*/ 	.short	0x010a
        /*0a0e*/ 	.byte	0x3f
	.zero		1


	//   ....[79]....
        /*0a10*/ 	.word	0x00015ab0
        /*0a14*/ 	.word	0x00000007
        /*0a18*/ 	.word	0x00000000
        /*0a1c*/ 	.short	0x010a
        /*0a1e*/ 	.byte	0x3f
	.zero		1


	//   ....[80]....
        /*0a20*/ 	.word	0x00015b00
        /*0a24*/ 	.word	0x00000004
        /*0a28*/ 	.word	0x00000000
        /*0a2c*/ 	.short	0x010a
        /*0a2e*/ 	.byte	0x3f
	.zero		1


	//----- nvinfo : EIATTR_NUM_MBARRIERS
	.align		4
.L_609:
        /*0a30*/ 	.byte	0x03, 0x38
        /*0a32*/ 	.short	0x0017


	//----- nvinfo : EIATTR_EXIT_INSTR_OFFSETS
	.align		4
        /*0a34*/ 	.byte	0x04, 0x1c
        /*0a36*/ 	.short	(.L_611 - .L_610)


	//   ....[0]....
.L_610:
        /*0a38*/ 	.word	0x00000af0


	//   ....[1]....
        /*0a3c*/ 	.word	0x0000f1e0


	//   ....[2]....
        /*0a40*/ 	.word	0x0000f240


	//   ....[3]....
        /*0a44*/ 	.word	0x00014870


	//----- nvinfo : EIATTR_MAX_THREADS
	.align		4
.L_611:
        /*0a48*/ 	.byte	0x04, 0x05
        /*0a4a*/ 	.short	(.L_613 - .L_612)
.L_612:
        /*0a4c*/ 	.word	0x00000180
        /*0a50*/ 	.word	0x00000001
        /*0a54*/ 	.word	0x00000001


	//----- nvinfo : EIATTR_CRS_STACK_SIZE
	.align		4
.L_613:
        /*0a58*/ 	.byte	0x04, 0x1e
        /*0a5a*/ 	.short	(.L_615 - .L_614)
.L_614:
        /*0a5c*/ 	.word	0x00000000


	//----- nvinfo : EIATTR_CBANK_PARAM_SIZE
	.align		4
.L_615:
        /*0a60*/ 	.byte	0x03, 0x19
        /*0a62*/ 	.short	0x0b70


	//----- nvinfo : EIATTR_PARAM_CBANK
	.align		4
        /*0a64*/ 	.byte	0x04, 0x0a
        /*0a66*/ 	.short	(.L_617 - .L_616)
	.align		4
.L_616:
        /*0a68*/ 	.word	index@(.nv.constant0._ZN7cutlass13device_kernelIN5flash11enable_sm90INS1_16FlashAttnFwdSm90INS1_25CollectiveMainloopFwdSm90ILi2EN4cute5tupleIJNS5_1CILi1EEES8_S8_EEENS6_IJNS7_ILi64EEESA_SA_EEELi512ENS_6half_tEfNS_4arch4Sm90ELb1ELb0ELb0ELb1ELb0ELb0ELb1ELb0ELb0ELb0ELb0ELb0EEENS1_21CollectiveEpilogueFwdINS6_IJSA_NS7_ILi512EEESA_EEES9_SC_SE_Li256ELb1ELb0ELb0ELb0EEENS1_36VarlenDynamicPersistentTileSchedulerILi64ELi64ELi256ELi32ELb0ELb0ELb1ELb1ELb1ELb1EEEEEEEEEvNT_6ParamsE)
        /*0a6c*/ 	.short	0x0210
        /*0a6e*/ 	.short	0x0b70


	//----- nvinfo : EIATTR_SW_WAR
	.align		4
.L_617:
        /*0a70*/ 	.byte	0x04, 0x36
        /*0a72*/ 	.short	(.L_619 - .L_618)
.L_618:
        /*0a74*/ 	.word	0x00000008
.L_619:


//--------------------- .nv.info._ZN7cutlass13device_kernelIN5flash11enable_sm90INS1_16FlashAttnFwdSm90INS1_25CollectiveMainloopFwdSm90ILi2EN4cute5tupleIJNS5_1CILi1EEES8_S8_EEENS6_IJNS7_ILi64EEESA_SA_EEELi512ENS_6half_tEfNS_4arch4Sm90ELb1ELb0ELb0ELb1ELb0ELb1ELb1ELb0ELb0ELb0ELb0ELb0EEENS1_21CollectiveEpilogueFwdINS6_IJSA_NS7_ILi512EEESA_EEES9_SC_SE_Li256ELb1ELb0ELb0ELb0EEENS1_36VarlenDynamicPersistentTileSchedulerILi64ELi64ELi256ELi32ELb0ELb0ELb1ELb1ELb1ELb1EEEEEEEEEvNT_6ParamsE --------------------------
	.section	.nv.info._ZN7cutlass13device_kernelIN5flash11enable_sm90INS1_16FlashAttnFwdSm90INS1_25CollectiveMainloopFwdSm90ILi2EN4cute5tupleIJNS5_1CILi1EEES8_S8_EEENS6_IJNS7_ILi64EEESA_SA_EEELi512ENS_6half_tEfNS_4arch4Sm90ELb1ELb0ELb0ELb1ELb0ELb1ELb1ELb0ELb0ELb0ELb0ELb0EEENS1_21CollectiveEpilogueFwdINS6_IJSA_NS7_ILi512EEESA_EEES9_SC_SE_Li256ELb1ELb0ELb0ELb0EEENS1_36VarlenDynamicPersistentTileSchedulerILi64ELi64ELi256ELi32ELb0ELb0ELb1ELb1ELb1ELb1EEEEEEEEEvNT_6ParamsE,"",@"SHT_CUDA_INFO"
	.sectionflags	@""
	.align	4


	//----- nvinfo : EIATTR_CUDA_API_VERSION
	.align		4
        /*0000*/ 	.byte	0x04, 0x37
        /*0002*/ 	.short	(.L_621 - .L_620)
.L_620:
        /*0004*/ 	.word	0x00000082


	//----- nvinfo : EIATTR_KPARAM_INFO
	.align		4
.L_621:
        /*0008*/ 	.byte	0x04, 0x17
        /*000a*/ 	.short	(.L_623 - .L_622)
.L_622:
        /*000c*/ 	.word	0x00000000
        /*0010*/ 	.short	0x0000
        /*0012*/ 	.short	0x0070
        /*0014*/ 	.byte	0x00, 0xf0, 0x01, 0x2c


	//----- nvinfo : EIATTR_SPARSE_MMA_MASK
	.align		4
.L_623:
        /*0018*/ 	.byte	0x03, 0x50
        /*001a*/ 	.short	0x0000


	//----- nvinfo : EIATTR_MAXREG_COUNT
	.align		4
        /*001c*/ 	.byte	0x03, 0x1b
        /*001e*/ 	.short	0x00a8


	//----- nvinfo : EIATTR_NUM_BARRIERS
	.align		4
        /*0020*/ 	.byte	0x02, 0x4c
        /*0022*/ 	.byte	0x10
	.zero		1


	//----- nvinfo : EIATTR_EXTERNS
	.align		4
        /*0024*/ 	.byte	0x04, 0x0f
        /*0026*/ 	.short	(.L_625 - .L_624)


	//   ....[0]....
	.align		4
.L_624:
        /*0028*/ 	.word	index@(__assertfail)


	//----- nvinfo : EIATTR_ANNOTATIONS
	.align		4
.L_625:
        /*002c*/ 	.byte	0x04, 0x55
        /*002e*/ 	.short	(.L_627 - .L_626)


	//   ....[0]....
.L_626:
        /* <DEDUP_REMOVED lines=42> */


	//----- nvinfo : EIATTR_MERCURY_ISA_VERSION
	.align		4
.L_627:
        /*02c0*/ 	.byte	0x03, 0x5f
        /*02c2*/ 	.short	0x0101


	//----- nvinfo : EIATTR_UNUSED_LOAD_BYTE_OFFSET
	.align		4
        /*02c4*/ 	.byte	0x04, 0x44
        /*02c6*/ 	.short	(.L_629 - .L_628)


	//   ....[0]....
.L_628:
        /*02c8*/ 	.word	0x00000b30
        /*02cc*/ 	.word	0x0000fff0


	//   ....[1]....
        /*02d0*/ 	.word	0x00013490
        /*02d4*/ 	.word	0x0000fff0


	//----- nvinfo : EIATTR_INT_WARP_WIDE_INSTR_OFFSETS
	.align		4
.L_629:
        /*02d8*/ 	.byte	0x04, 0x31
        /*02da*/ 	.short	(.L_631 - .L_630)


	//   ....[0]....
.L_630:
        /*02dc*/ 	.word	0x000001f0


	//   ....[1]....
        /*02e0*/ 	.word	0x00000230


	//   ....[2]....
        /*02e4*/ 	.word	0x000002a0


	//   ....[3]....
        /*02e8*/ 	.word	0x00000310


	//   ....[4]....
        /*02ec*/ 	.word	0x00017f70


	//   ....[5]....
        /*02f0*/ 	.word	0x00018020


	//   ....[6]....
        /*02f4*/ 	.word	0x000184b0


	//   ....[7]....
        /*02f8*/ 	.word	0x000184e0


	//   ....[8]....
        /*02fc*/ 	.word	0x0001b1b0


	//   ....[9]....
        /*0300*/ 	.word	0x0001b260


	//----- nvinfo : EIATTR_COOP_GROUP_MASK_REGIDS
	.align		4
.L_631:
        /*0304*/ 	.byte	0x04, 0x29
        /*0306*/ 	.short	(.L_633 - .L_632)


	//   ....[0]....
.L_632:
        /*0308*/ 	.word	0xffffffff


	//   ....[1]....
        /*030c*/ 	.word	0xffffffff


	//   ....[2]....
        /*0310*/ 	.word	0xffffffff


	//   ....[3]....
        /*0314*/ 	.word	0xffffffff


	//   ....[4]....
        /*0318*/ 	.word	0xffffffff


	//   ....[5]....
        /*031c*/ 	.word	0xffffffff


	//   ....[6]....
        /*0320*/ 	.word	0xffffffff


	//   ....[7]....
        /*0324*/ 	.word	0xffffffff


	//   ....[8]....
        /*0328*/ 	.word	0xffffffff


	//   ....[9]....
        /*032c*/ 	.word	0xffffffff


	//   ....[10]....
        /*0330*/ 	.word	0xffffffff


	//   ....[11]....
        /*0334*/ 	.word	0xffffffff


	//   ....[12]....
        /*0338*/ 	.word	0xffffffff


	//   ....[13]....
        /*033c*/ 	.word	0xffffffff


	//   ....[14]....
        /*0340*/ 	.word	0xffffffff


	//   ....[15]....
        /*0344*/ 	.word	0xffffffff


	//   ....[16]....
        /*0348*/ 	.word	0xffffffff


	//   ....[17]....
        /*034c*/ 	.word	0xffffffff


	//   ....[18]....
        /*0350*/ 	.word	0xffffffff


	//   ....[19]....
        /*0354*/ 	.word	0xffffffff


	//   ....[20]....
        /*0358*/ 	.word	0xffffffff


	//   ....[21]....
        /*035c*/ 	.word	0xffffffff


	//   ....[22]....
        /*0360*/ 	.word	0xffffffff


	//   ....[23]....
        /*0364*/ 	.word	0xffffffff


	//   ....[24]....
        /*0368*/ 	.word	0xffffffff


	//   ....[25]....
        /*036c*/ 	.word	0xffffffff


	//   ....[26]....
        /*0370*/ 	.word	0xffffffff


	//   ....[27]....
        /*0374*/ 	.word	0xffffffff


	//   ....[28]....
        /*0378*/ 	.word	0xffffffff


	//   ....[29]....
        /*037c*/ 	.word	0xffffffff


	//   ....[30]....
        /*0380*/ 	.word	0xffffffff


	//   ....[31]....
        /*0384*/ 	.word	0xffffffff


	//   ....[32]....
        /*0388*/ 	.word	0xffffffff


	//   ....[33]....
        /*038c*/ 	.word	0xffffffff


	//   ....[34]....
        /*0390*/ 	.word	0xffffffff


	//   ....[35]....
        /*0394*/ 	.word	0xffffffff


	//   ....[36]....
        /*0398*/ 	.word	0xffffffff


	//   ....[37]....
        /*039c*/ 	.word	0xffffffff


	//   ....[38]....
        /*03a0*/ 	.word	0xffffffff


	//   ....[39]....
        /*03a4*/ 	.word	0xffffffff


	//   ....[40]....
        /*03a8*/ 	.word	0xffffffff


	//   ....[41]....
        /*03ac*/ 	.word	0xffffffff


	//   ....[42]....
        /*03b0*/ 	.word	0xffffffff


	//   ....[43]....
        /*03b4*/ 	.word	0xffffffff


	//   ....[44]....
        /*03b8*/ 	.word	0xffffffff


	//   ....[45]....
        /*03bc*/ 	.word	0xffffffff


	//   ....[46]....
        /*03c0*/ 	.word	0xffffffff


	//   ....[47]....
        /*03c4*/ 	.word	0xffffffff


	//   ....[48]....
        /*03c8*/ 	.word	0xffffffff


	//   ....[49]....
        /*03cc*/ 	.word	0xffffffff


	//   ....[50]....
        /*03d0*/ 	.word	0xffffffff


	//   ....[51]....
        /*03d4*/ 	.word	0xffffffff


	//   ....[52]....
        /*03d8*/ 	.word	0xffffffff


	//   ....[53]....
        /*03dc*/ 	.word	0xffffffff


	//   ....[54]....
        /*03e0*/ 	.word	0xffffffff


	//   ....[55]....
        /*03e4*/ 	.word	0xffffffff


	//   ....[56]....
        /*03e8*/ 	.word	0xffffffff


	//   ....[57]....
        /*03ec*/ 	.word	0xffffffff


	//   ....[58]....
        /*03f0*/ 	.word	0xffffffff


	//   ....[59]....
        /*03f4*/ 	.word	0xffffffff


	//   ....[60]....
        /*03f8*/ 	.word	0xffffffff


	//   ....[61]....
        /*03fc*/ 	.word	0xffffffff


	//   ....[62]....
        /*0400*/ 	.word	0xffffffff


	//   ....[63]....
        /*0404*/ 	.word	0xffffffff


	//   ....[64]....
        /*0408*/ 	.word	0xffffffff


	//   ....[65]....
        /*040c*/ 	.word	0xffffffff


	//   ....[66]....
        /*0410*/ 	.word	0x0500000f


	//   ....[67]....
        /*0414*/ 	.word	0x0500000f


	//   ....[68]....
        /*0418*/ 	.word	0x0500000f


	//   ....[69]....
        /*041c*/ 	.word	0x0500000f


	//   ....[70]....
        /*0420*/ 	.word	0x0500000f


	//   ....[71]....
        /*0424*/ 	.word	0x0500000f


	//   ....[72]....
        /*0428*/ 	.word	0x0500000f


	//   ....[73]....
        /*042c*/ 	.word	0x0500000f


	//   ....[74]....
        /*0430*/ 	.word	0x0500000f


	//   ....[75]....
        /*0434*/ 	.word	0x0500000f


	//   ....[76]....
        /*0438*/ 	.word	0x0500000f


	//   ....[77]....
        /*043c*/ 	.word	0x0500000f


	//   ....[78]....
        /*0440*/ 	.word	0x0500000f


	//   ....[79]....
        /*0444*/ 	.word	0x0500000f


	//   ....[80]....
        /*0448*/ 	.word	0x0500000f


	//   ....[81]....
        /*044c*/ 	.word	0x0500000f


	//   ....[82]....
        /*0450*/ 	.word	0x0500000f


	//   ....[83]....
        /*0454*/ 	.word	0x0500000f


	//   ....[84]....
        /*0458*/ 	.word	0x0500000f


	//   ....[85]....
        /*045c*/ 	.word	0x0500000f


	//   ....[86]....
        /*0460*/ 	.word	0x0500000f


	//   ....[87]....
        /*0464*/ 	.word	0x0500000f


	//   ....[88]....
        /*0468*/ 	.word	0x0500000f


	//   ....[89]....
        /*046c*/ 	.word	0x0500000f


	//   ....[90]....
        /*0470*/ 	.word	0x0500000f


	//   ....[91]....
        /*0474*/ 	.word	0x0500000f


	//   ....[92]....
        /*0478*/ 	.word	0x0500000f


	//   ....[93]....
        /*047c*/ 	.word	0x0500000f


	//   ....[94]....
        /*0480*/ 	.word	0x0500000f


	//   ....[95]....
        /*0484*/ 	.word	0x0500000f


	//   ....[96]....
        /*0488*/ 	.word	0x0500000f


	//   ....[97]....
        /*048c*/ 	.word	0x0500000f


	//   ....[98]....
        /*0490*/ 	.word	0x0500000f


	//   ....[99]....
        /*0494*/ 	.word	0x0500000f


	//   ....[100]....
        /*0498*/ 	.word	0x0500000f


	//   ....[101]....
        /*049c*/ 	.word	0x0500000f


	//----- nvinfo : EIATTR_COOP_GROUP_INSTR_OFFSETS
	.align		4
.L_633:
        /*04a0*/ 	.byte	0x04, 0x28
        /*04a2*/ 	.short	(.L_635 - .L_634)


	//   ....[0]....
.L_634:
        /*04a4*/ 	.word	0x00000060


	//   ....[1]....
        /*04a8*/ 	.word	0x00000200


	//   ....[2]....
        /*04ac*/ 	.word	0x00000240


	//   ....[3]....
        /*04b0*/ 	.word	0x00000450


	//   ....[4]....
        /*04b4*/ 	.word	0x000005b0


	//   ....[5]....
        /*04b8*/ 	.word	0x000006d0


	//   ....[6]....
        /*04bc*/ 	.word	0x00000830


	//   ....[7]....
        /*04c0*/ 	.word	0x00004650


	//   ....[8]....
        /*04c4*/ 	.word	0x00005f50


	//   ....[9]....
        /*04c8*/ 	.word	0x000096e0


	//   ....[10]....
        /*04cc*/ 	.word	0x0000b170


	//   ....[11]....
        /*04d0*/ 	.word	0x0000b270


	//   ....[12]....
        /*04d4*/ 	.word	0x0000b5d0


	//   ....[13]....
        /*04d8*/ 	.word	0x0000b640


	//   ....[14]....
        /*04dc*/ 	.word	0x0000bf30


	//   ....[15]....
        /*04e0*/ 	.word	0x0000c530


	//   ....[16]....
        /*04e4*/ 	.word	0x0000dfc0


	//   ....[17]....
        /*04e8*/ 	.word	0x0000e160


	//   ....[18]....
        /*04ec*/ 	.word	0x0000e370


	//   ....[19]....
        /*04f0*/ 	.word	0x0000e4e0


	//   ....[20]....
        /*04f4*/ 	.word	0x0000f690


	//   ....[21]....
        /*04f8*/ 	.word	0x0000fcc0


	//   ....[22]....
        /*04fc*/ 	.word	0x00011510


	//   ....[23]....
        /*0500*/ 	.word	0x00011540


	//   ....[24]....
        /*0504*/ 	.word	0x00011840


	//   ....[25]....
        /*0508*/ 	.word	0x00011a10


	//   ....[26]....
        /*050c*/ 	.word	0x00012960


	//   ....[27]....
        /*0510*/ 	.word	0x000129b0


	//   ....[28]....
        /*0514*/ 	.word	0x000129f0


	//   ....[29]....
        /*0518*/ 	.word	0x00012a40


	//   ....[30]....
        /*051c*/ 	.word	0x00012a50


	//   ....[31]....
        /*0520*/ 	.word	0x00014430


	//   ....[32]....
        /*0524*/ 	.word	0x00015bb0


	//   ....[33]....
        /*0528*/ 	.word	0x00015d30


	//   ....[34]....
        /*052c*/ 	.word	0x00015d60


	//   ....[35]....
        /*0530*/ 	.word	0x00015da0


	//   ....[36]....
        /*0534*/ 	.word	0x00015e10


	//   ....[37]....
        /*0538*/ 	.word	0x00015e70


	//   ....[38]....
        /*053c*/ 	.word	0x00015eb0


	//   ....[39]....
        /*0540*/ 	.word	0x00016050


	//   ....[40]....
        /*0544*/ 	.word	0x000160b0


	//   ....[41]....
        /*0548*/ 	.word	0x000160f0


	//   ....[42]....
        /*054c*/ 	.word	0x00016130


	//   ....[43]....
        /*0550*/ 	.word	0x00016160


	//   ....[44]....
        /*0554*/ 	.word	0x00016190


	//   ....[45]....
        /*0558*/ 	.word	0x00016220


	//   ....[46]....
        /*055c*/ 	.word	0x00016280


	//   ....[47]....
        /*0560*/ 	.word	0x00016310


	//   ....[48]....
        /*0564*/ 	.word	0x0001b2f0


	//   ....[49]....
        /*0568*/ 	.word	0x0001b300


	//   ....[50]....
        /*056c*/ 	.word	0x0001b410


	//   ....[51]....
        /*0570*/ 	.word	0x0001b470


	//   ....[52]....
        /*0574*/ 	.word	0x0001b4b0


	//   ....[53]....
        /*0578*/ 	.word	0x0001b4f0


	//   ....[54]....
        /*057c*/ 	.word	0x0001b520


	//   ....[55]....
        /*0580*/ 	.word	0x0001b550


	//   ....[56]....
        /*0584*/ 	.word	0x0001b6e0


	//   ....[57]....
        /*0588*/ 	.word	0x0001b740


	//   ....[58]....
        /*058c*/ 	.word	0x0001b780


	//   ....[59]....
        /*0590*/ 	.word	0x0001b7c0


	//   ....[60]....
        /*0594*/ 	.word	0x0001b7f0


	//   ....[61]....
        /*0598*/ 	.word	0x0001b820


	//   ....[62]....
        /*059c*/ 	.word	0x0001b8e0


	//   ....[63]....
        /*05a0*/ 	.word	0x0001b900


	//   ....[64]....
        /*05a4*/ 	.word	0x0001b970


	//   ....[65]....
        /*05a8*/ 	.word	0x0001bfe0


	//   ....[66]....
        /*05ac*/ 	.word	0x0001c420


	//   ....[67]....
        /*05b0*/ 	.word	0x0001c4c0


	//   ....[68]....
        /*05b4*/ 	.word	0x0001c560


	//   ....[69]....
        /*05b8*/ 	.word	0x0001c600


	//   ....[70]....
        /*05bc*/ 	.word	0x0001c6a0


	//   ....[71]....
        /*05c0*/ 	.word	0x0001c740


	//   ....[72]....
        /*05c4*/ 	.word	0x0001c7e0


	//   ....[73]....
        /*05c8*/ 	.word	0x0001c880


	//   ....[74]....
        /*05cc*/ 	.word	0x0001c970


	//   ....[75]....
        /*05d0*/ 	.word	0x0001ca10


	//   ....[76]....
        /*05d4*/ 	.word	0x0001cab0


	//   ....[77]....
        /*05d8*/ 	.word	0x0001cb50


	//   ....[78]....
        /*05dc*/ 	.word	0x0001cbf0


	//   ....[79]....
        /*05e0*/ 	.word	0x0001cc90


	//   ....[80]....
        /*05e4*/ 	.word	0x0001cd30


	//   ....[81]....
        /*05e8*/ 	.word	0x0001cdd0


	//   ....[82]....
        /*05ec*/ 	.word	0x0001d120


	//   ....[83]....
        /*05f0*/ 	.word	0x0001d400


	//   ....[84]....
        /*05f4*/ 	.word	0x0001d820


	//   ....[85]....
        /*05f8*/ 	.word	0x0001d8b0


	//   ....[86]....
        /*05fc*/ 	.word	0x0001d950


	//   ....[87]....
        /*0600*/ 	.word	0x0001da00


	//   ....[88]....
        /*0604*/ 	.word	0x0001da80


	//   ....[89]....
        /*0608*/ 	.word	0x0001db00


	//   ....[90]....
        /*060c*/ 	.word	0x0001db80


	//   ....[91]....
        /*0610*/ 	.word	0x0001dc00


	//   ....[92]....
        /*0614*/ 	.word	0x0001dc90


	//   ....[93]....
        /*0618*/ 	.word	0x0001dd40


	//   ....[94]....
        /*061c*/ 	.word	0x0001ddc0


	//   ....[95]....
        /*0620*/ 	.word	0x0001de40


	//   ....[96]....
        /*0624*/ 	.word	0x0001dec0


	//   ....[97]....
        /*0628*/ 	.word	0x0001df40


	//   ....[98]....
        /*062c*/ 	.word	0x0001dfb0


	//   ....[99]....
        /*0630*/ 	.word	0x0001e050


	//   ....[100]....
        /*0634*/ 	.word	0x0001e0e0


	//   ....[101]....
        /*0638*/ 	.word	0x0001e210


	//----- nvinfo : EIATTR_REG_RECONFIG
	.align		4
.L_635:
        /*063c*/ 	.byte	0x01, 0x54
	.zero		2


	//----- nvinfo : EIATTR_SYSCALL_OFFSETS
	.align		4
        /*0640*/ 	.byte	0x04, 0x46
        /*0642*/ 	.short	(.L_637 - .L_636)


	//   ....[0]....
.L_636:
        /*0644*/ 	.word	0x00001900


	//   ....[1]....
        /*0648*/ 	.word	0x00001a50


	//   ....[2]....
        /*064c*/ 	.word	0x00006100


	//   ....[3]....
        /*0650*/ 	.word	0x000065a0


	//   ....[4]....
        /*0654*/ 	.word	0x000181b0


	//   ....[5]....
        /*0658*/ 	.word	0x000182f0


	//   ....[6]....
        /*065c*/ 	.word	0x000183f0


	//----- nvinfo : EIATTR_MBARRIER_INSTR_OFFSETS
	.align		4
.L_637:
        /*0660*/ 	.byte	0x04, 0x39
        /*0662*/ 	.short	(.L_639 - .L_638)


	//   ....[0]....
.L_638:
        /*0664*/ 	.word	0x00000330
        /*0668*/ 	.word	0x000000ff
        /*066c*/ 	.word	0x00038800
        /*0670*/ 	.short	0x0100
        /*0672*/ 	.byte	0x08
	.zero		1


	//   ....[1]....
        /*0674*/ 	.word	0x00000340
        /*0678*/ 	.word	0x000000ff
        /*067c*/ 	.word	0x00038810
        /*0680*/ 	.short	0x0100
        /*0682*/ 	.byte	0x08
	.zero		1


	//   ....[2]....
        /*0684*/ 	.word	0x00000350
        /*0688*/ 	.word	0x000000ff
        /*068c*/ 	.word	0x00038820
        /*0690*/ 	.short	0x0100
        /*0692*/ 	.byte	0x08
	.zero		1


	//   ....[3]....
        /*0694*/ 	.word	0x00000400
        /*0698*/ 	.word	0x000000ff
        /*069c*/ 	.word	0x00038830
        /*06a0*/ 	.short	0x0100
        /*06a2*/ 	.byte	0x06
	.zero		1


	//   ....[4]....
        /*06a4*/ 	.word	0x00000410
        /*06a8*/ 	.word	0x000000ff
        /*06ac*/ 	.word	0x00038840
        /*06b0*/ 	.short	0x0100
        /*06b2*/ 	.byte	0x06
	.zero		1


	//   ....[5]....
        /*06b4*/ 	.word	0x00000420
        /*06b8*/ 	.word	0x000000ff
        /*06bc*/ 	.word	0x00038838
        /*06c0*/ 	.short	0x0100
        /*06c2*/ 	.byte	0x06
	.zero		1


	//   ....[6]....
        /*06c4*/ 	.word	0x00000430
        /*06c8*/ 	.word	0x000000ff
        /*06cc*/ 	.word	0x00038848
        /*06d0*/ 	.short	0x0100
        /*06d2*/ 	.byte	0x06
	.zero		1


	//   ....[7]....
        /*06d4*/ 	.word	0x00000560
        /*06d8*/ 	.word	0x000000ff
        /*06dc*/ 	.word	0x00038850
        /*06e0*/ 	.short	0x0100
        /*06e2*/ 	.byte	0x08
	.zero		1


	//   ....[8]....
        /*06e4*/ 	.word	0x00000570
        /*06e8*/ 	.word	0x000000ff
        /*06ec*/ 	.word	0x00038860
        /*06f0*/ 	.short	0x0100
        /*06f2*/ 	.byte	0x08
	.zero		1


	//   ....[9]....
        /*06f4*/ 	.word	0x00000580
        /*06f8*/ 	.word	0x000000ff
        /*06fc*/ 	.word	0x00038858
        /*0700*/ 	.short	0x0100
        /*0702*/ 	.byte	0x08
	.zero		1


	//   ....[10]....
        /*0704*/ 	.word	0x00000590
        /*0708*/ 	.word	0x000000ff
        /*070c*/ 	.word	0x00038868
        /*0710*/ 	.short	0x0100
        /*0712*/ 	.byte	0x08
	.zero		1


	//   ....[11]....
        /*0714*/ 	.word	0x00000680
        /*0718*/ 	.word	0x000000ff
        /*071c*/ 	.word	0x00038870
        /*0720*/ 	.short	0x0100
        /*0722*/ 	.byte	0x06
	.zero		1


	//   ....[12]....
        /*0724*/ 	.word	0x00000690
        /*0728*/ 	.word	0x000000ff
        /*072c*/ 	.word	0x00038880
        /*0730*/ 	.short	0x0100
        /*0732*/ 	.byte	0x06
	.zero		1


	//   ....[13]....
        /*0734*/ 	.word	0x000006a0
        /*0738*/ 	.word	0x000000ff
        /*073c*/ 	.word	0x00038878
        /*0740*/ 	.short	0x0100
        /*0742*/ 	.byte	0x06
	.zero		1


	//   ....[14]....
        /*0744*/ 	.word	0x000006b0
        /*0748*/ 	.word	0x000000ff
        /*074c*/ 	.word	0x00038888
        /*0750*/ 	.short	0x0100
        /*0752*/ 	.byte	0x06
	.zero		1


	//   ....[15]....
        /*0754*/ 	.word	0x000007e0
        /*0758*/ 	.word	0x000000ff
        /*075c*/ 	.word	0x00038890
        /*0760*/ 	.short	0x0100
        /*0762*/ 	.byte	0x08
	.zero		1


	//   ....[16]....
        /*0764*/ 	.word	0x000007f0
        /*0768*/ 	.word	0x000000ff
        /*076c*/ 	.word	0x000388a0
        /*0770*/ 	.short	0x0100
        /*0772*/ 	.byte	0x08
	.zero		1


	//   ....[17]....
        /*0774*/ 	.word	0x00000800
        /*0778*/ 	.word	0x000000ff
        /*077c*/ 	.word	0x00038898
        /*0780*/ 	.short	0x0100
        /*0782*/ 	.byte	0x08
	.zero		1


	//   ....[18]....
        /*0784*/ 	.word	0x00000810
        /*0788*/ 	.word	0x000000ff
        /*078c*/ 	.word	0x000388a8
        /*0790*/ 	.short	0x0100
        /*0792*/ 	.byte	0x08
	.zero		1


	//   ....[19]....
        /*0794*/ 	.word	0x00000940
        /*0798*/ 	.word	0x000000ff
        /*079c*/ 	.word	0x000388b0
        /*07a0*/ 	.short	0x0100
        /*07a2*/ 	.byte	0x08
	.zero		1


	//   ....[20]....
        /*07a4*/ 	.word	0x00000950
        /*07a8*/ 	.word	0x000000ff
        /*07ac*/ 	.word	0x000388c0
        /*07b0*/ 	.short	0x0100
        /*07b2*/ 	.byte	0x08
	.zero		1


	//   ....[21]....
        /*07b4*/ 	.word	0x00000960
        /*07b8*/ 	.word	0x000000ff
        /*07bc*/ 	.word	0x000388b8
        /*07c0*/ 	.short	0x0100
        /*07c2*/ 	.byte	0x08
	.zero		1


	//   ....[22]....
        /*07c4*/ 	.word	0x00000970
        /*07c8*/ 	.word	0x000000ff
        /*07cc*/ 	.word	0x000388c8
        /*07d0*/ 	.short	0x0100
        /*07d2*/ 	.byte	0x08
	.zero		1


	//   ....[23]....
        /*07d4*/ 	.word	0x00002680
        /*07d8*/ 	.word	0x00000046
        /*07dc*/ 	.word	0x00038890
        /*07e0*/ 	.short	0x010a
        /*07e2*/ 	.byte	0x3f
	.zero		1


	//   ....[24]....
        /*07e4*/ 	.word	0x00003010
        /*07e8*/ 	.word	0x00000046
        /*07ec*/ 	.word	0x00038890
        /*07f0*/ 	.short	0x010a
        /*07f2*/ 	.byte	0x3f
	.zero		1


	//   ....[25]....
        /*07f4*/ 	.word	0x00003870
        /*07f8*/ 	.word	0x00000046
        /*07fc*/ 	.word	0x00038890
        /*0800*/ 	.short	0x010a
        /*0802*/ 	.byte	0x3f
	.zero		1


	//   ....[26]....
        /*0804*/ 	.word	0x00003a70
        /*0808*/ 	.word	0x00000004
        /*080c*/ 	.word	0x00000000
        /*0810*/ 	.short	0x0101
        /*0812*/ 	.byte	0x3f
	.zero		1


	//   ....[27]....
        /*0814*/ 	.word	0x00003ab0
        /*0818*/ 	.word	0x00000046
        /*081c*/ 	.word	0x000388b0
        /*0820*/ 	.short	0x010a
        /*0822*/ 	.byte	0x3f
	.zero		1


	//   ....[28]....
        /*0824*/ 	.word	0x000040d0
        /*0828*/ 	.word	0x00000046
        /*082c*/ 	.word	0x00000000
        /*0830*/ 	.short	0x0101
        /*0832*/ 	.byte	0x3f
	.zero		1


	//   ....[29]....
        /*0834*/ 	.word	0x00004a90
        /*0838*/ 	.word	0x00000000
        /*083c*/ 	.word	0x00000000
        /*0840*/ 	.short	0x0101
        /*0842*/ 	.byte	0x3f
	.zero		1


	//   ....[30]....
        /*0844*/ 	.word	0x00005620
        /*0848*/ 	.word	0x00000000
        /*084c*/ 	.word	0x00000000
        /*0850*/ 	.short	0x0101
        /*0852*/ 	.byte	0x3f
	.zero		1


	//   ....[31]....
        /*0854*/ 	.word	0x00006190
        /*0858*/ 	.word	0x00000002
        /*085c*/ 	.word	0x00038800
        /*0860*/ 	.short	0x010a
        /*0862*/ 	.byte	0x3f
	.zero		1


	//   ....[32]....
        /*0864*/ 	.word	0x000061e0
        /*0868*/ 	.word	0x00000002
        /*086c*/ 	.word	0x00038800
        /*0870*/ 	.short	0x010a
        /*0872*/ 	.byte	0x3f
	.zero		1


	//   ....[33]....
        /*0874*/ 	.word	0x00006e10
        /*0878*/ 	.word	0x00000002
        /*087c*/ 	.word	0x00038800
        /*0880*/ 	.short	0x010a
        /*0882*/ 	.byte	0x3f
	.zero		1


	//   ....[34]....
        /*0884*/ 	.word	0x00008140
        /*0888*/ 	.word	0x00000002
        /*088c*/ 	.word	0x00038800
        /*0890*/ 	.short	0x010a
        /*0892*/ 	.byte	0x3f
	.zero		1


	//   ....[35]....
        /*0894*/ 	.word	0x00008fc0
        /*0898*/ 	.word	0x00000015
        /*089c*/ 	.word	0x00038830
        /*08a0*/ 	.short	0x010a
        /*08a2*/ 	.byte	0x3f
	.zero		1


	//   ....[36]....
        /*08a4*/ 	.word	0x00009070
        /*08a8*/ 	.word	0x00000015
        /*08ac*/ 	.word	0x00038830
        /*08b0*/ 	.short	0x010a
        /*08b2*/ 	.byte	0x3f
	.zero		1


	//   ....[37]....
        /*08b4*/ 	.word	0x00009380
        /*08b8*/ 	.word	0x00000002
        /*08bc*/ 	.word	0x00038810
        /*08c0*/ 	.short	0x010a
        /*08c2*/ 	.byte	0x3f
	.zero		1


	//   ....[38]....
        /*08c4*/ 	.word	0x000093d0
        /*08c8*/ 	.word	0x00000015
        /*08cc*/ 	.word	0x00038850
        /*08d0*/ 	.short	0x010a
        /*08d2*/ 	.byte	0x3f
	.zero		1


	//   ....[39]....
        /*08d4*/ 	.word	0x00009490
        /*08d8*/ 	.word	0x00000015
        /*08dc*/ 	.word	0x00038850
        /*08e0*/ 	.short	0x010a
        /*08e2*/ 	.byte	0x3f
	.zero		1


	//   ....[40]....
        /*08e4*/ 	.word	0x0000b890
        /*08e8*/ 	.word	0x00000019
        /*08ec*/ 	.word	0x00000000
        /*08f0*/ 	.short	0x0101
        /*08f2*/ 	.byte	0x3f
	.zero		1


	//   ....[41]....
        /*08f4*/ 	.word	0x0000bf50
        /*08f8*/ 	.word	0x00000015
        /*08fc*/ 	.word	0x00000000
        /*0900*/ 	.short	0x0101
        /*0902*/ 	.byte	0x3f
	.zero		1


	//   ....[42]....
        /*0904*/ 	.word	0x0000c050
        /*0908*/ 	.word	0x000000c4
        /*090c*/ 	.word	0x00038830
        /*0910*/ 	.short	0x010a
        /*0912*/ 	.byte	0x3f
	.zero		1


	//   ....[43]....
        /*0914*/ 	.word	0x0000c0c0
        /*0918*/ 	.word	0x000000c4
        /*091c*/ 	.word	0x00038830
        /*0920*/ 	.short	0x010a
        /*0922*/ 	.byte	0x3f
	.zero		1


	//   ....[44]....
        /*0924*/ 	.word	0x0000c330
        /*0928*/ 	.word	0x000000c4
        /*092c*/ 	.word	0x00038850
        /*0930*/ 	.short	0x010a
        /*0932*/ 	.byte	0x3f
	.zero		1


	//   ....[45]....
        /*0934*/ 	.word	0x0000c380
        /*0938*/ 	.word	0x000000c4
        /*093c*/ 	.word	0x00038850
        /*0940*/ 	.short	0x010a
        /*0942*/ 	.byte	0x3f
	.zero		1


	//   ....[46]....
        /*0944*/ 	.word	0x0000e490
        /*0948*/ 	.word	0x000000a4
        /*094c*/ 	.word	0x00000000
        /*0950*/ 	.short	0x0101
        /*0952*/ 	.byte	0x3f
	.zero		1


	//   ....[47]....
        /*0954*/ 	.word	0x0000f6b0
        /*0958*/ 	.word	0x000000c4
        /*095c*/ 	.word	0x00000000
        /*0960*/ 	.short	0x0101
        /*0962*/ 	.byte	0x3f
	.zero		1


	//   ....[48]....
        /*0964*/ 	.word	0x0000f7f0
        /*0968*/ 	.word	0x000000bb
        /*096c*/ 	.word	0x00038830
        /*0970*/ 	.short	0x010a
        /*0972*/ 	.byte	0x3f
	.zero		1


	//   ....[49]....
        /*0974*/ 	.word	0x0000f860
        /*0978*/ 	.word	0x000000bb
        /*097c*/ 	.word	0x00038830
        /*0980*/ 	.short	0x010a
        /*0982*/ 	.byte	0x3f
	.zero		1


	//   ....[50]....
        /*0984*/ 	.word	0x0000fad0
        /*0988*/ 	.word	0x000000bb
        /*098c*/ 	.word	0x00038850
        /*0990*/ 	.short	0x010a
        /*0992*/ 	.byte	0x3f
	.zero		1


	//   ....[51]....
        /*0994*/ 	.word	0x0000fb20
        /*0998*/ 	.word	0x000000bb
        /*099c*/ 	.word	0x00038850
        /*09a0*/ 	.short	0x010a
        /*09a2*/ 	.byte	0x3f
	.zero		1


	//   ....[52]....
        /*09a4*/ 	.word	0x00011d80
        /*09a8*/ 	.word	0x0000009e
        /*09ac*/ 	.word	0x00000000
        /*09b0*/ 	.short	0x0101
        /*09b2*/ 	.byte	0x3f
	.zero		1


	//   ....[53]....
        /*09b4*/ 	.word	0x00012980
        /*09b8*/ 	.word	0x000000bb
        /*09bc*/ 	.word	0x00000000
        /*09c0*/ 	.short	0x0101
        /*09c2*/ 	.byte	0x3f
	.zero		1


	//   ....[54]....
        /*09c4*/ 	.word	0x00014cb0
        /*09c8*/ 	.word	0x00000000
        /*09cc*/ 	.word	0x00000000
        /*09d0*/ 	.short	0x0101
        /*09d2*/ 	.byte	0x3f
	.zero		1


	//   ....[55]....
        /*09d4*/ 	.word	0x00017050
        /*09d8*/ 	.word	0x00000009
        /*09dc*/ 	.word	0x00038820
        /*09e0*/ 	.short	0x010a
        /*09e2*/ 	.byte	0x3f
	.zero		1


	//   ....[56]....
        /*09e4*/ 	.word	0x000170d0
        /*09e8*/ 	.word	0x00000005
        /*09ec*/ 	.word	0x000388a0
        /*09f0*/ 	.short	0x010a
        /*09f2*/ 	.byte	0x3f
	.zero		1


	//   ....[57]....
        /*09f4*/ 	.word	0x000172c0
        /*09f8*/ 	.word	0x00000005
        /*09fc*/ 	.word	0x000388c0
        /*0a00*/ 	.short	0x010a
        /*0a02*/ 	.byte	0x3f
	.zero		1


	//   ....[58]....
        /*0a04*/ 	.word	0x00017820
        /*0a08*/ 	.word	0x00000006
        /*0a0c*/ 	.word	0x000388a0
        /*0a10*/ 	.short	0x010a
        /*0a12*/ 	.byte	0x3f
	.zero		1


	//   ....[59]....
        /*0a14*/ 	.word	0x000179f0
        /*0a18*/ 	.word	0x00000006
        /*0a1c*/ 	.word	0x000388c0
        /*0a20*/ 	.short	0x010a
        /*0a22*/ 	.byte	0x3f
	.zero		1


	//   ....[60]....
        /*0a24*/ 	.word	0x00018940
        /*0a28*/ 	.word	0x00000009
        /*0a2c*/ 	.word	0x00038840
        /*0a30*/ 	.short	0x010a
        /*0a32*/ 	.byte	0x3f
	.zero		1


	//   ....[61]....
        /*0a34*/ 	.word	0x00019120
        /*0a38*/ 	.word	0x0000000b
        /*0a3c*/ 	.word	0x00038820
        /*0a40*/ 	.short	0x010a
        /*0a42*/ 	.byte	0x3f
	.zero		1


	//   ....[62]....
        /*0a44*/ 	.word	0x000191f0
        /*0a48*/ 	.word	0x00000005
        /*0a4c*/ 	.word	0x00038860
        /*0a50*/ 	.short	0x010a
        /*0a52*/ 	.byte	0x3f
	.zero		1


	//   ....[63]....
        /*0a54*/ 	.word	0x00019970
        /*0a58*/ 	.word	0x00000002
        /*0a5c*/ 	.word	0x00038840
        /*0a60*/ 	.short	0x010a
        /*0a62*/ 	.byte	0x3f
	.zero		1


	//   ....[64]....
        /*0a64*/ 	.word	0x00019b90
        /*0a68*/ 	.word	0x00000002
        /*0a6c*/ 	.word	0x00038860
        /*0a70*/ 	.short	0x010a
        /*0a72*/ 	.byte	0x3f
	.zero		1


	//   ....[65]....
        /*0a74*/ 	.word	0x0001a230
        /*0a78*/ 	.word	0x00000002
        /*0a7c*/ 	.word	0x00038840
        /*0a80*/ 	.short	0x010a
        /*0a82*/ 	.byte	0x3f
	.zero		1


	//   ....[66]....
        /*0a84*/ 	.word	0x0001a440
        /*0a88*/ 	.word	0x00000002
        /*0a8c*/ 	.word	0x00038860
        /*0a90*/ 	.short	0x010a
        /*0a92*/ 	.byte	0x3f
	.zero		1


	//   ....[67]....
        /*0a94*/ 	.word	0x0001aa70
        /*0a98*/ 	.word	0x00000002
        /*0a9c*/ 	.word	0x00038840
        /*0aa0*/ 	.short	0x010a
        /*0aa2*/ 	.byte	0x3f
	.zero		1


	//   ....[68]....
        /*0aa4*/ 	.word	0x0001ac90
        /*0aa8*/ 	.word	0x00000002
        /*0aac*/ 	.word	0x00038860
        /*0ab0*/ 	.short	0x010a
        /*0ab2*/ 	.byte	0x3f
	.zero		1


	//   ....[69]....
        /*0ab4*/ 	.word	0x0001bf70
        /*0ab8*/ 	.word	0x00000000
        /*0abc*/ 	.word	0x00038820
        /*0ac0*/ 	.short	0x010a
        /*0ac2*/ 	.byte	0x3f
	.zero		1


	//   ....[70]....
        /*0ac4*/ 	.word	0x0001c110
        /*0ac8*/ 	.word	0x00000006
        /*0acc*/ 	.word	0x00000000
        /*0ad0*/ 	.short	0x010a
        /*0ad2*/ 	.byte	0x3f
	.zero		1


	//   ....[71]....
        /*0ad4*/ 	.word	0x0001c180
        /*0ad8*/ 	.word	0x00000007
        /*0adc*/ 	.word	0x00000000
        /*0ae0*/ 	.short	0x010a
        /*0ae2*/ 	.byte	0x3f
	.zero		1


	//   ....[72]....
        /*0ae4*/ 	.word	0x0001c1f0
        /*0ae8*/ 	.word	0x00000004
        /*0aec*/ 	.word	0x00000000
        /*0af0*/ 	.short	0x010a
        /*0af2*/ 	.byte	0x3f
	.zero		1


	//   ....[73]....
        /*0af4*/ 	.word	0x0001c220
        /*0af8*/ 	.word	0x00000003
        /*0afc*/ 	.word	0x00000000
        /*0b00*/ 	.short	0x010a
        /*0b02*/ 	.byte	0x3f
	.zero		1


	//   ....[74]....
        /*0b04*/ 	.word	0x0001c280
        /*0b08*/ 	.word	0x00000046
        /*0b0c*/ 	.word	0x00038890
        /*0b10*/ 	.short	0x010a
        /*0b12*/ 	.byte	0x3f
	.zero		1


	//   ....[75]....
        /*0b14*/ 	.word	0x0001c2d0
        /*0b18*/ 	.word	0x00000046
        /*0b1c*/ 	.word	0x00038890
        /*0b20*/ 	.short	0x010a
        /*0b22*/ 	.byte	0x3f
	.zero		1


	//   ....[76]....
        /*0b24*/ 	.word	0x0001c320
        /*0b28*/ 	.word	0x00000046
        /*0b2c*/ 	.word	0x00038890
        /*0b30*/ 	.short	0x010a
        /*0b32*/ 	.byte	0x3f
	.zero		1


	//   ....[77]....
        /*0b34*/ 	.word	0x0001c370
        /*0b38*/ 	.word	0x00000046
        /*0b3c*/ 	.word	0x000388b0
        /*0b40*/ 	.short	0x010a
        /*0b42*/ 	.byte	0x3f
	.zero		1


	//   ....[78]....
        /*0b44*/ 	.word	0x0001c8c0
        /*0b48*/ 	.word	0x00000002
        /*0b4c*/ 	.word	0x00038800
        /*0b50*/ 	.short	0x010a
        /*0b52*/ 	.byte	0x3f
	.zero		1


	//   ....[79]....
        /*0b54*/ 	.word	0x0001ce10
        /*0b58*/ 	.word	0x00000002
        /*0b5c*/ 	.word	0x00038800
        /*0b60*/ 	.short	0x010a
        /*0b62*/ 	.byte	0x3f
	.zero		1


	//   ....[80]....
        /*0b64*/ 	.word	0x0001ce60
        /*0b68*/ 	.word	0x00000015
        /*0b6c*/ 	.word	0x00038830
        /*0b70*/ 	.short	0x010a
        /*0b72*/ 	.byte	0x3f
	.zero		1


	//   ....[81]....
        /*0b74*/ 	.word	0x0001ceb0
        /*0b78*/ 	.word	0x00000002
        /*0b7c*/ 	.word	0x00038810
        /*0b80*/ 	.short	0x010a
        /*0b82*/ 	.byte	0x3f
	.zero		1


	//   ....[82]....
        /*0b84*/ 	.word	0x0001cf00
        /*0b88*/ 	.word	0x00000015
        /*0b8c*/ 	.word	0x00038850
        /*0b90*/ 	.short	0x010a
        /*0b92*/ 	.byte	0x3f
	.zero		1


	//   ....[83]....
        /*0b94*/ 	.word	0x0001cf50
        /*0b98*/ 	.word	0x000000c4
        /*0b9c*/ 	.word	0x00038830
        /*0ba0*/ 	.short	0x010a
        /*0ba2*/ 	.byte	0x3f
	.zero		1


	//   ....[84]....
        /*0ba4*/ 	.word	0x0001cfa0
        /*0ba8*/ 	.word	0x000000c4
        /*0bac*/ 	.word	0x00038850
        /*0bb0*/ 	.short	0x010a
        /*0bb2*/ 	.byte	0x3f
	.zero		1


	//   ....[85]....
        /*0bb4*/ 	.word	0x0001cff0
        /*0bb8*/ 	.word	0x000000bb
        /*0bbc*/ 	.word	0x00038830
        /*0bc0*/ 	.short	0x010a
        /*0bc2*/ 	.byte	0x3f
	.zero		1


	//   ....[86]....
        /*0bc4*/ 	.word	0x0001d040
        /*0bc8*/ 	.word	0x000000bb
        /*0bcc*/ 	.word	0x00038850
        /*0bd0*/ 	.short	0x010a
        /*0bd2*/ 	.byte	0x3f
	.zero		1


	//   ....[87]....
        /*0bd4*/ 	.word	0x0001d1e0
        /*0bd8*/ 	.word	0x00000009
        /*0bdc*/ 	.word	0x00038820
        /*0be0*/ 	.short	0x010a
        /*0be2*/ 	.byte	0x3f
	.zero		1


	//   ....[88]....
        /*0be4*/ 	.word	0x0001d230
        /*0be8*/ 	.word	0x00000005
        /*0bec*/ 	.word	0x000388a0
        /*0bf0*/ 	.short	0x010a
        /*0bf2*/ 	.byte	0x3f
	.zero		1


	//   ....[89]....
        /*0bf4*/ 	.word	0x0001d280
        /*0bf8*/ 	.word	0x00000005
        /*0bfc*/ 	.word	0x000388c0
        /*0c00*/ 	.short	0x010a
        /*0c02*/ 	.byte	0x3f
	.zero		1


	//   ....[90]....
        /*0c04*/ 	.word	0x0001d2d0
        /*0c08*/ 	.word	0x00000006
        /*0c0c*/ 	.word	0x000388a0
        /*0c10*/ 	.short	0x010a
        /*0c12*/ 	.byte	0x3f
	.zero		1


	//   ....[91]....
        /*0c14*/ 	.word	0x0001d320
        /*0c18*/ 	.word	0x00000006
        /*0c1c*/ 	.word	0x000388c0
        /*0c20*/ 	.short	0x010a
        /*0c22*/ 	.byte	0x3f
	.zero		1


	//   ....[92]....
        /*0c24*/ 	.word	0x0001d4c0
        /*0c28*/ 	.word	0x00000009
        /*0c2c*/ 	.word	0x00038840
        /*0c30*/ 	.short	0x010a
        /*0c32*/ 	.byte	0x3f
	.zero		1


	//   ....[93]....
        /*0c34*/ 	.word	0x0001d540
        /*0c38*/ 	.word	0x00000009
        /*0c3c*/ 	.word	0x00038820
        /*0c40*/ 	.short	0x010a
        /*0c42*/ 	.byte	0x3f
	.zero		1


	//   ....[94]....
        /*0c44*/ 	.word	0x0001d590
        /*0c48*/ 	.word	0x00000005
        /*0c4c*/ 	.word	0x00038860
        /*0c50*/ 	.short	0x010a
        /*0c52*/ 	.byte	0x3f
	.zero		1


	//   ....[95]....
        /*0c54*/ 	.word	0x0001d5e0
        /*0c58*/ 	.word	0x00000002
        /*0c5c*/ 	.word	0x00038840
        /*0c60*/ 	.short	0x010a
        /*0c62*/ 	.byte	0x3f
	.zero		1


	//   ....[96]....
        /*0c64*/ 	.word	0x0001d630
        /*0c68*/ 	.word	0x00000002
        /*0c6c*/ 	.word	0x00038860
        /*0c70*/ 	.short	0x010a
        /*0c72*/ 	.byte	0x3f
	.zero		1


	//   ....[97]....
        /*0c74*/ 	.word	0x0001d680
        /*0c78*/ 	.word	0x00000002
        /*0c7c*/ 	.word	0x00038840
        /*0c80*/ 	.short	0x010a
        /*0c82*/ 	.byte	0x3f
	.zero		1


	//   ....[98]....
        /*0c84*/ 	.word	0x0001d6d0
        /*0c88*/ 	.word	0x00000002
        /*0c8c*/ 	.word	0x00038860
        /*0c90*/ 	.short	0x010a
        /*0c92*/ 	.byte	0x3f
	.zero		1


	//   ....[99]....
        /*0c94*/ 	.word	0x0001d720
        /*0c98*/ 	.word	0x00000002
        /*0c9c*/ 	.word	0x00038840
        /*0ca0*/ 	.short	0x010a
        /*0ca2*/ 	.byte	0x3f
	.zero		1


	//   ....[100]....
        /*0ca4*/ 	.word	0x0001d770
        /*0ca8*/ 	.word	0x00000002
        /*0cac*/ 	.word	0x00038860
        /*0cb0*/ 	.short	0x010a
        /*0cb2*/ 	.byte	0x3f
	.zero		1


	//   ....[101]....
        /*0cb4*/ 	.word	0x0001e130
        /*0cb8*/ 	.word	0x00000000
        /*0cbc*/ 	.word	0x00038820
        /*0cc0*/ 	.short	0x010a
        /*0cc2*/ 	.byte	0x3f
	.zero		1


	//   ....[102]....
        /*0cc4*/ 	.word	0x0001e2d0
        /*0cc8*/ 	.word	0x00000006
        /*0ccc*/ 	.word	0x00000000
        /*0cd0*/ 	.short	0x010a
        /*0cd2*/ 	.byte	0x3f
	.zero		1


	//   ....[103]....
        /*0cd4*/ 	.word	0x0001e320
        /*0cd8*/ 	.word	0x00000007
        /*0cdc*/ 	.word	0x00000000
        /*0ce0*/ 	.short	0x010a
        /*0ce2*/ 	.byte	0x3f
	.zero		1


	//   ....[104]....
        /*0ce4*/ 	.word	0x0001e370
        /*0ce8*/ 	.word	0x00000004
        /*0cec*/ 	.word	0x00000000
        /*0cf0*/ 	.short	0x010a
        /*0cf2*/ 	.byte	0x3f
	.zero		1


	//----- nvinfo : EIATTR_NUM_MBARRIERS
	.align		4
.L_639:
        /*0cf4*/ 	.byte	0x03, 0x38
        /*0cf6*/ 	.short	0x0017


	//----- nvinfo : EIATTR_EXIT_INSTR_OFFSETS
	.align		4
        /*0cf8*/ 	.byte	0x04, 0x1c
        /*0cfa*/ 	.short	(.L_641 - .L_640)


	//   ....[0]....
.L_640:
        /*0cfc*/ 	.word	0x0001c270


	//----- nvinfo : EIATTR_MAX_THREADS
	.align		4
.L_641:
        /*0d00*/ 	.byte	0x04, 0x05
        /*0d02*/ 	.short	(.L_643 - .L_642)
.L_642:
        /*0d04*/ 	.word	0x00000180
        /*0d08*/ 	.word	0x00000001
        /*0d0c*/ 	.word	0x00000001


	//----- nvinfo : EIATTR_CRS_STACK_SIZE
	.align		4
.L_643:
        /*0d10*/ 	.byte	0x04, 0x1e
        /*0d12*/ 	.short	(.L_645 - .L_644)
.L_644:
        /*0d14*/ 	.word	0x00000000


	//----- nvinfo : EIATTR_CBANK_PARAM_SIZE
	.align		4
.L_645:
        /*0d18*/ 	.byte	0x03, 0x19
        /*0d1a*/ 	.short	0x0b70


	//----- nvinfo : EIATTR_PARAM_CBANK
	.align		4
        /*0d1c*/ 	.byte	0x04, 0x0a
        /*0d1e*/ 	.short	(.L_647 - .L_646)
	.align		4
.L_646:
        /*0d20*/ 	.word	index@(.nv.constant0._ZN7cutlass13device_kernelIN5flash11enable_sm90INS1_16FlashAttnFwdSm90INS1_25CollectiveMainloopFwdSm90ILi2EN4cute5tupleIJNS5_1CILi1EEES8_S8_EEENS6_IJNS7_ILi64EEESA_SA_EEELi512ENS_6half_tEfNS_4arch4Sm90ELb1ELb0ELb0ELb1ELb0ELb1ELb1ELb0ELb0ELb0ELb0ELb0EEENS1_21CollectiveEpilogueFwdINS6_IJSA_NS7_ILi512EEESA_EEES9_SC_SE_Li256ELb1ELb0ELb0ELb0EEENS1_36VarlenDynamicPersistentTileSchedulerILi64ELi64ELi256ELi32ELb0ELb0ELb1ELb1ELb1ELb1EEEEEEEEEvNT_6ParamsE)
        /*0d24*/ 	.short	0x0210
        /*0d26*/ 	.short	0x0b70


	//----- nvinfo : EIATTR_SW_WAR
	.align		4
.L_647:
        /*0d28*/ 	.byte	0x04, 0x36
        /*0d2a*/ 	.short	(.L_649 - .L_648)
.L_648:
        /*0d2c*/ 	.word	0x00000008
.L_649:


//--------------------- .nv.callgraph             --------------------------
	.section	.nv.callgraph,"",@"SHT_CUDA_CALLGRAPH"
	.align	4
	.sectionentsize	8
	.align		4
        /*0000*/ 	.word	0x00000000
	.align		4
        /*0004*/ 	.word	0xffffffff
	.align		4
        /*0008*/ 	.word	index@(_ZN7cutlass13device_kernelIN5flash11enable_sm90INS1_16FlashAttnFwdSm90INS1_25CollectiveMainloopFwdSm90ILi2EN4cute5tupleIJNS5_1CILi1EEES8_S8_EEENS6_IJNS7_ILi64EEESA_SA_EEELi512ENS_6half_tEfNS_4arch4Sm90ELb0ELb0ELb0ELb0ELb0ELb0ELb0ELb0ELb0ELb0ELb0ELb0EEENS1_21CollectiveEpilogueFwdINS6_IJSA_NS7_ILi512EEESA_EEES9_SC_SE_Li256ELb0ELb0ELb0ELb0EEENS1_29StaticPersistentTileSchedulerILb0EEEEEEEEEvNT_6ParamsE)
	.align		4
        /*000c*/ 	.word	index@(__assertfail)
	.align		4
        /*0010*/ 	.word	index@(_ZN7cutlass13device_kernelIN5flash11enable_sm90INS1_16FlashAttnFwdSm90INS1_25CollectiveMainloopFwdSm90ILi2EN4cute5tupleIJNS5_1CILi1EEES8_S8_EEENS6_IJNS7_ILi64EEESA_SA_EEELi512ENS_6half_tEfNS_4arch4Sm90ELb0ELb0ELb0ELb0ELb0ELb0ELb1ELb0ELb0ELb0ELb0ELb0EEENS1_21CollectiveEpilogueFwdINS6_IJSA_NS7_ILi512EEESA_EEES9_SC_SE_Li256ELb0ELb0ELb0ELb0EEENS1_29StaticPersistentTileSchedulerILb0EEEEEEEEEvNT_6ParamsE)
	.align		4
        /*0014*/ 	.word	index@(__assertfail)
	.align		4
        /*0018*/ 	.word	index@(_ZN7cutlass13device_kernelIN5flash11enable_sm90INS1_16FlashAttnFwdSm90INS1_25CollectiveMainloopFwdSm90ILi2EN4cute5tupleIJNS5_1CILi1EEES8_S8_EEENS6_IJNS7_ILi64EEESA_SA_EEELi512ENS_6half_tEfNS_4arch4Sm90ELb0ELb0ELb0ELb1ELb0ELb0ELb0ELb0ELb0ELb0ELb0ELb0EEENS1_21CollectiveEpilogueFwdINS6_IJSA_NS7_ILi512EEESA_EEES9_SC_SE_Li256ELb1ELb0ELb0ELb0EEENS1_36VarlenDynamicPersistentTileSchedulerILi64ELi64ELi256ELi32ELb0ELb0ELb1ELb0ELb1ELb1EEEEEEEEEvNT_6ParamsE)
	.align		4
        /*001c*/ 	.word	index@(__assertfail)
	.align		4
        /*0020*/ 	.word	index@(_ZN7cutlass13device_kernelIN5flash11enable_sm90INS1_16FlashAttnFwdSm90INS1_25CollectiveMainloopFwdSm90ILi2EN4cute5tupleIJNS5_1CILi1EEES8_S8_EEENS6_IJNS7_ILi64EEESA_SA_EEELi512ENS_6half_tEfNS_4arch4Sm90ELb0ELb0ELb0ELb1ELb0ELb1ELb0ELb0ELb0ELb0ELb0ELb0EEENS1_21CollectiveEpilogueFwdINS6_IJSA_NS7_ILi512EEESA_EEES9_SC_SE_Li256ELb1ELb0ELb0ELb0EEENS1_36VarlenDynamicPersistentTileSchedulerILi64ELi64ELi256ELi32ELb0ELb0ELb1ELb0ELb1ELb1EEEEEEEEEvNT_6ParamsE)
	.align		4
        /*0024*/ 	.word	index@(__assertfail)
	.align		4
        /*0028*/ 	.word	index@(_ZN7cutlass13device_kernelIN5flash11enable_sm90INS1_16FlashAttnFwdSm90INS1_25CollectiveMainloopFwdSm90ILi2EN4cute5tupleIJNS5_1CILi1EEES8_S8_EEENS6_IJNS7_ILi64EEESA_SA_EEELi512ENS_6half_tEfNS_4arch4Sm90ELb0ELb0ELb0ELb1ELb0ELb0ELb1ELb0ELb0ELb0ELb0ELb0EEENS1_21CollectiveEpilogueFwdINS6_IJSA_NS7_ILi512EEESA_EEES9_SC_SE_Li256ELb1ELb0ELb0ELb0EEENS1_36VarlenDynamicPersistentTileSchedulerILi64ELi64ELi256ELi32ELb0ELb0ELb1ELb0ELb1ELb1EEEEEEEEEvNT_6ParamsE)
	.align		4
        /*002c*/ 	.word	index@(__assertfail)
	.align		4
        /*0030*/ 	.word	index@(_ZN7cutlass13device_kernelIN5flash11enable_sm90INS1_16FlashAttnFwdSm90INS1_25CollectiveMainloopFwdSm90ILi2EN4cute5tupleIJNS5_1CILi1EEES8_S8_EEENS6_IJNS7_ILi64EEESA_SA_EEELi512ENS_6half_tEfNS_4arch4Sm90ELb0ELb0ELb0ELb1ELb0ELb1ELb1ELb0ELb0ELb0ELb0ELb0EEENS1_21CollectiveEpilogueFwdINS6_IJSA_NS7_ILi512EEESA_EEES9_SC_SE_Li256ELb1ELb0ELb0ELb0EEENS1_36VarlenDynamicPersistentTileSchedulerILi64ELi64ELi256ELi32ELb0ELb0ELb1ELb0ELb1ELb1EEEEEEEEEvNT_6ParamsE)
	.align		4
        /*0034*/ 	.word	index@(__assertfail)
	.align		4
        /*0038*/ 	.word	index@(_ZN7cutlass13device_kernelIN5flash11enable_sm90INS1_16FlashAttnFwdSm90INS1_25CollectiveMainloopFwdSm90ILi2EN4cute5tupleIJNS5_1CILi1EEES8_S8_EEENS6_IJNS7_ILi64EEESA_SA_EEELi512ENS_6half_tEfNS_4arch4Sm90ELb0ELb1ELb0ELb0ELb0ELb0ELb0ELb0ELb0ELb0ELb0ELb0EEENS1_21CollectiveEpilogueFwdINS6_IJSA_NS7_ILi512EEESA_EEES9_SC_SE_Li256ELb0ELb0ELb0ELb0EEENS1_30DynamicPersistentTileSchedulerILi256ELi32ELb0ELb0ELb1EEEEEEEEEvNT_6ParamsE)
	.align		4
        /*003c*/ 	.word	index@(__assertfail)
	.align		4
        /*0040*/ 	.word	index@(_ZN7cutlass13device_kernelIN5flash11enable_sm90INS1_16FlashAttnFwdSm90INS1_25CollectiveMainloopFwdSm90ILi2EN4cute5tupleIJNS5_1CILi1EEES8_S8_EEENS6_IJNS7_ILi64EEESA_SA_EEELi512ENS_6half_tEfNS_4arch4Sm90ELb0ELb1ELb0ELb0ELb0ELb0ELb1ELb0ELb0ELb0ELb0ELb0EEENS1_21CollectiveEpilogueFwdINS6_IJSA_NS7_ILi512EEESA_EEES9_SC_SE_Li256ELb0ELb0ELb0ELb0EEENS1_30DynamicPersistentTileSchedulerILi256ELi32ELb0ELb0ELb1EEEEEEEEEvNT_6ParamsE)
	.align		4
        /*0044*/ 	.word	index@(__assertfail)
	.align		4
        /*0048*/ 	.word	index@(_ZN7cutlass13device_kernelIN5flash11enable_sm90INS1_16FlashAttnFwdSm90INS1_25CollectiveMainloopFwdSm90ILi2EN4cute5tupleIJNS5_1CILi1EEES8_S8_EEENS6_IJNS7_ILi64EEESA_SA_EEELi512ENS_6half_tEfNS_4arch4Sm90ELb0ELb1ELb0ELb1ELb0ELb0ELb0ELb0ELb0ELb0ELb0ELb0EEENS1_21CollectiveEpilogueFwdINS6_IJSA_NS7_ILi512EEESA_EEES9_SC_SE_Li256ELb1ELb0ELb0ELb0EEENS1_36VarlenDynamicPersistentTileSchedulerILi64ELi64ELi256ELi32ELb0ELb0ELb1ELb1ELb0ELb1EEEEEEEEEvNT_6ParamsE)
	.align		4
        /*004c*/ 	.word	index@(__assertfail)
	.align		4
        /*0050*/ 	.word	index@(_ZN7cutlass13device_kernelIN5flash11enable_sm90INS1_16FlashAttnFwdSm90INS1_25CollectiveMainloopFwdSm90ILi2EN4cute5tupleIJNS5_1CILi1EEES8_S8_EEENS6_IJNS7_ILi64EEESA_SA_EEELi512ENS_6half_tEfNS_4arch4Sm90ELb0ELb1ELb0ELb1ELb0ELb1ELb0ELb0ELb0ELb0ELb0ELb0EEENS1_21CollectiveEpilogueFwdINS6_IJSA_NS7_ILi512EEESA_EEES9_SC_SE_Li256ELb1ELb0ELb0ELb0EEENS1_36VarlenDynamicPersistentTileSchedulerILi64ELi64ELi256ELi32ELb0ELb0ELb1ELb1ELb0ELb1EEEEEEEEEvNT_6ParamsE)
	.align		4
        /*0054*/ 	.word	index@(__assertfail)
	.align		4
        /*0058*/ 	.word	index@(_ZN7cutlass13device_kernelIN5flash11enable_sm90INS1_16FlashAttnFwdSm90INS1_25CollectiveMainloopFwdSm90ILi2EN4cute5tupleIJNS5_1CILi1EEES8_S8_EEENS6_IJNS7_ILi64EEESA_SA_EEELi512ENS_6half_tEfNS_4arch4Sm90ELb0ELb1ELb0ELb1ELb0ELb0ELb1ELb0ELb0ELb0ELb0ELb0EEENS1_21CollectiveEpilogueFwdINS6_IJSA_NS7_ILi512EEESA_EEES9_SC_SE_Li256ELb1ELb0ELb0ELb0EEENS1_36VarlenDynamicPersistentTileSchedulerILi64ELi64ELi256ELi32ELb0ELb0ELb1ELb1ELb0ELb1EEEEEEEEEvNT_6ParamsE)
	.align		4
        /*005c*/ 	.word	index@(__assertfail)
	.align		4
        /*0060*/ 	.word	index@(_ZN7cutlass13device_kernelIN5flash11enable_sm90INS1_16FlashAttnFwdSm90INS1_25CollectiveMainloopFwdSm90ILi2EN4cute5tupleIJNS5_1CILi1EEES8_S8_EEENS6_IJNS7_ILi64EEESA_SA_EEELi512ENS_6half_tEfNS_4arch4Sm90ELb0ELb1ELb0ELb1ELb0ELb1ELb1ELb0ELb0ELb0ELb0ELb0EEENS1_21CollectiveEpilogueFwdINS6_IJSA_NS7_ILi512EEESA_EEES9_SC_SE_Li256ELb1ELb0ELb0ELb0EEENS1_36VarlenDynamicPersistentTileSchedulerILi64ELi64ELi256ELi32ELb0ELb0ELb1ELb1ELb0ELb1EEEEEEEEEvNT_6ParamsE)
	.align		4
        /*0064*/ 	.word	index@(__assertfail)
	.align		4
        /*0068*/ 	.word	index@(_ZN7cutlass13device_kernelIN5flash11enable_sm90INS1_16FlashAttnFwdSm90INS1_25CollectiveMainloopFwdSm90ILi2EN4cute5tupleIJNS5_1CILi1EEES8_S8_EEENS6_IJNS7_ILi64EEESA_SA_EEELi512ENS_6half_tEfNS_4arch4Sm90ELb1ELb0ELb0ELb0ELb0ELb0ELb0ELb0ELb0ELb0ELb0ELb0EEENS1_21CollectiveEpilogueFwdINS6_IJSA_NS7_ILi512EEESA_EEES9_SC_SE_Li256ELb0ELb0ELb0ELb0EEENS1_30DynamicPersistentTileSchedulerILi256ELi32ELb0ELb0ELb1EEEEEEEEEvNT_6ParamsE)
	.align		4
        /*006c*/ 	.word	index@(__assertfail)
	.align		4
        /*0070*/ 	.word	index@(_ZN7cutlass13device_kernelIN5flash11enable_sm90INS1_16FlashAttnFwdSm90INS1_25CollectiveMainloopFwdSm90ILi2EN4cute5tupleIJNS5_1CILi1EEES8_S8_EEENS6_IJNS7_ILi64EEESA_SA_EEELi512ENS_6half_tEfNS_4arch4Sm90ELb1ELb0ELb0ELb0ELb0ELb0ELb1ELb0ELb0ELb0ELb0ELb0EEENS1_21CollectiveEpilogueFwdINS6_IJSA_NS7_ILi512EEESA_EEES9_SC_SE_Li256ELb0ELb0ELb0ELb0EEENS1_30DynamicPersistentTileSchedulerILi256ELi32ELb0ELb0ELb1EEEEEEEEEvNT_6ParamsE)
	.align		4
        /*0074*/ 	.word	index@(__assertfail)
	.align		4
        /*0078*/ 	.word	index@(_ZN7cutlass13device_kernelIN5flash11enable_sm90INS1_16FlashAttnFwdSm90INS1_25CollectiveMainloopFwdSm90ILi2EN4cute5tupleIJNS5_1CILi1EEES8_S8_EEENS6_IJNS7_ILi64EEESA_SA_EEELi512ENS_6half_tEfNS_4arch4Sm90ELb1ELb0ELb0ELb1ELb0ELb0ELb0ELb0ELb0ELb0ELb0ELb0EEENS1_21CollectiveEpilogueFwdINS6_IJSA_NS7_ILi512EEESA_EEES9_SC_SE_Li256ELb1ELb0ELb0ELb0EEENS1_36VarlenDynamicPersistentTileSchedulerILi64ELi64ELi256ELi32ELb0ELb0ELb1ELb1ELb1ELb1EEEEEEEEEvNT_6ParamsE)
	.align		4
        /*007c*/ 	.word	index@(__assertfail)
	.align		4
        /*0080*/ 	.word	index@(_ZN7cutlass13device_kernelIN5flash11enable_sm90INS1_16FlashAttnFwdSm90INS1_25CollectiveMainloopFwdSm90ILi2EN4cute5tupleIJNS5_1CILi1EEES8_S8_EEENS6_IJNS7_ILi64EEESA_SA_EEELi512ENS_6half_tEfNS_4arch4Sm90ELb1ELb0ELb0ELb1ELb0ELb1ELb0ELb0ELb0ELb0ELb0ELb0EEENS1_21CollectiveEpilogueFwdINS6_IJSA_NS7_ILi512EEESA_EEES9_SC_SE_Li256ELb1ELb0ELb0ELb0EEENS1_36VarlenDynamicPersistentTileSchedulerILi64ELi64ELi256ELi32ELb0ELb0ELb1ELb1ELb1ELb1EEEEEEEEEvNT_6ParamsE)
	.align		4
        /*0084*/ 	.word	index@(__assertfail)
	.align		4
        /*0088*/ 	.word	index@(_ZN7cutlass13device_kernelIN5flash11enable_sm90INS1_16FlashAttnFwdSm90INS1_25CollectiveMainloopFwdSm90ILi2EN4cute5tupleIJNS5_1CILi1EEES8_S8_EEENS6_IJNS7_ILi64EEESA_SA_EEELi512ENS_6half_tEfNS_4arch4Sm90ELb1ELb0ELb0ELb1ELb0ELb0ELb1ELb0ELb0ELb0ELb0ELb0EEENS1_21CollectiveEpilogueFwdINS6_IJSA_NS7_ILi512EEESA_EEES9_SC_SE_Li256ELb1ELb0ELb0ELb0EEENS1_36VarlenDynamicPersistentTileSchedulerILi64ELi64ELi256ELi32ELb0ELb0ELb1ELb1ELb1ELb1EEEEEEEEEvNT_6ParamsE)
	.align		4
        /*008c*/ 	.word	index@(__assertfail)
	.align		4
        /*0090*/ 	.word	index@(_ZN7cutlass13device_kernelIN5flash11enable_sm90INS1_16FlashAttnFwdSm90INS1_25CollectiveMainloopFwdSm90ILi2EN4cute5tupleIJNS5_1CILi1EEES8_S8_EEENS6_IJNS7_ILi64EEESA_SA_EEELi512ENS_6half_tEfNS_4arch4Sm90ELb1ELb0ELb0ELb1ELb0ELb1ELb1ELb0ELb0ELb0ELb0ELb0EEENS1_21CollectiveEpilogueFwdINS6_IJSA_NS7_ILi512EEESA_EEES9_SC_SE_Li256ELb1ELb0ELb0ELb0EEENS1_36VarlenDynamicPersistentTileSchedulerILi64ELi64ELi256ELi32ELb0ELb0ELb1ELb1ELb1ELb1EEEEEEEEEvNT_6ParamsE)
	.align		4
        /*0094*/ 	.word	index@(__assertfail)
	.align		4
        /*0098*/ 	.word	0x00000000
	.align		4
        /*009c*/ 	.word	0xfffffffe
	.align		4
        /*00a0*/ 	.word	0x00000000
	.align		4
        /*00a4*/ 	.word	0xfffffffd
	.align		4
        /*00a8*/ 	.word	0x00000000
	.align		4
        /*00ac*/ 	.word	0xfffffffc


//--------------------- .nv.constant4             --------------------------
	.section	.nv.constant4,"a",@progbits
	.align	8
	.align		8
.nv.constant4:
        /*0000*/ 	.dword	__assertfail
	.align		8
        /*0008*/ 	.dword	__unnamed_1
	.align		8
        /*0010*/ 	.dword	__unnamed_2
	.align		8
        /*0018*/ 	.dword	__unnamed_3
	.align		8
        /*0020*/ 	.dword	__unnamed_4
	.align		8
        /*0028*/ 	.dword	__unnamed_5
	.align		8
        /*0030*/ 	.dword	_ZN69_INTERNAL_5d5e14de_33_flash_fwd_hdim64_512_fp16_sm90_cu_1f2e7571_38544cuda3std3__45__cpo5beginE
	.align		8
        /*0038*/ 	.dword	_ZN69_INTERNAL_5d5e14de_33_flash_fwd_hdim64_512_fp16_sm90_cu_1f2e7571_38544cuda3std3__45__cpo3endE
	.align		8
        /*0040*/ 	.dword	_ZN69_INTERNAL_5d5e14de_33_flash_fwd_hdim64_512_fp16_sm90_cu_1f2e7571_38544cuda3std3__45__cpo6cbeginE
	.align		8
        /*0048*/ 	.dword	_ZN69_INTERNAL_5d5e14de_33_flash_fwd_hdim64_512_fp16_sm90_cu_1f2e7571_38544cuda3std3__45__cpo4cendE
	.align		8
        /*0050*/ 	.dword	_ZN69_INTERNAL_5d5e14de_33_flash_fwd_hdim64_512_fp16_sm90_cu_1f2e7571_38544cuda3std3__471_GLOBAL__N__5d5e14de_33_flash_fwd_hdim64_512_fp16_sm90_cu_1f2e7571_38546ignoreE
	.align		8
        /*0058*/ 	.dword	_ZN69_INTERNAL_5d5e14de_33_flash_fwd_hdim64_512_fp16_sm90_cu_1f2e7571_38544cuda3std3__419piecewise_constructE
	.align		8
        /*0060*/ 	.dword	_ZN69_INTERNAL_5d5e14de_33_flash_fwd_hdim64_512_fp16_sm90_cu_1f2e7571_38544cuda3std3__48in_placeE
	.align		8
        /*0068*/ 	.dword	_ZN69_INTERNAL_5d5e14de_33_flash_fwd_hdim64_512_fp16_sm90_cu_1f2e7571_38544cuda3std6ranges3__45__cpo4swapE
	.align		8
        /*0070*/ 	.dword	_ZN69_INTERNAL_5d5e14de_33_flash_fwd_hdim64_512_fp16_sm90_cu_1f2e7571_38544cuda3std6ranges3__45__cpo9iter_moveE
	.align		8
        /*0078*/ 	.dword	_ZN69_INTERNAL_5d5e14de_33_flash_fwd_hdim64_512_fp16_sm90_cu_1f2e7571_38544cute7productE
	.align		8
        /*0080*/ 	.dword	_ZN69_INTERNAL_5d5e14de_33_flash_fwd_hdim64_512_fp16_sm90_cu_1f2e7571_38544cute1_E
	.align		8
        /*0088*/ 	.dword	$str$20
	.align		8
        /*0090*/ 	.dword	$str$21


//--------------------- .text._ZN7cutlass13device_kernelIN5flash11enable_sm90INS1_16FlashAttnFwdSm90INS1_25CollectiveMainloopFwdSm90ILi2EN4cute5tupleIJNS5_1CILi1EEES8_S8_EEENS6_IJNS7_ILi64EEESA_SA_EEELi512ENS_6half_tEfNS_4arch4Sm90ELb0ELb0ELb0ELb0ELb0ELb0ELb0ELb0ELb0ELb0ELb0ELb0EEENS1_21CollectiveEpilogueFwdINS6_IJSA_NS7_ILi512EEESA_EEES9_SC_SE_Li256ELb0ELb0ELb0ELb0EEENS1_29StaticPersistentTileSchedulerILb0EEEEEEEEEvNT_6ParamsE --------------------------
	.section	.text._ZN7cutlass13device_kernelIN5flash11enable_sm90INS1_16FlashAttnFwdSm90INS1_25CollectiveMainloopFwdSm90ILi2EN4cute5tupleIJNS5_1CILi1EEES8_S8_EEENS6_IJNS7_ILi64EEESA_SA_EEELi512ENS_6half_tEfNS_4arch4Sm90ELb0ELb0ELb0ELb0ELb0ELb0ELb0ELb0ELb0ELb0ELb0ELb0EEENS1_21CollectiveEpilogueFwdINS6_IJSA_NS7_ILi512EEESA_EEES9_SC_SE_Li256ELb0ELb0ELb0ELb0EEENS1_29StaticPersistentTileSchedulerILb0EEEEEEEEEvNT_6ParamsE,"ax",@progbits
	.align	128
.text._ZN7cutlass13device_kernelIN5flash11enable_sm90INS1_16FlashAttnFwdSm90INS1_25CollectiveMainloopFwdSm90ILi2EN4cute5tupleIJNS5_1CILi1EEES8_S8_EEENS6_IJNS7_ILi64EEESA_SA_EEELi512ENS_6half_tEfNS_4arch4Sm90ELb0ELb0ELb0ELb0ELb0ELb0ELb0ELb0ELb0ELb0ELb0ELb0EEENS1_21CollectiveEpilogueFwdINS6_IJSA_NS7_ILi512EEESA_EEES9_SC_SE_Li256ELb0ELb0ELb0ELb0EEENS1_29StaticPersistentTileSchedulerILb0EEEEEEEEEvNT_6ParamsE:
        .type           _ZN7cutlass13device_kernelIN5flash11enable_sm90INS1_16FlashAttnFwdSm90INS1_25CollectiveMainloopFwdSm90ILi2EN4cute5tupleIJNS5_1CILi1EEES8_S8_EEENS6_IJNS7_ILi64EEESA_SA_EEELi512ENS_6half_tEfNS_4arch4Sm90ELb0ELb0ELb0ELb0ELb0ELb0ELb0ELb0ELb0ELb0ELb0ELb0EEENS1_21CollectiveEpilogueFwdINS6_IJSA_NS7_ILi512EEESA_EEES9_SC_SE_Li256ELb0ELb0ELb0ELb0EEENS1_29StaticPersistentTileSchedulerILb0EEEEEEEEEvNT_6ParamsE,@function
        .size           _ZN7cutlass13device_kernelIN5flash11enable_sm90INS1_16FlashAttnFwdSm90INS1_25CollectiveMainloopFwdSm90ILi2EN4cute5tupleIJNS5_1CILi1EEES8_S8_EEENS6_IJNS7_ILi64EEESA_SA_EEELi512ENS_6half_tEfNS_4arch4Sm90ELb0ELb0ELb0ELb0ELb0ELb0ELb0ELb0ELb0ELb0ELb0ELb0EEENS1_21CollectiveEpilogueFwdINS6_IJSA_NS7_ILi512EEESA_EEES9_SC_SE_Li256ELb0ELb0ELb0ELb0EEENS1_29StaticPersistentTileSchedulerILb0EEEEEEEEEvNT_6ParamsE,(.L_x_4549 - _ZN7cutlass13device_kernelIN5flash11enable_sm90INS1_16FlashAttnFwdSm90INS1_25CollectiveMainloopFwdSm90ILi2EN4cute5tupleIJNS5_1CILi1EEES8_S8_EEENS6_IJNS7_ILi64EEESA_SA_EEELi512ENS_6half_tEfNS_4arch4Sm90ELb0ELb0ELb0ELb0ELb0ELb0ELb0ELb0ELb0ELb0ELb0ELb0EEENS1_21CollectiveEpilogueFwdINS6_IJSA_NS7_ILi512EEESA_EEES9_SC_SE_Li256ELb0ELb0ELb0ELb0EEENS1_29StaticPersistentTileSchedulerILb0EEEEEEEEEvNT_6ParamsE)
        .other          _ZN7cutlass13device_kernelIN5flash11enable_sm90INS1_16FlashAttnFwdSm90INS1_25CollectiveMainloopFwdSm90ILi2EN4cute5tupleIJNS5_1CILi1EEES8_S8_EEENS6_IJNS7_ILi64EEESA_SA_EEELi512ENS_6half_tEfNS_4arch4Sm90ELb0ELb0ELb0ELb0ELb0ELb0ELb0ELb0ELb0ELb0ELb0ELb0EEENS1_21CollectiveEpilogueFwdINS6_IJSA_NS7_ILi512EEESA_EEES9_SC_SE_Li256ELb0ELb0ELb0ELb0EEENS1_29StaticPersistentTileSchedulerILb0EEEEEEEEEvNT_6ParamsE,@"STO_CUDA_ENTRY STV_DEFAULT"
_ZN7cutlass13device_kernelIN5flash11enable_sm90INS1_16FlashAttnFwdSm90INS1_25CollectiveMainloopFwdSm90ILi2EN4cute5tupleIJNS5_1CILi1EEES8_S8_EEENS6_IJNS7_ILi64EEESA_SA_EEELi512ENS_6half_tEfNS_4arch4Sm90ELb0ELb0ELb0ELb0ELb0ELb0ELb0ELb0ELb0ELb0ELb0ELb0EEENS1_21CollectiveEpilogueFwdINS6_IJSA_NS7_ILi512EEESA_EEES9_SC_SE_Li256ELb0ELb0ELb0ELb0EEENS1_29StaticPersistentTileSchedulerILb0EEEEEEEEEvNT_6ParamsE:
[----:B------:R-:W1:Y:S02]  /*0000*/  LDC R1, c[0x0][0x28] ;  /* 0x00000a00ff017b82 */ /* 0x000e640000000800 */
[----:B-1----:R-:W-:Y:S01]  /*0010*/  IADD3 R1, R1, -0x20, RZ ;  /* 0xffffffe001017810 */ /* 0x002fe20007ffe0ff */
[----:B------:R-:W1:Y:S01]  /*0020*/  S2R R4, SR_TID.X ;  /* 0x0000000000047919 */ /* 0x000e620000002100 */
[----:B------:R-:W-:Y:S01]  /*0030*/  ELECT P0, URZ, PT ;  /* 0x00000000003f782f */ /* 0x000fe20003800000 */
[----:B------:R-:W-:Y:S01]  /*0040*/  BSSY B0, `(.L_x_0) ;  /* 0x0000014000007945 */ /* 0x000fe20003800000 */
[----:B-1----:R-:W-:-:S05]  /*0050*/  SHF.R.U32.HI R0, RZ, 0x5, R4 ;  /* 0x00000005ff007819 */ /* 0x002fca0000011604 */
[----:B------:R-:W1:Y:S02]  /*0060*/  SHFL.IDX PT, R2, R0, RZ, 0x1f ;  /* 0x00001fff00027589 */ /* 0x000e6400000e0000 */
[----:B-1----:R-:W-:Y:S02]  /*0070*/  ISETP.EQ.AND P0, PT, R2, RZ, P0 ;  /* 0x000000ff0200720c */ /* 0x002fe40000702270 */
[----:B------:R-:W-:-:S11]  /*0080*/  SHF.R.U32.HI R2, RZ, 0x7, R4 ;  /* 0x00000007ff027819 */ /* 0x000fd60000011604 */
[----:B------:R-:W-:Y:S05]  /*0090*/  @!P0 BRA `(.L_x_1) ;  /* 0x0000000000388947 */ /* 0x000fea0003800000 */
[----:B------:R-:W-:Y:S02]  /*00a0*/  ULDC.64 UR4, c[0x0][0x198] ;  /* 0x0000660000047ab9 */ /* 0x000fe40000000a00 */
[----:B------:R-:W-:Y:S02]  /*00b0*/  UIADD3 UR6, UP0, UR4, 0x270, URZ ;  /* 0x0000027004067890 */ /* 0x000fe4000ff1e03f */
[----:B------:R-:W-:Y:S02]  /*00c0*/  UIADD3 UR8, UP1, UR4, 0x370, URZ ;  /* 0x0000037004087890 */ /* 0x000fe4000ff3e03f */
[----:B------:R-:W-:Y:S02]  /*00d0*/  UIADD3 UR10, UP2, UR4, 0x470, URZ ;  /* 0x00000470040a7890 */ /* 0x000fe4000ff5e03f */
[----:B------:R-:W-:Y:S02]  /*00e0*/  UIADD3 UR4, UP3, UR4, 0x9f0, URZ ;  /* 0x000009f004047890 */ /* 0x000fe4000ff7e03f */
[----:B------:R-:W-:-:S02]  /*00f0*/  UIADD3.X UR7, URZ, UR5, URZ, UP0, !UPT ;  /* 0x000000053f077290 */ /* 0x000fc400087fe43f */
[----:B------:R-:W-:Y:S02]  /*0100*/  UIADD3.X UR9, URZ, UR5, URZ, UP1, !UPT ;  /* 0x000000053f097290 */ /* 0x000fe40008ffe43f */
[----:B------:R-:W-:Y:S02]  /*0110*/  UIADD3.X UR11, URZ, UR5, URZ, UP2, !UPT ;  /* 0x000000053f0b7290 */ /* 0x000fe400097fe43f */
[----:B------:R-:W-:-:S03]  /*0120*/  UIADD3.X UR5, URZ, UR5, URZ, UP3, !UPT ;  /* 0x000000053f057290 */ /* 0x000fc60009ffe43f */
[----:B------:R1:W-:Y:S02]  /*0130*/  UTMACCTL.PF [UR6] ;  /* 0x00000000060079b9 */ /* 0x0003e40008040000 */
[----:B------:R1:W-:Y:S02]  /*0140*/  UTMACCTL.PF [UR8] ;  /* 0x00000000080079b9 */ /* 0x0003e40008040000 */
[----:B------:R1:W-:Y:S02]  /*0150*/  UTMACCTL.PF [UR10] ;  /* 0x000000000a0079b9 */ /* 0x0003e40008040000 */
[----:B------:R1:W-:Y:S02]  /*0160*/  UTMACCTL.PF [UR4] ;  /* 0x00000000040079b9 */ /* 0x0003e40008040000 */
[----:B-1----:R-:W-:Y:S01]  /*0170*/  NOP ;  /* 0x0000000000007918 */ /* 0x002fe20000000000 */
.L_x_1:
[----:B------:R-:W-:Y:S05]  /*0180*/  BSYNC B0 ;  /* 0x0000000000007941 */ /* 0x000fea0003800000 */
.L_x_0:
[----:B------:R-:W-:Y:S01]  /*0190*/  VOTEU.ANY UP0, P0 ;  /* 0x00000000003f7886 */ /* 0x000fe20000000100 */
[----:B------:R-:W1:Y:S01]  /*01a0*/  SHFL.IDX PT, R2, R2, RZ, 0x1f ;  /* 0x00001fff02027589 */ /* 0x000e6200000e0000 */
[----:B------:R-:W-:Y:S01]  /*01b0*/  UMOV UR4, 0x1 ;  /* 0x0000000100047882 */ /* 0x000fe20000000000 */
[----:B------:R-:W-:Y:S01]  /*01c0*/  VOTEU.ANY UP1, P0 ;  /* 0x00000000003f7886 */ /* 0x000fe20000020100 */
[----:B------:R-:W-:Y:S01]  /*01d0*/  VOTEU.ANY UP2, P0 ;  /* 0x00000000003f7886 */ /* 0x000fe20000040100 */
[----:B------:R-:W2:Y:S01]  /*01e0*/  @UP0 S2UR UR7, SR_CgaCtaId ;  /* 0x00000000000709c3 */ /* 0x000ea20000008800 */
[----:B------:R-:W3:Y:S01]  /*01f0*/  SHFL.IDX PT, R3, R0, RZ, 0x1f ;  /* 0x00001fff00037589 */ /* 0x000ee200000e0000 */
[----:B------:R-:W-:Y:S01]  /*0200*/  @UP0 UMOV UR6, 0x400 ;  /* 0x0000040000060882 */ /* 0x000fe20000000000 */
[----:B------:R-:W-:-:S04]  /*0210*/  @UP0 UIADD3 UR4, -UR4, 0x100000, URZ ;  /* 0x0010000004040890 */ /* 0x000fc8000fffe13f */
[----:B------:R-:W-:Y:S02]  /*0220*/  @UP0 USHF.L.U32 UR5, UR4, 0xb, URZ ;  /* 0x0000000b04050899 */ /* 0x000fe4000800063f */
[----:B------:R-:W-:Y:S01]  /*0230*/  @UP0 USHF.L.U32 UR4, UR4, 0x1, URZ ;  /* 0x0000000104040899 */ /* 0x000fe2000800063f */
[----:B-1----:R-:W-:Y:S01]  /*0240*/  R2UR UR47, R2 ;  /* 0x00000000022f72ca */ /* 0x002fe200000e0000 */
[----:B--2---:R-:W-:Y:S01]  /*0250*/  @UP0 ULEA UR6, UR7, UR6, 0x18 ;  /* 0x0000000607060291 */ /* 0x004fe2000f8ec03f */
[----:B---3--:R-:W-:-:S11]  /*0260*/  ISETP.NE.AND P1, PT, R3, RZ, PT ;  /* 0x000000ff0300720c */ /* 0x008fd60003f25270 */
[----:B------:R-:W-:Y:S01]  /*0270*/  UISETP.NE.AND UP0, UPT, UR47, URZ, UPT ;  /* 0x0000003f2f00728c */ /* 0x000fe2000bf05270 */
[----:B------:R-:W1:Y:S02]  /*0280*/  FENCE.VIEW.ASYNC.S ;  /* 0x00000000000073c6 */ /* 0x000e640000000000 */
[----:B-1----:R1:W2:Y:S01]  /*0290*/  @UP1 SYNCS.EXCH.64 URZ, [UR6+0x28c00], UR4 ;  /* 0x028c0004063f15b2 */ /* 0x0022a20008000100 */
[----:B------:R1:W3:Y:S01]  /*02a0*/  @UP2 SYNCS.EXCH.64 URZ, [UR6+0x28c20], UR4 ;  /* 0x028c2004063f25b2 */ /* 0x0002e20008000100 */
[----:B------:R-:W-:Y:S06]  /*02b0*/  @P1 BRA `(.L_x_2) ;  /* 0x0000000000381947 */ /* 0x000fec0003800000 */
[----:B-1----:R-:W1:Y:S01]  /*02c0*/  S2UR UR5, SR_CgaCtaId ;  /* 0x00000000000579c3 */ /* 0x002e620000008800 */
[----:B------:R-:W-:Y:S01]  /*02d0*/  UMOV UR4, 0x400 ;  /* 0x0000040000047882 */ /* 0x000fe20000000000 */
[----:B------:R-:W-:Y:S01]  /*02e0*/  UMOV UR7, 0x1 ;  /* 0x0000000100077882 */ /* 0x000fe20000000000 */
[----:B------:R-:W-:Y:S01]  /*02f0*/  ELECT P0, URZ, PT ;  /* 0x00000000003f782f */ /* 0x000fe20003800000 */
[----:B-1----:R-:W-:Y:S02]  /*0300*/  ULEA UR6, UR5, UR4, 0x18 ;  /* 0x0000000405067291 */ /* 0x002fe4000f8ec03f */
[----:B------:R-:W-:-:S04]  /*0310*/  UIADD3 UR4, -UR7, 0x100000, URZ ;  /* 0x0010000007047890 */ /* 0x000fc8000fffe13f */
[----:B------:R-:W-:Y:S02]  /*0320*/  USHF.L.U32 UR5, UR4, 0xb, URZ ;  /* 0x0000000b04057899 */ /* 0x000fe4000800063f */
[----:B------:R-:W-:Y:S01]  /*0330*/  USHF.L.U32 UR4, UR4, 0x1, URZ ;  /* 0x0000000104047899 */ /* 0x000fe2000800063f */
[----:B------:R-:W1:Y:S11]  /*0340*/  FENCE.VIEW.ASYNC.S ;  /* 0x00000000000073c6 */ /* 0x000e760000000000 */
[----:B-1----:R4:W1:Y:S01]  /*0350*/  SYNCS.EXCH.64 URZ, [UR6+0x28c30], UR4 ;  /* 0x028c3004063f75b2 */ /* 0x0028620008000100 */
[----:B------:R4:W1:Y:S01]  /*0360*/  SYNCS.EXCH.64 URZ, [UR6+0x28c40], UR4 ;  /* 0x028c4004063f75b2 */ /* 0x0008620008000100 */
[----:B------:R4:W1:Y:S01]  /*0370*/  SYNCS.EXCH.64 URZ, [UR6+0x28c38], UR4 ;  /* 0x028c3804063f75b2 */ /* 0x0008620008000100 */
[----:B------:R4:W1:Y:S02]  /*0380*/  SYNCS.EXCH.64 URZ, [UR6+0x28c48], UR4 ;  /* 0x028c4804063f75b2 */ /* 0x0008640008000100 */
[----:B----4-:R-:W-:Y:S01]  /*0390*/  NOP ;  /* 0x0000000000007918 */ /* 0x010fe20000000000 */
.L_x_2:
[----:B------:R-:W4:Y:S01]  /*03a0*/  SHFL.IDX PT, R2, R0, RZ, 0x1f ;  /* 0x00001fff00027589 */ /* 0x000f2200000e0000 */
[----:B------:R-:W-:Y:S01]  /*03b0*/  NOP ;  /* 0x0000000000007918 */ /* 0x000fe20000000000 */
[----:B----4-:R-:W-:-:S13]  /*03c0*/  ISETP.NE.AND P0, PT, R2, RZ, PT ;  /* 0x000000ff0200720c */ /* 0x010fda0003f05270 */
[----:B------:R-:W-:Y:S05]  /*03d0*/  @P0 BRA `(.L_x_3) ;  /* 0x0000000000480947 */ /* 0x000fea0003800000 */
[----:B-1----:R-:W1:Y:S01]  /*03e0*/  S2UR UR5, SR_CgaCtaId ;  /* 0x00000000000579c3 */ /* 0x002e620000008800 */
[----:B------:R-:W-:Y:S01]  /*03f0*/  UMOV UR4, 0x400 ;  /* 0x0000040000047882 */ /* 0x000fe20000000000 */
[----:B------:R-:W-:Y:S01]  /*0400*/  UMOV UR6, 0x1 ;  /* 0x0000000100067882 */ /* 0x000fe20000000000 */
[----:B------:R-:W-:Y:S01]  /*0410*/  UMOV UR9, 0x2 ;  /* 0x0000000200097882 */ /* 0x000fe20000000000 */
[----:B------:R-:W-:-:S04]  /*0420*/  UIADD3 UR6, -UR6, 0x100000, URZ ;  /* 0x0010000006067890 */ /* 0x000fc8000fffe13f */
[----:B------:R-:W-:Y:S02]  /*0430*/  USHF.L.U32 UR7, UR6, 0xb, URZ ;  /* 0x0000000b06077899 */ /* 0x000fe4000800063f */
[----:B------:R-:W-:Y:S01]  /*0440*/  USHF.L.U32 UR6, UR6, 0x1, URZ ;  /* 0x0000000106067899 */ /* 0x000fe2000800063f */
[----:B------:R-:W-:Y:S01]  /*0450*/  ELECT P0, URZ, PT ;  /* 0x00000000003f782f */ /* 0x000fe20003800000 */
[----:B-1----:R-:W-:Y:S02]  /*0460*/  ULEA UR8, UR5, UR4, 0x18 ;  /* 0x0000000405087291 */ /* 0x002fe4000f8ec03f */
[----:B------:R-:W-:-:S04]  /*0470*/  UIADD3 UR4, -UR9, 0x100000, URZ ;  /* 0x0010000009047890 */ /* 0x000fc8000fffe13f */
[----:B------:R-:W-:Y:S02]  /*0480*/  USHF.L.U32 UR5, UR4, 0xb, URZ ;  /* 0x0000000b04057899 */ /* 0x000fe4000800063f */
[----:B------:R-:W-:Y:S01]  /*0490*/  USHF.L.U32 UR4, UR4, 0x1, URZ ;  /* 0x0000000104047899 */ /* 0x000fe2000800063f */
[----:B------:R-:W1:Y:S03]  /*04a0*/  FENCE.VIEW.ASYNC.S ;  /* 0x00000000000073c6 */ /* 0x000e660000000000 */
[----:B-1----:R4:W1:Y:S08]  /*04b0*/  SYNCS.EXCH.64 URZ, [UR8+0x28c50], UR6 ;  /* 0x028c5006083f75b2 */ /* 0x0028700008000100 */
[----:B------:R4:W1:Y:S01]  /*04c0*/  SYNCS.EXCH.64 URZ, [UR8+0x28c60], UR4 ;  /* 0x028c6004083f75b2 */ /* 0x0008620008000100 */
[----:B------:R4:W1:Y:S01]  /*04d0*/  SYNCS.EXCH.64 URZ, [UR8+0x28c58], UR6 ;  /* 0x028c5806083f75b2 */ /* 0x0008620008000100 */
[----:B------:R4:W1:Y:S02]  /*04e0*/  SYNCS.EXCH.64 URZ, [UR8+0x28c68], UR4 ;  /* 0x028c6804083f75b2 */ /* 0x0008640008000100 */
[----:B----4-:R-:W-:Y:S01]  /*04f0*/  NOP ;  /* 0x0000000000007918 */ /* 0x010fe20000000000 */
.L_x_3:
[----:B------:R-:W4:Y:S01]  /*0500*/  SHFL.IDX PT, R2, R0, RZ, 0x1f ;  /* 0x00001fff00027589 */ /* 0x000f2200000e0000 */
[----:B------:R-:W-:Y:S01]  /*0510*/  NOP ;  /* 0x0000000000007918 */ /* 0x000fe20000000000 */
[----:B----4-:R-:W-:-:S13]  /*0520*/  ISETP.NE.AND P0, PT, R2, RZ, PT ;  /* 0x000000ff0200720c */ /* 0x010fda0003f05270 */
[----:B------:R-:W-:Y:S05]  /*0530*/  @P0 BRA `(.L_x_4) ;  /* 0x0000000000380947 */ /* 0x000fea0003800000 */
        /* <DEDUP_REMOVED lines=14> */
.L_x_4:
        /* <DEDUP_REMOVED lines=8> */
[----:B------:R-:W-:Y:S01]  /*06a0*/  ELECT P0, URZ, PT ;  /* 0x00000000003f782f */ /* 0x000fe20003800000 */
[----:B-1----:R-:W-:Y:S02]  /*06b0*/  ULEA UR8, UR5, UR4, 0x18 ;  /* 0x0000000405087291 */ /* 0x002fe4000f8ec03f */
[----:B------:R-:W-:-:S04]  /*06c0*/  UIADD3 UR4, -UR6, 0x100000, URZ ;  /* 0x0010000006047890 */ /* 0x000fc8000fffe13f */
[----:B------:R-:W-:Y:S02]  /*06d0*/  USHF.L.U32 UR5, UR4, 0xb, URZ ;  /* 0x0000000b04057899 */ /* 0x000fe4000800063f */
[----:B------:R-:W-:Y:S02]  /*06e0*/  USHF.L.U32 UR4, UR4, 0x1, URZ ;  /* 0x0000000104047899 */ /* 0x000fe4000800063f */
        /* <DEDUP_REMOVED lines=9> */
.L_x_5:
        /* <DEDUP_REMOVED lines=22> */
.L_x_6:
[----:B------:R-:W-:Y:S01]  /*08e0*/  PLOP3.LUT P0, PT, PT, PT, UP0, 0x80, 0x0 ;  /* 0x000000000000781c */ /* 0x000fe20003f0f008 */
[----:B------:R-:W-:Y:S01]  /*08f0*/  UMOV UR38, 0x1 ;  /* 0x0000000100267882 */ /* 0x000fe20000000000 */
[----:B------:R-:W-:Y:S01]  /*0900*/  NOP ;  /* 0x0000000000007918 */ /* 0x000fe20000000000 */
[----:B------:R-:W-:Y:S01]  /*0910*/  USEL UR38, UR38, 0x2, !UP0 ;  /* 0x0000000226267887 */ /* 0x000fe2000c000000 */
[----:B------:R-:W-:Y:S01]  /*0920*/  ULDC.64 UR48, c[0x0][0x208] ;  /* 0x0000820000307ab9 */ /* 0x000fe20000000a00 */
[----:B-123--:R-:W-:Y:S08]  /*0930*/  BAR.SYNC.DEFER_BLOCKING 0x0 ;  /* 0x0000000000007b1d */ /* 0x00eff00000010000 */
[----:B------:R-:W-:Y:S05]  /*0940*/  @!P0 BRA `(.L_x_7) ;  /* 0x0000006c00088947 */ /* 0x000fea0003800000 */
.L_x_8:
[----:B------:R-:W-:-:S08]  /*0950*/  NOP ;  /* 0x0000000000007918 */ /* 0x000fd00000000000 */
[----:B------:R-:W1:Y:S02]  /*0960*/  USETMAXREG.TRY_ALLOC.CTAPOOL UP0, 0xf0 ;  /* 0x000000f0000079c8 */ /* 0x000e640008000600 */
[----:B-1----:R-:W-:-:S13]  /*0970*/  PLOP3.LUT P0, PT, PT, PT, UP0, 0x80, 0x0 ;  /* 0x000000000000781c */ /* 0x002fda0003f0f008 */
[----:B------:R-:W-:Y:S05]  /*0980*/  @!P0 BRA `(.L_x_8) ;  /* 0xfffffffc00f08947 */ /* 0x000fea000383ffff */
[----:B------:R-:W-:Y:S01]  /*0990*/  LOP3.LUT R0, R4, 0xffffff80, RZ, 0xc0, !PT ;  /* 0xffffff8004007812 */ /* 0x000fe200078ec0ff */
[----:B------:R-:W1:Y:S03]  /*09a0*/  S2UR UR45, SR_CTAID.X ;  /* 0x00000000002d79c3 */ /* 0x000e660000002500 */
[----:B------:R-:W-:-:S05]  /*09b0*/  ISETP.NE.AND P0, PT, R0, 0x80, PT ;  /* 0x000000800000780c */ /* 0x000fca0003f05270 */
[----:B------:R-:W1:Y:S08]  /*09c0*/  LDC R0, c[0x0][0xda4] ;  /* 0x00036900ff007b82 */ /* 0x000e700000000800 */
[----:B------:R-:W-:Y:S06]  /*09d0*/  @!P0 BAR.ARV 0x8, 0xa0 ;  /* 0x0202800000008b1d */ /* 0x000fec0000002000 */
[----:B------:R-:W-:-:S13]  /*09e0*/  ISETP.GE.U32.AND P0, PT, R4, 0x100, PT ;  /* 0x000001000400780c */ /* 0x000fda0003f06070 */
[----:B------:R-:W-:Y:S06]  /*09f0*/  @P0 BAR.ARV 0xf, 0x100 ;  /* 0x03c4000000000b1d */ /* 0x000fec0000002000 */
[----:B-1----:R-:W-:-:S13]  /*0a00*/  ISETP.LE.AND P0, PT, R0, UR45, PT ;  /* 0x0000002d00007c0c */ /* 0x002fda000bf03270 */
[----:B------:R-:W-:Y:S05]  /*0a10*/  @P0 EXIT ;  /* 0x000000000000094d */ /* 0x000fea0003800000 */
[----:B------:R-:W-:Y:S01]  /*0a20*/  VIADD R0, R4, 0xffffff80 ;  /* 0xffffff8004007836 */ /* 0x000fe20000000000 */
[----:B------:R-:W1:Y:S01]  /*0a30*/  S2UR UR4, SR_CgaCtaId ;  /* 0x00000000000479c3 */ /* 0x000e620000008800 */
[----:B------:R-:W-:Y:S01]  /*0a40*/  UMOV UR46, 0x400 ;  /* 0x00000400002e7882 */ /* 0x000fe20000000000 */
[----:B------:R-:W-:Y:S01]  /*0a50*/  MOV R22, 0x40 ;  /* 0x0000004000167802 */ /* 0x000fe20000000f00 */
[----:B------:R-:W-:Y:S01]  /*0a60*/  ULOP3.LUT UR44, UR38, 0x1, URZ, 0xfc, !UPT ;  /* 0x00000001262c7892 */ /* 0x000fe2000f8efc3f */
[----:B------:R-:W-:Y:S01]  /*0a70*/  SHF.R.S32.HI R3, RZ, 0x1f, R0 ;  /* 0x0000001fff037819 */ /* 0x000fe20000011400 */
[----:B------:R-:W-:Y:S01]  /*0a80*/  ULDC.64 UR52, c[0x0][0x198] ;  /* 0x0000660000347ab9 */ /* 0x000fe20000000a00 */
[----:B------:R-:W-:Y:S01]  /*0a90*/  UMOV UR41, URZ ;  /* 0x0000003f00297c82 */ /* 0x000fe20008000000 */
[----:B------:R-:W-:Y:S01]  /*0aa0*/  UMOV UR40, URZ ;  /* 0x0000003f00287c82 */ /* 0x000fe20008000000 */
[CC--:B------:R-:W-:Y:S01]  /*0ab0*/  LEA.HI R2, R3.reuse, R0.reuse, RZ, 0x4 ;  /* 0x0000000003027211 */ /* 0x0c0fe200078f20ff */
[----:B------:R-:W-:Y:S01]  /*0ac0*/  UMOV UR39, URZ ;  /* 0x0000003f00277c82 */ /* 0x000fe20008000000 */
[----:B------:R-:W-:-:S02]  /*0ad0*/  LEA.HI R4, R3, R0, RZ, 0x5 ;  /* 0x0000000003047211 */ /* 0x000fc400078f28ff */
[----:B------:R-:W-:Y:S02]  /*0ae0*/  LEA.HI R5, R3, R0, RZ, 0x7 ;  /* 0x0000000003057211 */ /* 0x000fe400078f38ff */
[----:B------:R-:W-:Y:S02]  /*0af0*/  LOP3.LUT R7, R2, 0xfffffff0, RZ, 0xc0, !PT ;  /* 0xfffffff002077812 */ /* 0x000fe400078ec0ff */
[--C-:B------:R-:W-:Y:S02]  /*0b00*/  SHF.R.S32.HI R185, RZ, 0x5, R4.reuse ;  /* 0x00000005ffb97819 */ /* 0x100fe40000011404 */
[----:B------:R-:W-:Y:S02]  /*0b10*/  LOP3.LUT R3, R5, 0xffffff80, RZ, 0xc0, !PT ;  /* 0xffffff8005037812 */ /* 0x000fe400078ec0ff */
[----:B------:R-:W-:Y:S02]  /*0b20*/  SHF.R.S32.HI R4, RZ, 0x1f, R4 ;  /* 0x0000001fff047819 */ /* 0x000fe40000011404 */
[C---:B------:R-:W-:Y:S01]  /*0b30*/  IADD3 R7, R0.reuse, -R7, RZ ;  /* 0x8000000700077210 */ /* 0x040fe20007ffe0ff */
[----:B------:R-:W-:Y:S01]  /*0b40*/  IMAD.IADD R3, R0, 0x1, -R3 ;  /* 0x0000000100037824 */ /* 0x000fe200078e0a03 */
[----:B------:R-:W-:Y:S01]  /*0b50*/  LEA.HI R4, R4, R185, RZ, 0x2 ;  /* 0x000000b904047211 */ /* 0x000fe200078f10ff */
[----:B-1----:R-:W-:Y:S01]  /*0b60*/  ULEA UR46, UR4, UR46, 0x18 ;  /* 0x0000002e042e7291 */ /* 0x002fe2000f8ec03f */
[----:B------:R-:W-:-:S02]  /*0b70*/  SHF.R.S32.HI R0, RZ, 0x1f, R7 ;  /* 0x0000001fff007819 */ /* 0x000fc40000011407 */
[----:B------:R-:W-:Y:S02]  /*0b80*/  SHF.R.S32.HI R184, RZ, 0x7, R5 ;  /* 0x00000007ffb87819 */ /* 0x000fe40000011405 */
[----:B------:R-:W-:Y:S02]  /*0b90*/  LOP3.LUT R4, R4, 0x3ffffc, RZ, 0xc0, !PT ;  /* 0x003ffffc04047812 */ /* 0x000fe400078ec0ff */
[----:B------:R-:W-:Y:S01]  /*0ba0*/  LEA.HI R6, R0, R7, RZ, 0x3 ;  /* 0x0000000700067211 */ /* 0x000fe200078f18ff */
[----:B------:R-:W-:Y:S01]  /*0bb0*/  IMAD R11, R184, 0x100, R7 ;  /* 0x00000100b80b7824 */ /* 0x000fe200078e0207 */
[----:B------:R-:W-:Y:S02]  /*0bc0*/  SHF.R.S32.HI R9, RZ, 0x4, R2 ;  /* 0x00000004ff097819 */ /* 0x000fe40000011402 */
[----:B------:R-:W-:Y:S02]  /*0bd0*/  IADD3 R8, R185, -R4, RZ ;  /* 0x80000004b9087210 */ /* 0x000fe40007ffe0ff */
[C---:B------:R-:W-:Y:S01]  /*0be0*/  LOP3.LUT R4, R6.reuse, 0xfffffff8, RZ, 0xc0, !PT ;  /* 0xfffffff806047812 */ /* 0x040fe200078ec0ff */
[----:B------:R-:W-:Y:S01]  /*0bf0*/  IMAD.SHL.U32 R6, R6, 0x40, RZ ;  /* 0x0000004006067824 */ /* 0x000fe200078e00ff */
[----:B------:R-:W-:Y:S01]  /*0c00*/  LEA.HI R2, R2, R9, RZ, 0x1 ;  /* 0x0000000902027211 */ /* 0x000fe200078f08ff */
[----:B------:R-:W-:Y:S01]  /*0c10*/  IMAD R186, R8, 0x10, R11 ;  /* 0x0000001008ba7824 */ /* 0x000fe200078e020b */
[----:B------:R-:W-:-:S02]  /*0c20*/  IADD3 R8, R7, -R4, RZ ;  /* 0x8000000407087210 */ /* 0x000fc40007ffe0ff */
[----:B------:R-:W-:Y:S02]  /*0c30*/  LOP3.LUT R2, R2, 0x1ffffffe, RZ, 0xc0, !PT ;  /* 0x1ffffffe02027812 */ /* 0x000fe400078ec0ff */
[----:B------:R-:W-:Y:S01]  /*0c40*/  LOP3.LUT R6, R6, 0x7ffffe00, RZ, 0xc0, !PT ;  /* 0x7ffffe0006067812 */ /* 0x000fe200078ec0ff */
[----:B------:R-:W-:Y:S01]  /*0c50*/  IMAD.SHL.U32 R10, R8, 0x40, RZ ;  /* 0x00000040080a7824 */ /* 0x000fe200078e00ff */
[----:B------:R-:W-:Y:S02]  /*0c60*/  IADD3 R9, R9, -R2, RZ ;  /* 0x8000000209097210 */ /* 0x000fe40007ffe0ff */
[----:B------:R-:W-:Y:S01]  /*0c70*/  SHF.R.S32.HI R0, RZ, 0x1f, R3 ;  /* 0x0000001fff007819 */ /* 0x000fe20000011403 */
[----:B------:R-:W-:Y:S01]  /*0c80*/  IMAD R6, R185, 0x400, R6 ;  /* 0x00000400b9067824 */ /* 0x000fe200078e0206 */
[----:B------:R-:W-:Y:S02]  /*0c90*/  SHF.L.U32 R9, R9, 0x3, RZ ;  /* 0x0000000309097819 */ /* 0x000fe400000006ff */
[----:B------:R-:W-:-:S02]  /*0ca0*/  LOP3.LUT R10, R10, 0x1c0, RZ, 0xc0, !PT ;  /* 0x000001c00a0a7812 */ /* 0x000fc400078ec0ff */
[----:B------:R-:W-:Y:S02]  /*0cb0*/  LEA R186, R186, R9, 0x6 ;  /* 0x00000009baba7211 */ /* 0x000fe400078e30ff */
[----:B------:R-:W-:Y:S02]  /*0cc0*/  LOP3.LUT R9, R10, 0x8, R9, 0xf8, !PT ;  /* 0x000000080a097812 */ /* 0x000fe400078ef809 */
[----:B------:R-:W-:Y:S02]  /*0cd0*/  SHF.R.U32.HI R10, RZ, 0x3, R10 ;  /* 0x00000003ff0a7819 */ /* 0x000fe4000001160a */
[CC--:B------:R-:W-:Y:S02]  /*0ce0*/  LEA.HI R2, R0.reuse, R3.reuse, RZ, 0x2 ;  /* 0x0000000300027211 */ /* 0x0c0fe400078f10ff */
[----:B------:R-:W-:Y:S02]  /*0cf0*/  LOP3.LUT R9, R9, R10, RZ, 0x3c, !PT ;  /* 0x0000000a09097212 */ /* 0x000fe400078e3cff */
[----:B------:R-:W-:-:S02]  /*0d00*/  LEA.HI R4, R0, R3, RZ, 0x5 ;  /* 0x0000000300047211 */ /* 0x000fc400078f28ff */
[----:B------:R-:W-:Y:S01]  /*0d10*/  R2P PR, R8, 0x6 ;  /* 0x0000000608007804 */ /* 0x000fe20000000000 */
[----:B------:R-:W-:Y:S01]  /*0d20*/  IMAD.IADD R6, R6, 0x1, R9 ;  /* 0x0000000106067824 */ /* 0x000fe200078e0209 */
[--C-:B------:R-:W-:Y:S02]  /*0d30*/  SHF.R.S32.HI R0, RZ, 0x2, R2.reuse ;  /* 0x00000002ff007819 */ /* 0x100fe40000011402 */
[----:B------:R-:W-:Y:S02]  /*0d40*/  SHF.R.S32.HI R7, RZ, 0x1f, R2 ;  /* 0x0000001fff077819 */ /* 0x000fe40000011402 */
[----:B------:R-:W-:Y:S02]  /*0d50*/  LEA.HI R5, R5, R184, RZ, 0x1 ;  /* 0x000000b805057211 */ /* 0x000fe400078f08ff */
[----:B------:R-:W-:Y:S02]  /*0d60*/  LEA R19, R6, UR46, 0x1 ;  /* 0x0000002e06137c11 */ /* 0x000fe4000f8e08ff */
[----:B------:R-:W-:-:S02]  /*0d70*/  LEA.HI R7, R7, R0, RZ, 0x3 ;  /* 0x0000000007077211 */ /* 0x000fc400078f18ff */
[----:B------:R-:W-:Y:S01]  /*0d80*/  LOP3.LUT R2, R2, 0x7ffffffc, RZ, 0xc0, !PT ;  /* 0x7ffffffc02027812 */ /* 0x000fe200078ec0ff */
[----:B------:R-:W-:Y:S01]  /*0d90*/  VIADD R23, R19, 0x26800 ;  /* 0x0002680013177836 */ /* 0x000fe20000000000 */
[----:B------:R-:W-:Y:S02]  /*0da0*/  LOP3.LUT R5, R5, 0xfffffe, RZ, 0xc0, !PT ;  /* 0x00fffffe05057812 */ /* 0x000fe400078ec0ff */
[----:B------:R-:W-:Y:S01]  /*0db0*/  LOP3.LUT R7, R7, 0xfffffff8, RZ, 0xc0, !PT ;  /* 0xfffffff807077812 */ /* 0x000fe200078ec0ff */
[----:B------:R-:W-:Y:S01]  /*0dc0*/  IMAD.IADD R16, R3, 0x1, -R2 ;  /* 0x0000000103107824 */ /* 0x000fe200078e0a02 */
[----:B------:R-:W-:Y:S01]  /*0dd0*/  IADD3 R18, R19, 0x26820, RZ ;  /* 0x0002682013127810 */ /* 0x000fe20007ffe0ff */
[----:B------:R-:W-:Y:S01]  /*0de0*/  IMAD.IADD R5, R184, 0x1, -R5 ;  /* 0x00000001b8057824 */ /* 0x000fe200078e0a05 */
[----:B------:R-:W-:Y:S01]  /*0df0*/  SEL R22, R22, 0xffffffc0, !P2 ;  /* 0xffffffc016167807 */ /* 0x000fe20005000000 */
[----:B------:R-:W-:Y:S01]  /*0e00*/  IMAD.SHL.U32 R16, R16, 0x2, RZ ;  /* 0x0000000210107824 */ /* 0x000fe200078e00ff */
[----:B------:R-:W-:-:S02]  /*0e10*/  IADD3 R7, R0, -R7, RZ ;  /* 0x8000000700077210 */ /* 0x000fc40007ffe0ff */
[----:B------:R-:W-:Y:S02]  /*0e20*/  SHF.R.S32.HI R2, RZ, 0x5, R4 ;  /* 0x00000005ff027819 */ /* 0x000fe40000011404 */
[C---:B------:R-:W-:Y:S02]  /*0e30*/  @P1 IADD3 R18, R23.reuse, -0x20, RZ ;  /* 0xffffffe017121810 */ /* 0x040fe40007ffe0ff */
[----:B------:R-:W-:Y:S02]  /*0e40*/  IADD3 R23, R23, R22, RZ ;  /* 0x0000001617177210 */ /* 0x000fe40007ffe0ff */
[----:B------:R-:W-:Y:S02]  /*0e50*/  LEA R2, R2, R7, 0x4 ;  /* 0x0000000702027211 */ /* 0x000fe400078e20ff */
[----:B------:R-:W-:Y:S02]  /*0e60*/  SHF.L.U32 R17, R5, 0x8, RZ ;  /* 0x0000000805117819 */ /* 0x000fe400000006ff */
[----:B------:R-:W-:-:S07]  /*0e70*/  IADD3 R22, R22, R18, RZ ;  /* 0x0000001216167210 */ /* 0x000fce0007ffe0ff */
.L_x_42:
[----:B------:R-:W-:Y:S01]  /*0e80*/  ULDC UR4, c[0x0][0xda8] ;  /* 0x00036a0000047ab9 */ /* 0x000fe20000000800 */
[----:B------:R-:W-:Y:S01]  /*0e90*/  ULDC UR50, c[0x0][0x404] ;  /* 0x0001010000327ab9 */ /* 0x000fe20000000800 */
[----:B------:R-:W-:Y:S01]  /*0ea0*/  UISETP.NE.AND UP1, UPT, UR4, 0x1, UPT ;  /* 0x000000010400788c */ /* 0x000fe2000bf25270 */
[----:B------:R-:W-:Y:S02]  /*0eb0*/  ULDC UR6, c[0x0][0x2e0] ;  /* 0x0000b80000067ab9 */ /* 0x000fe40000000800 */
[----:B------:R-:W-:Y:S01]  /*0ec0*/  ULDC.64 UR4, c[0x0][0x3f8] ;  /* 0x0000fe0000047ab9 */ /* 0x000fe20000000a00 */
[----:B------:R-:W-:Y:S01]  /*0ed0*/  UMOV UR43, UR45 ;  /* 0x0000002d002b7c82 */ /* 0x000fe20008000000 */
[----:B------:R-:W-:Y:S01]  /*0ee0*/  UISETP.NE.U32.AND UP0, UPT, UR4, URZ, UPT ;  /* 0x0000003f0400728c */ /* 0x000fe2000bf05070 */
[----:B------:R-:W-:Y:S02]  /*0ef0*/  UMOV UR42, UR45 ;  /* 0x0000002d002a7c82 */ /* 0x000fe40008000000 */
[----:B------:R-:W-:Y:S01]  /*0f00*/  ULDC UR4, c[0x0][0xdb4] ;  /* 0x00036d0000047ab9 */ /* 0x000fe20000000800 */
[----:B------:R-:W-:-:S02]  /*0f10*/  UISETP.NE.AND.EX UP0, UPT, UR5, URZ, UPT, UP0 ;  /* 0x0000003f0500728c */ /* 0x000fc4000bf05300 */
[----:B------:R-:W-:Y:S02]  /*0f20*/  UISETP.NE.AND UP2, UPT, UR4, 0x1, UPT ;  /* 0x000000010400788c */ /* 0x000fe4000bf45270 */
[----:B------:R-:W-:Y:S01]  /*0f30*/  USEL UR50, UR50, 0x1, UP0 ;  /* 0x0000000132327887 */ /* 0x000fe20008000000 */
[----:B------:R-:W-:Y:S01]  /*0f40*/  @UP1 ULDC UR4, c[0x0][0xdac] ;  /* 0x00036b0000041ab9 */ /* 0x000fe20000000800 */
[----:B------:R-:W-:Y:S02]  /*0f50*/  UISETP.NE.AND UP0, UPT, UR47, 0x1, UPT ;  /* 0x000000012f00788c */ /* 0x000fe4000bf05270 */
[----:B------:R-:W-:Y:S02]  /*0f60*/  UIMAD.WIDE.U32 UR4, UR45, UR4, URZ ;  /* 0x000000042d0472a5 */ /* 0x000fe4000f8e003f */
[----:B------:R-:W-:Y:S02]  /*0f70*/  UIMAD UR50, UR50, UR6, URZ ;  /* 0x00000006323272a4 */ /* 0x000fe4000f8e023f */
[----:B------:R-:W-:Y:S01]  /*0f80*/  PLOP3.LUT P0, PT, PT, PT, UP0, 0x80, 0x0 ;  /* 0x000000000000781c */ /* 0x000fe20003f0f008 */
[----:B------:R-:W-:Y:S01]  /*0f90*/  @UP1 ULDC UR6, c[0x0][0xdb0] ;  /* 0x00036c0000061ab9 */ /* 0x000fe20000000800 */
[----:B------:R-:W-:Y:S01]  /*0fa0*/  @UP2 ULDC.64 UR8, c[0x0][0xdb8] ;  /* 0x00036e0000082ab9 */ /* 0x000fe20000000a00 */
[----:B------:R-:W-:-:S02]  /*0fb0*/  @UP1 USHF.R.U32.HI UR43, URZ, UR6, UR5 ;  /* 0x000000063f2b1299 */ /* 0x000fc40008011605 */
[----:B------:R-:W-:Y:S02]  /*0fc0*/  UIADD3 UR6, UR50, 0x3f, URZ ;  /* 0x0000003f32067890 */ /* 0x000fe4000fffe03f */
[----:B------:R-:W-:Y:S02]  /*0fd0*/  UIMAD.WIDE.U32 UR4, UR43, UR8, URZ ;  /* 0x000000082b0472a5 */ /* 0x000fe4000f8e003f */
[----:B------:R-:W-:Y:S01]  /*0fe0*/  USHF.R.S32.HI UR7, URZ, 0x1f, UR6 ;  /* 0x0000001f3f077899 */ /* 0x000fe20008011406 */
[----:B------:R-:W-:Y:S01]  /*0ff0*/  UMOV UR36, UR43 ;  /* 0x0000002b00247c82 */ /* 0x000fe20008000000 */
[----:B------:R-:W-:Y:S02]  /*1000*/  @UP2 USHF.R.U32.HI UR36, URZ, UR9, UR5 ;  /* 0x000000093f242299 */ /* 0x000fe40008011605 */
[----:B------:R-:W-:-:S04]  /*1010*/  ULEA.HI UR7, UR7, UR6, URZ, 0x6 ;  /* 0x0000000607077291 */ /* 0x000fc8000f8f303f */
[----:B------:R-:W-:Y:S01]  /*1020*/  USHF.R.S32.HI UR37, URZ, 0x6, UR7 ;  /* 0x000000063f257899 */ /* 0x000fe20008011407 */
[----:B-1----:R-:W-:Y:S11]  /*1030*/  @!P0 BRA `(.L_x_9) ;  /* 0x0000001800448947 */ /* 0x002ff60003800000 */
[----:B------:R-:W1:Y:S01]  /*1040*/  SHFL.IDX PT, R0, R184, RZ, 0x1f ;  /* 0x00001fffb8007589 */ /* 0x000e6200000e0000 */
[----:B------:R-:W-:-:S06]  /*1050*/  UISETP.NE.AND UP0, UPT, UR44, 0x3, UPT ;  /* 0x000000032c00788c */ /* 0x000fcc000bf05270 */
[----:B------:R-:W-:Y:S02]  /*1060*/  PLOP3.LUT P0, PT, PT, PT, UP0, 0x80, 0x0 ;  /* 0x000000000000781c */ /* 0x000fe40003f0f008 */
[----:B-1----:R-:W-:-:S13]  /*1070*/  R2UR UR4, R0 ;  /* 0x00000000000472ca */ /* 0x002fda00000e0000 */
[----:B------:R-:W-:-:S04]  /*1080*/  ULEA.HI UR5, UR4, UR4, URZ, 0x1 ;  /* 0x0000000404057291 */ /* 0x000fc8000f8f083f */
[----:B------:R-:W-:-:S04]  /*1090*/  ULOP3.LUT UR5, UR5, 0x1fffe, URZ, 0xc0, !UPT ;  /* 0x0001fffe05057892 */ /* 0x000fc8000f8ec03f */
[----:B------:R-:W-:-:S04]  /*10a0*/  UIADD3 UR5, UR4, -UR5, URZ ;  /* 0x8000000504057290 */ /* 0x000fc8000fffe03f */
[----:B------:R-:W-:-:S04]  /*10b0*/  ULEA UR5, UR5, UR46, 0xf ;  /* 0x0000002e05057291 */ /* 0x000fc8000f8e783f */
[----:B------:R-:W-:-:S04]  /*10c0*/  UIADD3 UR5, UR5, 0x400, URZ ;  /* 0x0000040005057890 */ /* 0x000fc8000fffe03f */
[----:B------:R-:W-:-:S04]  /*10d0*/  USHF.R.U32.HI UR5, URZ, 0x4, UR5 ;  /* 0x000000043f057899 */ /* 0x000fc80008011605 */
[----:B------:R-:W-:-:S04]  /*10e0*/  ULOP3.LUT UR5, UR5, 0x3fff, URZ, 0xc0, !UPT ;  /* 0x00003fff05057892 */ /* 0x000fc8000f8ec03f */
[----:B------:R-:W-:Y:S01]  /*10f0*/  ULOP3.LUT UR20, UR5, 0x2000000, URZ, 0xfc, !UPT ;  /* 0x0200000005147892 */ /* 0x000fe2000f8efc3f */
[----:B------:R-:W-:Y:S11]  /*1100*/  @!P0 BRA `(.L_x_10) ;  /* 0x0000000000048947 */ /* 0x000ff60003800000 */
[----:B------:R-:W-:Y:S01]  /*1110*/  BPT.TRAP 0x1 ;  /* 0x000000040000795c */ /* 0x000fe20000300000 */
.L_x_10:
[----:B------:R-:W-:Y:S01]  /*1120*/  ULEA UR16, UR39, UR46, 0x3 ;  /* 0x0000002e27107291 */ /* 0x000fe2000f8e183f */
[----:B------:R-:W-:-:S05]  /*1130*/  IMAD.U32 R0, RZ, RZ, UR40 ;  /* 0x00000028ff007e24 */ /* 0x000fca000f8e00ff */
[----:B------:R-:W-:-:S04]  /*1140*/  SHF.L.U32 R0, R0, 0x1f, RZ ;  /* 0x0000001f00007819 */ /* 0x000fc800000006ff */
[----:B------:R-:W1:Y:S02]  /*1150*/  SYNCS.PHASECHK.TRANS64.TRYWAIT P0, [UR16+0x28c50], R0 ;  /* 0x028c5000ff0075a7 */ /* 0x000e640008000150 */
[----:B-1----:R-:W-:Y:S05]  /*1160*/  @!P0 BRA `(.L_x_11) ;  /* 0x0000009400648947 */ /* 0x002fea0003800000 */
.L_x_98:
[----:B------:R-:W-:Y:S01]  /*1170*/  BAR.SYNC.DEFER_BLOCKING 0xe, 0x100 ;  /* 0x0384000000007b1d */ /* 0x000fe20000010000 */
[----:B------:R-:W-:Y:S01]  /*1180*/  UIADD3 UR4, UR46, 0x26800, URZ ;  /* 0x000268002e047890 */ /* 0x000fe2000fffe03f */
[----:B-1----:R-:W-:Y:S01]  /*1190*/  MOV R0, UR16 ;  /* 0x0000001000007c02 */ /* 0x002fe20008000f00 */
[----:B------:R-:W-:Y:S02]  /*11a0*/  ULEA UR12, UR39, UR20, 0xc ;  /* 0x00000014270c7291 */ /* 0x000fe4000f8e603f */
[----:B------:R-:W-:Y:S01]  /*11b0*/  USHF.R.U32.HI UR4, URZ, 0x4, UR4 ;  /* 0x000000043f047899 */ /* 0x000fe20008011604 */
[----:B------:R-:W-:Y:S01]  /*11c0*/  UMOV UR7, 0x40000040 ;  /* 0x4000004000077882 */ /* 0x000fe20000000000 */
[----:B------:R-:W-:Y:S02]  /*11d0*/  UMOV UR5, 0x40000040 ;  /* 0x4000004000057882 */ /* 0x000fe40000000000 */
[----:B------:R-:W-:Y:S01]  /*11e0*/  ULOP3.LUT UR4, UR4, 0x3fff, URZ, 0xc0, !UPT ;  /* 0x00003fff04047892 */ /* 0x000fe2000f8ec03f */
[----:B------:R-:W1:Y:S01]  /*11f0*/  S2R R3, SR_TID.X ;  /* 0x0000000000037919 */ /* 0x000e620000002100 */
[----:B------:R-:W-:Y:S01]  /*1200*/  UMOV UR6, UR12 ;  /* 0x0000000c00067c82 */ /* 0x000fe20008000000 */
[----:B------:R-:W-:-:S02]  /*1210*/  UIADD3 UR10, UR12, 0x100, URZ ;  /* 0x000001000c0a7890 */ /* 0x000fc4000fffe03f */
[----:B------:R-:W-:Y:S01]  /*1220*/  ULOP3.LUT UR13, UR4, 0x10000, URZ, 0xfc, !UPT ;  /* 0x00010000040d7892 */ /* 0x000fe2000f8efc3f */
[----:B------:R-:W-:Y:S01]  /*1230*/  UMOV UR11, 0x40000040 ;  /* 0x40000040000b7882 */ /* 0x000fe20000000000 */
[----:B------:R-:W-:Y:S02]  /*1240*/  UMOV UR9, 0x40000040 ;  /* 0x4000004000097882 */ /* 0x000fe40000000000 */
[----:B------:R-:W-:Y:S02]  /*1250*/  UIADD3 UR8, UR13, 0x4, URZ ;  /* 0x000000040d087890 */ /* 0x000fe4000fffe03f */
[----:B------:R-:W-:Y:S01]  /*1260*/  UIADD3 UR14, UR12, 0x180, URZ ;  /* 0x000001800c0e7890 */ /* 0x000fe2000fffe03f */
[----:B------:R-:W-:Y:S01]  /*1270*/  UMOV UR4, UR13 ;  /* 0x0000000d00047c82 */ /* 0x000fe20008000000 */
[----:B------:R-:W-:Y:S01]  /*1280*/  UMOV UR15, 0x40000040 ;  /* 0x40000040000f7882 */ /* 0x000fe20000000000 */
[----:B------:R-:W-:Y:S01]  /*1290*/  WARPGROUP.ARRIVE ;  /* 0x00000000000079c5 */ /* 0x000fe20000000000 */
[----:B------:R-:W-:-:S05]  /*12a0*/  UISETP.GE.AND UP0, UPT, UR50, 0x41, UPT ;  /* 0x000000413200788c */ /* 0x000fca000bf06270 */
[----:B------:R-:W-:Y:S01]  /*12b0*/  HGMMA.64x256x16.F32 R24, gdesc[UR4].tnspB, RZ, !UPT, gsb0 ;  /* 0x43e00000041879f0 */ /* 0x000fe2000c0008ff */
[----:B------:R-:W-:Y:S02]  /*12c0*/  UIADD3 UR6, UR12, 0x80, URZ ;  /* 0x000000800c067890 */ /* 0x000fe4000fffe03f */
[----:B------:R-:W-:Y:S01]  /*12d0*/  UIADD3 UR4, UR13, 0x2, URZ ;  /* 0x000000020d047890 */ /* 0x000fe2000fffe03f */
[----:B------:R-:W-:Y:S01]  /*12e0*/  UMOV UR7, 0x40000040 ;  /* 0x4000004000077882 */ /* 0x000fe20000000000 */
[----:B------:R-:W-:Y:S01]  /*12f0*/  UMOV UR5, 0x40000040 ;  /* 0x4000004000057882 */ /* 0x000fe20000000000 */
[----:B------:R-:W-:-:S03]  /*1300*/  UIADD3 UR12, UR13, 0x6, URZ ;  /* 0x000000060d0c7890 */ /* 0x000fc6000fffe03f */
[----:B------:R-:W-:Y:S01]  /*1310*/  UMOV UR13, 0x40000040 ;  /* 0x40000040000d7882 */ /* 0x000fe20000000000 */
[----:B-1----:R-:W-:-:S04]  /*1320*/  LOP3.LUT R3, R3, 0x7f, RZ, 0xc0, !PT ;  /* 0x0000007f03037812 */ /* 0x002fc800078ec0ff */
[----:B------:R-:W-:-:S13]  /*1330*/  ISETP.NE.AND P0, PT, R3, RZ, PT ;  /* 0x000000ff0300720c */ /* 0x000fda0003f05270 */
[----:B------:R-:W-:-:S04]  /*1340*/  @!P0 IADD3 R0, R0, 0x28c60, RZ ;  /* 0x00028c6000008810 */ /* 0x000fc80007ffe0ff */
[----:B------:R-:W-:Y:S01]  /*1350*/  @!P0 PRMT R0, RZ, 0x654, R0 ;  /* 0x00000654ff008816 */ /* 0x000fe20000000000 */
[----:B------:R-:W-:Y:S02]  /*1360*/  WARPGROUP.DEPBAR.LE gsb0, 0x0 ;  /* 0x00008000000079c5 */ /* 0x000fe40000010000 */
[----:B------:R-:W-:-:S06]  /*1370*/  WARPGROUP.ARRIVE ;  /* 0x00000000000079c5 */ /* 0x000fcc0000000000 */
[----:B------:R-:W-:Y:S03]  /*1380*/  HGMMA.64x256x16.F32 R24, gdesc[UR4].tnspB, R24, gsb0 ;  /* 0x43e00000041879f0 */ /* 0x000fe60008000818 */
[----:B------:R-:W-:Y:S02]  /*1390*/  WARPGROUP.DEPBAR.LE gsb0, 0x0 ;  /* 0x00008000000079c5 */ /* 0x000fe40000010000 */
[----:B------:R-:W-:-:S15]  /*13a0*/  WARPGROUP.ARRIVE ;  /* 0x00000000000079c5 */ /* 0x000fde0000000000 */
[----:B------:R-:W-:-:S08]  /*13b0*/  NOP ;  /* 0x0000000000007918 */ /* 0x000fd00000000000 */
[----:B------:R-:W-:Y:S03]  /*13c0*/  HGMMA.64x256x16.F32 R24, gdesc[UR8].tnspB, R24, gsb0 ;  /* 0x43e00000081879f0 */ /* 0x000fe60008000818 */
[----:B------:R-:W-:Y:S02]  /*13d0*/  WARPGROUP.DEPBAR.LE gsb0, 0x0 ;  /* 0x00008000000079c5 */ /* 0x000fe40000010000 */
[----:B------:R-:W-:-:S15]  /*13e0*/  WARPGROUP.ARRIVE ;  /* 0x00000000000079c5 */ /* 0x000fde0000000000 */
[----:B------:R-:W-:-:S08]  /*13f0*/  NOP ;  /* 0x0000000000007918 */ /* 0x000fd00000000000 */
[----:B------:R-:W-:Y:S03]  /*1400*/  HGMMA.64x256x16.F32 R24, gdesc[UR12].tnspB, R24, gsb0 ;  /* 0x43e000000c1879f0 */ /* 0x000fe60008000818 */
[----:B------:R-:W-:Y:S02]  /*1410*/  WARPGROUP.DEPBAR.LE gsb0, 0x0 ;  /* 0x00008000000079c5 */ /* 0x000fe40000010000 */
[----:B------:R-:W-:Y:S06]  /*1420*/  BAR.ARV 0xf, 0x100 ;  /* 0x03c4000000007b1d */ /* 0x000fec0000002000 */
[----:B------:R1:W-:Y:S01]  /*1430*/  @!P0 SYNCS.ARRIVE.TRANS64.RED.A1T0 RZ, [R0+URZ], RZ ;  /* 0x000000ff00ff89a7 */ /* 0x0003e2000810043f */
[----:B------:R-:W-:-:S13]  /*1440*/  PLOP3.LUT P0, PT, PT, PT, UP0, 0x80, 0x0 ;  /* 0x000000000000781c */ /* 0x000fda0003f0f008 */
[----:B-1----:R-:W-:Y:S05]  /*1450*/  @!P0 BRA `(.L_x_12) ;  /* 0x0000000c00048947 */ /* 0x002fea0003800000 */
[----:B------:R-:W-:-:S06]  /*1460*/  UIADD3 UR37, UR37, -0x2, URZ ;  /* 0xfffffffe25257890 */ /* 0x000fcc000fffe03f */
[----:B------:R-:W-:-:S07]  /*1470*/  IMAD.U32 R0, RZ, RZ, UR37 ;  /* 0x00000025ff007e24 */ /* 0x000fce000f8e00ff */
.L_x_17:
[----:B------:R-:W-:Y:S01]  /*1480*/  BAR.SYNC.DEFER_BLOCKING 0xe, 0x100 ;  /* 0x0384000000007b1d */ /* 0x000fe20000010000 */
[----:B-1----:R-:W-:Y:S01]  /*1490*/  MOV R3, UR39 ;  /* 0x0000002700037c02 */ /* 0x002fe20008000f00 */
[----:B------:R-:W-:Y:S01]  /*14a0*/  UISETP.NE.AND UP1, UPT, UR44, 0x3, UPT ;  /* 0x000000032c00788c */ /* 0x000fe2000bf25270 */
[C---:B------:R-:W-:Y:S01]  /*14b0*/  ISETP.GT.AND P1, PT, R0.reuse, RZ, PT ;  /* 0x000000ff0000720c */ /* 0x040fe20003f24270 */
[----:B------:R-:W-:Y:S01]  /*14c0*/  UIADD3 UR39, UR39, 0x1, URZ ;  /* 0x0000000127277890 */ /* 0x000fe2000fffe03f */
[----:B------:R-:W-:Y:S01]  /*14d0*/  LEA R3, R3, R2, 0x6 ;  /* 0x0000000203037211 */ /* 0x000fe200078e30ff */
[----:B------:R-:W-:Y:S02]  /*14e0*/  VIADD R0, R0, 0xffffffff ;  /* 0xffffffff00007836 */ /* 0x000fe40000000000 */
[----:B------:R-:W-:Y:S01]  /*14f0*/  PLOP3.LUT P2, PT, PT, PT, UP1, 0x80, 0x0 ;  /* 0x000000000000781c */ /* 0x000fe20003f4f018 */
[----:B------:R-:W-:Y:S01]  /*1500*/  UISETP.NE.AND UP0, UPT, UR39, 0x2, UPT ;  /* 0x000000022700788c */ /* 0x000fe2000bf05270 */
[----:B------:R-:W-:-:S03]  /*1510*/  LEA R3, R3, UR46, 0x2 ;  /* 0x0000002e03037c11 */ /* 0x000fc6000f8e10ff */
[----:B------:R-:W-:Y:S02]  /*1520*/  USEL UR6, URZ, 0x1, UP0 ;  /* 0x000000013f067887 */ /* 0x000fe40008000000 */
[----:B------:R-:W-:Y:S02]  /*1530*/  USEL UR39, UR39, URZ, UP0 ;  /* 0x0000003f27277287 */ /* 0x000fe40008000000 */
[----:B------:R-:W-:Y:S01]  /*1540*/  ULOP3.LUT UR40, UR40, UR6, URZ, 0x3c, !UPT ;  /* 0x0000000628287292 */ /* 0x000fe2000f8e3c3f */
[----:B------:R-:W1:Y:S04]  /*1550*/  LDS R4, [R3+0x28800] ;  /* 0x0288000003047984 */ /* 0x000e680000000800 */
[----:B------:R-:W2:Y:S01]  /*1560*/  LDS R5, [R3+0x28820] ;  /* 0x0288200003057984 */ /* 0x000ea20000000800 */
[-C--:B-1----:R-:W-:Y:S01]  /*1570*/  FMUL.FTZ R24, R24, R4.reuse ;  /* 0x0000000418187220 */ /* 0x082fe20000410000 */
[-C--:B------:R-:W-:Y:S01]  /*1580*/  FMUL.FTZ R25, R25, R4.reuse ;  /* 0x0000000419197220 */ /* 0x080fe20000410000 */
        /* <DEDUP_REMOVED lines=61> */
[----:B------:R-:W-:Y:S01]  /*1960*/  FMUL.FTZ R149, R149, R4 ;  /* 0x0000000495957220 */ /* 0x000fe20000410000 */
[-C--:B--2---:R-:W-:Y:S01]  /*1970*/  FMUL.FTZ R26, R26, R5.reuse ;  /* 0x000000051a1a7220 */ /* 0x084fe20000410000 */
        /* <DEDUP_REMOVED lines=63> */
[----:B------:R-:W-:Y:S06]  /*1d70*/  @!P2 BRA `(.L_x_13) ;  /* 0x000000000004a947 */ /* 0x000fec0003800000 */
[----:B------:R-:W-:Y:S01]  /*1d80*/  BPT.TRAP 0x1 ;  /* 0x000000040000795c */ /* 0x000fe20000300000 */
.L_x_13:
[----:B------:R-:W-:Y:S01]  /*1d90*/  ULEA UR6, UR39, UR46, 0x3 ;  /* 0x0000002e27067291 */ /* 0x000fe2000f8e183f */
[----:B------:R-:W-:-:S04]  /*1da0*/  MOV R3, UR40 ;  /* 0x0000002800037c02 */ /* 0x000fc80008000f00 */
[----:B------:R-:W-:-:S04]  /*1db0*/  SHF.L.U32 R3, R3, 0x1f, RZ ;  /* 0x0000001f03037819 */ /* 0x000fc800000006ff */
[----:B------:R1:W2:Y:S01]  /*1dc0*/  SYNCS.PHASECHK.TRANS64.TRYWAIT P0, [UR6+0x28c50], R3 ;  /* 0x028c5003ff0075a7 */ /* 0x0002a20008000146 */
[----:B------:R-:W-:Y:S05]  /*1dd0*/  @!P2 BRA `(.L_x_14) ;  /* 0x000000000004a947 */ /* 0x000fea0003800000 */
[----:B------:R-:W-:Y:S01]  /*1de0*/  BPT.TRAP 0x1 ;  /* 0x000000040000795c */ /* 0x000fe20000300000 */
.L_x_14:
[----:B--2---:R-:W-:Y:S05]  /*1df0*/  @P0 BRA `(.L_x_15) ;  /* 0x0000000000080947 */ /* 0x004fea0003800000 */
[----:B------:R-:W2:Y:S02]  /*1e00*/  SYNCS.PHASECHK.TRANS64.TRYWAIT P0, [UR6+0x28c50], R3 ;  /* 0x028c5003ff0075a7 */ /* 0x000ea40008000146 */
[----:B--2---:R-:W-:Y:S05]  /*1e10*/  @!P0 BRA `(.L_x_16) ;  /* 0x0000008800508947 */ /* 0x004fea0003800000 */
.L_x_15:
[----:B------:R-:W-:Y:S01]  /*1e20*/  UIADD3 UR6, UR46, 0x26800, URZ ;  /* 0x000268002e067890 */ /* 0x000fe2000fffe03f */
[----:B------:R-:W-:Y:S01]  /*1e30*/  WARPGROUP.ARRIVE ;  /* 0x00000000000079c5 */ /* 0x000fe20000000000 */
[----:B------:R-:W-:-:S05]  /*1e40*/  ULEA UR18, UR39, UR20, 0xc ;  /* 0x0000001427127291 */ /* 0x000fca000f8e603f */
[----:B--2---:R-:W2:Y:S01]  /*1e50*/  S2R R4, SR_TID.X ;  /* 0x0000000000047919 */ /* 0x004ea20000002100 */
[----:B------:R-:W-:Y:S01]  /*1e60*/  USHF.R.U32.HI UR6, URZ, 0x4, UR6 ;  /* 0x000000043f067899 */ /* 0x000fe20008011606 */
[----:B-1----:R-:W-:Y:S01]  /*1e70*/  MOV R3, UR39 ;  /* 0x0000002700037c02 */ /* 0x002fe20008000f00 */
[----:B------:R-:W-:Y:S01]  /*1e80*/  UMOV UR19, 0x40000040 ;  /* 0x4000004000137882 */ /* 0x000fe20000000000 */
[----:B------:R-:W-:Y:S01]  /*1e90*/  UMOV UR17, 0x40000040 ;  /* 0x4000004000117882 */ /* 0x000fe20000000000 */
[----:B------:R-:W-:Y:S01]  /*1ea0*/  ULOP3.LUT UR6, UR6, 0x3fff, URZ, 0xc0, !UPT ;  /* 0x00003fff06067892 */ /* 0x000fe2000f8ec03f */
[----:B------:R-:W-:Y:S01]  /*1eb0*/  UMOV UR7, 0x40000040 ;  /* 0x4000004000077882 */ /* 0x000fe20000000000 */
[----:B------:R-:W-:Y:S02]  /*1ec0*/  UIADD3 UR10, UR18, 0x100, URZ ;  /* 0x00000100120a7890 */ /* 0x000fe4000fffe03f */
[----:B------:R-:W-:Y:S02]  /*1ed0*/  ULOP3.LUT UR16, UR6, 0x10000, URZ, 0xfc, !UPT ;  /* 0x0001000006107892 */ /* 0x000fe4000f8efc3f */
[----:B------:R-:W-:Y:S01]  /*1ee0*/  UIADD3 UR6, UR18, 0x80, URZ ;  /* 0x0000008012067890 */ /* 0x000fe2000fffe03f */
[----:B------:R-:W-:Y:S01]  /*1ef0*/  UMOV UR11, 0x40000040 ;  /* 0x40000040000b7882 */ /* 0x000fe20000000000 */
[----:B------:R-:W-:Y:S01]  /*1f00*/  UIADD3 UR14, UR18, 0x180, URZ ;  /* 0x00000180120e7890 */ /* 0x000fe2000fffe03f */
[----:B------:R-:W-:-:S04]  /*1f10*/  UMOV UR15, 0x40000040 ;  /* 0x40000040000f7882 */ /* 0x000fc80000000000 */
[----:B------:R-:W-:Y:S01]  /*1f20*/  HGMMA.64x256x16.F32 R24, gdesc[UR16].tnspB, R24, gsb0 ;  /* 0x43e00000101879f0 */ /* 0x000fe20008000818 */
[----:B--2---:R-:W-:-:S04]  /*1f30*/  LOP3.LUT R4, R4, 0x7f, RZ, 0xc0, !PT ;  /* 0x0000007f04047812 */ /* 0x004fc800078ec0ff */
[----:B------:R-:W-:-:S13]  /*1f40*/  ISETP.NE.AND P0, PT, R4, RZ, PT ;  /* 0x000000ff0400720c */ /* 0x000fda0003f05270 */
[----:B------:R-:W-:-:S05]  /*1f50*/  @!P0 LEA R3, R3, UR46, 0x3 ;  /* 0x0000002e03038c11 */ /* 0x000fca000f8e18ff */
[----:B------:R-:W-:-:S05]  /*1f60*/  @!P0 VIADD R3, R3, 0x28c60 ;  /* 0x00028c6003038836 */ /* 0x000fca0000000000 */
        /* <DEDUP_REMOVED lines=15> */
[----:B------:R-:W-:Y:S05]  /*2060*/  @P1 BRA `(.L_x_17) ;  /* 0xfffffff400041947 */ /* 0x000fea000383ffff */
.L_x_12:
[----:B------:R-:W-:Y:S01]  /*2070*/  BAR.SYNC.DEFER_BLOCKING 0xe, 0x100 ;  /* 0x0384000000007b1d */ /* 0x000fe20000010000 */
[----:B-1----:R-:W-:Y:S01]  /*2080*/  MOV R3, UR39 ;  /* 0x0000002700037c02 */ /* 0x002fe20008000f00 */
[----:B------:R-:W-:Y:S01]  /*2090*/  UIADD3 UR39, UR39, 0x1, URZ ;  /* 0x0000000127277890 */ /* 0x000fe2000fffe03f */
[----:B------:R-:W-:Y:S02]  /*20a0*/  CS2R R156, SRZ ;  /* 0x00000000009c7805 */ /* 0x000fe4000001ff00 */
[----:B------:R-:W-:Y:S01]  /*20b0*/  LEA R0, R3, R2, 0x6 ;  /* 0x0000000203007211 */ /* 0x000fe200078e30ff */
[----:B------:R-:W-:-:S03]  /*20c0*/  UISETP.NE.AND UP0, UPT, UR39, 0x2, UPT ;  /* 0x000000022700788c */ /* 0x000fc6000bf05270 */
[----:B------:R-:W-:Y:S01]  /*20d0*/  LEA R3, R0, UR46, 0x2 ;  /* 0x0000002e00037c11 */ /* 0x000fe2000f8e10ff */
        /* <DEDUP_REMOVED lines=133> */
[----:B------:R-:W-:Y:S06]  /*2930*/  BAR.ARV 0xf, 0x100 ;  /* 0x03c4000000007b1d */ /* 0x000fec0000002000 */
[----:B------:R-:W-:Y:S05]  /*2940*/  BRA `(.L_x_18) ;  /* 0x0000003800747947 */ /* 0x000fea0003800000 */
.L_x_9:
[----:B------:R-:W1:Y:S02]  /*2950*/  SHFL.IDX PT, R0, R184, RZ, 0x1f ;  /* 0x00001fffb8007589 */ /* 0x000e6400000e0000 */
[----:B-1----:R-:W-:-:S13]  /*2960*/  R2UR UR4, R0 ;  /* 0x00000000000472ca */ /* 0x002fda00000e0000 */
[----:B------:R-:W-:-:S04]  /*2970*/  ULEA.HI UR5, UR4, UR4, URZ, 0x1 ;  /* 0x0000000404057291 */ /* 0x000fc8000f8f083f */
[----:B------:R-:W-:-:S04]  /*2980*/  ULOP3.LUT UR5, UR5, 0x1fffe, URZ, 0xc0, !UPT ;  /* 0x0001fffe05057892 */ /* 0x000fc8000f8ec03f */
[----:B------:R-:W-:Y:S02]  /*2990*/  UIADD3 UR5, UR4, -UR5, URZ ;  /* 0x8000000504057290 */ /* 0x000fe4000fffe03f */
[----:B------:R-:W-:Y:S02]  /*29a0*/  UIADD3 UR4, UR46, 0x26800, URZ ;  /* 0x000268002e047890 */ /* 0x000fe4000fffe03f */
[----:B------:R-:W-:Y:S02]  /*29b0*/  ULEA UR5, UR5, UR46, 0xf ;  /* 0x0000002e05057291 */ /* 0x000fe4000f8e783f */
[----:B------:R-:W-:Y:S02]  /*29c0*/  ULOP3.LUT UP0, URZ, UR4, 0x3ff, URZ, 0xc0, !UPT ;  /* 0x000003ff043f7892 */ /* 0x000fe4000f80c03f */
[----:B------:R-:W-:-:S04]  /*29d0*/  UIADD3 UR5, UR5, 0x400, URZ ;  /* 0x0000040005057890 */ /* 0x000fc8000fffe03f */
[----:B------:R-:W-:Y:S01]  /*29e0*/  PLOP3.LUT P0, PT, PT, PT, UP0, 0x80, 0x0 ;  /* 0x000000000000781c */ /* 0x000fe20003f0f008 */
[----:B------:R-:W-:-:S04]  /*29f0*/  USHF.R.U32.HI UR5, URZ, 0x4, UR5 ;  /* 0x000000043f057899 */ /* 0x000fc80008011605 */
[----:B------:R-:W-:-:S08]  /*2a00*/  ULOP3.LUT UR51, UR5, 0x3fff, URZ, 0xc0, !UPT ;  /* 0x00003fff05337892 */ /* 0x000fd0000f8ec03f */
[----:B------:R-:W-:Y:S05]  /*2a10*/  @!P0 BRA `(.L_x_19) ;  /* 0x0000000000408947 */ /* 0x000fea0003800000 */
[----:B------:R-:W-:Y:S01]  /*2a20*/  MOV R0, 0x0 ;  /* 0x0000000000007802 */ /* 0x000fe20000000f00 */
[----:B------:R-:W-:Y:S01]  /*2a30*/  ULDC.64 UR4, c[0x4][0x88] ;  /* 0x0100220000047ab9 */ /* 0x000fe20000000a00 */
[----:B------:R-:W-:Y:S01]  /*2a40*/  ULDC.64 UR6, c[0x4][0x28] ;  /* 0x01000a0000067ab9 */ /* 0x000fe20000000a00 */
[----:B------:R-:W-:Y:S01]  /*2a50*/  IMAD.U32 R4, RZ, RZ, UR4 ;  /* 0x00000004ff047e24 */ /* 0x000fe2000f8e00ff */
[----:B------:R1:W2:Y:S01]  /*2a60*/  LDC.64 R14, c[0x4][R0] ;  /* 0x01000000000e7b82 */ /* 0x0002a20000000a00 */
[----:B------:R-:W-:Y:S01]  /*2a70*/  MOV R5, UR5 ;  /* 0x0000000500057c02 */ /* 0x000fe20008000f00 */
[----:B------:R-:W-:Y:S01]  /*2a80*/  ULDC.64 UR4, c[0x4][0x90] ;  /* 0x0100240000047ab9 */ /* 0x000fe20000000a00 */
[----:B------:R-:W-:Y:S01]  /*2a90*/  MOV R10, UR6 ;  /* 0x00000006000a7c02 */ /* 0x000fe20008000f00 */
[----:B------:R-:W-:Y:S01]  /*2aa0*/  IMAD.U32 R7, RZ, RZ, UR5 ;  /* 0x00000005ff077e24 */ /* 0x000fe2000f8e00ff */
[----:B------:R-:W-:Y:S01]  /*2ab0*/  MOV R6, UR4 ;  /* 0x0000000400067c02 */ /* 0x000fe20008000f00 */
[----:B------:R-:W-:Y:S01]  /*2ac0*/  IMAD.MOV.U32 R8, RZ, RZ, 0x70 ;  /* 0x00000070ff087424 */ /* 0x000fe200078e00ff */
[----:B------:R-:W-:-:S02]  /*2ad0*/  MOV R11, UR7 ;  /* 0x00000007000b7c02 */ /* 0x000fc40008000f00 */
[----:B------:R-:W-:Y:S02]  /*2ae0*/  MOV R12, 0x1 ;  /* 0x00000001000c7802 */ /* 0x000fe40000000f00 */
[----:B-1----:R-:W-:-:S07]  /*2af0*/  MOV R13, RZ ;  /* 0x000000ff000d7202 */ /* 0x002fce0000000f00 */
[----:B------:R-:W-:-:S07]  /*2b00*/  LEPC R20, `(.L_x_19) ;  /* 0x000000001014794e */ /* 0x000fce0000000000 */
[----:B--2---:R-:W-:Y:S05]  /*2b10*/  CALL.ABS.NOINC R14 ;  /* 0x000000000e007343 */ /* 0x004fea0003c00000 */
.L_x_19:
[----:B------:R-:W-:Y:S01]  /*2b20*/  ULEA.HI UR4, UR41, UR41, URZ, 0x1 ;  /* 0x0000002929047291 */ /* 0x000fe2000f8f083f */
[----:B------:R-:W-:-:S03]  /*2b30*/  MOV R3, UR44 ;  /* 0x0000002c00037c02 */ /* 0x000fc60008000f00 */
[----:B------:R-:W-:Y:S01]  /*2b40*/  ULOP3.LUT UR4, UR4, 0xfffffffe, URZ, 0xc0, !UPT ;  /* 0xfffffffe04047892 */ /* 0x000fe2000f8ec03f */
[----:B------:R-:W-:-:S03]  /*2b50*/  ISETP.NE.AND P0, PT, R3, 0x3, PT ;  /* 0x000000030300780c */ /* 0x000fc60003f05270 */
[----:B------:R-:W-:-:S06]  /*2b60*/  UIADD3 UR4, UR41, -UR4, URZ ;  /* 0x8000000429047290 */ /* 0x000fcc000fffe03f */
[----:B------:R-:W-:-:S05]  /*2b70*/  IMAD.U32 R0, RZ, RZ, UR4 ;  /* 0x00000004ff007e24 */ /* 0x000fca000f8e00ff */
[----:B------:R-:W-:-:S04]  /*2b80*/  SHF.L.U32 R0, R0, 0x1f, RZ ;  /* 0x0000001f00007819 */ /* 0x000fc800000006ff */
[----:B------:R-:W1:Y:S02]  /*2b90*/  SYNCS.PHASECHK.TRANS64.TRYWAIT P1, [UR46+0x28c00], R0 ;  /* 0x028c0000ff0075a7 */ /* 0x000e64000802016e */
[----:B-1----:R-:W-:Y:S05]  /*2ba0*/  @!P1 BRA `(.L_x_20) ;  /* 0x0000007c00049947 */ /* 0x002fea0003800000 */
.L_x_99:
[----:B------:R-:W-:Y:S05]  /*2bb0*/  @!P0 BRA `(.L_x_21) ;  /* 0x0000000000048947 */ /* 0x000fea0003800000 */
[----:B------:R-:W-:Y:S01]  /*2bc0*/  BPT.TRAP 0x1 ;  /* 0x000000040000795c */ /* 0x000fe20000300000 */
.L_x_21:
[----:B------:R-:W-:Y:S01]  /*2bd0*/  IMAD.U32 R12, RZ, RZ, UR40 ;  /* 0x00000028ff0c7e24 */ /* 0x000fe2000f8e00ff */
[----:B------:R-:W-:-:S04]  /*2be0*/  MOV R7, UR39 ;  /* 0x0000002700077c02 */ /* 0x000fc80008000f00 */
[----:B------:R-:W-:Y:S02]  /*2bf0*/  LEA R7, R7, UR46, 0x3 ;  /* 0x0000002e07077c11 */ /* 0x000fe4000f8e18ff */
[----:B------:R-:W-:-:S04]  /*2c00*/  SHF.L.U32 R12, R12, 0x1f, RZ ;  /* 0x0000001f0c0c7819 */ /* 0x000fc800000006ff */
[----:B------:R2:W3:Y:S01]  /*2c10*/  SYNCS.PHASECHK.TRANS64.TRYWAIT P1, [R7+URZ+0x28c30], R12 ;  /* 0x028c300c070075a7 */ /* 0x0004e2000802017f */
[----:B------:R-:W-:Y:S05]  /*2c20*/  @!P0 BRA `(.L_x_22) ;  /* 0x0000000000048947 */ /* 0x000fea0003800000 */
[----:B------:R-:W-:Y:S01]  /*2c30*/  BPT.TRAP 0x1 ;  /* 0x000000040000795c */ /* 0x000fe20000300000 */
.L_x_22:
[----:B---3--:R-:W-:Y:S05]  /*2c40*/  @P1 BRA `(.L_x_23) ;  /* 0x0000000000081947 */ /* 0x008fea0003800000 */
[----:B------:R-:W3:Y:S02]  /*2c50*/  SYNCS.PHASECHK.TRANS64.TRYWAIT P1, [R7+URZ+0x28c30], R12 ;  /* 0x028c300c070075a7 */ /* 0x000ee4000802017f */
[----:B---3--:R-:W-:Y:S05]  /*2c60*/  @!P1 BRA `(.L_x_24) ;  /* 0x0000007800ec9947 */ /* 0x008fea0003800000 */
.L_x_23:
[----:B-1----:R-:W1:Y:S01]  /*2c70*/  S2R R0, SR_TID.X ;  /* 0x0000000000007919 */ /* 0x002e620000002100 */
[----:B------:R-:W-:-:S04]  /*2c80*/  UIADD3 UR4, UR46, 0x22400, URZ ;  /* 0x000224002e047890 */ /* 0x000fc8000fffe03f */
[----:B------:R-:W-:-:S04]  /*2c90*/  USHF.R.U32.HI UR4, URZ, 0x4, UR4 ;  /* 0x000000043f047899 */ /* 0x000fc80008011604 */
[----:B------:R-:W-:-:S06]  /*2ca0*/  ULOP3.LUT UR4, UR4, 0x3fff, URZ, 0xc0, !UPT ;  /* 0x00003fff04047892 */ /* 0x000fcc000f8ec03f */
[----:B------:R-:W-:Y:S01]  /*2cb0*/  MOV R4, UR4 ;  /* 0x0000000400047c02 */ /* 0x000fe20008000f00 */
[----:B------:R-:W-:Y:S05]  /*2cc0*/  WARPSYNC.ALL ;  /* 0x0000000000007948 */ /* 0x000fea0003800000 */
[----:B------:R-:W-:Y:S02]  /*2cd0*/  LOP3.LUT R4, R4, 0x10000, RZ, 0xfc, !PT ;  /* 0x0001000004047812 */ /* 0x000fe400078efcff */
[----:B-1----:R-:W-:-:S04]  /*2ce0*/  LOP3.LUT R0, R0, 0x7f, RZ, 0xc0, !PT ;  /* 0x0000007f00007812 */ /* 0x002fc800078ec0ff */
[----:B------:R-:W-:Y:S02]  /*2cf0*/  ISETP.NE.AND P1, PT, R0, RZ, PT ;  /* 0x000000ff0000720c */ /* 0x000fe40003f25270 */
[----:B------:R-:W-:Y:S01]  /*2d00*/  R2UR UR12, R4 ;  /* 0x00000000040c72ca */ /* 0x000fe200000e0000 */
[----:B------:R-:W-:Y:S01]  /*2d10*/  UIADD3 UR4, UR46, 0x20400, URZ ;  /* 0x000204002e047890 */ /* 0x000fe2000fffe03f */
[----:B------:R-:W-:Y:S01]  /*2d20*/  WARPGROUP.ARRIVE ;  /* 0x00000000000079c5 */ /* 0x000fe20000000000 */
[----:B------:R-:W-:Y:S01]  /*2d30*/  UMOV UR7, 0x40000040 ;  /* 0x4000004000077882 */ /* 0x000fe20000000000 */
[----:B------:R-:W-:Y:S01]  /*2d40*/  UMOV UR5, 0x40000040 ;  /* 0x4000004000057882 */ /* 0x000fe20000000000 */
[----:B------:R-:W-:Y:S01]  /*2d50*/  USHF.R.U32.HI UR4, URZ, 0x4, UR4 ;  /* 0x000000043f047899 */ /* 0x000fe20008011604 */
[----:B------:R-:W-:Y:S01]  /*2d60*/  UMOV UR11, 0x40000040 ;  /* 0x40000040000b7882 */ /* 0x000fe20000000000 */
[----:B------:R-:W-:Y:S02]  /*2d70*/  UMOV UR9, 0x40000040 ;  /* 0x4000004000097882 */ /* 0x000fe40000000000 */
[----:B------:R-:W-:Y:S01]  /*2d80*/  ULOP3.LUT UR4, UR4, 0x3fff, URZ, 0xc0, !UPT ;  /* 0x00003fff04047892 */ /* 0x000fe2000f8ec03f */
[----:B------:R-:W-:Y:S01]  /*2d90*/  UMOV UR15, 0x40000040 ;  /* 0x40000040000f7882 */ /* 0x000fe20000000000 */
[----:B------:R-:W-:-:S02]  /*2da0*/  ULDC UR20, c[0x0][0x988] ;  /* 0x0002620000147ab9 */ /* 0x000fc40000000800 */
[----:B------:R-:W-:Y:S02]  /*2db0*/  ULEA UR12, UR39, UR12, 0x9 ;  /* 0x0000000c270c7291 */ /* 0x000fe4000f8e483f */
[----:B------:R-:W-:Y:S02]  /*2dc0*/  ULOP3.LUT UR13, UR4, 0x10000, URZ, 0xfc, !UPT ;  /* 0x00010000040d7892 */ /* 0x000fe4000f8efc3f */
[----:B------:R-:W-:Y:S02]  /*2dd0*/  UIADD3 UR10, UR12, 0x4, URZ ;  /* 0x000000040c0a7890 */ /* 0x000fe4000fffe03f */
[----:B------:R-:W-:Y:S01]  /*2de0*/  UIADD3 UR8, UR13, 0x4, URZ ;  /* 0x000000040d087890 */ /* 0x000fe2000fffe03f */
[----:B------:R-:W-:Y:S02]  /*2df0*/  UMOV UR6, UR12 ;  /* 0x0000000c00067c82 */ /* 0x000fe40008000000 */
[----:B------:R-:W-:Y:S01]  /*2e00*/  UMOV UR4, UR13 ;  /* 0x0000000d00047c82 */ /* 0x000fe20008000000 */
[----:B------:R-:W-:Y:S01]  /*2e10*/  UIADD3 UR14, UR12, 0x6, URZ ;  /* 0x000000060c0e7890 */ /* 0x000fe2000fffe03f */
[----:B------:R-:W-:Y:S01]  /*2e20*/  HGMMA.64x64x16.F32 R24, gdesc[UR4], RZ, !UPT, gsb0 ;  /* 0x00e00000041879f0 */ /* 0x000fe2000c0008ff */
[----:B------:R-:W-:-:S02]  /*2e30*/  UIADD3 UR6, UR12, 0x2, URZ ;  /* 0x000000020c067890 */ /* 0x000fc4000fffe03f */
[----:B------:R-:W-:Y:S01]  /*2e40*/  UIADD3 UR4, UR13, 0x2, URZ ;  /* 0x000000020d047890 */ /* 0x000fe2000fffe03f */
[----:B------:R-:W-:Y:S01]  /*2e50*/  UMOV UR7, 0x40000040 ;  /* 0x4000004000077882 */ /* 0x000fe20000000000 */
[----:B------:R-:W-:Y:S01]  /*2e60*/  UMOV UR5, 0x40000040 ;  /* 0x4000004000057882 */ /* 0x000fe20000000000 */
[----:B------:R-:W-:-:S03]  /*2e70*/  UIADD3 UR12, UR13, 0x6, URZ ;  /* 0x000000060d0c7890 */ /* 0x000fc6000fffe03f */
[----:B------:R-:W-:Y:S01]  /*2e80*/  UMOV UR13, 0x40000040 ;  /* 0x40000040000d7882 */ /* 0x000fe20000000000 */
[----:B------:R-:W-:Y:S02]  /*2e90*/  WARPGROUP.DEPBAR.LE gsb0, 0x0 ;  /* 0x00008000000079c5 */ /* 0x000fe40000010000 */
[----:B------:R-:W-:-:S06]  /*2ea0*/  WARPGROUP.ARRIVE ;  /* 0x00000000000079c5 */ /* 0x000fcc0000000000 */
[----:B------:R-:W-:Y:S01]  /*2eb0*/  HGMMA.64x64x16.F32 R24, gdesc[UR4], R24, gsb0 ;  /* 0x00e00000041879f0 */ /* 0x000fe20008000818 */
[----:B------:R-:W-:-:S06]  /*2ec0*/  UIMAD UR6, UR37, -0x40, UR50 ;  /* 0xffffffc0250678a4 */ /* 0x000fcc000f8e0232 */
[----:B------:R-:W-:-:S04]  /*2ed0*/  MOV R3, UR6 ;  /* 0x0000000600037c02 */ /* 0x000fc80008000f00 */
[----:B------:R-:W-:-:S04]  /*2ee0*/  IADD3 R0, -R16, 0x40, R3 ;  /* 0x0000004010007810 */ /* 0x000fc80007ffe103 */
[C---:B------:R-:W-:Y:S02]  /*2ef0*/  ISETP.GT.AND P6, PT, R0.reuse, RZ, PT ;  /* 0x000000ff0000720c */ /* 0x040fe40003fc4270 */
[C---:B------:R-:W-:Y:S02]  /*2f00*/  ISETP.GT.AND P2, PT, R0.reuse, 0x1, PT ;  /* 0x000000010000780c */ /* 0x040fe40003f44270 */
[C---:B------:R-:W-:Y:S02]  /*2f10*/  ISETP.GT.AND P3, PT, R0.reuse, 0x8, PT ;  /* 0x000000080000780c */ /* 0x040fe40003f64270 */
[C---:B------:R-:W-:Y:S02]  /*2f20*/  ISETP.GT.AND P4, PT, R0.reuse, 0x9, PT ;  /* 0x000000090000780c */ /* 0x040fe40003f84270 */
[----:B------:R-:W-:Y:S01]  /*2f30*/  ISETP.GT.AND P5, PT, R0, 0x10, PT ;  /* 0x000000100000780c */ /* 0x000fe20003fa4270 */
[----:B------:R-:W-:Y:S02]  /*2f40*/  WARPGROUP.DEPBAR.LE gsb0, 0x0 ;  /* 0x00008000000079c5 */ /* 0x000fe40000010000 */
[----:B------:R-:W-:-:S06]  /*2f50*/  WARPGROUP.ARRIVE ;  /* 0x00000000000079c5 */ /* 0x000fcc0000000000 */
[----:B------:R-:W-:Y:S03]  /*2f60*/  HGMMA.64x64x16.F32 R24, gdesc[UR8], R24, gsb0 ;  /* 0x00e00000081879f0 */ /* 0x000fe60008000818 */
[----:B------:R-:W-:Y:S02]  /*2f70*/  WARPGROUP.DEPBAR.LE gsb0, 0x0 ;  /* 0x00008000000079c5 */ /* 0x000fe40000010000 */
[----:B------:R-:W-:-:S06]  /*2f80*/  WARPGROUP.ARRIVE ;  /* 0x00000000000079c5 */ /* 0x000fcc0000000000 */
[----:B------:R-:W-:Y:S03]  /*2f90*/  HGMMA.64x64x16.F32 R24, gdesc[UR12], R24, gsb0 ;  /* 0x00e000000c1879f0 */ /* 0x000fe60008000818 */
[----:B------:R-:W-:Y:S02]  /*2fa0*/  WARPGROUP.DEPBAR.LE gsb0, 0x0 ;  /* 0x00008000000079c5 */ /* 0x000fe40000010000 */
[----:B------:R-:W-:Y:S02]  /*2fb0*/  FSEL R24, R24, -INF , P6 ;  /* 0xff80000018187808 */ /* 0x000fe40003000000 */
[----:B------:R-:W-:Y:S02]  /*2fc0*/  FSEL R25, R25, -INF , P2 ;  /* 0xff80000019197808 */ /* 0x000fe40001000000 */
[----:B------:R-:W-:Y:S02]  /*2fd0*/  FSEL R28, R28, -INF , P3 ;  /* 0xff8000001c1c7808 */ /* 0x000fe40001800000 */
[----:B------:R-:W-:-:S02]  /*2fe0*/  FMNMX.FTZ R3, R24, R25, !PT ;  /* 0x0000001918037209 */ /* 0x000fc40007810000 */
[----:B------:R-:W-:Y:S02]  /*2ff0*/  FSEL R29, R29, -INF , P4 ;  /* 0xff8000001d1d7808 */ /* 0x000fe40002000000 */
[----:B------:R-:W-:Y:S02]  /*3000*/  FMNMX.FTZ R6, R28, R3, !PT ;  /* 0x000000031c067209 */ /* 0x000fe40007810000 */
[----:B------:R-:W-:Y:S02]  /*3010*/  FSEL R26, R26, -INF , P6 ;  /* 0xff8000001a1a7808 */ /* 0x000fe40003000000 */
[----:B------:R-:W-:Y:S02]  /*3020*/  ISETP.GT.AND P6, PT, R0, 0x11, PT ;  /* 0x000000110000780c */ /* 0x000fe40003fc4270 */
[----:B------:R-:W-:Y:S02]  /*3030*/  FSEL R32, R32, -INF , P5 ;  /* 0xff80000020207808 */ /* 0x000fe40002800000 */
[----:B------:R-:W-:-:S02]  /*3040*/  FMNMX.FTZ R3, R29, R6, !PT ;  /* 0x000000061d037209 */ /* 0x000fc40007810000 */
[----:B------:R-:W-:Y:S02]  /*3050*/  FSEL R27, R27, -INF , P2 ;  /* 0xff8000001b1b7808 */ /* 0x000fe40001000000 */
[----:B------:R-:W-:Y:S02]  /*3060*/  ISETP.GT.AND P2, PT, R0, 0x18, PT ;  /* 0x000000180000780c */ /* 0x000fe40003f44270 */
[----:B------:R-:W-:Y:S02]  /*3070*/  FSEL R33, R33, -INF , P6 ;  /* 0xff80000021217808 */ /* 0x000fe40003000000 */
[----:B------:R-:W-:Y:S02]  /*3080*/  FMNMX.FTZ R6, R32, R3, !PT ;  /* 0x0000000320067209 */ /* 0x000fe40007810000 */
[----:B------:R-:W-:Y:S02]  /*3090*/  FSEL R30, R30, -INF , P3 ;  /* 0xff8000001e1e7808 */ /* 0x000fe40001800000 */
[----:B------:R-:W-:-:S02]  /*30a0*/  ISETP.GT.AND P3, PT, R0, 0x19, PT ;  /* 0x000000190000780c */ /* 0x000fc40003f64270 */
        /* <DEDUP_REMOVED lines=35> */
[----:B------:R-:W-:-:S02]  /*32e0*/  FMNMX.FTZ R0, R52, R3, !PT ;  /* 0x0000000334007209 */ /* 0x000fc40007810000 */
[----:B------:R-:W-:Y:S02]  /*32f0*/  FMNMX.FTZ R3, R26, R27, !PT ;  /* 0x0000001b1a037209 */ /* 0x000fe40007810000 */
[----:B------:R-:W-:Y:S02]  /*3300*/  FMNMX.FTZ R5, R53, R0, !PT ;  /* 0x0000000035057209 */ /* 0x000fe40007810000 */
[----:B------:R-:W-:Y:S02]  /*3310*/  FSEL R47, R47, -INF , P2 ;  /* 0xff8000002f2f7808 */ /* 0x000fe40001000000 */
[----:B------:R-:W-:Y:S01]  /*3320*/  FSEL R50, R50, -INF , P3 ;  /* 0xff80000032327808 */ /* 0x000fe20001800000 */
[----:B------:R-:W1:Y:S01]  /*3330*/  SHFL.BFLY PT, R0, R5, 0x2, 0x1f ;  /* 0x0c401f0005007f89 */ /* 0x000e6200000e0000 */
[----:B------:R-:W-:Y:S02]  /*3340*/  FSEL R51, R51, -INF , P4 ;  /* 0xff80000033337808 */ /* 0x000fe40002000000 */
[----:B------:R-:W-:-:S02]  /*3350*/  FSEL R54, R54, -INF , P5 ;  /* 0xff80000036367808 */ /* 0x000fc40002800000 */
[----:B------:R-:W-:Y:S02]  /*3360*/  FSEL R55, R55, -INF , P6 ;  /* 0xff80000037377808 */ /* 0x000fe40003000000 */
[----:B-1----:R-:W-:Y:S02]  /*3370*/  FMNMX.FTZ R8, R5, R0, !PT ;  /* 0x0000000005087209 */ /* 0x002fe40007810000 */
[----:B------:R-:W-:-:S03]  /*3380*/  FMNMX.FTZ R0, R30, R3, !PT ;  /* 0x000000031e007209 */ /* 0x000fc60007810000 */
[----:B------:R-:W1:Y:S01]  /*3390*/  SHFL.BFLY PT, R9, R8, 0x1, 0x1f ;  /* 0x0c201f0008097f89 */ /* 0x000e6200000e0000 */
[----:B------:R-:W-:-:S04]  /*33a0*/  FMNMX.FTZ R3, R31, R0, !PT ;  /* 0x000000001f037209 */ /* 0x000fc80007810000 */
[----:B------:R-:W-:-:S04]  /*33b0*/  FMNMX.FTZ R0, R34, R3, !PT ;  /* 0x0000000322007209 */ /* 0x000fc80007810000 */
[----:B------:R-:W-:-:S04]  /*33c0*/  FMNMX.FTZ R3, R35, R0, !PT ;  /* 0x0000000023037209 */ /* 0x000fc80007810000 */
[----:B------:R-:W-:-:S04]  /*33d0*/  FMNMX.FTZ R6, R38, R3, !PT ;  /* 0x0000000326067209 */ /* 0x000fc80007810000 */
[----:B------:R-:W-:-:S04]  /*33e0*/  FMNMX.FTZ R3, R39, R6, !PT ;  /* 0x0000000627037209 */ /* 0x000fc80007810000 */
[----:B------:R-:W-:Y:S02]  /*33f0*/  FMNMX.FTZ R6, R42, R3, !PT ;  /* 0x000000032a067209 */ /* 0x000fe40007810000 */
[----:B-1----:R-:W-:Y:S02]  /*3400*/  FMNMX.FTZ R0, R8, R9, !PT ;  /* 0x0000000908007209 */ /* 0x002fe40007810000 */
[----:B------:R-:W-:Y:S02]  /*3410*/  FMNMX.FTZ R3, R43, R6, !PT ;  /* 0x000000062b037209 */ /* 0x000fe40007810000 */
[C---:B------:R-:W-:Y:S01]  /*3420*/  FSETP.NEU.FTZ.AND P2, PT, R0.reuse, -INF , PT ;  /* 0xff8000000000780b */ /* 0x040fe20003f5d000 */
[----:B------:R-:W-:Y:S01]  /*3430*/  FMUL.FTZ R5, R0, UR20 ;  /* 0x0000001400057c20 */ /* 0x000fe20008410000 */
[----:B------:R-:W-:-:S04]  /*3440*/  FMNMX.FTZ R6, R46, R3, !PT ;  /* 0x000000032e067209 */ /* 0x000fc80007810000 */
[----:B------:R-:W-:Y:S02]  /*3450*/  FMNMX.FTZ R3, R47, R6, !PT ;  /* 0x000000062f037209 */ /* 0x000fe40007810000 */
[----:B------:R-:W-:Y:S02]  /*3460*/  FSEL R8, R5, RZ, P2 ;  /* 0x000000ff05087208 */ /* 0x000fe40001000000 */
[----:B------:R-:W-:-:S03]  /*3470*/  FMNMX.FTZ R6, R50, R3, !PT ;  /* 0x0000000332067209 */ /* 0x000fc60007810000 */
[--C-:B------:R-:W-:Y:S01]  /*3480*/  FFMA.FTZ R24, R24, UR20, -R8.reuse ;  /* 0x0000001418187c23 */ /* 0x100fe20008010808 */
[----:B------:R-:W-:Y:S01]  /*3490*/  FMNMX.FTZ R3, R51, R6, !PT ;  /* 0x0000000633037209 */ /* 0x000fe20007810000 */
[--C-:B------:R-:W-:Y:S01]  /*34a0*/  FFMA.FTZ R25, R25, UR20, -R8.reuse ;  /* 0x0000001419197c23 */ /* 0x100fe20008010808 */
[--C-:B------:R-:W-:Y:S01]  /*34b0*/  FFMA.FTZ R28, R28, UR20, -R8.reuse ;  /* 0x000000141c1c7c23 */ /* 0x100fe20008010808 */
[--C-:B------:R-:W-:Y:S01]  /*34c0*/  FFMA.FTZ R29, R29, UR20, -R8.reuse ;  /* 0x000000141d1d7c23 */ /* 0x100fe20008010808 */
[----:B------:R-:W-:Y:S01]  /*34d0*/  FMNMX.FTZ R6, R54, R3, !PT ;  /* 0x0000000336067209 */ /* 0x000fe20007810000 */
[----:B------:R-:W-:Y:S01]  /*34e0*/  MUFU.EX2 R24, R24 ;  /* 0x0000001800187308 */ /* 0x000fe20000000800 */
[--C-:B------:R-:W-:Y:S01]  /*34f0*/  FFMA.FTZ R32, R32, UR20, -R8.reuse ;  /* 0x0000001420207c23 */ /* 0x100fe20008010808 */
[--C-:B------:R-:W-:Y:S01]  /*3500*/  FFMA.FTZ R33, R33, UR20, -R8.reuse ;  /* 0x0000001421217c23 */ /* 0x100fe20008010808 */
[----:B------:R-:W-:Y:S01]  /*3510*/  FMNMX.FTZ R6, R55, R6, !PT ;  /* 0x0000000637067209 */ /* 0x000fe20007810000 */
[--C-:B------:R-:W-:Y:S01]  /*3520*/  FFMA.FTZ R36, R36, UR20, -R8.reuse ;  /* 0x0000001424247c23 */ /* 0x100fe20008010808 */
[--C-:B------:R-:W-:Y:S01]  /*3530*/  FFMA.FTZ R37, R37, UR20, -R8.reuse ;  /* 0x0000001425257c23 */ /* 0x100fe20008010808 */
[--C-:B------:R-:W-:Y:S01]  /*3540*/  FFMA.FTZ R40, R40, UR20, -R8.reuse ;  /* 0x0000001428287c23 */ /* 0x100fe20008010808 */
[--C-:B------:R-:W-:Y:S01]  /*3550*/  FFMA.FTZ R41, R41, UR20, -R8.reuse ;  /* 0x0000001429297c23 */ /* 0x100fe20008010808 */
[----:B------:R-:W1:Y:S01]  /*3560*/  SHFL.BFLY PT, R3, R6, 0x2, 0x1f ;  /* 0x0c401f0006037f89 */ /* 0x000e6200000e0000 */
[----:B------:R-:W4:Y:S01]  /*3570*/  MUFU.EX2 R25, R25 ;  /* 0x0000001900197308 */ /* 0x000f220000000800 */
[--C-:B------:R-:W-:Y:S01]  /*3580*/  FFMA.FTZ R44, R44, UR20, -R8.reuse ;  /* 0x000000142c2c7c23 */ /* 0x100fe20008010808 */
[--C-:B------:R-:W-:Y:S01]  /*3590*/  FFMA.FTZ R45, R45, UR20, -R8.reuse ;  /* 0x000000142d2d7c23 */ /* 0x100fe20008010808 */
[--C-:B------:R-:W-:Y:S01]  /*35a0*/  FFMA.FTZ R48, R48, UR20, -R8.reuse ;  /* 0x0000001430307c23 */ /* 0x100fe20008010808 */
[--C-:B------:R-:W-:Y:S01]  /*35b0*/  FFMA.FTZ R49, R49, UR20, -R8.reuse ;  /* 0x0000001431317c23 */ /* 0x100fe20008010808 */
[--C-:B------:R-:W-:Y:S01]  /*35c0*/  FFMA.FTZ R52, R52, UR20, -R8.reuse ;  /* 0x0000001434347c23 */ /* 0x100fe20008010808 */
[----:B------:R-:W-:-:S02]  /*35d0*/  FFMA.FTZ R8, R53, UR20, -R8 ;  /* 0x0000001435087c23 */ /* 0x000fc40008010808 */
[----:B------:R-:W-:Y:S08]  /*35e0*/  MUFU.EX2 R28, R28 ;  /* 0x0000001c001c7308 */ /* 0x000ff00000000800 */
[----:B------:R-:W5:Y:S01]  /*35f0*/  MUFU.EX2 R29, R29 ;  /* 0x0000001d001d7308 */ /* 0x000f620000000800 */
[----:B----4-:R-:W-:Y:S02]  /*3600*/  F2FP.F16.F32.PACK_AB R152, R25, R24 ;  /* 0x000000181998723e */ /* 0x010fe400000000ff */
[----:B-1----:R-:W-:-:S05]  /*3610*/  FMNMX.FTZ R5, R6, R3, !PT ;  /* 0x0000000306057209 */ /* 0x002fca0007810000 */
[----:B------:R-:W-:Y:S01]  /*3620*/  MUFU.EX2 R32, R32 ;  /* 0x0000002000207308 */ /* 0x000fe20000000800 */
[----:B------:R-:W1:Y:S07]  /*3630*/  SHFL.BFLY PT, R6, R5, 0x1, 0x1f ;  /* 0x0c201f0005067f89 */ /* 0x000e6e00000e0000 */
[----:B------:R-:W-:Y:S01]  /*3640*/  MUFU.EX2 R9, R8 ;  /* 0x0000000800097308 */ /* 0x000fe20000000800 */
[----:B-----5:R-:W-:-:S07]  /*3650*/  F2FP.F16.F32.PACK_AB R154, R29, R28 ;  /* 0x0000001c1d9a723e */ /* 0x020fce00000000ff */
[----:B------:R-:W4:Y:S08]  /*3660*/  MUFU.EX2 R33, R33 ;  /* 0x0000002100217308 */ /* 0x000f300000000800 */
[----:B------:R-:W-:Y:S01]  /*3670*/  MUFU.EX2 R36, R36 ;  /* 0x0000002400247308 */ /* 0x000fe20000000800 */
[----:B-1----:R-:W-:-:S04]  /*3680*/  FMNMX.FTZ R3, R5, R6, !PT ;  /* 0x0000000605037209 */ /* 0x002fc80007810000 */
[C---:B------:R-:W-:Y:S01]  /*3690*/  FSETP.NEU.FTZ.AND P2, PT, R3.reuse, -INF , PT ;  /* 0xff8000000300780b */ /* 0x040fe20003f5d000 */
[----:B------:R-:W-:Y:S02]  /*36a0*/  FMUL.FTZ R5, R3, UR20 ;  /* 0x0000001403057c20 */ /* 0x000fe40008410000 */
[----:B------:R-:W1:Y:S01]  /*36b0*/  MUFU.EX2 R37, R37 ;  /* 0x0000002500257308 */ /* 0x000e620000000800 */
[----:B----4-:R-:W-:Y:S02]  /*36c0*/  F2FP.F16.F32.PACK_AB R156, R33, R32 ;  /* 0x00000020219c723e */ /* 0x010fe400000000ff */
[----:B------:R-:W-:Y:S01]  /*36d0*/  FSEL R6, R5, RZ, P2 ;  /* 0x000000ff05067208 */ /* 0x000fe20001000000 */
[----:B------:R-:W-:-:S04]  /*36e0*/  FADD.FTZ R5, R24, R25 ;  /* 0x0000001918057221 */ /* 0x000fc80000010000 */
[----:B------:R-:W-:Y:S01]  /*36f0*/  MUFU.EX2 R40, R40 ;  /* 0x0000002800287308 */ /* 0x000fe20000000800 */
[--C-:B------:R-:W-:Y:S01]  /*3700*/  FFMA.FTZ R26, R26, UR20, -R6.reuse ;  /* 0x000000141a1a7c23 */ /* 0x100fe20008010806 */
[--C-:B------:R-:W-:Y:S01]  /*3710*/  FFMA.FTZ R27, R27, UR20, -R6.reuse ;  /* 0x000000141b1b7c23 */ /* 0x100fe20008010806 */
[--C-:B------:R-:W-:Y:S01]  /*3720*/  FFMA.FTZ R30, R30, UR20, -R6.reuse ;  /* 0x000000141e1e7c23 */ /* 0x100fe20008010806 */
[--C-:B------:R-:W-:Y:S01]  /*3730*/  FFMA.FTZ R31, R31, UR20, -R6.reuse ;  /* 0x000000141f1f7c23 */ /* 0x100fe20008010806 */
[--C-:B------:R-:W-:Y:S01]  /*3740*/  FFMA.FTZ R34, R34, UR20, -R6.reuse ;  /* 0x0000001422227c23 */ /* 0x100fe20008010806 */
[--C-:B------:R-:W-:Y:S01]  /*3750*/  FFMA.FTZ R35, R35, UR20, -R6.reuse ;  /* 0x0000001423237c23 */ /* 0x100fe20008010806 */
[----:B------:R-:W-:Y:S01]  /*3760*/  FFMA.FTZ R38, R38, UR20, -R6 ;  /* 0x0000001426267c23 */ /* 0x000fe20008010806 */
[----:B------:R-:W-:Y:S01]  /*3770*/  MUFU.EX2 R26, R26 ;  /* 0x0000001a001a7308 */ /* 0x000fe20000000800 */
[----:B------:R-:W-:Y:S01]  /*3780*/  FADD.FTZ R8, R28, R5 ;  /* 0x000000051c087221 */ /* 0x000fe20000010000 */
[----:B------:R-:W-:-:S02]  /*3790*/  @!P1 VIADD R5, R7, 0x28c40 ;  /* 0x00028c4007059836 */ /* 0x000fc40000000000 */
[--C-:B------:R-:W-:Y:S01]  /*37a0*/  FFMA.FTZ R39, R39, UR20, -R6.reuse ;  /* 0x0000001427277c23 */ /* 0x100fe20008010806 */
[----:B------:R-:W-:Y:S01]  /*37b0*/  FFMA.FTZ R42, R42, UR20, -R6 ;  /* 0x000000142a2a7c23 */ /* 0x000fe20008010806 */
[----:B------:R-:W-:Y:S01]  /*37c0*/  FADD.FTZ R13, R29, R8 ;  /* 0x000000081d0d7221 */ /* 0x000fe20000010000 */
[--C-:B------:R-:W-:Y:S01]  /*37d0*/  FFMA.FTZ R43, R43, UR20, -R6.reuse ;  /* 0x000000142b2b7c23 */ /* 0x100fe20008010806 */
[----:B------:R-:W-:Y:S01]  /*37e0*/  @!P1 PRMT R5, RZ, 0x654, R5 ;  /* 0x00000654ff059816 */ /* 0x000fe20000000005 */
[----:B------:R-:W4:Y:S01]  /*37f0*/  MUFU.EX2 R27, R27 ;  /* 0x0000001b001b7308 */ /* 0x000f220000000800 */
[----:B------:R-:W-:Y:S01]  /*3800*/  FADD.FTZ R10, R32, R13 ;  /* 0x0000000d200a7221 */ /* 0x000fe20000010000 */
[--C-:B------:R-:W-:Y:S01]  /*3810*/  FFMA.FTZ R46, R46, UR20, -R6.reuse ;  /* 0x000000142e2e7c23 */ /* 0x100fe20008010806 */
[----:B------:R5:W-:Y:S01]  /*3820*/  @!P1 SYNCS.ARRIVE.TRANS64.RED.A1T0 RZ, [R5+URZ], RZ ;  /* 0x000000ff05ff99a7 */ /* 0x000be2000810043f */
[--C-:B------:R-:W-:Y:S01]  /*3830*/  FFMA.FTZ R47, R47, UR20, -R6.reuse ;  /* 0x000000142f2f7c23 */ /* 0x100fe20008010806 */
[--C-:B------:R-:W-:Y:S01]  /*3840*/  FFMA.FTZ R50, R50, UR20, -R6.reuse ;  /* 0x0000001432327c23 */ /* 0x100fe20008010806 */
[--C-:B------:R-:W-:Y:S01]  /*3850*/  FFMA.FTZ R51, R51, UR20, -R6.reuse ;  /* 0x0000001433337c23 */ /* 0x100fe20008010806 */
[--C-:B------:R-:W-:Y:S01]  /*3860*/  FFMA.FTZ R54, R54, UR20, -R6.reuse ;  /* 0x0000001436367c23 */ /* 0x100fe20008010806 */
[----:B------:R-:W2:Y:S01]  /*3870*/  MUFU.EX2 R30, R30 ;  /* 0x0000001e001e7308 */ /* 0x000ea20000000800 */
[----:B------:R-:W-:Y:S01]  /*3880*/  FFMA.FTZ R6, R55, UR20, -R6 ;  /* 0x0000001437067c23 */ /* 0x000fe20008010806 */
[----:B-1----:R-:W-:-:S06]  /*3890*/  F2FP.F16.F32.PACK_AB R158, R37, R36 ;  /* 0x00000024259e723e */ /* 0x002fcc00000000ff */
[----:B------:R-:W5:Y:S01]  /*38a0*/  MUFU.EX2 R31, R31 ;  /* 0x0000001f001f7308 */ /* 0x000f620000000800 */
[----:B----4-:R-:W-:Y:S01]  /*38b0*/  FADD.FTZ R11, R26, R27 ;  /* 0x0000001b1a0b7221 */ /* 0x010fe20000010000 */
[----:B------:R-:W-:-:S06]  /*38c0*/  F2FP.F16.F32.PACK_AB R153, R27, R26 ;  /* 0x0000001a1b99723e */ /* 0x000fcc00000000ff */
[----:B------:R-:W1:Y:S01]  /*38d0*/  MUFU.EX2 R34, R34 ;  /* 0x0000002200227308 */ /* 0x000e620000000800 */
[----:B--2---:R-:W-:Y:S01]  /*38e0*/  FADD.FTZ R8, R30, R11 ;  /* 0x0000000b1e087221 */ /* 0x004fe20000010000 */
[----:B------:R-:W-:-:S04]  /*38f0*/  FADD.FTZ R11, R33, R10 ;  /* 0x0000000a210b7221 */ /* 0x000fc80000010000 */
[----:B------:R-:W-:Y:S02]  /*3900*/  FADD.FTZ R10, R36, R11 ;  /* 0x0000000b240a7221 */ /* 0x000fe40000010000 */
[----:B------:R-:W2:Y:S01]  /*3910*/  MUFU.EX2 R35, R35 ;  /* 0x0000002300237308 */ /* 0x000ea20000000800 */
[----:B-----5:R-:W-:Y:S01]  /*3920*/  FADD.FTZ R5, R31, R8 ;  /* 0x000000081f057221 */ /* 0x020fe20000010000 */
[----:B------:R-:W-:Y:S01]  /*3930*/  FADD.FTZ R11, R37, R10 ;  /* 0x0000000a250b7221 */ /* 0x000fe20000010000 */
[----:B------:R-:W-:Y:S01]  /*3940*/  F2FP.F16.F32.PACK_AB R155, R31, R30 ;  /* 0x0000001e1f9b723e */ /* 0x000fe200000000ff */
[----:B------:R-:W-:Y:S02]  /*3950*/  BAR.SYNC.DEFER_BLOCKING 0xf, 0x100 ;  /* 0x03c4000000007b1d */ /* 0x000fe40000010000 */
[----:B------:R-:W-:Y:S01]  /*3960*/  FADD.FTZ R10, R40, R11 ;  /* 0x0000000b280a7221 */ /* 0x000fe20000010000 */
[----:B-1----:R-:W-:-:S03]  /*3970*/  FADD.FTZ R8, R34, R5 ;  /* 0x0000000522087221 */ /* 0x002fc60000010000 */
[----:B------:R-:W1:Y:S01]  /*3980*/  MUFU.EX2 R38, R38 ;  /* 0x0000002600267308 */ /* 0x000e620000000800 */
[----:B--2---:R-:W-:-:S07]  /*3990*/  FADD.FTZ R5, R35, R8 ;  /* 0x0000000823057221 */ /* 0x004fce0000010000 */
[----:B------:R-:W2:Y:S01]  /*39a0*/  MUFU.EX2 R39, R39 ;  /* 0x0000002700277308 */ /* 0x000ea20000000800 */
[----:B------:R-:W-:-:S07]  /*39b0*/  F2FP.F16.F32.PACK_AB R157, R35, R34 ;  /* 0x00000022239d723e */ /* 0x000fce00000000ff */
[----:B------:R-:W4:Y:S01]  /*39c0*/  MUFU.EX2 R42, R42 ;  /* 0x0000002a002a7308 */ /* 0x000f220000000800 */
[----:B-1----:R-:W-:Y:S01]  /*39d0*/  FADD.FTZ R8, R38, R5 ;  /* 0x0000000526087221 */ /* 0x002fe20000010000 */
[----:B------:R1:W-:Y:S06]  /*39e0*/  STSM.16.M88.4 [R19+0x26800], R152 ;  /* 0x0268009813007844 */ /* 0x0003ec0000000200 */
[----:B------:R-:W5:Y:S01]  /*39f0*/  MUFU.EX2 R41, R41 ;  /* 0x0000002900297308 */ /* 0x000f620000000800 */
[C---:B--2---:R-:W-:Y:S01]  /*3a00*/  FADD.FTZ R5, R39.reuse, R8 ;  /* 0x0000000827057221 */ /* 0x044fe20000010000 */
[----:B------:R-:W-:-:S05]  /*3a10*/  F2FP.F16.F32.PACK_AB R159, R39, R38 ;  /* 0x00000026279f723e */ /* 0x000fca00000000ff */
[----:B------:R1:W-:Y:S01]  /*3a20*/  STSM.16.M88.4 [R18], R156 ;  /* 0x0000009c12007844 */ /* 0x0003e20000000200 */
[----:B------:R-:W2:Y:S01]  /*3a30*/  MUFU.EX2 R43, R43 ;  /* 0x0000002b002b7308 */ /* 0x000ea20000000800 */
[----:B----4-:R-:W-:-:S07]  /*3a40*/  FADD.FTZ R8, R42, R5 ;  /* 0x000000052a087221 */ /* 0x010fce0000010000 */
[----:B------:R-:W-:Y:S01]  /*3a50*/  MUFU.EX2 R44, R44 ;  /* 0x0000002c002c7308 */ /* 0x000fe20000000800 */
[C---:B-----5:R-:W-:Y:S01]  /*3a60*/  FADD.FTZ R13, R41.reuse, R10 ;  /* 0x0000000a290d7221 */ /* 0x060fe20000010000 */
[----:B------:R-:W-:-:S06]  /*3a70*/  F2FP.F16.F32.PACK_AB R160, R41, R40 ;  /* 0x0000002829a0723e */ /* 0x000fcc00000000ff */
[----:B------:R-:W4:Y:S01]  /*3a80*/  MUFU.EX2 R46, R46 ;  /* 0x0000002e002e7308 */ /* 0x000f220000000800 */
[C---:B--2---:R-:W-:Y:S01]  /*3a90*/  FADD.FTZ R5, R43.reuse, R8 ;  /* 0x000000082b057221 */ /* 0x044fe20000010000 */
[----:B------:R-:W-:-:S06]  /*3aa0*/  F2FP.F16.F32.PACK_AB R161, R43, R42 ;  /* 0x0000002a2ba1723e */ /* 0x000fcc00000000ff */
[----:B------:R-:W2:Y:S08]  /*3ab0*/  MUFU.EX2 R45, R45 ;  /* 0x0000002d002d7308 */ /* 0x000eb00000000800 */
[----:B------:R-:W5:Y:S01]  /*3ac0*/  MUFU.EX2 R47, R47 ;  /* 0x0000002f002f7308 */ /* 0x000f620000000800 */
[----:B----4-:R-:W-:-:S07]  /*3ad0*/  FADD.FTZ R8, R46, R5 ;  /* 0x000000052e087221 */ /* 0x010fce0000010000 */
[----:B------:R-:W-:Y:S01]  /*3ae0*/  MUFU.EX2 R48, R48 ;  /* 0x0000003000307308 */ /* 0x000fe20000000800 */
[----:B--2---:R-:W-:-:S07]  /*3af0*/  F2FP.F16.F32.PACK_AB R162, R45, R44 ;  /* 0x0000002c2da2723e */ /* 0x004fce00000000ff */
[----:B------:R-:W2:Y:S01]  /*3b00*/  MUFU.EX2 R49, R49 ;  /* 0x0000003100317308 */ /* 0x000ea20000000800 */
[C---:B-----5:R-:W-:Y:S01]  /*3b10*/  F2FP.F16.F32.PACK_AB R163, R47.reuse, R46 ;  /* 0x0000002e2fa3723e */ /* 0x060fe200000000ff */
[----:B------:R-:W-:-:S04]  /*3b20*/  FADD.FTZ R47, R47, R8 ;  /* 0x000000082f2f7221 */ /* 0x000fc80000010000 */
[----:B------:R1:W-:Y:S02]  /*3b30*/  STSM.16.M88.4 [R23], R160 ;  /* 0x000000a017007844 */ /* 0x0003e40000000200 */
[----:B------:R-:W-:Y:S08]  /*3b40*/  MUFU.EX2 R50, R50 ;  /* 0x0000003200327308 */ /* 0x000ff00000000800 */
[----:B------:R-:W4:Y:S01]  /*3b50*/  MUFU.EX2 R51, R51 ;  /* 0x0000003300337308 */ /* 0x000f220000000800 */
[----:B--2---:R-:W-:-:S07]  /*3b60*/  F2FP.F16.F32.PACK_AB R164, R49, R48 ;  /* 0x0000003031a4723e */ /* 0x004fce00000000ff */
[----:B------:R-:W2:Y:S08]  /*3b70*/  MUFU.EX2 R52, R52 ;  /* 0x0000003400347308 */ /* 0x000eb00000000800 */
[----:B------:R-:W5:Y:S01]  /*3b80*/  MUFU.EX2 R54, R54 ;  /* 0x0000003600367308 */ /* 0x000f620000000800 */
[----:B----4-:R-:W-:Y:S01]  /*3b90*/  F2FP.F16.F32.PACK_AB R165, R51, R50 ;  /* 0x0000003233a5723e */ /* 0x010fe200000000ff */
[----:B------:R-:W-:-:S04]  /*3ba0*/  FADD.FTZ R50, R50, R47 ;  /* 0x0000002f32327221 */ /* 0x000fc80000010000 */
[----:B------:R-:W-:Y:S02]  /*3bb0*/  FADD.FTZ R51, R51, R50 ;  /* 0x0000003233337221 */ /* 0x000fe40000010000 */
[----:B------:R4:W3:Y:S01]  /*3bc0*/  MUFU.EX2 R11, R6 ;  /* 0x00000006000b7308 */ /* 0x0008e20000000800 */
[----:B--2---:R-:W-:Y:S01]  /*3bd0*/  F2FP.F16.F32.PACK_AB R166, R9, R52 ;  /* 0x0000003409a6723e */ /* 0x004fe200000000ff */
[----:B----4-:R-:W-:-:S04]  /*3be0*/  FADD.FTZ R6, R44, R13 ;  /* 0x0000000d2c067221 */ /* 0x010fc80000010000 */
[----:B------:R-:W-:Y:S01]  /*3bf0*/  FADD.FTZ R45, R45, R6 ;  /* 0x000000062d2d7221 */ /* 0x000fe20000010000 */
[----:B-----5:R-:W-:-:S03]  /*3c00*/  FADD.FTZ R6, R54, R51 ;  /* 0x0000003336067221 */ /* 0x020fc60000010000 */
[----:B------:R-:W-:Y:S01]  /*3c10*/  FADD.FTZ R48, R48, R45 ;  /* 0x0000002d30307221 */ /* 0x000fe20000010000 */
[C---:B---3--:R-:W-:Y:S01]  /*3c20*/  F2FP.F16.F32.PACK_AB R167, R11.reuse, R54 ;  /* 0x000000360ba7723e */ /* 0x048fe200000000ff */
[----:B------:R-:W-:Y:S02]  /*3c30*/  FADD.FTZ R6, R11, R6 ;  /* 0x000000060b067221 */ /* 0x000fe40000010000 */
[----:B------:R-:W-:Y:S02]  /*3c40*/  FADD.FTZ R49, R49, R48 ;  /* 0x0000003031317221 */ /* 0x000fe40000010000 */
[----:B------:R1:W-:Y:S02]  /*3c50*/  STSM.16.M88.4 [R22], R164 ;  /* 0x000000a416007844 */ /* 0x0003e40000000200 */
[----:B------:R-:W-:-:S04]  /*3c60*/  FADD.FTZ R52, R52, R49 ;  /* 0x0000003134347221 */ /* 0x000fc80000010000 */
[----:B------:R-:W-:Y:S01]  /*3c70*/  FADD.FTZ R5, R9, R52 ;  /* 0x0000003409057221 */ /* 0x000fe20000010000 */
[----:B------:R-:W-:Y:S06]  /*3c80*/  @!P0 BRA `(.L_x_25) ;  /* 0x0000000000048947 */ /* 0x000fec0003800000 */
[----:B------:R-:W-:Y:S01]  /*3c90*/  BPT.TRAP 0x1 ;  /* 0x000000040000795c */ /* 0x000fe20000300000 */
.L_x_25:
[----:B------:R2:W3:Y:S01]  /*3ca0*/  SYNCS.PHASECHK.TRANS64.TRYWAIT P2, [R7+URZ+0x28c50], R12 ;  /* 0x028c500c070075a7 */ /* 0x0004e2000804017f */
[----:B------:R-:W-:Y:S05]  /*3cb0*/  @!P0 BRA `(.L_x_26) ;  /* 0x0000000000048947 */ /* 0x000fea0003800000 */
[----:B------:R-:W-:Y:S01]  /*3cc0*/  BPT.TRAP 0x1 ;  /* 0x000000040000795c */ /* 0x000fe20000300000 */
.L_x_26:
[----:B------:R-:W-:Y:S01]  /*3cd0*/  ULOP3.LUT UR51, UR51, 0x2000000, URZ, 0xfc, !UPT ;  /* 0x0200000033337892 */ /* 0x000fe2000f8efc3f */
[----:B---3--:R-:W-:Y:S11]  /*3ce0*/  @P2 BRA `(.L_x_27) ;  /* 0x0000000000082947 */ /* 0x008ff60003800000 */
[----:B------:R-:W3:Y:S02]  /*3cf0*/  SYNCS.PHASECHK.TRANS64.TRYWAIT P2, [R7+URZ+0x28c50], R12 ;  /* 0x028c500c070075a7 */ /* 0x000ee4000804017f */
[----:B---3--:R-:W-:Y:S05]  /*3d00*/  @!P2 BRA `(.L_x_28) ;  /* 0x0000006800d8a947 */ /* 0x008fea0003800000 */
.L_x_27:
[----:B------:R-:W-:Y:S01]  /*3d10*/  ULEA UR10, UR39, UR51, 0xc ;  /* 0x00000033270a7291 */ /* 0x000fe2000f8e603f */
[----:B------:R-:W-:Y:S01]  /*3d20*/  WARPGROUP.ARRIVE ;  /* 0x00000000000079c5 */ /* 0x000fe20000000000 */
[----:B------:R-:W-:Y:S01]  /*3d30*/  UMOV UR7, 0x40000040 ;  /* 0x4000004000077882 */ /* 0x000fe20000000000 */
[----:B------:R-:W-:Y:S01]  /*3d40*/  UISETP.GE.AND UP0, UPT, UR50, 0x41, UPT ;  /* 0x000000413200788c */ /* 0x000fe2000bf06270 */
[----:B--23--:R-:W-:-:S03]  /*3d50*/  @!P1 IADD3 R7, R7, 0x28c60, RZ ;  /* 0x00028c6007079810 */ /* 0x00cfc60007ffe0ff */
[----:B------:R-:W-:Y:S01]  /*3d60*/  UMOV UR6, UR10 ;  /* 0x0000000a00067c82 */ /* 0x000fe20008000000 */
[----:B------:R-:W-:Y:S01]  /*3d70*/  @!P1 PRMT R7, RZ, 0x654, R7 ;  /* 0x00000654ff079816 */ /* 0x000fe20000000007 */
[----:B------:R-:W-:Y:S01]  /*3d80*/  HGMMA.64x256x16.F32 R24, R152, gdesc[UR4].tnspB, RZ, !UPT, gsb0 ;  /* 0x43e0000498187df0 */ /* 0x000fe2000c0008ff */
[----:B------:R-:W-:Y:S01]  /*3d90*/  UIADD3 UR6, UR10, 0x80, URZ ;  /* 0x000000800a067890 */ /* 0x000fe2000fffe03f */
[----:B------:R-:W-:Y:S01]  /*3da0*/  PLOP3.LUT P2, PT, PT, PT, UP0, 0x80, 0x0 ;  /* 0x000000000000781c */ /* 0x000fe20003f4f008 */
[----:B------:R-:W-:Y:S01]  /*3db0*/  UMOV UR7, 0x40000040 ;  /* 0x4000004000077882 */ /* 0x000fe20000000000 */
[----:B------:R-:W-:Y:S02]  /*3dc0*/  WARPGROUP.DEPBAR.LE gsb0, 0x0 ;  /* 0x00008000000079c5 */ /* 0x000fe40000010000 */
[----:B------:R-:W-:-:S15]  /*3dd0*/  WARPGROUP.ARRIVE ;  /* 0x00000000000079c5 */ /* 0x000fde0000000000 */
[----:B------:R-:W-:-:S07]  /*3de0*/  NOP ;  /* 0x0000000000007918 */ /* 0x000fce0000000000 */
[----:B------:R-:W-:Y:S01]  /*3df0*/  HGMMA.64x256x16.F32 R24, R156, gdesc[UR4].tnspB, R24, gsb0 ;  /* 0x43e000049c187df0 */ /* 0x000fe20008000818 */
[----:B------:R-:W-:Y:S01]  /*3e00*/  UIADD3 UR6, UR10, 0x100, URZ ;  /* 0x000001000a067890 */ /* 0x000fe2000fffe03f */
[----:B------:R-:W-:Y:S01]  /*3e10*/  UMOV UR7, 0x40000040 ;  /* 0x4000004000077882 */ /* 0x000fe20000000000 */
[----:B------:R-:W-:Y:S02]  /*3e20*/  WARPGROUP.DEPBAR.LE gsb0, 0x0 ;  /* 0x00008000000079c5 */ /* 0x000fe40000010000 */
[----:B------:R-:W-:-:S15]  /*3e30*/  WARPGROUP.ARRIVE ;  /* 0x00000000000079c5 */ /* 0x000fde0000000000 */
[----:B------:R-:W-:-:S08]  /*3e40*/  NOP ;  /* 0x0000000000007918 */ /* 0x000fd00000000000 */
[----:B------:R-:W-:Y:S01]  /*3e50*/  HGMMA.64x256x16.F32 R24, R160, gdesc[UR4].tnspB, R24, gsb0 ;  /* 0x43e00004a0187df0 */ /* 0x000fe20008000818 */
[----:B------:R-:W-:Y:S01]  /*3e60*/  UIADD3 UR6, UR10, 0x180, URZ ;  /* 0x000001800a067890 */ /* 0x000fe2000fffe03f */
[----:B------:R-:W-:Y:S01]  /*3e70*/  UMOV UR7, 0x40000040 ;  /* 0x4000004000077882 */ /* 0x000fe20000000000 */
[----:B------:R-:W-:Y:S02]  /*3e80*/  WARPGROUP.DEPBAR.LE gsb0, 0x0 ;  /* 0x00008000000079c5 */ /* 0x000fe40000010000 */
[----:B------:R-:W-:-:S15]  /*3e90*/  WARPGROUP.ARRIVE ;  /* 0x00000000000079c5 */ /* 0x000fde0000000000 */
[----:B------:R-:W-:-:S08]  /*3ea0*/  NOP ;  /* 0x0000000000007918 */ /* 0x000fd00000000000 */
[----:B------:R-:W-:Y:S03]  /*3eb0*/  HGMMA.64x256x16.F32 R24, R164, gdesc[UR4].tnspB, R24, gsb0 ;  /* 0x43e00004a4187df0 */ /* 0x000fe60008000818 */
[----:B------:R-:W-:Y:S02]  /*3ec0*/  WARPGROUP.DEPBAR.LE gsb0, 0x0 ;  /* 0x00008000000079c5 */ /* 0x000fe40000010000 */
[----:B------:R-:W-:Y:S01]  /*3ed0*/  @!PT LDS RZ, [RZ] ;  /* 0x00000000fffff984 */ /* 0x000fe20000000800 */
[----:B------:R-:W-:Y:S01]  /*3ee0*/  @!PT LDS RZ, [RZ] ;  /* 0x00000000fffff984 */ /* 0x000fe20000000800 */
[----:B------:R-:W-:Y:S01]  /*3ef0*/  @!PT LDS RZ, [RZ] ;  /* 0x00000000fffff984 */ /* 0x000fe20000000800 */
[----:B------:R-:W-:Y:S01]  /*3f00*/  @!PT LDS RZ, [RZ] ;  /* 0x00000000fffff984 */ /* 0x000fe20000000800 */
[----:B------:R2:W-:Y:S06]  /*3f10*/  MEMBAR.ALL.CTA ;  /* 0x0000000000007992 */ /* 0x0005ec0000008000 */
[----:B--2---:R-:W2:Y:S02]  /*3f20*/  FENCE.VIEW.ASYNC.S ;  /* 0x00000000000073c6 */ /* 0x004ea40000000000 */
[----:B--2---:R-:W-:Y:S01]  /*3f30*/  NOP ;  /* 0x0000000000007918 */ /* 0x004fe20000000000 */
[----:B------:R-:W-:Y:S06]  /*3f40*/  BAR.ARV 0xe, 0x100 ;  /* 0x0384000000007b1d */ /* 0x000fec0000002000 */
[----:B------:R2:W-:Y:S01]  /*3f50*/  @!P1 SYNCS.ARRIVE.TRANS64.RED.A1T0 RZ, [R7+URZ], RZ ;  /* 0x000000ff07ff99a7 */ /* 0x0005e2000810043f */
[----:B------:R-:W-:Y:S05]  /*3f60*/  @!P2 BRA `(.L_x_29) ;  /* 0x000000180044a947 */ /* 0x000fea0003800000 */
[----:B------:R-:W-:Y:S01]  /*3f70*/  MOV R8, R3 ;  /* 0x0000000300087202 */ /* 0x000fe20000000f00 */
[----:B------:R-:W-:Y:S01]  /*3f80*/  IMAD.MOV.U32 R9, RZ, RZ, R0 ;  /* 0x000000ffff097224 */ /* 0x000fe200078e0000 */
[----:B------:R-:W-:Y:S01]  /*3f90*/  UIADD3 UR37, UR37, -0x2, URZ ;  /* 0xfffffffe25257890 */ /* 0x000fe2000fffe03f */
[----:B------:R-:W-:Y:S01]  /*3fa0*/  UMOV UR21, UR39 ;  /* 0x0000002700157c82 */ /* 0x000fe20008000000 */
[----:B------:R-:W-:-:S10]  /*3fb0*/  ULDC UR20, c[0x0][0x988] ;  /* 0x0002620000147ab9 */ /* 0x000fd40000000800 */
.L_x_38:
[----:B------:R-:W-:Y:S01]  /*3fc0*/  UIADD3 UR39, UR21, 0x1, URZ ;  /* 0x0000000115277890 */ /* 0x000fe2000fffe03f */
[----:B------:R-:W-:Y:S01]  /*3fd0*/  MOV R0, UR37 ;  /* 0x0000002500007c02 */ /* 0x000fe20008000f00 */
[----:B------:R-:W-:Y:S02]  /*3fe0*/  UIADD3 UR37, UR37, -0x1, URZ ;  /* 0xffffffff25257890 */ /* 0x000fe4000fffe03f */
[----:B------:R-:W-:Y:S01]  /*3ff0*/  UISETP.NE.AND UP0, UPT, UR39, 0x2, UPT ;  /* 0x000000022700788c */ /* 0x000fe2000bf05270 */
[----:B------:R-:W-:-:S03]  /*4000*/  ISETP.GT.AND P2, PT, R0, RZ, PT ;  /* 0x000000ff0000720c */ /* 0x000fc60003f44270 */
[----:B------:R-:W-:Y:S02]  /*4010*/  USEL UR6, URZ, 0x1, UP0 ;  /* 0x000000013f067887 */ /* 0x000fe40008000000 */
[----:B------:R-:W-:Y:S02]  /*4020*/  USEL UR39, UR39, URZ, UP0 ;  /* 0x0000003f27277287 */ /* 0x000fe40008000000 */
[----:B------:R-:W-:Y:S01]  /*4030*/  ULOP3.LUT UR40, UR40, UR6, URZ, 0x3c, !UPT ;  /* 0x0000000628287292 */ /* 0x000fe2000f8e3c3f */
[----:B-1-34-:R-:W-:Y:S11]  /*4040*/  @!P0 BRA `(.L_x_30) ;  /* 0x0000000000048947 */ /* 0x01aff60003800000 */
[----:B------:R-:W-:Y:S01]  /*4050*/  BPT.TRAP 0x1 ;  /* 0x000000040000795c */ /* 0x000fe20000300000 */
.L_x_30:
[----:B------:R-:W-:Y:S01]  /*4060*/  ULEA UR22, UR39, UR46, 0x3 ;  /* 0x0000002e27167291 */ /* 0x000fe2000f8e183f */
[----:B--2---:R-:W-:-:S04]  /*4070*/  MOV R7, UR40 ;  /* 0x0000002800077c02 */ /* 0x004fc80008000f00 */
[----:B------:R-:W-:-:S04]  /*4080*/  SHF.L.U32 R7, R7, 0x1f, RZ ;  /* 0x0000001f07077819 */ /* 0x000fc800000006ff */
[----:B------:R2:W3:Y:S01]  /*4090*/  SYNCS.PHASECHK.TRANS64.TRYWAIT P3, [UR22+0x28c30], R7 ;  /* 0x028c3007ff0075a7 */ /* 0x0004e20008060156 */
[----:B------:R-:W-:Y:S05]  /*40a0*/  @!P0 BRA `(.L_x_31) ;  /* 0x0000000000048947 */ /* 0x000fea0003800000 */
[----:B------:R-:W-:Y:S01]  /*40b0*/  BPT.TRAP 0x1 ;  /* 0x000000040000795c */ /* 0x000fe20000300000 */
.L_x_31:
[----:B---3--:R-:W-:Y:S05]  /*40c0*/  @P3 BRA `(.L_x_32) ;  /* 0x0000000000083947 */ /* 0x008fea0003800000 */
[----:B------:R-:W3:Y:S02]  /*40d0*/  SYNCS.PHASECHK.TRANS64.TRYWAIT P3, [UR22+0x28c30], R7 ;  /* 0x028c3007ff0075a7 */ /* 0x000ee40008060156 */
[----:B---3--:R-:W-:Y:S05]  /*40e0*/  @!P3 BRA `(.L_x_33) ;  /* 0x0000006400f4b947 */ /* 0x008fea0003800000 */
.L_x_32:
[----:B------:R-:W-:Y:S01]  /*40f0*/  R2UR UR18, R4 ;  /* 0x00000000041272ca */ /* 0x000fe200000e0000 */
[----:B------:R-:W-:Y:S01]  /*4100*/  UIADD3 UR6, UR46, 0x20400, URZ ;  /* 0x000204002e067890 */ /* 0x000fe2000fffe03f */
[----:B-1----:R-:W-:Y:S01]  /*4110*/  WARPGROUP.ARRIVE ;  /* 0x00000000000079c5 */ /* 0x002fe20000000000 */
[----:B------:R-:W-:Y:S01]  /*4120*/  UMOV UR19, 0x40000040 ;  /* 0x4000004000137882 */ /* 0x000fe20000000000 */
[----:B------:R-:W-:Y:S01]  /*4130*/  UMOV UR17, 0x40000040 ;  /* 0x4000004000117882 */ /* 0x000fe20000000000 */
[----:B------:R-:W-:Y:S01]  /*4140*/  USHF.R.U32.HI UR6, URZ, 0x4, UR6 ;  /* 0x000000043f067899 */ /* 0x000fe20008011606 */
[----:B------:R-:W-:Y:S01]  /*4150*/  UMOV UR7, 0x40000040 ;  /* 0x4000004000077882 */ /* 0x000fe20000000000 */
[----:B------:R-:W-:Y:S02]  /*4160*/  UMOV UR11, 0x40000040 ;  /* 0x40000040000b7882 */ /* 0x000fe40000000000 */
[----:B------:R-:W-:Y:S01]  /*4170*/  ULOP3.LUT UR6, UR6, 0x3fff, URZ, 0xc0, !UPT ;  /* 0x00003fff06067892 */ /* 0x000fe2000f8ec03f */
[----:B------:R-:W-:-:S03]  /*4180*/  UMOV UR15, 0x40000040 ;  /* 0x40000040000f7882 */ /* 0x000fc60000000000 */
[----:B------:R-:W-:Y:S02]  /*4190*/  ULEA UR18, UR39, UR18, 0x9 ;  /* 0x0000001227127291 */ /* 0x000fe4000f8e483f */
[----:B------:R-:W-:Y:S02]  /*41a0*/  ULOP3.LUT UR16, UR6, 0x10000, URZ, 0xfc, !UPT ;  /* 0x0001000006107892 */ /* 0x000fe4000f8efc3f */
[----:B------:R-:W-:Y:S02]  /*41b0*/  UIADD3 UR6, UR18, 0x2, URZ ;  /* 0x0000000212067890 */ /* 0x000fe4000fffe03f */
[----:B------:R-:W-:Y:S02]  /*41c0*/  UIADD3 UR10, UR18, 0x4, URZ ;  /* 0x00000004120a7890 */ /* 0x000fe4000fffe03f */
[----:B------:R-:W-:-:S03]  /*41d0*/  UIADD3 UR14, UR18, 0x6, URZ ;  /* 0x00000006120e7890 */ /* 0x000fc6000fffe03f */
[----:B------:R-:W-:Y:S03]  /*41e0*/  HGMMA.64x64x16.F32 R152, gdesc[UR16], RZ, !UPT, gsb0 ;  /* 0x00e00000109879f0 */ /* 0x000fe6000c0008ff */
[----:B------:R-:W-:Y:S02]  /*41f0*/  WARPGROUP.DEPBAR.LE gsb0, 0x0 ;  /* 0x00008000000079c5 */ /* 0x000fe40000010000 */
[----:B------:R-:W-:-:S06]  /*4200*/  WARPGROUP.ARRIVE ;  /* 0x00000000000079c5 */ /* 0x000fcc0000000000 */
[----:B------:R-:W-:Y:S03]  /*4210*/  HGMMA.64x64x16.F32 R152, gdesc[UR4], R152, gsb0 ;  /* 0x00e00000049879f0 */ /* 0x000fe60008000898 */
[----:B------:R-:W-:Y:S02]  /*4220*/  WARPGROUP.DEPBAR.LE gsb0, 0x0 ;  /* 0x00008000000079c5 */ /* 0x000fe40000010000 */
[----:B------:R-:W-:-:S06]  /*4230*/  WARPGROUP.ARRIVE ;  /* 0x00000000000079c5 */ /* 0x000fcc0000000000 */
[----:B------:R-:W-:Y:S03]  /*4240*/  HGMMA.64x64x16.F32 R152, gdesc[UR8], R152, gsb0 ;  /* 0x00e00000089879f0 */ /* 0x000fe60008000898 */
[----:B------:R-:W-:Y:S02]  /*4250*/  WARPGROUP.DEPBAR.LE gsb0, 0x0 ;  /* 0x00008000000079c5 */ /* 0x000fe40000010000 */
[----:B------:R-:W-:-:S06]  /*4260*/  WARPGROUP.ARRIVE ;  /* 0x00000000000079c5 */ /* 0x000fcc0000000000 */
[----:B------:R-:W-:Y:S03]  /*4270*/  HGMMA.64x64x16.F32 R152, gdesc[UR12], R152, gsb0 ;  /* 0x00e000000c9879f0 */ /* 0x000fe60008000898 */
[----:B------:R-:W-:Y:S02]  /*4280*/  WARPGROUP.DEPBAR.LE gsb0, 0x0 ;  /* 0x00008000000079c5 */ /* 0x000fe40000010000 */
[----:B---3--:R-:W-:-:S04]  /*4290*/  FMNMX.FTZ R0, R152, R9, !PT ;  /* 0x0000000998007209 */ /* 0x008fc80007810000 */
[----:B------:R-:W-:-:S04]  /*42a0*/  FMNMX.FTZ R3, R153, R0, !PT ;  /* 0x0000000099037209 */ /* 0x000fc80007810000 */
        /* <DEDUP_REMOVED lines=13> */
[----:B------:R-:W-:-:S05]  /*4380*/  FMNMX.FTZ R11, R181, R0, !PT ;  /* 0x00000000b50b7209 */ /* 0x000fca0007810000 */
[----:B------:R-:W1:Y:S02]  /*4390*/  SHFL.BFLY PT, R0, R11, 0x2, 0x1f ;  /* 0x0c401f000b007f89 */ /* 0x000e6400000e0000 */
        /* <DEDUP_REMOVED lines=10> */
[----:B------:R-:W-:-:S03]  /*4440*/  FMNMX.FTZ R3, R167, R10, !PT ;  /* 0x0000000aa7037209 */ /* 0x000fc60007810000 */
[----:B------:R-:W-:Y:S01]  /*4450*/  FMUL.FTZ R187, R0, UR20 ;  /* 0x0000001400bb7c20 */ /* 0x000fe20008410000 */
[----:B------:R-:W-:Y:S01]  /*4460*/  FMNMX.FTZ R12, R170, R3, !PT ;  /* 0x00000003aa0c7209 */ /* 0x000fe20007810000 */
[----:B------:R-:W-:Y:S02]  /*4470*/  FADD.FTZ R9, -R0, R9 ;  /* 0x0000000900097221 */ /* 0x000fe40000010100 */
[--C-:B------:R-:W-:Y:S01]  /*4480*/  FFMA.FTZ R13, R161, UR20, -R187.reuse ;  /* 0x00000014a10d7c23 */ /* 0x100fe200080108bb */
[----:B------:R-:W-:Y:S01]  /*4490*/  FMNMX.FTZ R3, R171, R12, !PT ;  /* 0x0000000cab037209 */ /* 0x000fe20007810000 */
[--C-:B------:R-:W-:Y:S01]  /*44a0*/  FFMA.FTZ R14, R156, UR20, -R187.reuse ;  /* 0x000000149c0e7c23 */ /* 0x100fe200080108bb */
[--C-:B------:R-:W-:Y:S01]  /*44b0*/  FFMA.FTZ R156, R160, UR20, -R187.reuse ;  /* 0x00000014a09c7c23 */ /* 0x100fe200080108bb */
[--C-:B------:R-:W-:Y:S01]  /*44c0*/  FFMA.FTZ R160, R168, UR20, -R187.reuse ;  /* 0x00000014a8a07c23 */ /* 0x100fe200080108bb */
[----:B------:R-:W-:Y:S01]  /*44d0*/  FMNMX.FTZ R12, R174, R3, !PT ;  /* 0x00000003ae0c7209 */ /* 0x000fe20007810000 */
[----:B------:R-:W-:Y:S01]  /*44e0*/  FMUL.FTZ R11, R9, UR20 ;  /* 0x00000014090b7c20 */ /* 0x000fe20008410000 */
[--C-:B------:R-:W-:Y:S01]  /*44f0*/  FFMA.FTZ R9, R152, UR20, -R187.reuse ;  /* 0x0000001498097c23 */ /* 0x100fe200080108bb */
[--C-:B------:R-:W-:Y:S01]  /*4500*/  FFMA.FTZ R152, R153, UR20, -R187.reuse ;  /* 0x0000001499987c23 */ /* 0x100fe200080108bb */
[----:B------:R-:W-:Y:S01]  /*4510*/  FMNMX.FTZ R3, R175, R12, !PT ;  /* 0x0000000caf037209 */ /* 0x000fe20007810000 */
[--C-:B------:R-:W-:Y:S01]  /*4520*/  FFMA.FTZ R15, R165, UR20, -R187.reuse ;  /* 0x00000014a50f7c23 */ /* 0x100fe200080108bb */
[--C-:B------:R-:W-:Y:S01]  /*4530*/  FFMA.FTZ R153, R173, UR20, -R187.reuse ;  /* 0x00000014ad997c23 */ /* 0x100fe200080108bb */
[--C-:B------:R-:W-:Y:S01]  /*4540*/  FFMA.FTZ R180, R180, UR20, -R187.reuse ;  /* 0x00000014b4b47c23 */ /* 0x100fe200080108bb */
[----:B------:R-:W-:Y:S01]  /*4550*/  FMNMX.FTZ R12, R178, R3, !PT ;  /* 0x00000003b20c7209 */ /* 0x000fe20007810000 */
[----:B------:R-:W1:Y:S01]  /*4560*/  MUFU.EX2 R10, R11 ;  /* 0x0000000b000a7308 */ /* 0x000e620000000800 */
[--C-:B------:R-:W-:Y:S01]  /*4570*/  FFMA.FTZ R21, R169, UR20, -R187.reuse ;  /* 0x00000014a9157c23 */ /* 0x100fe200080108bb */
[--C-:B------:R-:W-:Y:S01]  /*4580*/  FFMA.FTZ R157, R157, UR20, -R187.reuse ;  /* 0x000000149d9d7c23 */ /* 0x100fe200080108bb */
[----:B------:R-:W-:Y:S01]  /*4590*/  FMNMX.FTZ R3, R179, R12, !PT ;  /* 0x0000000cb3037209 */ /* 0x000fe20007810000 */
[--C-:B------:R-:W-:Y:S01]  /*45a0*/  FFMA.FTZ R164, R164, UR20, -R187.reuse ;  /* 0x00000014a4a47c23 */ /* 0x100fe200080108bb */
[----:B------:R-:W-:-:S02]  /*45b0*/  FFMA.FTZ R181, R181, UR20, -R187 ;  /* 0x00000014b5b57c23 */ /* 0x000fc400080108bb */
[----:B------:R-:W-:Y:S01]  /*45c0*/  FMNMX.FTZ R12, R182, R3, !PT ;  /* 0x00000003b60c7209 */ /* 0x000fe20007810000 */
[----:B------:R-:W3:Y:S03]  /*45d0*/  MUFU.EX2 R9, R9 ;  /* 0x0000000900097308 */ /* 0x000ee60000000800 */
[----:B------:R-:W-:-:S05]  /*45e0*/  FMNMX.FTZ R3, R183, R12, !PT ;  /* 0x0000000cb7037209 */ /* 0x000fca0007810000 */
[----:B------:R-:W4:Y:S01]  /*45f0*/  SHFL.BFLY PT, R20, R3, 0x2, 0x1f ;  /* 0x0c401f0003147f89 */ /* 0x000f2200000e0000 */
[----:B------:R-:W-:Y:S01]  /*4600*/  MUFU.EX2 R152, R152 ;  /* 0x0000009800987308 */ /* 0x000fe20000000800 */
[-C--:B-1----:R-:W-:Y:S01]  /*4610*/  FMUL.FTZ R24, R24, R10.reuse ;  /* 0x0000000a18187220 */ /* 0x082fe20000410000 */
[-C--:B------:R-:W-:Y:S01]  /*4620*/  FMUL.FTZ R25, R25, R10.reuse ;  /* 0x0000000a19197220 */ /* 0x080fe20000410000 */
[-C--:B------:R-:W-:Y:S01]  /*4630*/  FMUL.FTZ R28, R28, R10.reuse ;  /* 0x0000000a1c1c7220 */ /* 0x080fe20000410000 */
[-C--:B------:R-:W-:Y:S01]  /*4640*/  FMUL.FTZ R29, R29, R10.reuse ;  /* 0x0000000a1d1d7220 */ /* 0x080fe20000410000 */
[-C--:B------:R-:W-:Y:S01]  /*4650*/  FMUL.FTZ R32, R32, R10.reuse ;  /* 0x0000000a20207220 */ /* 0x080fe20000410000 */
[-C--:B------:R-:W-:Y:S01]  /*4660*/  FMUL.FTZ R33, R33, R10.reuse ;  /* 0x0000000a21217220 */ /* 0x080fe20000410000 */
[-C--:B------:R-:W-:Y:S01]  /*4670*/  FMUL.FTZ R36, R36, R10.reuse ;  /* 0x0000000a24247220 */ /* 0x080fe20000410000 */
[----:B------:R-:W-:Y:S01]  /*4680*/  MUFU.EX2 R11, R14 ;  /* 0x0000000e000b7308 */ /* 0x000fe20000000800 */
[----:B---3--:R-:W-:Y:S01]  /*4690*/  FFMA.FTZ R5, R10, R5, R9 ;  /* 0x000000050a057223 */ /* 0x008fe20000010009 */
[-C--:B------:R-:W-:Y:S01]  /*46a0*/  FMUL.FTZ R37, R37, R10.reuse ;  /* 0x0000000a25257220 */ /* 0x080fe20000410000 */
[-C--:B------:R-:W-:Y:S01]  /*46b0*/  FMUL.FTZ R40, R40, R10.reuse ;  /* 0x0000000a28287220 */ /* 0x080fe20000410000 */
[-C--:B------:R-:W-:Y:S01]  /*46c0*/  FMUL.FTZ R41, R41, R10.reuse ;  /* 0x0000000a29297220 */ /* 0x080fe20000410000 */
[-C--:B------:R-:W-:Y:S01]  /*46d0*/  FMUL.FTZ R44, R44, R10.reuse ;  /* 0x0000000a2c2c7220 */ /* 0x080fe20000410000 */
[-C--:B------:R-:W-:Y:S01]  /*46e0*/  FMUL.FTZ R45, R45, R10.reuse ;  /* 0x0000000a2d2d7220 */ /* 0x080fe20000410000 */
[-C--:B------:R-:W-:Y:S01]  /*46f0*/  FMUL.FTZ R48, R48, R10.reuse ;  /* 0x0000000a30307220 */ /* 0x080fe20000410000 */
[----:B------:R1:W-:Y:S01]  /*4700*/  MUFU.EX2 R12, R157 ;  /* 0x0000009d000c7308 */ /* 0x0003e20000000800 */
[-C--:B------:R-:W-:Y:S01]  /*4710*/  FMUL.FTZ R49, R49, R10.reuse ;  /* 0x0000000a31317220 */ /* 0x080fe20000410000 */
[-C--:B------:R-:W-:Y:S01]  /*4720*/  FMUL.FTZ R52, R52, R10.reuse ;  /* 0x0000000a34347220 */ /* 0x080fe20000410000 */
[-C--:B------:R-:W-:Y:S01]  /*4730*/  FMUL.FTZ R53, R53, R10.reuse ;  /* 0x0000000a35357220 */ /* 0x080fe20000410000 */
[-C--:B------:R-:W-:Y:S01]  /*4740*/  FMUL.FTZ R56, R56, R10.reuse ;  /* 0x0000000a38387220 */ /* 0x080fe20000410000 */
[-C--:B------:R-:W-:Y:S01]  /*4750*/  FMUL.FTZ R57, R57, R10.reuse ;  /* 0x0000000a39397220 */ /* 0x080fe20000410000 */
[----:B------:R-:W-:Y:S01]  /*4760*/  FMUL.FTZ R60, R60, R10 ;  /* 0x0000000a3c3c7220 */ /* 0x000fe20000410000 */
[----:B----4-:R-:W-:Y:S01]  /*4770*/  FMNMX.FTZ R161, R3, R20, !PT ;  /* 0x0000001403a17209 */ /* 0x010fe20007810000 */
[--C-:B------:R-:W-:Y:S01]  /*4780*/  FFMA.FTZ R20, R172, UR20, -R187.reuse ;  /* 0x00000014ac147c23 */ /* 0x100fe200080108bb */
[----:B------:R-:W-:Y:S01]  /*4790*/  MUFU.EX2 R156, R156 ;  /* 0x0000009c009c7308 */ /* 0x000fe20000000800 */
[----:B-1----:R-:W-:Y:S01]  /*47a0*/  FFMA.FTZ R157, R177, UR20, -R187 ;  /* 0x00000014b19d7c23 */ /* 0x002fe200080108bb */
[----:B------:R-:W-:Y:S01]  /*47b0*/  IMAD.MOV R177, RZ, RZ, -R17 ;  /* 0x000000ffffb17224 */ /* 0x000fe200078e0a11 */
[----:B------:R-:W1:Y:S01]  /*47c0*/  SHFL.BFLY PT, R168, R161, 0x1, 0x1f ;  /* 0x0c201f00a1a87f89 */ /* 0x000e6200000e0000 */
[-C--:B------:R-:W-:Y:S01]  /*47d0*/  FMUL.FTZ R61, R61, R10.reuse ;  /* 0x0000000a3d3d7220 */ /* 0x080fe20000410000 */
[-C--:B------:R-:W-:Y:S01]  /*47e0*/  FMUL.FTZ R64, R64, R10.reuse ;  /* 0x0000000a40407220 */ /* 0x080fe20000410000 */
[-C--:B------:R-:W-:Y:S01]  /*47f0*/  FMUL.FTZ R65, R65, R10.reuse ;  /* 0x0000000a41417220 */ /* 0x080fe20000410000 */
[----:B------:R-:W-:Y:S01]  /*4800*/  ISETP.NE.AND P3, PT, R16, R177, PT ;  /* 0x000000b11000720c */ /* 0x000fe20003f65270 */
[----:B------:R-:W-:Y:S01]  /*4810*/  MUFU.EX2 R13, R13 ;  /* 0x0000000d000d7308 */ /* 0x000fe20000000800 */
[----:B------:R-:W-:Y:S01]  /*4820*/  MOV R177, UR21 ;  /* 0x0000001500b17c02 */ /* 0x000fe20008000f00 */
        /* <DEDUP_REMOVED lines=12> */
[-C--:B------:R-:W-:Y:S01]  /*48f0*/  FMUL.FTZ R89, R89, R10.reuse ;  /* 0x0000000a59597220 */ /* 0x080fe20000410000 */
[-C--:B------:R-:W-:Y:S01]  /*4900*/  FMUL.FTZ R92, R92, R10.reuse ;  /* 0x0000000a5c5c7220 */ /* 0x080fe20000410000 */
[----:B------:R-:W-:Y:S01]  /*4910*/  MUFU.EX2 R15, R15 ;  /* 0x0000000f000f7308 */ /* 0x000fe20000000800 */
[----:B---3--:R-:W-:Y:S01]  /*4920*/  FFMA.FTZ R164, R176, UR20, -R187 ;  /* 0x00000014b0a47c23 */ /* 0x008fe200080108bb */
[----:B------:R-:W-:Y:S01]  /*4930*/  FMUL.FTZ R93, R93, R10 ;  /* 0x0000000a5d5d7220 */ /* 0x000fe20000410000 */
[----:B-1----:R-:W-:Y:S01]  /*4940*/  FMNMX.FTZ R3, R161, R168, !PT ;  /* 0x000000a8a1037209 */ /* 0x002fe20007810000 */
[-C--:B------:R-:W-:Y:S01]  /*4950*/  FMUL.FTZ R96, R96, R10.reuse ;  /* 0x0000000a60607220 */ /* 0x080fe20000410000 */
[-C--:B------:R-:W-:Y:S01]  /*4960*/  FMUL.FTZ R97, R97, R10.reuse ;  /* 0x0000000a61617220 */ /* 0x080fe20000410000 */
[-C--:B------:R-:W-:Y:S01]  /*4970*/  FMUL.FTZ R100, R100, R10.reuse ;  /* 0x0000000a64647220 */ /* 0x080fe20000410000 */
[-C--:B------:R-:W-:Y:S01]  /*4980*/  FMUL.FTZ R101, R101, R10.reuse ;  /* 0x0000000a65657220 */ /* 0x080fe20000410000 */
[C---:B------:R-:W-:Y:S01]  /*4990*/  FADD.FTZ R165, -R3.reuse, R8 ;  /* 0x0000000803a57221 */ /* 0x040fe20000010100 */
[----:B------:R-:W-:Y:S01]  /*49a0*/  FMUL.FTZ R173, R3, UR20 ;  /* 0x0000001403ad7c20 */ /* 0x000fe20008410000 */
[----:B------:R1:W-:Y:S01]  /*49b0*/  MUFU.EX2 R161, R180 ;  /* 0x000000b400a17308 */ /* 0x0003e20000000800 */
[----:B------:R-:W-:Y:S01]  /*49c0*/  FMUL.FTZ R104, R104, R10 ;  /* 0x0000000a68687220 */ /* 0x000fe20000410000 */
[----:B------:R-:W-:Y:S01]  /*49d0*/  FMUL.FTZ R169, R165, UR20 ;  /* 0x00000014a5a97c20 */ /* 0x000fe20008410000 */
[--C-:B------:R-:W-:Y:S01]  /*49e0*/  FFMA.FTZ R168, R154, UR20, -R173.reuse ;  /* 0x000000149aa87c23 */ /* 0x100fe200080108ad */
[--C-:B------:R-:W-:Y:S01]  /*49f0*/  FFMA.FTZ R155, R155, UR20, -R173.reuse ;  /* 0x000000149b9b7c23 */ /* 0x100fe200080108ad */
[--C-:B------:R-:W-:Y:S01]  /*4a00*/  FFMA.FTZ R165, R158, UR20, -R173.reuse ;  /* 0x000000149ea57c23 */ /* 0x100fe200080108ad */
[--C-:B------:R-:W-:Y:S01]  /*4a10*/  FFMA.FTZ R172, R159, UR20, -R173.reuse ;  /* 0x000000149fac7c23 */ /* 0x100fe200080108ad */
[--C-:B------:R-:W-:Y:S01]  /*4a20*/  FFMA.FTZ R159, R162, UR20, -R173.reuse ;  /* 0x00000014a29f7c23 */ /* 0x100fe200080108ad */
[----:B------:R-:W-:Y:S01]  /*4a30*/  MUFU.EX2 R169, R169 ;  /* 0x000000a900a97308 */ /* 0x000fe20000000800 */
[--C-:B-1----:R-:W-:Y:S01]  /*4a40*/  FFMA.FTZ R180, R167, UR20, -R173.reuse ;  /* 0x00000014a7b47c23 */ /* 0x102fe200080108ad */
[--C-:B------:R-:W-:Y:S01]  /*4a50*/  FFMA.FTZ R167, R170, UR20, -R173.reuse ;  /* 0x00000014aaa77c23 */ /* 0x100fe200080108ad */
[----:B------:R-:W-:Y:S01]  /*4a60*/  MOV R170, UR22 ;  /* 0x0000001600aa7c02 */ /* 0x000fe20008000f00 */
[--C-:B------:R-:W-:Y:S01]  /*4a70*/  FFMA.FTZ R176, R163, UR20, -R173.reuse ;  /* 0x00000014a3b07c23 */ /* 0x100fe200080108ad */
[--C-:B------:R-:W-:Y:S01]  /*4a80*/  FFMA.FTZ R163, R166, UR20, -R173.reuse ;  /* 0x00000014a6a37c23 */ /* 0x100fe200080108ad */
[--C-:B------:R-:W-:Y:S01]  /*4a90*/  FFMA.FTZ R175, R175, UR20, -R173.reuse ;  /* 0x00000014afaf7c23 */ /* 0x100fe200080108ad */
[----:B------:R-:W-:Y:S01]  /*4aa0*/  FFMA.FTZ R188, R171, UR20, -R173 ;  /* 0x00000014abbc7c23 */ /* 0x000fe200080108ad */
[----:B------:R-:W1:Y:S01]  /*4ab0*/  MUFU.EX2 R168, R168 ;  /* 0x000000a800a87308 */ /* 0x000e620000000800 */
[----:B------:R-:W-:-:S02]  /*4ac0*/  @!P1 VIADD R154, R170, 0x28c40 ;  /* 0x00028c40aa9a9836 */ /* 0x000fc40000000000 */
[--C-:B------:R-:W-:Y:S01]  /*4ad0*/  FFMA.FTZ R171, R174, UR20, -R173.reuse ;  /* 0x00000014aeab7c23 */ /* 0x100fe200080108ad */
[----:B------:R-:W-:Y:S01]  /*4ae0*/  @!P3 LEA R158, R177, R2, 0x6 ;  /* 0x00000002b19eb211 */ /* 0x000fe200078e30ff */
[--C-:B------:R-:W-:Y:S01]  /*4af0*/  FFMA.FTZ R178, R178, UR20, -R173.reuse ;  /* 0x00000014b2b27c23 */ /* 0x100fe200080108ad */
[--C-:B------:R-:W-:Y:S01]  /*4b00*/  FFMA.FTZ R179, R179, UR20, -R173.reuse ;  /* 0x00000014b3b37c23 */ /* 0x100fe200080108ad */
[----:B------:R-:W-:Y:S01]  /*4b10*/  @!P1 PRMT R154, RZ, 0x654, R154 ;  /* 0x00000654ff9a9816 */ /* 0x000fe2000000009a */
[--C-:B------:R-:W-:Y:S01]  /*4b20*/  FFMA.FTZ R182, R182, UR20, -R173.reuse ;  /* 0x00000014b6b67c23 */ /* 0x100fe200080108ad */
[----:B------:R-:W3:Y:S01]  /*4b30*/  MUFU.EX2 R155, R155 ;  /* 0x0000009b009b7308 */ /* 0x000ee20000000800 */
[----:B------:R-:W-:Y:S01]  /*4b40*/  @!P3 LEA R158, R158, UR46, 0x2 ;  /* 0x0000002e9e9ebc11 */ /* 0x000fe2000f8e10ff */
[----:B------:R4:W-:Y:S01]  /*4b50*/  @!P1 SYNCS.ARRIVE.TRANS64.RED.A1T0 RZ, [R154+URZ], RZ ;  /* 0x000000ff9aff99a7 */ /* 0x0009e2000810043f */
[----:B------:R-:W-:Y:S01]  /*4b60*/  FFMA.FTZ R173, R183, UR20, -R173 ;  /* 0x00000014b7ad7c23 */ /* 0x000fe200080108ad */
[-C--:B------:R-:W-:Y:S01]  /*4b70*/  FMUL.FTZ R105, R105, R10.reuse ;  /* 0x0000000a69697220 */ /* 0x080fe20000410000 */
[-C--:B------:R-:W-:Y:S01]  /*4b80*/  FMUL.FTZ R108, R108, R10.reuse ;  /* 0x0000000a6c6c7220 */ /* 0x080fe20000410000 */
[----:B------:R-:W-:Y:S01]  /*4b90*/  @!P3 STS [R158+0x28800], R10 ;  /* 0x0288000a9e00b388 */ /* 0x000fe20000000800 */
[----:B------:R-:W-:Y:S01]  /*4ba0*/  FMUL.FTZ R109, R109, R10 ;  /* 0x0000000a6d6d7220 */ /* 0x000fe20000410000 */
[----:B------:R-:W5:Y:S01]  /*4bb0*/  MUFU.EX2 R165, R165 ;  /* 0x000000a500a57308 */ /* 0x000f620000000800 */
[----:B-1----:R-:W-:Y:S01]  /*4bc0*/  FFMA.FTZ R6, R169, R6, R168 ;  /* 0x00000006a9067223 */ /* 0x002fe200000100a8 */
[C---:B----4-:R-:W-:Y:S01]  /*4bd0*/  FADD.FTZ R154, R152.reuse, R5 ;  /* 0x00000005989a7221 */ /* 0x050fe20000010000 */
[----:B------:R1:W-:Y:S01]  /*4be0*/  @!P3 STS [R158+0x28820], R169 ;  /* 0x028820a99e00b388 */ /* 0x0003e20000000800 */
[----:B------:R-:W-:Y:S01]  /*4bf0*/  F2FP.F16.F32.PACK_AB R152, R152, R9 ;  /* 0x000000099898723e */ /* 0x000fe200000000ff */
[-C--:B------:R-:W-:Y:S01]  /*4c00*/  FMUL.FTZ R112, R112, R10.reuse ;  /* 0x0000000a70707220 */ /* 0x080fe20000410000 */
[----:B------:R-:W-:Y:S01]  /*4c10*/  FADD.FTZ R5, R11, R154 ;  /* 0x0000009a0b057221 */ /* 0x000fe20000010000 */
[-C--:B------:R-:W-:Y:S01]  /*4c20*/  FMUL.FTZ R113, R113, R10.reuse ;  /* 0x0000000a71717220 */ /* 0x080fe20000410000 */
[----:B------:R-:W4:Y:S01]  /*4c30*/  MUFU.EX2 R172, R172 ;  /* 0x000000ac00ac7308 */ /* 0x000f220000000800 */
[----:B---3--:R-:W-:Y:S01]  /*4c40*/  FADD.FTZ R6, R155, R6 ;  /* 0x000000069b067221 */ /* 0x008fe20000010000 */
[----:B------:R-:W-:Y:S01]  /*4c50*/  FADD.FTZ R5, R12, R5 ;  /* 0x000000050c057221 */ /* 0x000fe20000010000 */
[-C--:B------:R-:W-:Y:S01]  /*4c60*/  FMUL.FTZ R116, R116, R10.reuse ;  /* 0x0000000a74747220 */ /* 0x080fe20000410000 */
[-C--:B------:R-:W-:Y:S01]  /*4c70*/  FMUL.FTZ R117, R117, R10.reuse ;  /* 0x0000000a75757220 */ /* 0x080fe20000410000 */
[-C--:B------:R-:W-:Y:S01]  /*4c80*/  FMUL.FTZ R120, R120, R10.reuse ;  /* 0x0000000a78787220 */ /* 0x080fe20000410000 */
[----:B------:R-:W-:Y:S01]  /*4c90*/  FADD.FTZ R154, R156, R5 ;  /* 0x000000059c9a7221 */ /* 0x000fe20000010000 */
[-C--:B------:R-:W-:Y:S01]  /*4ca0*/  FMUL.FTZ R121, R121, R10.reuse ;  /* 0x0000000a79797220 */ /* 0x080fe20000410000 */
[----:B------:R-:W3:Y:S01]  /*4cb0*/  MUFU.EX2 R159, R159 ;  /* 0x0000009f009f7308 */ /* 0x000ee20000000800 */
[----:B-----5:R-:W-:Y:S01]  /*4cc0*/  FADD.FTZ R5, R165, R6 ;  /* 0x00000006a5057221 */ /* 0x020fe20000010000 */
[-C--:B------:R-:W-:Y:S01]  /*4cd0*/  FMUL.FTZ R124, R124, R10.reuse ;  /* 0x0000000a7c7c7220 */ /* 0x080fe20000410000 */
[-C--:B------:R-:W-:Y:S01]  /*4ce0*/  FMUL.FTZ R125, R125, R10.reuse ;  /* 0x0000000a7d7d7220 */ /* 0x080fe20000410000 */
[-C--:B------:R-:W-:Y:S01]  /*4cf0*/  FMUL.FTZ R128, R128, R10.reuse ;  /* 0x0000000a80807220 */ /* 0x080fe20000410000 */
[-C--:B------:R-:W-:Y:S01]  /*4d00*/  FMUL.FTZ R129, R129, R10.reuse ;  /* 0x0000000a81817220 */ /* 0x080fe20000410000 */
[-C--:B------:R-:W-:Y:S01]  /*4d10*/  FMUL.FTZ R132, R132, R10.reuse ;  /* 0x0000000a84847220 */ /* 0x080fe20000410000 */
[-C--:B------:R-:W-:Y:S01]  /*4d20*/  FMUL.FTZ R133, R133, R10.reuse ;  /* 0x0000000a85857220 */ /* 0x080fe20000410000 */
[----:B------:R-:W5:Y:S01]  /*4d30*/  MUFU.EX2 R176, R176 ;  /* 0x000000b000b07308 */ /* 0x000f620000000800 */
[----:B----4-:R-:W-:Y:S01]  /*4d40*/  FADD.FTZ R6, R172, R5 ;  /* 0x00000005ac067221 */ /* 0x010fe20000010000 */
[-C--:B------:R-:W-:Y:S01]  /*4d50*/  FMUL.FTZ R136, R136, R10.reuse ;  /* 0x0000000a88887220 */ /* 0x080fe20000410000 */
[-C--:B------:R-:W-:Y:S01]  /*4d60*/  FMUL.FTZ R137, R137, R10.reuse ;  /* 0x0000000a89897220 */ /* 0x080fe20000410000 */
[-C--:B------:R-:W-:Y:S01]  /*4d70*/  FMUL.FTZ R140, R140, R10.reuse ;  /* 0x0000000a8c8c7220 */ /* 0x080fe20000410000 */
[-C--:B------:R-:W-:Y:S01]  /*4d80*/  FMUL.FTZ R141, R141, R10.reuse ;  /* 0x0000000a8d8d7220 */ /* 0x080fe20000410000 */
[-C--:B------:R-:W-:Y:S01]  /*4d90*/  FMUL.FTZ R144, R144, R10.reuse ;  /* 0x0000000a90907220 */ /* 0x080fe20000410000 */
[-C--:B------:R-:W-:Y:S01]  /*4da0*/  FMUL.FTZ R145, R145, R10.reuse ;  /* 0x0000000a91917220 */ /* 0x080fe20000410000 */
[----:B------:R-:W-:Y:S01]  /*4db0*/  MUFU.EX2 R160, R160 ;  /* 0x000000a000a07308 */ /* 0x000fe20000000800 */
[----:B---3--:R-:W-:Y:S01]  /*4dc0*/  FADD.FTZ R5, R159, R6 ;  /* 0x000000069f057221 */ /* 0x008fe20000010000 */
[-C--:B------:R-:W-:Y:S01]  /*4dd0*/  FMUL.FTZ R148, R148, R10.reuse ;  /* 0x0000000a94947220 */ /* 0x080fe20000410000 */
[----:B------:R-:W-:Y:S01]  /*4de0*/  FMUL.FTZ R149, R149, R10 ;  /* 0x0000000a95957220 */ /* 0x000fe20000410000 */
[----:B------:R-:W-:Y:S01]  /*4df0*/  F2FP.F16.F32.PACK_AB R156, R13, R156 ;  /* 0x0000009c0d9c723e */ /* 0x000fe200000000ff */
[-C--:B------:R-:W-:Y:S01]  /*4e00*/  FMUL.FTZ R26, R26, R169.reuse ;  /* 0x000000a91a1a7220 */ /* 0x080fe20000410000 */
[----:B-1----:R-:W-:Y:S01]  /*4e10*/  F2FP.F16.F32.PACK_AB R158, R15, R14 ;  /* 0x0000000e0f9e723e */ /* 0x002fe200000000ff */
[-C--:B------:R-:W-:Y:S01]  /*4e20*/  FMUL.FTZ R27, R27, R169.reuse ;  /* 0x000000a91b1b7220 */ /* 0x080fe20000410000 */
[----:B------:R-:W1:Y:S01]  /*4e30*/  MUFU.EX2 R163, R163 ;  /* 0x000000a300a37308 */ /* 0x000e620000000800 */
[----:B-----5:R-:W-:Y:S01]  /*4e40*/  FADD.FTZ R6, R176, R5 ;  /* 0x00000005b0067221 */ /* 0x020fe20000010000 */
[-C--:B------:R-:W-:Y:S01]  /*4e50*/  FMUL.FTZ R30, R30, R169.reuse ;  /* 0x000000a91e1e7220 */ /* 0x080fe20000410000 */
[-C--:B------:R-:W-:Y:S01]  /*4e60*/  FMUL.FTZ R31, R31, R169.reuse ;  /* 0x000000a91f1f7220 */ /* 0x080fe20000410000 */
[-C--:B------:R-:W-:Y:S01]  /*4e70*/  FMUL.FTZ R34, R34, R169.reuse ;  /* 0x000000a922227220 */ /* 0x080fe20000410000 */
[-C--:B------:R-:W-:Y:S01]  /*4e80*/  FMUL.FTZ R35, R35, R169.reuse ;  /* 0x000000a923237220 */ /* 0x080fe20000410000 */
[-C--:B------:R-:W-:Y:S01]  /*4e90*/  FMUL.FTZ R38, R38, R169.reuse ;  /* 0x000000a926267220 */ /* 0x080fe20000410000 */
[-C--:B------:R-:W-:Y:S01]  /*4ea0*/  FMUL.FTZ R39, R39, R169.reuse ;  /* 0x000000a927277220 */ /* 0x080fe20000410000 */
[----:B------:R-:W3:Y:S01]  /*4eb0*/  MUFU.EX2 R21, R21 ;  /* 0x0000001500157308 */ /* 0x000ee20000000800 */
[-C--:B------:R-:W-:Y:S01]  /*4ec0*/  FMUL.FTZ R42, R42, R169.reuse ;  /* 0x000000a92a2a7220 */ /* 0x080fe20000410000 */
[-C--:B------:R-:W-:Y:S01]  /*4ed0*/  FMUL.FTZ R43, R43, R169.reuse ;  /* 0x000000a92b2b7220 */ /* 0x080fe20000410000 */
[-C--:B------:R-:W-:Y:S01]  /*4ee0*/  FMUL.FTZ R46, R46, R169.reuse ;  /* 0x000000a92e2e7220 */ /* 0x080fe20000410000 */
[-C--:B------:R-:W-:Y:S01]  /*4ef0*/  FMUL.FTZ R47, R47, R169.reuse ;  /* 0x000000a92f2f7220 */ /* 0x080fe20000410000 */
[-C--:B------:R-:W-:Y:S01]  /*4f00*/  FMUL.FTZ R50, R50, R169.reuse ;  /* 0x000000a932327220 */ /* 0x080fe20000410000 */
[-C--:B------:R-:W-:Y:S01]  /*4f10*/  FMUL.FTZ R51, R51, R169.reuse ;  /* 0x000000a933337220 */ /* 0x080fe20000410000 */
[-C--:B------:R-:W-:Y:S01]  /*4f20*/  FMUL.FTZ R54, R54, R169.reuse ;  /* 0x000000a936367220 */ /* 0x080fe20000410000 */
[----:B------:R4:W-:Y:S01]  /*4f30*/  MUFU.EX2 R174, R175 ;  /* 0x000000af00ae7308 */ /* 0x0009e20000000800 */
[----:B-1----:R-:W-:Y:S01]  /*4f40*/  FADD.FTZ R5, R163, R6 ;  /* 0x00000006a3057221 */ /* 0x002fe20000010000 */
[-C--:B------:R-:W-:Y:S01]  /*4f50*/  FMUL.FTZ R55, R55, R169.reuse ;  /* 0x000000a937377220 */ /* 0x080fe20000410000 */
[-C--:B------:R-:W-:Y:S01]  /*4f60*/  FMUL.FTZ R58, R58, R169.reuse ;  /* 0x000000a93a3a7220 */ /* 0x080fe20000410000 */
[-C--:B------:R-:W-:Y:S01]  /*4f70*/  FMUL.FTZ R59, R59, R169.reuse ;  /* 0x000000a93b3b7220 */ /* 0x080fe20000410000 */
[-C--:B------:R-:W-:Y:S01]  /*4f80*/  FMUL.FTZ R62, R62, R169.reuse ;  /* 0x000000a93e3e7220 */ /* 0x080fe20000410000 */
[-C--:B------:R-:W-:Y:S01]  /*4f90*/  FMUL.FTZ R63, R63, R169.reuse ;  /* 0x000000a93f3f7220 */ /* 0x080fe20000410000 */
[-C--:B------:R-:W-:Y:S01]  /*4fa0*/  FMUL.FTZ R66, R66, R169.reuse ;  /* 0x000000a942427220 */ /* 0x080fe20000410000 */
[----:B------:R-:W1:Y:S01]  /*4fb0*/  MUFU.EX2 R180, R180 ;  /* 0x000000b400b47308 */ /* 0x000e620000000800 */
[----:B----4-:R-:W-:Y:S01]  /*4fc0*/  FADD.FTZ R175, R13, R154 ;  /* 0x0000009a0daf7221 */ /* 0x010fe20000010000 */
[-C--:B------:R-:W-:Y:S01]  /*4fd0*/  FMUL.FTZ R67, R67, R169.reuse ;  /* 0x000000a943437220 */ /* 0x080fe20000410000 */
[-C--:B------:R-:W-:Y:S01]  /*4fe0*/  FMUL.FTZ R70, R70, R169.reuse ;  /* 0x000000a946467220 */ /* 0x080fe20000410000 */
[-C--:B------:R-:W-:Y:S01]  /*4ff0*/  FMUL.FTZ R71, R71, R169.reuse ;  /* 0x000000a947477220 */ /* 0x080fe20000410000 */
[----:B------:R-:W-:Y:S01]  /*5000*/  FADD.FTZ R154, R14, R175 ;  /* 0x000000af0e9a7221 */ /* 0x000fe20000010000 */
[-C--:B------:R-:W-:Y:S01]  /*5010*/  FMUL.FTZ R74, R74, R169.reuse ;  /* 0x000000a94a4a7220 */ /* 0x080fe20000410000 */
[-C--:B------:R-:W-:Y:S01]  /*5020*/  FMUL.FTZ R75, R75, R169.reuse ;  /* 0x000000a94b4b7220 */ /* 0x080fe20000410000 */
[----:B------:R-:W4:Y:S01]  /*5030*/  MUFU.EX2 R20, R20 ;  /* 0x0000001400147308 */ /* 0x000f220000000800 */
[----:B------:R-:W-:Y:S01]  /*5040*/  FADD.FTZ R175, R15, R154 ;  /* 0x0000009a0faf7221 */ /* 0x000fe20000010000 */
[-C--:B------:R-:W-:Y:S01]  /*5050*/  FMUL.FTZ R78, R78, R169.reuse ;  /* 0x000000a94e4e7220 */ /* 0x080fe20000410000 */
[-C--:B------:R-:W-:Y:S01]  /*5060*/  FMUL.FTZ R79, R79, R169.reuse ;  /* 0x000000a94f4f7220 */ /* 0x080fe20000410000 */
[-C--:B------:R-:W-:Y:S01]  /*5070*/  FMUL.FTZ R82, R82, R169.reuse ;  /* 0x000000a952527220 */ /* 0x080fe20000410000 */
[----:B------:R-:W-:Y:S01]  /*5080*/  FADD.FTZ R154, R160, R175 ;  /* 0x000000afa09a7221 */ /* 0x000fe20000010000 */
[----:B---3--:R-:W-:Y:S01]  /*5090*/  F2FP.F16.F32.PACK_AB R160, R21, R160 ;  /* 0x000000a015a0723e */ /* 0x008fe200000000ff */
[-C--:B------:R-:W-:Y:S01]  /*50a0*/  FMUL.FTZ R83, R83, R169.reuse ;  /* 0x000000a953537220 */ /* 0x080fe20000410000 */
[----:B------:R-:W3:Y:S01]  /*50b0*/  MUFU.EX2 R167, R167 ;  /* 0x000000a700a77308 */ /* 0x000ee20000000800 */
[----:B------:R-:W-:Y:S01]  /*50c0*/  FADD.FTZ R175, R21, R154 ;  /* 0x0000009a15af7221 */ /* 0x000fe20000010000 */
[----:B-1----:R-:W-:Y:S01]  /*50d0*/  FADD.FTZ R6, R180, R5 ;  /* 0x00000005b4067221 */ /* 0x002fe20000010000 */
        /* <DEDUP_REMOVED lines=10> */
[-C--:B------:R-:W-:Y:S01]  /*5180*/  FMUL.FTZ R102, R102, R169.reuse ;  /* 0x000000a966667220 */ /* 0x080fe20000410000 */
[-C--:B------:R-:W-:Y:S01]  /*5190*/  FMUL.FTZ R103, R103, R169.reuse ;  /* 0x000000a967677220 */ /* 0x080fe20000410000 */
[-C--:B------:R-:W-:Y:S01]  /*51a0*/  FMUL.FTZ R106, R106, R169.reuse ;  /* 0x000000a96a6a7220 */ /* 0x080fe20000410000 */
[----:B------:R-:W4:Y:S01]  /*51b0*/  MUFU.EX2 R188, R188 ;  /* 0x000000bc00bc7308 */ /* 0x000f220000000800 */
[----:B---3--:R-:W-:Y:S01]  /*51c0*/  FADD.FTZ R5, R167, R6 ;  /* 0x00000006a7057221 */ /* 0x008fe20000010000 */
[-C--:B------:R-:W-:Y:S01]  /*51d0*/  FMUL.FTZ R107, R107, R169.reuse ;  /* 0x000000a96b6b7220 */ /* 0x080fe20000410000 */
[-C--:B------:R-:W-:Y:S01]  /*51e0*/  FMUL.FTZ R110, R110, R169.reuse ;  /* 0x000000a96e6e7220 */ /* 0x080fe20000410000 */
[-C--:B------:R-:W-:Y:S01]  /*51f0*/  FMUL.FTZ R111, R111, R169.reuse ;  /* 0x000000a96f6f7220 */ /* 0x080fe20000410000 */
[-C--:B------:R-:W-:Y:S01]  /*5200*/  FMUL.FTZ R114, R114, R169.reuse ;  /* 0x000000a972727220 */ /* 0x080fe20000410000 */
[-C--:B------:R-:W-:Y:S01]  /*5210*/  FMUL.FTZ R115, R115, R169.reuse ;  /* 0x000000a973737220 */ /* 0x080fe20000410000 */
[-C--:B------:R-:W-:Y:S01]  /*5220*/  FMUL.FTZ R118, R118, R169.reuse ;  /* 0x000000a976767220 */ /* 0x080fe20000410000 */
[----:B------:R-:W3:Y:S01]  /*5230*/  MUFU.EX2 R164, R164 ;  /* 0x000000a400a47308 */ /* 0x000ee20000000800 */
[C---:B-1----:R-:W-:Y:S01]  /*5240*/  FADD.FTZ R9, R153.reuse, R154 ;  /* 0x0000009a99097221 */ /* 0x042fe20000010000 */
[----:B------:R-:W-:Y:S01]  /*5250*/  F2FP.F16.F32.PACK_AB R162, R153, R20 ;  /* 0x0000001499a2723e */ /* 0x000fe200000000ff */
[-C--:B------:R-:W-:Y:S01]  /*5260*/  FMUL.FTZ R119, R119, R169.reuse ;  /* 0x000000a977777220 */ /* 0x080fe20000410000 */
[----:B------:R-:W-:Y:S01]  /*5270*/  F2FP.F16.F32.PACK_AB R153, R155, R168 ;  /* 0x000000a89b99723e */ /* 0x000fe200000000ff */
[----:B------:R-:W-:Y:S01]  /*5280*/  FMUL.FTZ R122, R122, R169 ;  /* 0x000000a97a7a7220 */ /* 0x000fe20000410000 */
[----:B------:R-:W-:Y:S01]  /*5290*/  F2FP.F16.F32.PACK_AB R154, R12, R11 ;  /* 0x0000000b0c9a723e */ /* 0x000fe200000000ff */
[----:B------:R-:W-:Y:S01]  /*52a0*/  FMUL.FTZ R123, R123, R169 ;  /* 0x000000a97b7b7220 */ /* 0x000fe20000410000 */
[----:B------:R-:W1:Y:S01]  /*52b0*/  MUFU.EX2 R171, R171 ;  /* 0x000000ab00ab7308 */ /* 0x000e620000000800 */
[----:B----4-:R-:W-:Y:S01]  /*52c0*/  FADD.FTZ R6, R188, R5 ;  /* 0x00000005bc067221 */ /* 0x010fe20000010000 */
[----:B------:R-:W-:Y:S01]  /*52d0*/  F2FP.F16.F32.PACK_AB R155, R172, R165 ;  /* 0x000000a5ac9b723e */ /* 0x000fe200000000ff */
[----:B------:R-:W-:Y:S01]  /*52e0*/  BAR.SYNC.DEFER_BLOCKING 0xf, 0x100 ;  /* 0x03c4000000007b1d */ /* 0x000fe20000010000 */
        /* <DEDUP_REMOVED lines=14> */
[----:B-1----:R-:W-:Y:S01]  /*53d0*/  FADD.FTZ R5, R171, R6 ;  /* 0x00000006ab057221 */ /* 0x002fe20000010000 */
[-C--:B------:R-:W-:Y:S01]  /*53e0*/  FMUL.FTZ R147, R147, R169.reuse ;  /* 0x000000a993937220 */ /* 0x080fe20000410000 */
[-C--:B------:R-:W-:Y:S01]  /*53f0*/  FMUL.FTZ R150, R150, R169.reuse ;  /* 0x000000a996967220 */ /* 0x080fe20000410000 */
[----:B------:R-:W-:Y:S01]  /*5400*/  FMUL.FTZ R151, R151, R169 ;  /* 0x000000a997977220 */ /* 0x000fe20000410000 */
[----:B------:R-:W-:-:S03]  /*5410*/  FADD.FTZ R5, R174, R5 ;  /* 0x00000005ae057221 */ /* 0x000fc60000010000 */
[----:B------:R-:W1:Y:S01]  /*5420*/  MUFU.EX2 R8, R181 ;  /* 0x000000b500087308 */ /* 0x000e620000000800 */
[C---:B----4-:R-:W-:Y:S01]  /*5430*/  FADD.FTZ R10, R157.reuse, R10 ;  /* 0x0000000a9d0a7221 */ /* 0x050fe20000010000 */
[----:B------:R-:W-:Y:S01]  /*5440*/  F2FP.F16.F32.PACK_AB R164, R157, R164 ;  /* 0x000000a49da4723e */ /* 0x000fe200000000ff */
[----:B------:R4:W-:Y:S01]  /*5450*/  STSM.16.M88.4 [R19+0x26800], R152 ;  /* 0x0268009813007844 */ /* 0x0009e20000000200 */
[----:B------:R-:W-:Y:S01]  /*5460*/  F2FP.F16.F32.PACK_AB R157, R176, R159 ;  /* 0x0000009fb09d723e */ /* 0x000fe200000000ff */
[----:B------:R-:W-:Y:S01]  /*5470*/  FADD.FTZ R9, R161, R10 ;  /* 0x0000000aa1097221 */ /* 0x000fe20000010000 */
[----:B------:R-:W-:Y:S02]  /*5480*/  F2FP.F16.F32.PACK_AB R159, R180, R163 ;  /* 0x000000a3b49f723e */ /* 0x000fe400000000ff */
[----:B------:R-:W5:Y:S01]  /*5490*/  MUFU.EX2 R179, R179 ;  /* 0x000000b300b37308 */ /* 0x000f620000000800 */
[----:B---3--:R-:W-:Y:S01]  /*54a0*/  FADD.FTZ R6, R178, R5 ;  /* 0x00000005b2067221 */ /* 0x008fe20000010000 */
[----:B------:R-:W-:Y:S01]  /*54b0*/  F2FP.F16.F32.PACK_AB R163, R174, R171 ;  /* 0x000000abaea3723e */ /* 0x000fe200000000ff */
[----:B------:R4:W-:Y:S05]  /*54c0*/  STSM.16.M88.4 [R18], R156 ;  /* 0x0000009c12007844 */ /* 0x0009ea0000000200 */
[----:B------:R-:W3:Y:S01]  /*54d0*/  MUFU.EX2 R182, R182 ;  /* 0x000000b600b67308 */ /* 0x000ee20000000800 */
[C---:B-1----:R-:W-:Y:S01]  /*54e0*/  F2FP.F16.F32.PACK_AB R166, R8.reuse, R161 ;  /* 0x000000a108a6723e */ /* 0x042fe200000000ff */
[----:B------:R-:W-:Y:S01]  /*54f0*/  FADD.FTZ R5, R8, R9 ;  /* 0x0000000908057221 */ /* 0x000fe20000010000 */
[----:B------:R-:W-:-:S05]  /*5500*/  F2FP.F16.F32.PACK_AB R161, R188, R167 ;  /* 0x000000a7bca1723e */ /* 0x000fca00000000ff */
[----:B------:R-:W1:Y:S01]  /*5510*/  MUFU.EX2 R173, R173 ;  /* 0x000000ad00ad7308 */ /* 0x000e620000000800 */
[C---:B-----5:R-:W-:Y:S01]  /*5520*/  FADD.FTZ R9, R179.reuse, R6 ;  /* 0x00000006b3097221 */ /* 0x060fe20000010000 */
[----:B------:R-:W-:Y:S01]  /*5530*/  F2FP.F16.F32.PACK_AB R165, R179, R178 ;  /* 0x000000b2b3a5723e */ /* 0x000fe200000000ff */
[----:B------:R4:W-:Y:S02]  /*5540*/  STSM.16.M88.4 [R23], R160 ;  /* 0x000000a017007844 */ /* 0x0009e40000000200 */
[----:B---3--:R-:W-:Y:S01]  /*5550*/  FADD.FTZ R6, R182, R9 ;  /* 0x00000009b6067221 */ /* 0x008fe20000010000 */
[----:B-1----:R-:W-:-:S03]  /*5560*/  F2FP.F16.F32.PACK_AB R167, R173, R182 ;  /* 0x000000b6ada7723e */ /* 0x002fc600000000ff */
[----:B------:R-:W-:Y:S02]  /*5570*/  FADD.FTZ R6, R173, R6 ;  /* 0x00000006ad067221 */ /* 0x000fe40000010000 */
[----:B------:R4:W-:Y:S01]  /*5580*/  STSM.16.M88.4 [R22], R164 ;  /* 0x000000a416007844 */ /* 0x0009e20000000200 */
[----:B------:R-:W-:Y:S05]  /*5590*/  @!P0 BRA `(.L_x_34) ;  /* 0x0000000000048947 */ /* 0x000fea0003800000 */
[----:B------:R-:W-:Y:S01]  /*55a0*/  BPT.TRAP 0x1 ;  /* 0x000000040000795c */ /* 0x000fe20000300000 */
.L_x_34:
[----:B------:R1:W3:Y:S01]  /*55b0*/  SYNCS.PHASECHK.TRANS64.TRYWAIT P3, [UR22+0x28c50], R7 ;  /* 0x028c5007ff0075a7 */ /* 0x0002e20008060156 */
[----:B------:R-:W-:Y:S05]  /*55c0*/  @!P0 BRA `(.L_x_35) ;  /* 0x0000000000048947 */ /* 0x000fea0003800000 */
[----:B------:R-:W-:Y:S01]  /*55d0*/  BPT.TRAP 0x1 ;  /* 0x000000040000795c */ /* 0x000fe20000300000 */
.L_x_35:
[----:B---3--:R-:W-:Y:S05]  /*55e0*/  @P3 BRA `(.L_x_36) ;  /* 0x0000000000083947 */ /* 0x008fea0003800000 */
[----:B------:R-:W3:Y:S02]  /*55f0*/  SYNCS.PHASECHK.TRANS64.TRYWAIT P3, [UR22+0x28c50], R7 ;  /* 0x028c5007ff0075a7 */ /* 0x000ee40008060156 */
[----:B---3--:R-:W-:Y:S05]  /*5600*/  @!P3 BRA `(.L_x_37) ;  /* 0x0000005000c4b947 */ /* 0x008fea0003800000 */
.L_x_36:
[----:B------:R-:W-:Y:S01]  /*5610*/  ULEA UR10, UR39, UR51, 0xc ;  /* 0x00000033270a7291 */ /* 0x000fe2000f8e603f */
[----:B------:R-:W-:Y:S01]  /*5620*/  WARPGROUP.ARRIVE ;  /* 0x00000000000079c5 */ /* 0x000fe20000000000 */
[----:B------:R-:W-:Y:S01]  /*5630*/  UMOV UR7, 0x40000040 ;  /* 0x4000004000077882 */ /* 0x000fe20000000000 */
[----:B---3--:R-:W-:Y:S01]  /*5640*/  @!P1 IADD3 R170, R170, 0x28c60, RZ ;  /* 0x00028c60aaaa9810 */ /* 0x008fe20007ffe0ff */
[----:B------:R-:W-:Y:S01]  /*5650*/  UMOV UR21, UR39 ;  /* 0x0000002700157c82 */ /* 0x000fe20008000000 */
[----:B------:R-:W-:Y:S01]  /*5660*/  IMAD.MOV.U32 R8, RZ, RZ, R3 ;  /* 0x000000ffff087224 */ /* 0x000fe200078e0003 */
[----:B------:R-:W-:Y:S01]  /*5670*/  MOV R9, R0 ;  /* 0x0000000000097202 */ /* 0x000fe20000000f00 */
[----:B------:R-:W-:Y:S01]  /*5680*/  UMOV UR6, UR10 ;  /* 0x0000000a00067c82 */ /* 0x000fe20008000000 */
[----:B------:R-:W-:Y:S01]  /*5690*/  @!P1 PRMT R170, RZ, 0x654, R170 ;  /* 0x00000654ffaa9816 */ /* 0x000fe200000000aa */
[----:B------:R-:W-:Y:S01]  /*56a0*/  HGMMA.64x256x16.F32 R24, R152, gdesc[UR4].tnspB, R24, gsb0 ;  /* 0x43e0000498187df0 */ /* 0x000fe20008000818 */
[----:B------:R-:W-:Y:S01]  /*56b0*/  UIADD3 UR6, UR10, 0x80, URZ ;  /* 0x000000800a067890 */ /* 0x000fe2000fffe03f */
[----:B------:R-:W-:Y:S01]  /*56c0*/  UMOV UR7, 0x40000040 ;  /* 0x4000004000077882 */ /* 0x000fe20000000000 */
[----:B------:R-:W-:-:S02]  /*56d0*/  WARPGROUP.DEPBAR.LE gsb0, 0x0 ;  /* 0x00008000000079c5 */ /* 0x000fc40000010000 */
        /* <DEDUP_REMOVED lines=21> */
[----:B---3--:R-:W3:Y:S02]  /*5830*/  FENCE.VIEW.ASYNC.S ;  /* 0x00000000000073c6 */ /* 0x008ee40000000000 */
[----:B---3--:R-:W-:Y:S01]  /*5840*/  NOP ;  /* 0x0000000000007918 */ /* 0x008fe20000000000 */
[----:B------:R-:W-:Y:S06]  /*5850*/  BAR.ARV 0xe, 0x100 ;  /* 0x0384000000007b1d */ /* 0x000fec0000002000 */
[----:B------:R3:W-:Y:S01]  /*5860*/  @!P1 SYNCS.ARRIVE.TRANS64.RED.A1T0 RZ, [R170+URZ], RZ ;  /* 0x000000ffaaff99a7 */ /* 0x0007e2000810043f */
[----:B------:R-:W-:Y:S05]  /*5870*/  @P2 BRA `(.L_x_38) ;  /* 0xffffffe400d02947 */ /* 0x000fea000383ffff */
.L_x_29:
[----:B------:R-:W5:Y:S01]  /*5880*/  SHFL.BFLY PT, R4, R5, 0x2, 0x1f ;  /* 0x0c401f0005047f89 */ /* 0x000f6200000e0000 */
[----:B------:R-:W-:Y:S01]  /*5890*/  IADD3 R11, -R17, RZ, RZ ;  /* 0x000000ff110b7210 */ /* 0x000fe20007ffe1ff */
[----:B------:R-:W-:Y:S01]  /*58a0*/  UIADD3 UR41, UR41, 0x1, URZ ;  /* 0x0000000129297890 */ /* 0x000fe2000fffe03f */
[----:B-1--4-:R-:W-:Y:S01]  /*58b0*/  MOV R157, 0xff800000 ;  /* 0xff800000009d7802 */ /* 0x012fe20000000f00 */
[----:B------:R-:W1:Y:S01]  /*58c0*/  SHFL.BFLY PT, R9, R6, 0x2, 0x1f ;  /* 0x0c401f0006097f89 */ /* 0x000e6200000e0000 */
[----:B------:R-:W-:Y:S08]  /*58d0*/  BAR.ARV 0x8, 0xa0 ;  /* 0x0202800000007b1d */ /* 0x000ff00000002000 */
[----:B------:R-:W-:Y:S01]  /*58e0*/  BAR.SYNC.DEFER_BLOCKING 0xf, 0x100 ;  /* 0x03c4000000007b1d */ /* 0x000fe20000010000 */
[----:B------:R-:W-:-:S02]  /*58f0*/  ISETP.NE.AND P2, PT, R16, R11, PT ;  /* 0x0000000b1000720c */ /* 0x000fc40003f45270 */
[----:B------:R-:W-:Y:S01]  /*5900*/  MOV R156, 0xff800000 ;  /* 0xff800000009c7802 */ /* 0x000fe20000000f00 */
[----:B-----5:R-:W-:Y:S01]  /*5910*/  FADD.FTZ R4, R4, R5 ;  /* 0x0000000504047221 */ /* 0x020fe20000010000 */
[----:B------:R-:W-:Y:S01]  /*5920*/  MOV R5, UR39 ;  /* 0x0000002700057c02 */ /* 0x000fe20008000f00 */
[----:B------:R-:W-:Y:S01]  /*5930*/  UIADD3 UR39, UR39, 0x1, URZ ;  /* 0x0000000127277890 */ /* 0x000fe2000fffe03f */
[----:B-1----:R-:W-:Y:S02]  /*5940*/  FADD.FTZ R9, R9, R6 ;  /* 0x0000000609097221 */ /* 0x002fe40000010000 */
[----:B--2---:R-:W1:Y:S05]  /*5950*/  SHFL.BFLY PT, R7, R4, 0x1, 0x1f ;  /* 0x0c201f0004077f89 */ /* 0x004e6a00000e0000 */
[----:B------:R-:W-:Y:S01]  /*5960*/  @!P2 LEA R5, R5, R2, 0x6 ;  /* 0x000000020505a211 */ /* 0x000fe200078e30ff */
[----:B------:R-:W-:Y:S01]  /*5970*/  UISETP.NE.AND UP0, UPT, UR39, 0x2, UPT ;  /* 0x000000022700788c */ /* 0x000fe2000bf05270 */
[----:B------:R-:W2:Y:S03]  /*5980*/  SHFL.BFLY PT, R8, R9, 0x1, 0x1f ;  /* 0x0c201f0009087f89 */ /* 0x000ea600000e0000 */
[----:B------:R-:W-:-:S02]  /*5990*/  USEL UR4, URZ, 0x1, UP0 ;  /* 0x000000013f047887 */ /* 0x000fc40008000000 */
[----:B------:R-:W-:Y:S02]  /*59a0*/  USEL UR39, UR39, URZ, UP0 ;  /* 0x0000003f27277287 */ /* 0x000fe40008000000 */
[----:B------:R-:W-:Y:S01]  /*59b0*/  ULOP3.LUT UR40, UR40, UR4, URZ, 0x3c, !UPT ;  /* 0x0000000428287292 */ /* 0x000fe2000f8e3c3f */
[----:B-1----:R-:W-:Y:S01]  /*59c0*/  FADD.FTZ R10, R4, R7 ;  /* 0x00000007040a7221 */ /* 0x002fe20000010000 */
[----:B------:R-:W-:Y:S02]  /*59d0*/  IMAD.MOV.U32 R7, RZ, RZ, RZ ;  /* 0x000000ffff077224 */ /* 0x000fe400078e00ff */
[----:B------:R-:W-:Y:S02]  /*59e0*/  IMAD.MOV.U32 R4, RZ, RZ, RZ ;  /* 0x000000ffff047224 */ /* 0x000fe400078e00ff */
[----:B--2---:R-:W-:Y:S01]  /*59f0*/  FADD.FTZ R11, R9, R8 ;  /* 0x00000008090b7221 */ /* 0x004fe20000010000 */
[----:B------:R-:W-:Y:S01]  /*5a00*/  FSETP.NE.FTZ.AND P0, PT, R10, RZ, PT ;  /* 0x000000ff0a00720b */ /* 0x000fe20003f15000 */
[----:B------:R-:W-:Y:S01]  /*5a10*/  IMAD.U32 R9, RZ, RZ, UR20 ;  /* 0x00000014ff097e24 */ /* 0x000fe2000f8e00ff */
[----:B------:R-:W-:-:S02]  /*5a20*/  @!P2 LEA R8, R5, UR46, 0x2 ;  /* 0x0000002e0508ac11 */ /* 0x000fc4000f8e10ff */
[----:B------:R-:W-:Y:S02]  /*5a30*/  FSETP.NE.FTZ.AND P1, PT, R11, RZ, PT ;  /* 0x000000ff0b00720b */ /* 0x000fe40003f35000 */
[----:B------:R-:W-:-:S07]  /*5a40*/  MOV R5, UR20 ;  /* 0x0000001400057c02 */ /* 0x000fce0008000f00 */
[----:B------:R-:W1:Y:S01]  /*5a50*/  @P0 MUFU.RCP R7, R10 ;  /* 0x0000000a00070308 */ /* 0x000e620000001000 */
[----:B------:R-:W-:-:S03]  /*5a60*/  @P0 FMUL.FTZ R5, R5, 0.69314718246459960938 ;  /* 0x3f31721805050820 */ /* 0x000fc60000410000 */
[----:B------:R-:W-:-:S04]  /*5a70*/  @P1 FMUL.FTZ R9, R9, 0.69314718246459960938 ;  /* 0x3f31721809091820 */ /* 0x000fc80000410000 */
[----:B------:R-:W-:Y:S08]  /*5a80*/  @P1 MUFU.RCP R4, R11 ;  /* 0x0000000b00041308 */ /* 0x000ff00000001000 */
[----:B------:R-:W2:Y:S01]  /*5a90*/  @P0 MUFU.LG2 R6, R10 ;  /* 0x0000000a00060308 */ /* 0x000ea20000000c00 */
        /* <DEDUP_REMOVED lines=64> */
[----:B------:R1:W-:Y:S01]  /*5ea0*/  @!P2 STS [R8+0x28800], R7 ;  /* 0x028800070800a388 */ /* 0x0003e20000000800 */
[----:B--2---:R-:W-:Y:S01]  /*5eb0*/  @P0 FMUL.FTZ R6, R6, 0.69314718246459960938 ;  /* 0x3f31721806060820 */ /* 0x004fe20000410000 */
[-C--:B------:R-:W-:Y:S01]  /*5ec0*/  FMUL.FTZ R26, R26, R4.reuse ;  /* 0x000000041a1a7220 */ /* 0x080fe20000410000 */
[-C--:B------:R-:W-:Y:S01]  /*5ed0*/  FMUL.FTZ R27, R27, R4.reuse ;  /* 0x000000041b1b7220 */ /* 0x080fe20000410000 */
[----:B------:R2:W-:Y:S01]  /*5ee0*/  @!P2 STS [R8+0x28820], R4 ;  /* 0x028820040800a388 */ /* 0x0005e20000000800 */
[-C--:B------:R-:W-:Y:S01]  /*5ef0*/  FMUL.FTZ R30, R30, R4.reuse ;  /* 0x000000041e1e7220 */ /* 0x080fe20000410000 */
[-C--:B------:R-:W-:Y:S01]  /*5f00*/  FMUL.FTZ R31, R31, R4.reuse ;  /* 0x000000041f1f7220 */ /* 0x080fe20000410000 */
[-C--:B------:R-:W-:Y:S01]  /*5f10*/  FMUL.FTZ R34, R34, R4.reuse ;  /* 0x0000000422227220 */ /* 0x080fe20000410000 */
[-C--:B------:R-:W-:Y:S01]  /*5f20*/  FMUL.FTZ R35, R35, R4.reuse ;  /* 0x0000000423237220 */ /* 0x080fe20000410000 */
[-C--:B------:R-:W-:Y:S01]  /*5f30*/  FMUL.FTZ R38, R38, R4.reuse ;  /* 0x0000000426267220 */ /* 0x080fe20000410000 */
[----:B-1----:R-:W2:Y:S01]  /*5f40*/  @P1 MUFU.LG2 R7, R11 ;  /* 0x0000000b00071308 */ /* 0x002ea20000000c00 */
        /* <DEDUP_REMOVED lines=16> */
[----:B--2---:R-:W-:Y:S01]  /*6050*/  @P1 FMUL.FTZ R8, R7, 0.69314718246459960938 ;  /* 0x3f31721807081820 */ /* 0x004fe20000410000 */
        /* <DEDUP_REMOVED lines=21> */
[-C--:B---3--:R-:W-:Y:S01]  /*61b0*/  FMUL.FTZ R170, R114, R4.reuse ;  /* 0x0000000472aa7220 */ /* 0x088fe20000410000 */
        /* <DEDUP_REMOVED lines=19> */
[----:B------:R-:W-:Y:S01]  /*62f0*/  @P0 FFMA.FTZ R157, R5, R0, R6 ;  /* 0x00000000059d0223 */ /* 0x000fe20000010006 */
[----:B------:R-:W-:Y:S01]  /*6300*/  @P1 FFMA.FTZ R156, R9, R3, R8 ;  /* 0x00000003099c1223 */ /* 0x000fe20000010008 */
[----:B------:R-:W-:Y:S06]  /*6310*/  BAR.ARV 0xe, 0x100 ;  /* 0x0384000000007b1d */ /* 0x000fec0000002000 */
.L_x_18:
[----:B------:R-:W1:Y:S01]  /*6320*/  S2UR UR6, SR_SWINHI ;  /* 0x00000000000679c3 */ /* 0x000e620000002f00 */
[----:B------:R-:W2:Y:S01]  /*6330*/  SHFL.IDX PT, R0, R184, RZ, 0x1f ;  /* 0x00001fffb8007589 */ /* 0x000ea200000e0000 */
[----:B------:R-:W-:Y:S02]  /*6340*/  F2FP.F16.F32.PACK_AB R24, R25, R24 ;  /* 0x000000181918723e */ /* 0x000fe400000000ff */
[----:B------:R-:W-:-:S04]  /*6350*/  F2FP.F16.F32.PACK_AB R25, R27, R26 ;  /* 0x0000001a1b19723e */ /* 0x000fc800000000ff */
[----:B------:R-:W-:Y:S01]  /*6360*/  BAR.SYNC.DEFER_BLOCKING 0x1, 0x100 ;  /* 0x0044000000007b1d */ /* 0x000fe20000010000 */
[----:B------:R-:W-:Y:S02]  /*6370*/  F2FP.F16.F32.PACK_AB R26, R29, R28 ;  /* 0x0000001c1d1a723e */ /* 0x000fe400000000ff */
[----:B------:R-:W-:Y:S02]  /*6380*/  F2FP.F16.F32.PACK_AB R32, R33, R32 ;  /* 0x000000202120723e */ /* 0x000fe400000000ff */
[----:B------:R-:W-:Y:S02]  /*6390*/  F2FP.F16.F32.PACK_AB R33, R35, R34 ;  /* 0x000000222321723e */ /* 0x000fe400000000ff */
[----:B------:R-:W-:Y:S02]  /*63a0*/  F2FP.F16.F32.PACK_AB R40, R41, R40 ;  /* 0x000000282928723e */ /* 0x000fe400000000ff */
[----:B------:R-:W-:Y:S02]  /*63b0*/  F2FP.F16.F32.PACK_AB R34, R37, R36 ;  /* 0x000000242522723e */ /* 0x000fe400000000ff */
[----:B------:R-:W-:-:S02]  /*63c0*/  F2FP.F16.F32.PACK_AB R35, R39, R38 ;  /* 0x000000262723723e */ /* 0x000fc400000000ff */
[----:B------:R-:W-:Y:S02]  /*63d0*/  F2FP.F16.F32.PACK_AB R41, R43, R42 ;  /* 0x0000002a2b29723e */ /* 0x000fe400000000ff */
[----:B------:R-:W-:Y:S02]  /*63e0*/  F2FP.F16.F32.PACK_AB R48, R49, R48 ;  /* 0x000000303130723e */ /* 0x000fe400000000ff */
[----:B------:R-:W-:Y:S01]  /*63f0*/  F2FP.F16.F32.PACK_AB R42, R45, R44 ;  /* 0x0000002c2d2a723e */ /* 0x000fe200000000ff */
[----:B------:R-:W-:Y:S01]  /*6400*/  UMOV UR4, UR46 ;  /* 0x0000002e00047c82 */ /* 0x000fe20008000000 */
[----:B-1----:R-:W-:Y:S01]  /*6410*/  UMOV UR5, UR6 ;  /* 0x0000000600057c82 */ /* 0x002fe20008000000 */
[----:B--2---:R-:W-:Y:S01]  /*6420*/  ISETP.NE.AND P0, PT, R0, RZ, PT ;  /* 0x000000ff0000720c */ /* 0x004fe20003f05270 */
[----:B------:R-:W-:Y:S01]  /*6430*/  IMAD.U32 R115, RZ, RZ, UR5 ;  /* 0x00000005ff737e24 */ /* 0x000fe2000f8e00ff */
[----:B------:R-:W-:Y:S02]  /*6440*/  MOV R114, UR4 ;  /* 0x0000000400727c02 */ /* 0x000fe40008000f00 */
[----:B------:R-:W-:-:S02]  /*6450*/  F2FP.F16.F32.PACK_AB R43, R47, R46 ;  /* 0x0000002e2f2b723e */ /* 0x000fc400000000ff */
[----:B------:R-:W-:Y:S01]  /*6460*/  F2FP.F16.F32.PACK_AB R49, R51, R50 ;  /* 0x000000323331723e */ /* 0x000fe200000000ff */
[----:B------:R-:W-:Y:S01]  /*6470*/  IMAD.WIDE R114, R186, 0x2, R114 ;  /* 0x00000002ba727825 */ /* 0x000fe200078e0272 */
[----:B------:R-:W-:Y:S02]  /*6480*/  F2FP.F16.F32.PACK_AB R56, R57, R56 ;  /* 0x000000383938723e */ /* 0x000fe400000000ff */
[----:B------:R-:W-:Y:S02]  /*6490*/  F2FP.F16.F32.PACK_AB R50, R53, R52 ;  /* 0x000000343532723e */ /* 0x000fe400000000ff */
[C---:B------:R-:W-:Y:S02]  /*64a0*/  IADD3 R175, P4, R114.reuse, 0x60, RZ ;  /* 0x0000006072af7810 */ /* 0x040fe40007f9e0ff */
[C---:B------:R-:W-:Y:S02]  /*64b0*/  IADD3 R173, P2, R114.reuse, 0x20, RZ ;  /* 0x0000002072ad7810 */ /* 0x040fe40007f5e0ff */
[C---:B------:R-:W-:Y:S01]  /*64c0*/  IADD3 R6, P3, R114.reuse, 0x40, RZ ;  /* 0x0000004072067810 */ /* 0x040fe20007f7e0ff */
[----:B------:R-:W-:Y:S01]  /*64d0*/  IMAD.X R9, RZ, RZ, R115, P4 ;  /* 0x000000ffff097224 */ /* 0x000fe200020e0673 */
[----:B------:R-:W-:-:S02]  /*64e0*/  LOP3.LUT R3, R114, 0x380, RZ, 0xc0, !PT ;  /* 0x0000038072037812 */ /* 0x000fc400078ec0ff */
[C---:B------:R-:W-:Y:S02]  /*64f0*/  IADD3 R14, P1, R114.reuse, 0x2040, RZ ;  /* 0x00002040720e7810 */ /* 0x040fe40007f3e0ff */
[-C--:B------:R-:W-:Y:S02]  /*6500*/  IADD3.X R5, RZ, R115.reuse, RZ, P2, !PT ;  /* 0x00000073ff057210 */ /* 0x080fe400017fe4ff */
[----:B------:R-:W-:Y:S01]  /*6510*/  IADD3.X R7, RZ, R115, RZ, P3, !PT ;  /* 0x00000073ff077210 */ /* 0x000fe20001ffe4ff */
[--C-:B------:R-:W-:Y:S01]  /*6520*/  IMAD.X R15, RZ, RZ, R115.reuse, P1 ;  /* 0x000000ffff0f7224 */ /* 0x100fe200008e0673 */
[C---:B------:R-:W-:Y:S02]  /*6530*/  IADD3 R187, P4, R114.reuse, 0x4020, RZ ;  /* 0x0000402072bb7810 */ /* 0x040fe40007f9e0ff */
[C---:B------:R-:W-:Y:S02]  /*6540*/  IADD3 R177, P5, R114.reuse, 0x2000, RZ ;  /* 0x0000200072b17810 */ /* 0x040fe40007fbe0ff */
[C---:B------:R-:W-:Y:S01]  /*6550*/  IADD3 R179, P6, R114.reuse, 0x2020, RZ ;  /* 0x0000202072b37810 */ /* 0x040fe20007fde0ff */
[----:B------:R-:W-:Y:S01]  /*6560*/  IMAD.X R87, RZ, RZ, R115, P4 ;  /* 0x000000ffff577224 */ /* 0x000fe200020e0673 */
[----:B------:R-:W-:-:S02]  /*6570*/  IADD3 R181, P2, R114, 0x2060, RZ ;  /* 0x0000206072b57810 */ /* 0x000fc40007f5e0ff */
[----:B------:R-:W-:Y:S02]  /*6580*/  IADD3 R183, P3, R114, 0x4000, RZ ;  /* 0x0000400072b77810 */ /* 0x000fe40007f7e0ff */
[----:B------:R-:W-:Y:S02]  /*6590*/  SHF.R.U64 R3, R3, 0x3, RZ ;  /* 0x0000000303037819 */ /* 0x000fe400000012ff */
[-C--:B------:R-:W-:Y:S02]  /*65a0*/  IADD3.X R11, RZ, R115.reuse, RZ, P5, !PT ;  /* 0x00000073ff0b7210 */ /* 0x080fe40002ffe4ff */
[-C--:B------:R-:W-:Y:S02]  /*65b0*/  IADD3.X R13, RZ, R115.reuse, RZ, P6, !PT ;  /* 0x00000073ff0d7210 */ /* 0x080fe400037fe4ff */
[-C--:B------:R-:W-:Y:S02]  /*65c0*/  IADD3.X R21, RZ, R115.reuse, RZ, P2, !PT ;  /* 0x00000073ff157210 */ /* 0x080fe400017fe4ff */
[----:B------:R-:W-:-:S02]  /*65d0*/  IADD3.X R83, RZ, R115, RZ, P3, !PT ;  /* 0x00000073ff537210 */ /* 0x000fc40001ffe4ff */
[C---:B------:R-:W-:Y:S02]  /*65e0*/  IADD3 R90, P5, R114.reuse, 0x4040, RZ ;  /* 0x00004040725a7810 */ /* 0x040fe40007fbe0ff */
[C---:B------:R-:W-:Y:S02]  /*65f0*/  IADD3 R189, P6, R114.reuse, 0x4060, RZ ;  /* 0x0000406072bd7810 */ /* 0x040fe40007fde0ff */
[C---:B------:R-:W-:Y:S02]  /*6600*/  IADD3 R191, P1, R114.reuse, 0x6000, RZ ;  /* 0x0000600072bf7810 */ /* 0x040fe40007f3e0ff */
[C---:B------:R-:W-:Y:S02]  /*6610*/  IADD3 R193, P2, R114.reuse, 0x6020, RZ ;  /* 0x0000602072c17810 */ /* 0x040fe40007f5e0ff */
[C---:B------:R-:W-:Y:S01]  /*6620*/  IADD3 R106, P3, R114.reuse, 0x6040, RZ ;  /* 0x00006040726a7810 */ /* 0x040fe20007f7e0ff */
[----:B------:R-:W-:Y:S01]  /*6630*/  IMAD.X R99, RZ, RZ, R115, P1 ;  /* 0x000000ffff637224 */ /* 0x000fe200008e0673 */
[----:B------:R-:W-:-:S02]  /*6640*/  IADD3 R195, P4, R114, 0x6060, RZ ;  /* 0x0000606072c37810 */ /* 0x000fc40007f9e0ff */
[----:B------:R-:W-:Y:S02]  /*6650*/  LOP3.LUT R114, R3, R114, RZ, 0x3c, !PT ;  /* 0x0000007203727212 */ /* 0x000fe400078e3cff */
[----:B------:R-:W-:Y:S01]  /*6660*/  LOP3.LUT R3, R6, 0x380, RZ, 0xc0, !PT ;  /* 0x0000038006037812 */ /* 0x000fe200078ec0ff */
[----:B------:R-:W-:Y:S01]  /*6670*/  IMAD.X R111, RZ, RZ, R115, P4 ;  /* 0x000000ffff6f7224 */ /* 0x000fe200020e0673 */
[----:B------:R-:W-:Y:S02]  /*6680*/  LOP3.LUT R0, R173, 0x380, RZ, 0xc0, !PT ;  /* 0x00000380ad007812 */ /* 0x000fe400078ec0ff */
[----:B------:R-:W-:Y:S02]  /*6690*/  SHF.R.U64 R3, R3, 0x3, RZ ;  /* 0x0000000303037819 */ /* 0x000fe400000012ff */
[----:B------:R-:W-:Y:S02]  /*66a0*/  SHF.R.U64 R0, R0, 0x3, RZ ;  /* 0x0000000300007819 */ /* 0x000fe400000012ff */
[----:B------:R-:W-:-:S02]  /*66b0*/  LOP3.LUT R6, R3, R6, RZ, 0x3c, !PT ;  /* 0x0000000603067212 */ /* 0x000fc400078e3cff */
[----:B------:R-:W-:Y:S02]  /*66c0*/  LOP3.LUT R3, R14, 0x380, RZ, 0xc0, !PT ;  /* 0x000003800e037812 */ /* 0x000fe400078ec0ff */
[----:B------:R-:W-:Y:S02]  /*66d0*/  LOP3.LUT R4, R0, R173, RZ, 0x3c, !PT ;  /* 0x000000ad00047212 */ /* 0x000fe400078e3cff */
[----:B------:R-:W-:Y:S02]  /*66e0*/  LOP3.LUT R0, R179, 0x380, RZ, 0xc0, !PT ;  /* 0x00000380b3007812 */ /* 0x000fe400078ec0ff */
[----:B------:R-:W-:Y:S02]  /*66f0*/  SHF.R.U64 R3, R3, 0x3, RZ ;  /* 0x0000000303037819 */ /* 0x000fe400000012ff */
[----:B------:R-:W-:Y:S02]  /*6700*/  SHF.R.U64 R0, R0, 0x3, RZ ;  /* 0x0000000300007819 */ /* 0x000fe400000012ff */
[----:B------:R-:W-:-:S02]  /*6710*/  LOP3.LUT R14, R3, R14, RZ, 0x3c, !PT ;  /* 0x0000000e030e7212 */ /* 0x000fc400078e3cff */
[----:B------:R-:W-:Y:S02]  /*6720*/  LOP3.LUT R3, R90, 0x380, RZ, 0xc0, !PT ;  /* 0x000003805a037812 */ /* 0x000fe400078ec0ff */
[----:B------:R-:W-:Y:S02]  /*6730*/  LOP3.LUT R12, R0, R179, RZ, 0x3c, !PT ;  /* 0x000000b3000c7212 */ /* 0x000fe400078e3cff */
[----:B------:R-:W-:Y:S02]  /*6740*/  LOP3.LUT R8, R175, 0x380, RZ, 0xc0, !PT ;  /* 0x00000380af087812 */ /* 0x000fe400078ec0ff */
[----:B------:R-:W-:Y:S02]  /*6750*/  LOP3.LUT R0, R187, 0x380, RZ, 0xc0, !PT ;  /* 0x00000380bb007812 */ /* 0x000fe400078ec0ff */
[----:B------:R-:W-:Y:S02]  /*6760*/  LOP3.LUT R10, R177, 0x380, RZ, 0xc0, !PT ;  /* 0x00000380b10a7812 */ /* 0x000fe400078ec0ff */
[----:B------:R-:W-:-:S02]  /*6770*/  SHF.R.U64 R3, R3, 0x3, RZ ;  /* 0x0000000303037819 */ /* 0x000fc400000012ff */
[----:B------:R-:W-:Y:S02]  /*6780*/  LOP3.LUT R27, R195, 0x380, RZ, 0xc0, !PT ;  /* 0x00000380c31b7812 */ /* 0x000fe400078ec0ff */
[----:B------:R-:W-:Y:S02]  /*6790*/  LOP3.LUT R82, R183, 0x380, RZ, 0xc0, !PT ;  /* 0x00000380b7527812 */ /* 0x000fe400078ec0ff */
[----:B------:R-:W-:Y:S02]  /*67a0*/  SHF.R.U64 R8, R8, 0x3, RZ ;  /* 0x0000000308087819 */ /* 0x000fe400000012ff */
[----:B------:R-:W-:Y:S02]  /*67b0*/  LOP3.LUT R20, R181, 0x380, RZ, 0xc0, !PT ;  /* 0x00000380b5147812 */ /* 0x000fe400078ec0ff */
[----:B------:R-:W-:Y:S02]  /*67c0*/  SHF.R.U64 R0, R0, 0x3, RZ ;  /* 0x0000000300007819 */ /* 0x000fe400000012ff */
[----:B------:R-:W-:-:S02]  /*67d0*/  SHF.R.U64 R10, R10, 0x3, RZ ;  /* 0x000000030a0a7819 */ /* 0x000fc400000012ff */
[----:B------:R-:W-:Y:S02]  /*67e0*/  LOP3.LUT R98, R191, 0x380, RZ, 0xc0, !PT ;  /* 0x00000380bf627812 */ /* 0x000fe400078ec0ff */
[----:B------:R-:W-:Y:S02]  /*67f0*/  LOP3.LUT R90, R3, R90, RZ, 0x3c, !PT ;  /* 0x0000005a035a7212 */ /* 0x000fe400078e3cff */
[----:B------:R-:W-:Y:S02]  /*6800*/  SHF.R.U64 R28, R27, 0x3, RZ ;  /* 0x000000031b1c7819 */ /* 0x000fe400000012ff */
[----:B------:R-:W-:Y:S02]  /*6810*/  LOP3.LUT R3, R106, 0x380, RZ, 0xc0, !PT ;  /* 0x000003806a037812 */ /* 0x000fe400078ec0ff */
[----:B------:R-:W-:Y:S02]  /*6820*/  SHF.R.U64 R82, R82, 0x3, RZ ;  /* 0x0000000352527819 */ /* 0x000fe400000012ff */
[----:B------:R-:W-:-:S02]  /*6830*/  LOP3.LUT R8, R8, R175, RZ, 0x3c, !PT ;  /* 0x000000af08087212 */ /* 0x000fc400078e3cff */
[----:B------:R-:W-:Y:S02]  /*6840*/  SHF.R.U64 R20, R20, 0x3, RZ ;  /* 0x0000000314147819 */ /* 0x000fe400000012ff */
[----:B------:R-:W-:Y:S02]  /*6850*/  LOP3.LUT R94, R189, 0x380, RZ, 0xc0, !PT ;  /* 0x00000380bd5e7812 */ /* 0x000fe400078ec0ff */
[----:B------:R-:W-:Y:S02]  /*6860*/  LOP3.LUT R86, R0, R187, RZ, 0x3c, !PT ;  /* 0x000000bb00567212 */ /* 0x000fe400078e3cff */
[----:B------:R-:W-:Y:S02]  /*6870*/  LOP3.LUT R10, R10, R177, RZ, 0x3c, !PT ;  /* 0x000000b10a0a7212 */ /* 0x000fe400078e3cff */
[----:B------:R-:W-:Y:S02]  /*6880*/  SHF.R.U64 R98, R98, 0x3, RZ ;  /* 0x0000000362627819 */ /* 0x000fe400000012ff */
[----:B------:R-:W-:-:S02]  /*6890*/  MOV R114, R114 ;  /* 0x0000007200727202 */ /* 0x000fc40000000f00 */
[----:B------:R-:W-:Y:S02]  /*68a0*/  LOP3.LUT R0, R193, 0x380, RZ, 0xc0, !PT ;  /* 0x00000380c1007812 */ /* 0x000fe400078ec0ff */
[----:B------:R-:W-:Y:S02]  /*68b0*/  F2FP.F16.F32.PACK_AB R27, R31, R30 ;  /* 0x0000001e1f1b723e */ /* 0x000fe400000000ff */
[----:B------:R-:W-:Y:S02]  /*68c0*/  LOP3.LUT R110, R28, R195, RZ, 0x3c, !PT ;  /* 0x000000c31c6e7212 */ /* 0x000fe400078e3cff */
[----:B------:R-:W-:Y:S01]  /*68d0*/  SHF.R.U64 R3, R3, 0x3, RZ ;  /* 0x0000000303037819 */ /* 0x000fe200000012ff */
[----:B------:R1:W-:Y:S01]  /*68e0*/  STSM.16.M88.4 [R114], R24 ;  /* 0x0000001872007844 */ /* 0x0003e20000000200 */
[----:B------:R-:W-:Y:S02]  /*68f0*/  MOV R28, R4 ;  /* 0x00000004001c7202 */ /* 0x000fe40000000f00 */
[----:B------:R-:W-:-:S02]  /*6900*/  LOP3.LUT R82, R82, R183, RZ, 0x3c, !PT ;  /* 0x000000b752527212 */ /* 0x000fc400078e3cff */
[----:B------:R-:W-:Y:S01]  /*6910*/  MOV R6, R6 ;  /* 0x0000000600067202 */ /* 0x000fe20000000f00 */
[----:B------:R2:W-:Y:S01]  /*6920*/  STSM.16.M88.4 [R28], R32 ;  /* 0x000000201c007844 */ /* 0x0005e20000000200 */
[----:B------:R-:W-:Y:S02]  /*6930*/  IADD3.X R91, RZ, R115, RZ, P5, !PT ;  /* 0x00000073ff5b7210 */ /* 0x000fe40002ffe4ff */
[----:B------:R-:W-:Y:S01]  /*6940*/  LOP3.LUT R20, R20, R181, RZ, 0x3c, !PT ;  /* 0x000000b514147212 */ /* 0x000fe200078e3cff */
[----:B------:R2:W-:Y:S01]  /*6950*/  STSM.16.M88.4 [R6], R40 ;  /* 0x0000002806007844 */ /* 0x0005e20000000200 */
[----:B------:R-:W-:Y:S02]  /*6960*/  SHF.R.U64 R94, R94, 0x3, RZ ;  /* 0x000000035e5e7819 */ /* 0x000fe400000012ff */
[----:B------:R-:W-:Y:S02]  /*6970*/  MOV R8, R8 ;  /* 0x0000000800087202 */ /* 0x000fe40000000f00 */
[----:B------:R-:W-:-:S02]  /*6980*/  F2FP.F16.F32.PACK_AB R51, R55, R54 ;  /* 0x000000363733723e */ /* 0x000fc400000000ff */
[----:B------:R-:W-:Y:S02]  /*6990*/  F2FP.F16.F32.PACK_AB R57, R59, R58 ;  /* 0x0000003a3b39723e */ /* 0x000fe400000000ff */
[----:B------:R-:W-:Y:S01]  /*69a0*/  F2FP.F16.F32.PACK_AB R64, R65, R64 ;  /* 0x000000404140723e */ /* 0x000fe200000000ff */
[----:B------:R2:W-:Y:S01]  /*69b0*/  STSM.16.M88.4 [R8], R48 ;  /* 0x0000003008007844 */ /* 0x0005e20000000200 */
[----:B------:R-:W-:Y:S02]  /*69c0*/  LOP3.LUT R98, R98, R191, RZ, 0x3c, !PT ;  /* 0x000000bf62627212 */ /* 0x000fe400078e3cff */
[----:B------:R-:W-:Y:S02]  /*69d0*/  SHF.R.U64 R0, R0, 0x3, RZ ;  /* 0x0000000300007819 */ /* 0x000fe400000012ff */
[----:B------:R-:W-:Y:S02]  /*69e0*/  MOV R10, R10 ;  /* 0x0000000a000a7202 */ /* 0x000fe40000000f00 */
[----:B------:R-:W-:-:S02]  /*69f0*/  F2FP.F16.F32.PACK_AB R58, R61, R60 ;  /* 0x0000003c3d3a723e */ /* 0x000fc400000000ff */
[----:B------:R-:W-:Y:S02]  /*6a00*/  F2FP.F16.F32.PACK_AB R59, R63, R62 ;  /* 0x0000003e3f3b723e */ /* 0x000fe400000000ff */
[----:B------:R-:W-:Y:S02]  /*6a10*/  F2FP.F16.F32.PACK_AB R65, R67, R66 ;  /* 0x000000424341723e */ /* 0x000fe400000000ff */
[----:B------:R-:W-:Y:S01]  /*6a20*/  F2FP.F16.F32.PACK_AB R72, R73, R72 ;  /* 0x000000484948723e */ /* 0x000fe200000000ff */
[----:B------:R2:W-:Y:S01]  /*6a30*/  STSM.16.M88.4 [R10], R56 ;  /* 0x000000380a007844 */ /* 0x0005e20000000200 */
[----:B------:R-:W-:Y:S02]  /*6a40*/  IADD3.X R107, RZ, R115, RZ, P3, !PT ;  /* 0x00000073ff6b7210 */ /* 0x000fe40001ffe4ff */
[----:B------:R-:W-:Y:S02]  /*6a50*/  LOP3.LUT R106, R3, R106, RZ, 0x3c, !PT ;  /* 0x0000006a036a7212 */ /* 0x000fe400078e3cff */
[----:B------:R-:W-:-:S02]  /*6a60*/  MOV R12, R12 ;  /* 0x0000000c000c7202 */ /* 0x000fc40000000f00 */
[----:B------:R-:W-:Y:S02]  /*6a70*/  F2FP.F16.F32.PACK_AB R66, R69, R68 ;  /* 0x000000444542723e */ /* 0x000fe400000000ff */
[----:B------:R-:W-:Y:S02]  /*6a80*/  F2FP.F16.F32.PACK_AB R67, R71, R70 ;  /* 0x000000464743723e */ /* 0x000fe400000000ff */
[----:B------:R-:W-:Y:S02]  /*6a90*/  F2FP.F16.F32.PACK_AB R73, R75, R74 ;  /* 0x0000004a4b49723e */ /* 0x000fe400000000ff */
[----:B------:R-:W-:Y:S01]  /*6aa0*/  MOV R14, R14 ;  /* 0x0000000e000e7202 */ /* 0x000fe20000000f00 */
[----:B------:R2:W-:Y:S01]  /*6ab0*/  STSM.16.M88.4 [R12], R64 ;  /* 0x000000400c007844 */ /* 0x0005e20000000200 */
[----:B------:R-:W-:Y:S02]  /*6ac0*/  MOV R5, R82 ;  /* 0x0000005200057202 */ /* 0x000fe40000000f00 */
[----:B------:R-:W-:-:S02]  /*6ad0*/  F2FP.F16.F32.PACK_AB R74, R77, R76 ;  /* 0x0000004c4d4a723e */ /* 0x000fc400000000ff */
[----:B------:R-:W-:Y:S02]  /*6ae0*/  F2FP.F16.F32.PACK_AB R75, R79, R78 ;  /* 0x0000004e4f4b723e */ /* 0x000fe400000000ff */
[----:B------:R-:W-:Y:S02]  /*6af0*/  F2FP.F16.F32.PACK_AB R80, R81, R80 ;  /* 0x000000505150723e */ /* 0x000fe400000000ff */
[----:B------:R-:W-:Y:S01]  /*6b00*/  IADD3.X R95, RZ, R115, RZ, P6, !PT ;  /* 0x00000073ff5f7210 */ /* 0x000fe200037fe4ff */
[----:B------:R2:W-:Y:S01]  /*6b10*/  STSM.16.M88.4 [R14], R72 ;  /* 0x000000480e007844 */ /* 0x0005e20000000200 */
[----:B------:R-:W-:Y:S02]  /*6b20*/  LOP3.LUT R94, R94, R189, RZ, 0x3c, !PT ;  /* 0x000000bd5e5e7212 */ /* 0x000fe400078e3cff */
[----:B------:R-:W-:Y:S02]  /*6b30*/  MOV R20, R20 ;  /* 0x0000001400147202 */ /* 0x000fe40000000f00 */
[----:B------:R-:W-:-:S02]  /*6b40*/  MOV R4, R90 ;  /* 0x0000005a00047202 */ /* 0x000fc40000000f00 */
[----:B------:R-:W-:Y:S02]  /*6b50*/  F2FP.F16.F32.PACK_AB R81, R153, R152 ;  /* 0x000000989951723e */ /* 0x000fe400000000ff */
[----:B------:R-:W-:Y:S02]  /*6b60*/  F2FP.F16.F32.PACK_AB R82, R85, R84 ;  /* 0x000000545552723e */ /* 0x000fe400000000ff */
[----:B------:R-:W-:Y:S02]  /*6b70*/  F2FP.F16.F32.PACK_AB R83, R155, R154 ;  /* 0x0000009a9b53723e */ /* 0x000fe400000000ff */
[----:B------:R-:W-:Y:S02]  /*6b80*/  F2FP.F16.F32.PACK_AB R88, R89, R88 ;  /* 0x000000585958723e */ /* 0x000fe400000000ff */
[----:B------:R-:W-:Y:S01]  /*6b90*/  LOP3.LUT R102, R0, R193, RZ, 0x3c, !PT ;  /* 0x000000c100667212 */ /* 0x000fe200078e3cff */
[----:B------:R2:W-:Y:S01]  /*6ba0*/  STSM.16.M88.4 [R20], R80 ;  /* 0x0000005014007844 */ /* 0x0005e20000000200 */
[----:B------:R-:W-:-:S02]  /*6bb0*/  MOV R3, R98 ;  /* 0x0000006200037202 */ /* 0x000fc40000000f00 */
[----:B------:R-:W-:Y:S02]  /*6bc0*/  F2FP.F16.F32.PACK_AB R89, R159, R158 ;  /* 0x0000009e9f59723e */ /* 0x000fe400000000ff */
[----:B------:R-:W-:Y:S02]  /*6bd0*/  F2FP.F16.F32.PACK_AB R90, R93, R92 ;  /* 0x0000005c5d5a723e */ /* 0x000fe400000000ff */
[----:B------:R-:W-:Y:S02]  /*6be0*/  F2FP.F16.F32.PACK_AB R91, R161, R160 ;  /* 0x000000a0a15b723e */ /* 0x000fe400000000ff */
[----:B------:R-:W-:Y:S02]  /*6bf0*/  F2FP.F16.F32.PACK_AB R96, R97, R96 ;  /* 0x000000606160723e */ /* 0x000fe400000000ff */
[----:B------:R-:W-:Y:S01]  /*6c00*/  IADD3.X R103, RZ, R115, RZ, P2, !PT ;  /* 0x00000073ff677210 */ /* 0x000fe200017fe4ff */
[----:B------:R2:W-:Y:S01]  /*6c10*/  STSM.16.M88.4 [R5], R88 ;  /* 0x0000005805007844 */ /* 0x0005e20000000200 */
[----:B------:R-:W-:-:S02]  /*6c20*/  MOV R86, R86 ;  /* 0x0000005600567202 */ /* 0x000fc40000000f00 */
[----:B------:R-:W-:Y:S02]  /*6c30*/  MOV R0, R106 ;  /* 0x0000006a00007202 */ /* 0x000fe40000000f00 */
[----:B------:R-:W-:Y:S02]  /*6c40*/  F2FP.F16.F32.PACK_AB R97, R163, R162 ;  /* 0x000000a2a361723e */ /* 0x000fe400000000ff */
[----:B------:R-:W-:Y:S02]  /*6c50*/  F2FP.F16.F32.PACK_AB R98, R101, R100 ;  /* 0x000000646562723e */ /* 0x000fe400000000ff */
[----:B------:R-:W-:Y:S02]  /*6c60*/  F2FP.F16.F32.PACK_AB R99, R165, R164 ;  /* 0x000000a4a563723e */ /* 0x000fe400000000ff */
[----:B------:R-:W-:Y:S02]  /*6c70*/  F2FP.F16.F32.PACK_AB R104, R105, R104 ;  /* 0x000000686968723e */ /* 0x000fe400000000ff */
[----:B------:R-:W-:Y:S01]  /*6c80*/  F2FP.F16.F32.PACK_AB R105, R167, R166 ;  /* 0x000000a6a769723e */ /* 0x000fe200000000ff */
[----:B------:R2:W-:Y:S01]  /*6c90*/  STSM.16.M88.4 [R86], R96 ;  /* 0x0000006056007844 */ /* 0x0005e20000000200 */
[----:B------:R-:W-:-:S02]  /*6ca0*/  F2FP.F16.F32.PACK_AB R106, R109, R108 ;  /* 0x0000006c6d6a723e */ /* 0x000fc400000000ff */
[----:B------:R-:W-:Y:S02]  /*6cb0*/  F2FP.F16.F32.PACK_AB R107, R169, R168 ;  /* 0x000000a8a96b723e */ /* 0x000fe400000000ff */
[----:B------:R-:W-:Y:S02]  /*6cc0*/  F2FP.F16.F32.PACK_AB R112, R113, R112 ;  /* 0x000000707170723e */ /* 0x000fe400000000ff */
[----:B------:R-:W-:Y:S01]  /*6cd0*/  F2FP.F16.F32.PACK_AB R120, R121, R120 ;  /* 0x000000787978723e */ /* 0x000fe200000000ff */
[----:B------:R2:W-:Y:S01]  /*6ce0*/  STSM.16.M88.4 [R4], R104 ;  /* 0x0000006804007844 */ /* 0x0005e20000000200 */
[----:B------:R-:W-:Y:S02]  /*6cf0*/  MOV R94, R94 ;  /* 0x0000005e005e7202 */ /* 0x000fe40000000f00 */
[----:B------:R-:W-:Y:S02]  /*6d00*/  F2FP.F16.F32.PACK_AB R113, R171, R170 ;  /* 0x000000aaab71723e */ /* 0x000fe400000000ff */
[----:B-1----:R-:W-:-:S02]  /*6d10*/  F2FP.F16.F32.PACK_AB R114, R117, R116 ;  /* 0x000000747572723e */ /* 0x002fc400000000ff */
[----:B------:R-:W-:Y:S02]  /*6d20*/  F2FP.F16.F32.PACK_AB R115, R119, R118 ;  /* 0x000000767773723e */ /* 0x000fe400000000ff */
[----:B------:R-:W-:Y:S02]  /*6d30*/  F2FP.F16.F32.PACK_AB R121, R123, R122 ;  /* 0x0000007a7b79723e */ /* 0x000fe400000000ff */
[----:B------:R-:W-:Y:S01]  /*6d40*/  F2FP.F16.F32.PACK_AB R128, R129, R128 ;  /* 0x000000808180723e */ /* 0x000fe200000000ff */
[----:B------:R2:W-:Y:S01]  /*6d50*/  STSM.16.M88.4 [R94], R112 ;  /* 0x000000705e007844 */ /* 0x0005e20000000200 */
[----:B------:R-:W-:Y:S02]  /*6d60*/  F2FP.F16.F32.PACK_AB R122, R125, R124 ;  /* 0x0000007c7d7a723e */ /* 0x000fe400000000ff */
[----:B------:R-:W-:Y:S02]  /*6d70*/  F2FP.F16.F32.PACK_AB R123, R127, R126 ;  /* 0x0000007e7f7b723e */ /* 0x000fe400000000ff */
[----:B------:R-:W-:-:S02]  /*6d80*/  F2FP.F16.F32.PACK_AB R129, R131, R130 ;  /* 0x000000828381723e */ /* 0x000fc400000000ff */
[----:B------:R-:W-:Y:S01]  /*6d90*/  F2FP.F16.F32.PACK_AB R136, R137, R136 ;  /* 0x000000888988723e */ /* 0x000fe200000000ff */
[----:B------:R2:W-:Y:S01]  /*6da0*/  STSM.16.M88.4 [R3], R120 ;  /* 0x0000007803007844 */ /* 0x0005e20000000200 */
[----:B------:R-:W-:Y:S02]  /*6db0*/  MOV R102, R102 ;  /* 0x0000006600667202 */ /* 0x000fe40000000f00 */
        /* <DEDUP_REMOVED lines=8> */
[----:B------:R-:W-:Y:S01]  /*6e40*/  MOV R110, R110 ;  /* 0x0000006e006e7202 */ /* 0x000fe20000000f00 */
[----:B------:R2:W-:Y:S01]  /*6e50*/  STSM.16.M88.4 [R0], R136 ;  /* 0x0000008800007844 */ /* 0x0005e20000000200 */
[----:B------:R-:W-:Y:S02]  /*6e60*/  F2FP.F16.F32.PACK_AB R146, R149, R148 ;  /* 0x000000949592723e */ /* 0x000fe400000000ff */
[----:B------:R-:W-:-:S05]  /*6e70*/  F2FP.F16.F32.PACK_AB R147, R151, R150 ;  /* 0x000000969793723e */ /* 0x000fca00000000ff */
[----:B------:R2:W-:Y:S01]  /*6e80*/  STSM.16.M88.4 [R110], R144 ;  /* 0x000000906e007844 */ /* 0x0005e20000000200 */
[----:B------:R-:W-:Y:S01]  /*6e90*/  @!PT LDS RZ, [RZ] ;  /* 0x00000000fffff984 */ /* 0x000fe20000000800 */
[----:B------:R-:W-:Y:S01]  /*6ea0*/  @!PT LDS RZ, [RZ] ;  /* 0x00000000fffff984 */ /* 0x000fe20000000800 */
[----:B------:R-:W-:Y:S01]  /*6eb0*/  @!PT LDS RZ, [RZ] ;  /* 0x00000000fffff984 */ /* 0x000fe20000000800 */
[----:B------:R-:W-:Y:S01]  /*6ec0*/  @!PT LDS RZ, [RZ] ;  /* 0x00000000fffff984 */ /* 0x000fe20000000800 */
[----:B------:R1:W-:Y:S06]  /*6ed0*/  MEMBAR.ALL.CTA ;  /* 0x0000000000007992 */ /* 0x0003ec0000008000 */
[----:B-1----:R-:W1:Y:S02]  /*6ee0*/  FENCE.VIEW.ASYNC.S ;  /* 0x00000000000073c6 */ /* 0x002e640000000000 */
[----:B-1----:R-:W-:Y:S06]  /*6ef0*/  BAR.ARV 0x1, 0x120 ;  /* 0x0044800000007b1d */ /* 0x002fec0000002000 */
[----:B------:R-:W-:Y:S05]  /*6f00*/  @P0 BRA `(.L_x_39) ;  /* 0x00000000008c0947 */ /* 0x000fea0003800000 */
[----:B------:R-:W-:Y:S01]  /*6f10*/  UIADD3 UR6, -UR36, URZ, URZ ;  /* 0x0000003f24067290 */ /* 0x000fe2000fffe13f */
[----:B--2---:R-:W1:Y:S01]  /*6f20*/  LDC R0, c[0x0][0xda8] ;  /* 0x00036a00ff007b82 */ /* 0x004e620000000800 */
[----:B------:R-:W-:Y:S01]  /*6f30*/  ULDC UR4, c[0x0][0xdb4] ;  /* 0x00036d0000047ab9 */ /* 0x000fe20000000800 */
[----:B------:R-:W-:Y:S01]  /*6f40*/  ULDC.64 UR8, c[0x0][0xb70] ;  /* 0x0002dc0000087ab9 */ /* 0x000fe20000000a00 */
[----:B------:R-:W-:Y:S02]  /*6f50*/  UIMAD UR6, UR4, UR6, UR43 ;  /* 0x00000006040672a4 */ /* 0x000fe4000f8e022b */
[----:B------:R-:W-:Y:S02]  /*6f60*/  IADD3 R3, RZ, -UR43, RZ ;  /* 0x8000002bff037c10 */ /* 0x000fe4000fffe0ff */
[----:B------:R-:W-:Y:S01]  /*6f70*/  IADD3 R9, -R17, RZ, RZ ;  /* 0x000000ff11097210 */ /* 0x000fe20007ffe1ff */
[----:B------:R-:W-:Y:S01]  /*6f80*/  USHF.R.S32.HI UR4, URZ, 0x1f, UR6 ;  /* 0x0000001f3f047899 */ /* 0x000fe20008011406 */
[----:B------:R-:W2:Y:S02]  /*6f90*/  LDC.64 R6, c[0x0][0xb78] ;  /* 0x0002de00ff067b82 */ /* 0x000ea40000000a00 */
[----:B------:R-:W-:Y:S01]  /*6fa0*/  ISETP.NE.AND P0, PT, R16, R9, PT ;  /* 0x000000091000720c */ /* 0x000fe20003f05270 */
[----:B------:R-:W-:-:S02]  /*6fb0*/  UIMAD UR7, UR4, UR8, URZ ;  /* 0x00000008040772a4 */ /* 0x000fc4000f8e023f */
[----:B------:R-:W-:Y:S02]  /*6fc0*/  UIMAD.WIDE.U32 UR4, UR6, UR8, URZ ;  /* 0x00000008060472a5 */ /* 0x000fe4000f8e003f */
[----:B------:R-:W-:Y:S02]  /*6fd0*/  UIMAD UR6, UR6, UR9, UR7 ;  /* 0x00000009060672a4 */ /* 0x000fe4000f8e0207 */
[----:B------:R-:W-:Y:S02]  /*6fe0*/  USHF.R.S32.HI UR7, URZ, 0x1f, UR36 ;  /* 0x0000001f3f077899 */ /* 0x000fe40008011424 */
[----:B------:R-:W-:Y:S02]  /*6ff0*/  UIADD3 UR6, UR5, UR6, URZ ;  /* 0x0000000605067290 */ /* 0x000fe4000fffe03f */
[----:B------:R-:W-:Y:S01]  /*7000*/  MOV R5, UR5 ;  /* 0x0000000500057c02 */ /* 0x000fe20008000f00 */
[----:B------:R-:W-:Y:S01]  /*7010*/  IMAD.U32 R4, RZ, RZ, UR4 ;  /* 0x00000004ff047e24 */ /* 0x000fe2000f8e00ff */
[----:B------:R-:W-:Y:S01]  /*7020*/  ULDC UR4, c[0x0][0xa88] ;  /* 0x0002a20000047ab9 */ /* 0x000fe20000000800 */
[----:B-1----:R-:W-:Y:S01]  /*7030*/  IMAD R3, R0, R3, UR42 ;  /* 0x0000002a00037e24 */ /* 0x002fe2000f8e0203 */
[----:B------:R-:W-:-:S03]  /*7040*/  MOV R5, UR6 ;  /* 0x0000000600057c02 */ /* 0x000fc60008000f00 */
[----:B------:R-:W-:Y:S02]  /*7050*/  IMAD R9, R3, 0x40, R2 ;  /* 0x0000004003097824 */ /* 0x000fe400078e0202 */
[----:B--2---:R-:W-:-:S03]  /*7060*/  IMAD R0, R6, UR7, RZ ;  /* 0x0000000706007c24 */ /* 0x004fc6000f8e02ff */
[----:B------:R-:W-:Y:S01]  /*7070*/  SHF.R.S32.HI R3, RZ, 0x1f, R9 ;  /* 0x0000001fff037819 */ /* 0x000fe20000011409 */
[----:B------:R-:W-:Y:S01]  /*7080*/  IMAD.WIDE.U32 R4, R6, UR36, R4 ;  /* 0x0000002406047c25 */ /* 0x000fe2000f8e0004 */
[----:B------:R-:W-:-:S03]  /*7090*/  ISETP.GE.OR P1, PT, R9, UR4, P0 ;  /* 0x0000000409007c0c */ /* 0x000fc60008726670 */
[----:B------:R-:W-:Y:S01]  /*70a0*/  IMAD R6, R7, UR36, R0 ;  /* 0x0000002407067c24 */ /* 0x000fe2000f8e0200 */
[C---:B------:R-:W-:Y:S02]  /*70b0*/  IADD3 R7, R9.reuse, 0x8, RZ ;  /* 0x0000000809077810 */ /* 0x040fe40007ffe0ff */
[----:B------:R-:W-:Y:S02]  /*70c0*/  IADD3 R0, P2, R9, R4, RZ ;  /* 0x0000000409007210 */ /* 0x000fe40007f5e0ff */
[----:B------:R-:W-:Y:S01]  /*70d0*/  ISETP.GE.OR P0, PT, R7, UR4, P0 ;  /* 0x0000000407007c0c */ /* 0x000fe20008706670 */
[----:B------:R-:W-:Y:S01]  /*70e0*/  ULDC.64 UR4, c[0x0][0xb40] ;  /* 0x0002d00000047ab9 */ /* 0x000fe20000000a00 */
[----:B------:R-:W-:Y:S02]  /*70f0*/  IADD3.X R3, R3, R5, R6, P2, !PT ;  /* 0x0000000503037210 */ /* 0x000fe400017fe406 */
[----:B------:R-:W-:-:S04]  /*7100*/  LEA R4, P2, R0, UR4, 0x2 ;  /* 0x0000000400047c11 */ /* 0x000fc8000f8410ff */
[----:B------:R-:W-:-:S05]  /*7110*/  LEA.HI.X R5, R0, UR5, R3, 0x2, P2 ;  /* 0x0000000500057c11 */ /* 0x000fca00090f1403 */
[----:B------:R1:W-:Y:S04]  /*7120*/  @!P1 STG.E desc[UR48][R4.64], R157 ;  /* 0x0000009d04009986 */ /* 0x0003e8000c101930 */
[----:B------:R1:W-:Y:S02]  /*7130*/  @!P0 STG.E desc[UR48][R4.64+0x20], R156 ;  /* 0x0000209c04008986 */ /* 0x0003e4000c101930 */
.L_x_39:
[----:B--2---:R-:W2:Y:S01]  /*7140*/  SHFL.IDX PT, R0, R185, RZ, 0x1f ;  /* 0x00001fffb9007589 */ /* 0x004ea200000e0000 */
[----:B------:R-:W-:Y:S02]  /*7150*/  ULDC UR4, c[0x0][0xc] ;  /* 0x0000030000047ab9 */ /* 0x000fe40000000800 */
[----:B------:R-:W-:Y:S01]  /*7160*/  UIADD3 UR45, UR4, UR45, URZ ;  /* 0x0000002d042d7290 */ /* 0x000fe2000fffe03f */
[----:B--2---:R-:W-:-:S13]  /*7170*/  ISETP.NE.AND P0, PT, R0, 0x7, PT ;  /* 0x000000070000780c */ /* 0x004fda0003f05270 */
[----:B------:R-:W-:Y:S05]  /*7180*/  @P0 BRA `(.L_x_40) ;  /* 0x0000000000e80947 */ /* 0x000fea0003800000 */
[----:B------:R-:W-:Y:S01]  /*7190*/  BAR.SYNC.DEFER_BLOCKING 0x1, 0x120 ;  /* 0x0044800000007b1d */ /* 0x000fe20000010000 */
[----:B------:R-:W-:-:S05]  /*71a0*/  ELECT P0, URZ, PT ;  /* 0x00000000003f782f */ /* 0x000fca0003800000 */
[----:B------:R-:W-:Y:S08]  /*71b0*/  BSSY B0, `(.L_x_40) ;  /* 0x0000037000007945 */ /* 0x000ff00003800000 */
[----:B------:R-:W-:Y:S05]  /*71c0*/  @!P0 BRA `(.L_x_41) ;  /* 0x0000000000d48947 */ /* 0x000fea0003800000 */
[----:B------:R-:W-:Y:S01]  /*71d0*/  UIADD3 UR5, -UR43, URZ, URZ ;  /* 0x0000003f2b057290 */ /* 0x000fe2000fffe13f */
[----:B------:R-:W-:Y:S01]  /*71e0*/  ULDC UR10, c[0x0][0xda8] ;  /* 0x00036a00000a7ab9 */ /* 0x000fe20000000800 */
[----:B------:R-:W-:Y:S02]  /*71f0*/  UIADD3 UR35, -UR36, URZ, URZ ;  /* 0x0000003f24237290 */ /* 0x000fe4000fffe13f */
[----:B------:R-:W-:Y:S02]  /*7200*/  UIMAD UR5, UR10, UR5, UR42 ;  /* 0x000000050a0572a4 */ /* 0x000fe4000f8e022a */
[----:B------:R-:W-:Y:S01]  /*7210*/  UIADD3 UR4, UP0, UR52, 0x9f0, URZ ;  /* 0x000009f034047890 */ /* 0x000fe2000ff1e03f */
[----:B------:R-:W-:Y:S01]  /*7220*/  ULDC UR12, c[0x0][0xdb4] ;  /* 0x00036d00000c7ab9 */ /* 0x000fe20000000800 */
[----:B------:R-:W-:Y:S02]  /*7230*/  USHF.L.U32 UR34, UR5, 0x6, URZ ;  /* 0x0000000605227899 */ /* 0x000fe4000800063f */
[----:B------:R-:W-:-:S02]  /*7240*/  UIMAD UR35, UR12, UR35, UR43 ;  /* 0x000000230c2372a4 */ /* 0x000fc4000f8e022b */
[----:B------:R-:W-:Y:S02]  /*7250*/  UIADD3.X UR5, URZ, UR53, URZ, UP0, !UPT ;  /* 0x000000353f057290 */ /* 0x000fe400087fe43f */
[----:B------:R-:W-:Y:S02]  /*7260*/  UIADD3 UR6, UR46, 0x2000, URZ ;  /* 0x000020002e067890 */ /* 0x000fe4000fffe03f */
[----:B------:R-:W-:Y:S01]  /*7270*/  UIADD3 UR8, UR46, 0x4000, URZ ;  /* 0x000040002e087890 */ /* 0x000fe2000fffe03f */
[----:B------:R-:W-:Y:S01]  /*7280*/  UMOV UR33, URZ ;  /* 0x0000003f00217c82 */ /* 0x000fe20008000000 */
[----:B------:R-:W-:Y:S01]  /*7290*/  UMOV UR37, URZ ;  /* 0x0000003f00257c82 */ /* 0x000fe20008000000 */
[----:B------:R-:W-:Y:S01]  /*72a0*/  UMOV UR32, UR46 ;  /* 0x0000002e00207c82 */ /* 0x000fe20008000000 */
[----:B------:R-:W-:Y:S01]  /*72b0*/  UMOV UR7, 0x40 ;  /* 0x0000004000077882 */ /* 0x000fe20000000000 */
[----:B------:R-:W-:Y:S01]  /*72c0*/  UIADD3 UR10, UR46, 0x6000, URZ ;  /* 0x000060002e0a7890 */ /* 0x000fe2000fffe03f */
[----:B------:R2:W-:Y:S01]  /*72d0*/  UTMASTG.5D [UR32], [UR4] ;  /* 0x00000020040073b5 */ /* 0x0005e20008020000 */
[----:B------:R-:W-:Y:S01]  /*72e0*/  UMOV UR9, 0x80 ;  /* 0x0000008000097882 */ /* 0x000fe20000000000 */
[----:B------:R-:W-:Y:S01]  /*72f0*/  UIADD3 UR12, UR46, 0x8000, URZ ;  /* 0x000080002e0c7890 */ /* 0x000fe2000fffe03f */
[----:B------:R-:W-:Y:S01]  /*7300*/  UMOV UR11, 0xc0 ;  /* 0x000000c0000b7882 */ /* 0x000fe20000000000 */
[----:B------:R-:W-:Y:S01]  /*7310*/  UMOV UR13, 0x100 ;  /* 0x00000100000d7882 */ /* 0x000fe20000000000 */
[----:B--2---:R-:W-:Y:S01]  /*7320*/  UMOV UR32, UR6 ;  /* 0x0000000600207c82 */ /* 0x004fe20008000000 */
[----:B------:R-:W-:Y:S01]  /*7330*/  UMOV UR33, UR7 ;  /* 0x0000000700217c82 */ /* 0x000fe20008000000 */
[----:B------:R-:W-:Y:S01]  /*7340*/  UIADD3 UR6, UR46, 0xa000, URZ ;  /* 0x0000a0002e067890 */ /* 0x000fe2000fffe03f */
[----:B------:R2:W-:Y:S01]  /*7350*/  UTMASTG.5D [UR32], [UR4] ;  /* 0x00000020040073b5 */ /* 0x0005e20008020000 */
[----:B------:R-:W-:Y:S01]  /*7360*/  UMOV UR7, 0x140 ;  /* 0x0000014000077882 */ /* 0x000fe20000000000 */
[----:B--2---:R-:W-:Y:S01]  /*7370*/  UMOV UR32, UR8 ;  /* 0x0000000800207c82 */ /* 0x004fe20008000000 */
[----:B------:R-:W-:Y:S01]  /*7380*/  UMOV UR33, UR9 ;  /* 0x0000000900217c82 */ /* 0x000fe20008000000 */
[----:B------:R-:W-:Y:S01]  /*7390*/  UIADD3 UR8, UR46, 0xc000, URZ ;  /* 0x0000c0002e087890 */ /* 0x000fe2000fffe03f */
[----:B------:R2:W-:Y:S01]  /*73a0*/  UTMASTG.5D [UR32], [UR4] ;  /* 0x00000020040073b5 */ /* 0x0005e20008020000 */
[----:B------:R-:W-:Y:S01]  /*73b0*/  UIADD3 UR9, UR46, 0xe000, URZ ;  /* 0x0000e0002e097890 */ /* 0x000fe2000fffe03f */
[----:B--2---:R-:W-:Y:S01]  /*73c0*/  UMOV UR32, UR10 ;  /* 0x0000000a00207c82 */ /* 0x004fe20008000000 */
[----:B------:R-:W-:-:S02]  /*73d0*/  UMOV UR33, UR11 ;  /* 0x0000000b00217c82 */ /* 0x000fc40008000000 */
[----:B------:R2:W-:Y:S02]  /*73e0*/  UTMASTG.5D [UR32], [UR4] ;  /* 0x00000020040073b5 */ /* 0x0005e40008020000 */
[----:B--2---:R-:W-:Y:S01]  /*73f0*/  UMOV UR32, UR12 ;  /* 0x0000000c00207c82 */ /* 0x004fe20008000000 */
[----:B------:R-:W-:Y:S02]  /*7400*/  UMOV UR33, UR13 ;  /* 0x0000000d00217c82 */ /* 0x000fe40008000000 */
[----:B------:R2:W-:Y:S02]  /*7410*/  UTMASTG.5D [UR32], [UR4] ;  /* 0x00000020040073b5 */ /* 0x0005e40008020000 */
[----:B--2---:R-:W-:Y:S01]  /*7420*/  UMOV UR32, UR6 ;  /* 0x0000000600207c82 */ /* 0x004fe20008000000 */
[----:B------:R-:W-:Y:S01]  /*7430*/  UMOV UR33, UR7 ;  /* 0x0000000700217c82 */ /* 0x000fe20008000000 */
[----:B------:R-:W-:Y:S01]  /*7440*/  UMOV UR6, 0x180 ;  /* 0x0000018000067882 */ /* 0x000fe20000000000 */
[----:B------:R2:W-:Y:S02]  /*7450*/  UTMASTG.5D [UR32], [UR4] ;  /* 0x00000020040073b5 */ /* 0x0005e40008020000 */
[----:B--2---:R-:W-:Y:S01]  /*7460*/  UMOV UR32, UR8 ;  /* 0x0000000800207c82 */ /* 0x004fe20008000000 */
[----:B------:R-:W-:Y:S01]  /*7470*/  UMOV UR33, UR6 ;  /* 0x0000000600217c82 */ /* 0x000fe20008000000 */
[----:B------:R-:W-:Y:S01]  /*7480*/  UMOV UR6, 0x1c0 ;  /* 0x000001c000067882 */ /* 0x000fe20000000000 */
[----:B------:R2:W-:Y:S02]  /*7490*/  UTMASTG.5D [UR32], [UR4] ;  /* 0x00000020040073b5 */ /* 0x0005e40008020000 */
[----:B--2---:R-:W-:Y:S01]  /*74a0*/  UMOV UR32, UR9 ;  /* 0x0000000900207c82 */ /* 0x004fe20008000000 */
[----:B------:R-:W-:Y:S01]  /*74b0*/  UMOV UR33, UR6 ;  /* 0x0000000600217c82 */ /* 0x000fe20008000000 */
[----:B------:R-:W-:Y:S01]  /*74c0*/  UIADD3 UR6, UR46, 0x28c20, URZ ;  /* 0x00028c202e067890 */ /* 0x000fe2000fffe03f */
[----:B------:R2:W-:Y:S03]  /*74d0*/  UTMASTG.5D [UR32], [UR4] ;  /* 0x00000020040073b5 */ /* 0x0005e60008020000 */
[----:B------:R-:W-:Y:S01]  /*74e0*/  UPRMT UR6, URZ, 0x654, UR6 ;  /* 0x000006543f067896 */ /* 0x000fe20008000006 */
[----:B------:R0:W-:Y:S01]  /*74f0*/  UTMACMDFLUSH ;  /* 0x00000000000079b7 */ /* 0x0001e20000000000 */
[----:B------:R-:W-:-:S07]  /*7500*/  DEPBAR.LE SB0, 0x0 ;  /* 0x000080000000791a */ /* 0x000fce0000000000 */
[----:B--2---:R-:W-:Y:S03]  /*7510*/  SYNCS.ARRIVE.TRANS64.RED.A1T0 RZ, [UR6], RZ ;  /* 0x000000ffffff79a7 */ /* 0x004fe60008100406 */
.L_x_41:
[----:B------:R-:W-:Y:S05]  /*7520*/  BSYNC B0 ;  /* 0x0000000000007941 */ /* 0x000fea0003800000 */
.L_x_40:
[----:B------:R-:W2:Y:S02]  /*7530*/  LDC R0, c[0x0][0xda4] ;  /* 0x00036900ff007b82 */ /* 0x000ea40000000800 */
[----:B--2---:R-:W-:-:S13]  /*7540*/  ISETP.LE.AND P0, PT, R0, UR45, PT ;  /* 0x0000002d00007c0c */ /* 0x004fda000bf03270 */
[----:B------:R-:W-:Y:S05]  /*7550*/  @!P0 BRA `(.L_x_42) ;  /* 0xffffff9800488947 */ /* 0x000fea000383ffff */
[----:B------:R-:W-:Y:S05]  /*7560*/  EXIT ;  /* 0x000000000000794d */ /* 0x000fea0003800000 */
.L_x_7:
[----:B------:R-:W-:-:S08]  /*7570*/  NOP ;  /* 0x0000000000007918 */ /* 0x000fd00000000000 */
[----:B------:R-:W1:-:S00]  /*7580*/  USETMAXREG.DEALLOC.CTAPOOL 0x18 ;  /* 0x00000018000079c8 */ /* 0x000e4000080e0500 */
[----:B-1----:R-:W-:-:S06]  /*7590*/  LOP3.LUT R0, R0, 0x3, RZ, 0xc0, !PT ;  /* 0x0000000300007812 */ /* 0x002fcc00078ec0ff */
[----:B------:R-:W1:Y:S02]  /*75a0*/  SHFL.IDX PT, R0, R0, RZ, 0x1f ;  /* 0x00001fff00007589 */ /* 0x000e6400000e0000 */
[----:B-1----:R-:W-:-:S13]  /*75b0*/  ISETP.NE.AND P0, PT, R0, RZ, PT ;  /* 0x000000ff0000720c */ /* 0x002fda0003f05270 */
[----:B------:R-:W-:Y:S05]  /*75c0*/  @P0 EXIT ;  /* 0x000000000000094d */ /* 0x000fea0003800000 */
[----:B------:R-:W1:Y:S01]  /*75d0*/  S2UR UR4, SR_CTAID.X ;  /* 0x00000000000479c3 */ /* 0x000e620000002500 */
[----:B------:R-:W-:Y:S01]  /*75e0*/  MOV R16, RZ ;  /* 0x000000ff00107202 */ /* 0x000fe20000000f00 */
[----:B------:R-:W-:Y:S01]  /*75f0*/  IMAD.MOV.U32 R2, RZ, RZ, 0x1 ;  /* 0x00000001ff027424 */ /* 0x000fe200078e00ff */
[----:B------:R-:W-:-:S05]  /*7600*/  MOV R17, 0x1 ;  /* 0x0000000100117802 */ /* 0x000fca0000000f00 */
[----:B------:R-:W1:Y:S02]  /*7610*/  LDC R0, c[0x0][0xda4] ;  /* 0x00036900ff007b82 */ /* 0x000e640000000800 */
[----:B-1----:R-:W-:-:S13]  /*7620*/  ISETP.LE.AND P0, PT, R0, UR4, PT ;  /* 0x0000000400007c0c */ /* 0x002fda000bf03270 */
[----:B------:R-:W-:Y:S05]  /*7630*/  @P0 BRA `(.L_x_43) ;  /* 0x0000002c005c0947 */ /* 0x000fea0003800000 */
[----:B------:R-:W-:Y:S01]  /*7640*/  MOV R0, UR4 ;  /* 0x0000000400007c02 */ /* 0x000fe20008000f00 */
[----:B------:R-:W-:Y:S01]  /*7650*/  IMAD.MOV.U32 R16, RZ, RZ, RZ ;  /* 0x000000ffff107224 */ /* 0x000fe200078e00ff */
[----:B------:R-:W-:Y:S01]  /*7660*/  MOV R17, 0x1 ;  /* 0x0000000100117802 */ /* 0x000fe20000000f00 */
[----:B------:R-:W-:Y:S01]  /*7670*/  ULDC.64 UR40, c[0x0][0x198] ;  /* 0x0000660000287ab9 */ /* 0x000fe20000000a00 */
[----:B------:R-:W-:Y:S01]  /*7680*/  ULDC UR36, c[0x0][0xc] ;  /* 0x0000030000247ab9 */ /* 0x000fe20000000800 */
[----:B------:R1:W-:Y:S04]  /*7690*/  STL [R1+0xc], R0 ;  /* 0x00000c0001007387 */ /* 0x0003e80000100800 */
[----:B------:R1:W-:Y:S02]  /*76a0*/  STL [R1+0x18], RZ ;  /* 0x000018ff01007387 */ /* 0x0003e40000100800 */
.L_x_85:
[----:B------:R-:W2:Y:S01]  /*76b0*/  LDL R4, [R1+0xc] ;  /* 0x00000c0001047983 */ /* 0x000ea20000100800 */
[----:B-1----:R-:W1:Y:S01]  /*76c0*/  LDC R0, c[0x0][0xda8] ;  /* 0x00036a00ff007b82 */ /* 0x002e620000000800 */
[----:B------:R-:W-:Y:S05]  /*76d0*/  YIELD ;  /* 0x0000000000007946 */ /* 0x000fea0003800000 */
[----:B------:R-:W-:Y:S02]  /*76e0*/  ULDC.64 UR4, c[0x0][0x3f8] ;  /* 0x0000fe0000047ab9 */ /* 0x000fe40000000a00 */
[----:B------:R-:W3:Y:S01]  /*76f0*/  LDC R19, c[0x0][0xdb4] ;  /* 0x00036d00ff137b82 */ /* 0x000ee20000000800 */
[----:B------:R-:W-:-:S03]  /*7700*/  UISETP.NE.U32.AND UP0, UPT, UR4, URZ, UPT ;  /* 0x0000003f0400728c */ /* 0x000fc6000bf05070 */
[----:B------:R-:W-:Y:S01]  /*7710*/  ULDC UR4, c[0x0][0x404] ;  /* 0x0001010000047ab9 */ /* 0x000fe20000000800 */
[----:B------:R-:W-:-:S04]  /*7720*/  UISETP.NE.AND.EX UP0, UPT, UR5, URZ, UPT, UP0 ;  /* 0x0000003f0500728c */ /* 0x000fc8000bf05300 */
[----:B------:R-:W-:Y:S01]  /*7730*/  USEL UR4, UR4, 0x1, UP0 ;  /* 0x0000000104047887 */ /* 0x000fe20008000000 */
[----:B-1----:R-:W-:Y:S02]  /*7740*/  ISETP.NE.AND P0, PT, R0, 0x1, PT ;  /* 0x000000010000780c */ /* 0x002fe40003f05270 */
[----:B---3--:R-:W-:-:S11]  /*7750*/  ISETP.NE.AND P1, PT, R19, 0x1, PT ;  /* 0x000000011300780c */ /* 0x008fd60003f25270 */
[----:B------:R-:W2:Y:S08]  /*7760*/  @P0 LDC R0, c[0x0][0xdac] ;  /* 0x00036b00ff000b82 */ /* 0x000eb00000000800 */
[----:B------:R-:W1:Y:S08]  /*7770*/  @P0 LDC R5, c[0x0][0xdb0] ;  /* 0x00036c00ff050b82 */ /* 0x000e700000000800 */
[----:B------:R-:W3:Y:S01]  /*7780*/  @P1 LDC.64 R2, c[0x0][0xdb8] ;  /* 0x00036e00ff021b82 */ /* 0x000ee20000000a00 */
[----:B--2---:R-:W-:-:S05]  /*7790*/  @P0 IMAD.HI.U32 R0, R4, R0, RZ ;  /* 0x0000000004000227 */ /* 0x004fca00078e00ff */
[----:B-1----:R-:W-:Y:S02]  /*77a0*/  @P0 SHF.R.U32.HI R4, RZ, R5, R0 ;  /* 0x00000005ff040219 */ /* 0x002fe40000011600 */
[----:B------:R-:W1:Y:S01]  /*77b0*/  S2R R5, SR_CgaCtaId ;  /* 0x0000000000057919 */ /* 0x000e620000008800 */
[----:B------:R-:W2:Y:S01]  /*77c0*/  LDC R0, c[0x0][0x2e0] ;  /* 0x0000b800ff007b82 */ /* 0x000ea20000000800 */
[----:B------:R-:W-:Y:S01]  /*77d0*/  MOV R18, R4 ;  /* 0x0000000400127202 */ /* 0x000fe20000000f00 */
[----:B---3--:R-:W-:Y:S01]  /*77e0*/  @P1 IMAD.HI.U32 R2, R4, R2, RZ ;  /* 0x0000000204021227 */ /* 0x008fe200078e00ff */
[----:B------:R3:W-:Y:S04]  /*77f0*/  STL [R1+0x4], R4 ;  /* 0x0000040401007387 */ /* 0x0007e80000100800 */
[----:B------:R-:W-:-:S02]  /*7800*/  @P1 SHF.R.U32.HI R18, RZ, R3, R2 ;  /* 0x00000003ff121219 */ /* 0x000fc40000011602 */
[----:B------:R-:W-:Y:S01]  /*7810*/  MOV R2, 0x400 ;  /* 0x0000040000027802 */ /* 0x000fe20000000f00 */
[----:B--2---:R-:W-:-:S03]  /*7820*/  IMAD R6, R0, UR4, RZ ;  /* 0x0000000400067c24 */ /* 0x004fc6000f8e02ff */
[----:B-1----:R-:W-:-:S05]  /*7830*/  LEA R7, R5, R2, 0x18 ;  /* 0x0000000205077211 */ /* 0x002fca00078ec0ff */
[----:B------:R-:W-:Y:S01]  /*7840*/  VIADD R0, R7, 0x22400 ;  /* 0x0002240007007836 */ /* 0x000fe20000000000 */
[----:B------:R3:W-:Y:S04]  /*7850*/  STL [R1], R7 ;  /* 0x0000000701007387 */ /* 0x0007e80000100800 */
[----:B------:R-:W-:Y:S01]  /*7860*/  LOP3.LUT P0, RZ, R0, 0x3ff, RZ, 0xc0, !PT ;  /* 0x000003ff00ff7812 */ /* 0x000fe2000780c0ff */
[----:B------:R3:W-:Y:S01]  /*7870*/  STL [R1+0x14], R6 ;  /* 0x0000140601007387 */ /* 0x0007e20000100800 */
[----:B------:R-:W-:-:S04]  /*7880*/  IADD3 R0, R6, 0x3f, RZ ;  /* 0x0000003f06007810 */ /* 0x000fc80007ffe0ff */
[----:B------:R-:W-:-:S04]  /*7890*/  SHF.R.S32.HI R3, RZ, 0x1f, R0 ;  /* 0x0000001fff037819 */ /* 0x000fc80000011400 */
[----:B------:R-:W-:Y:S02]  /*78a0*/  LEA.HI R3, R3, R0, RZ, 0x6 ;  /* 0x0000000003037211 */ /* 0x000fe400078f30ff */
[----:B------:R-:W-:-:S05]  /*78b0*/  IADD3 R0, -R18, RZ, RZ ;  /* 0x000000ff12007210 */ /* 0x000fca0007ffe1ff */
[----:B------:R-:W-:Y:S01]  /*78c0*/  IMAD R19, R19, R0, R4 ;  /* 0x0000000013137224 */ /* 0x000fe200078e0204 */
[----:B------:R-:W-:-:S05]  /*78d0*/  SHF.R.S32.HI R0, RZ, 0x6, R3 ;  /* 0x00000006ff007819 */ /* 0x000fca0000011403 */
[----:B------:R3:W-:Y:S01]  /*78e0*/  STL [R1+0x8], R0 ;  /* 0x0000080001007387 */ /* 0x0007e20000100800 */
[----:B------:R-:W-:Y:S05]  /*78f0*/  @!P0 BRA `(.L_x_44) ;  /* 0x0000000000408947 */ /* 0x000fea0003800000 */
[----:B------:R-:W-:Y:S01]  /*7900*/  MOV R2, 0x0 ;  /* 0x0000000000027802 */ /* 0x000fe20000000f00 */
[----:B------:R-:W-:Y:S01]  /*7910*/  ULDC.64 UR6, c[0x4][0x88] ;  /* 0x0100220000067ab9 */ /* 0x000fe20000000a00 */
[----:B------:R-:W-:Y:S01]  /*7920*/  ULDC.64 UR8, c[0x4][0x90] ;  /* 0x0100240000087ab9 */ /* 0x000fe20000000a00 */
[----:B------:R-:W-:Y:S01]  /*7930*/  ULDC.64 UR4, c[0x4][0x8] ;  /* 0x0100020000047ab9 */ /* 0x000fe20000000a00 */
[----:B---3--:R-:W-:Y:S01]  /*7940*/  IMAD.U32 R4, RZ, RZ, UR6 ;  /* 0x00000006ff047e24 */ /* 0x008fe2000f8e00ff */
[----:B------:R-:W-:Y:S01]  /*7950*/  MOV R5, UR7 ;  /* 0x0000000700057c02 */ /* 0x000fe20008000f00 */
[----:B------:R-:W1:Y:S01]  /*7960*/  LDC.64 R2, c[0x4][R2] ;  /* 0x0100000002027b82 */ /* 0x000e620000000a00 */
[----:B------:R-:W-:Y:S01]  /*7970*/  MOV R6, UR8 ;  /* 0x0000000800067c02 */ /* 0x000fe20008000f00 */
[----:B------:R-:W-:Y:S01]  /*7980*/  IMAD.U32 R7, RZ, RZ, UR9 ;  /* 0x00000009ff077e24 */ /* 0x000fe2000f8e00ff */
[----:B------:R-:W-:Y:S01]  /*7990*/  MOV R10, UR4 ;  /* 0x00000004000a7c02 */ /* 0x000fe20008000f00 */
[----:B------:R-:W-:Y:S01]  /*79a0*/  IMAD.MOV.U32 R8, RZ, RZ, 0x70 ;  /* 0x00000070ff087424 */ /* 0x000fe200078e00ff */
[----:B------:R-:W-:-:S02]  /*79b0*/  MOV R11, UR5 ;  /* 0x00000005000b7c02 */ /* 0x000fc40008000f00 */
[----:B------:R-:W-:Y:S02]  /*79c0*/  MOV R12, 0x1 ;  /* 0x00000001000c7802 */ /* 0x000fe40000000f00 */
[----:B------:R-:W-:-:S07]  /*79d0*/  MOV R13, RZ ;  /* 0x000000ff000d7202 */ /* 0x000fce0000000f00 */
[----:B------:R-:W-:-:S07]  /*79e0*/  LEPC R20, `(.L_x_44) ;  /* 0x000000001014794e */ /* 0x000fce0000000000 */
[----:B-1----:R-:W-:Y:S05]  /*79f0*/  CALL.ABS.NOINC R2 ;  /* 0x0000000002007343 */ /* 0x002fea0003c00000 */
.L_x_44:
[----:B------:R-:W3:Y:S02]  /*7a00*/  LDL R2, [R1] ;  /* 0x0000000001027983 */ /* 0x000ee40000100800 */
[----:B---3--:R-:W-:-:S05]  /*7a10*/  VIADD R0, R2, 0x400 ;  /* 0x0000040002007836 */ /* 0x008fca0000000000 */
[----:B------:R-:W-:-:S13]  /*7a20*/  LOP3.LUT P0, RZ, R0, 0x3ff, RZ, 0xc0, !PT ;  /* 0x000003ff00ff7812 */ /* 0x000fda000780c0ff */
[----:B------:R-:W-:Y:S05]  /*7a30*/  @!P0 BRA `(.L_x_45) ;  /* 0x0000000000808947 */ /* 0x000fea0003800000 */
[----:B------:R-:W-:Y:S01]  /*7a40*/  MOV R0, 0x0 ;  /* 0x0000000000007802 */ /* 0x000fe20000000f00 */
[----:B------:R-:W-:Y:S01]  /*7a50*/  ULDC.64 UR6, c[0x4][0x88] ;  /* 0x0100220000067ab9 */ /* 0x000fe20000000a00 */
[----:B------:R-:W-:Y:S01]  /*7a60*/  ULDC.64 UR8, c[0x4][0x90] ;  /* 0x0100240000087ab9 */ /* 0x000fe20000000a00 */
[----:B------:R-:W-:Y:S01]  /*7a70*/  ULDC.64 UR4, c[0x4][0x10] ;  /* 0x0100040000047ab9 */ /* 0x000fe20000000a00 */
[----:B------:R1:W2:Y:S01]  /*7a80*/  LDC.64 R2, c[0x4][R0] ;  /* 0x0100000000027b82 */ /* 0x0002a20000000a00 */
[----:B------:R-:W-:Y:S01]  /*7a90*/  MOV R4, UR6 ;  /* 0x0000000600047c02 */ /* 0x000fe20008000f00 */
[----:B------:R-:W-:Y:S01]  /*7aa0*/  IMAD.U32 R6, RZ, RZ, UR8 ;  /* 0x00000008ff067e24 */ /* 0x000fe2000f8e00ff */
[----:B------:R-:W-:Y:S01]  /*7ab0*/  MOV R5, UR7 ;  /* 0x0000000700057c02 */ /* 0x000fe20008000f00 */
[----:B------:R-:W-:Y:S01]  /*7ac0*/  IMAD.U32 R11, RZ, RZ, UR5 ;  /* 0x00000005ff0b7e24 */ /* 0x000fe2000f8e00ff */
[----:B------:R-:W-:Y:S01]  /*7ad0*/  MOV R7, UR9 ;  /* 0x0000000900077c02 */ /* 0x000fe20008000f00 */
[----:B------:R-:W-:Y:S01]  /*7ae0*/  IMAD.MOV.U32 R13, RZ, RZ, RZ ;  /* 0x000000ffff0d7224 */ /* 0x000fe200078e00ff */
[----:B------:R-:W-:-:S02]  /*7af0*/  MOV R10, UR4 ;  /* 0x00000004000a7c02 */ /* 0x000fc40008000f00 */
[----:B------:R-:W-:Y:S02]  /*7b00*/  MOV R8, 0x70 ;  /* 0x0000007000087802 */ /* 0x000fe40000000f00 */
[----:B-1----:R-:W-:-:S07]  /*7b10*/  MOV R12, 0x1 ;  /* 0x00000001000c7802 */ /* 0x002fce0000000f00 */
[----:B------:R-:W-:-:S07]  /*7b20*/  LEPC R20, `(.L_x_46) ;  /* 0x000000001014794e */ /* 0x000fce0000000000 */
[----:B--2---:R-:W-:Y:S05]  /*7b30*/  CALL.ABS.NOINC R2 ;  /* 0x0000000002007343 */ /* 0x004fea0003c00000 */
.L_x_46:
[----:B------:R-:W-:Y:S01]  /*7b40*/  MOV R2, 0x0 ;  /* 0x0000000000027802 */ /* 0x000fe20000000f00 */
[----:B------:R-:W-:Y:S01]  /*7b50*/  ULDC.64 UR6, c[0x4][0x88] ;  /* 0x0100220000067ab9 */ /* 0x000fe20000000a00 */
[----:B------:R-:W-:Y:S01]  /*7b60*/  ULDC.64 UR8, c[0x4][0x90] ;  /* 0x0100240000087ab9 */ /* 0x000fe20000000a00 */
[----:B------:R-:W-:Y:S01]  /*7b70*/  ULDC.64 UR4, c[0x4][0x18] ;  /* 0x0100060000047ab9 */ /* 0x000fe20000000a00 */
[----:B------:R-:W-:Y:S01]  /*7b80*/  MOV R4, UR6 ;  /* 0x0000000600047c02 */ /* 0x000fe20008000f00 */
[----:B------:R-:W-:Y:S01]  /*7b90*/  IMAD.U32 R6, RZ, RZ, UR8 ;  /* 0x00000008ff067e24 */ /* 0x000fe2000f8e00ff */
[----:B------:R-:W1:Y:S01]  /*7ba0*/  LDC.64 R2, c[0x4][R2] ;  /* 0x0100000002027b82 */ /* 0x000e620000000a00 */
[----:B------:R-:W-:Y:S01]  /*7bb0*/  MOV R5, UR7 ;  /* 0x0000000700057c02 */ /* 0x000fe20008000f00 */
[----:B------:R-:W-:Y:S01]  /*7bc0*/  IMAD.U32 R11, RZ, RZ, UR5 ;  /* 0x00000005ff0b7e24 */ /* 0x000fe2000f8e00ff */
[----:B------:R-:W-:Y:S01]  /*7bd0*/  MOV R7, UR9 ;  /* 0x0000000900077c02 */ /* 0x000fe20008000f00 */
[----:B------:R-:W-:Y:S01]  /*7be0*/  IMAD.MOV.U32 R13, RZ, RZ, RZ ;  /* 0x000000ffff0d7224 */ /* 0x000fe200078e00ff */
[----:B------:R-:W-:-:S02]  /*7bf0*/  MOV R10, UR4 ;  /* 0x00000004000a7c02 */ /* 0x000fc40008000f00 */
[----:B------:R-:W-:Y:S02]  /*7c00*/  MOV R8, 0x70 ;  /* 0x0000007000087802 */ /* 0x000fe40000000f00 */
[----:B------:R-:W-:-:S07]  /*7c10*/  MOV R12, 0x1 ;  /* 0x00000001000c7802 */ /* 0x000fce0000000f00 */
[----:B------:R-:W-:-:S07]  /*7c20*/  LEPC R20, `(.L_x_45) ;  /* 0x000000001014794e */ /* 0x000fce0000000000 */
[----:B-1----:R-:W-:Y:S05]  /*7c30*/  CALL.ABS.NOINC R2 ;  /* 0x0000000002007343 */ /* 0x002fea0003c00000 */
.L_x_45:
[----:B------:R-:W2:Y:S01]  /*7c40*/  LDL.LU R5, [R1+0x4] ;  /* 0x0000040001057983 */ /* 0x000ea20000300800 */
[----:B------:R-:W1:Y:S01]  /*7c50*/  LDC R0, c[0x0][0x428] ;  /* 0x00010a00ff007b82 */ /* 0x000e620000000800 */
[----:B------:R-:W-:Y:S02]  /*7c60*/  ULDC.64 UR4, c[0x0][0x9f8] ;  /* 0x00027e0000047ab9 */ /* 0x000fe40000000a00 */
[----:B------:R-:W3:Y:S01]  /*7c70*/  LDL R4, [R1+0xc] ;  /* 0x00000c0001047983 */ /* 0x000ee20000100800 */
[----:B------:R-:W-:Y:S01]  /*7c80*/  ISETP.NE.U32.AND P0, PT, RZ, UR4, PT ;  /* 0x00000004ff007c0c */ /* 0x000fe2000bf05070 */
[----:B------:R-:W-:Y:S01]  /*7c90*/  ULDC UR4, c[0x0][0xda8] ;  /* 0x00036a0000047ab9 */ /* 0x000fe20000000800 */
[----:B------:R-:W-:Y:S01]  /*7ca0*/  MOV R6, R18 ;  /* 0x0000001200067202 */ /* 0x000fe20000000f00 */
[----:B------:R-:W4:Y:S01]  /*7cb0*/  S2R R7, SR_TID.X ;  /* 0x0000000000077919 */ /* 0x000f220000002100 */
[----:B------:R-:W-:Y:S02]  /*7cc0*/  ISETP.NE.AND.EX P0, PT, RZ, UR5, PT, P0 ;  /* 0x00000005ff007c0c */ /* 0x000fe4000bf05300 */
[----:B-1----:R-:W-:-:S02]  /*7cd0*/  ISETP.NE.AND P1, PT, R0, 0x1, PT ;  /* 0x000000010000780c */ /* 0x002fc40003f25270 */
[----:B------:R-:W-:-:S11]  /*7ce0*/  MOV R0, R19 ;  /* 0x0000001300007202 */ /* 0x000fd60000000f00 */
[----:B------:R-:W1:Y:S01]  /*7cf0*/  @P1 LDC R2, c[0x0][0x42c] ;  /* 0x00010b00ff021b82 */ /* 0x000e620000000800 */
[----:B----4-:R-:W-:-:S07]  /*7d00*/  LOP3.LUT R7, R7, 0x1f, RZ, 0xc0, !PT ;  /* 0x0000001f07077812 */ /* 0x010fce00078ec0ff */
[----:B------:R-:W4:Y:S01]  /*7d10*/  @P1 LDC R3, c[0x0][0x430] ;  /* 0x00010c00ff031b82 */ /* 0x000f220000000800 */
[----:B-1----:R-:W-:-:S05]  /*7d20*/  @P1 IMAD.HI.U32 R2, R19, R2, RZ ;  /* 0x0000000213021227 */ /* 0x002fca00078e00ff */
[----:B----4-:R-:W-:Y:S02]  /*7d30*/  @P1 SHF.R.U32.HI R0, RZ, R3, R2 ;  /* 0x00000003ff001219 */ /* 0x010fe40000011602 */
[----:B------:R-:W1:Y:S01]  /*7d40*/  @P0 LDC.64 R2, c[0x0][0x9f8] ;  /* 0x00027e00ff020b82 */ /* 0x000e620000000a00 */
[----:B------:R-:W-:-:S04]  /*7d50*/  ISETP.NE.AND P1, PT, R7, RZ, PT ;  /* 0x000000ff0700720c */ /* 0x000fc80003f25270 */
[----:B------:R-:W-:-:S09]  /*7d60*/  PLOP3.LUT P2, PT, P1, PT, PT, 0x8, 0x0 ;  /* 0x000000000000781c */ /* 0x000fd20000f4e170 */
[----:B------:R-:W-:-:S05]  /*7d70*/  VOTEU.ALL UP1, P1 ;  /* 0x00000000003f7886 */ /* 0x000fca0000820000 */
[----:B------:R-:W-:Y:S01]  /*7d80*/  @!UP1 UIADD3 UR8, UP0, UR40, 0x270, URZ ;  /* 0x0000027028089890 */ /* 0x000fe2000ff1e03f */
[----:B-1----:R-:W-:-:S03]  /*7d90*/  @P0 IMAD.WIDE R2, R18, 0x4, R2 ;  /* 0x0000000412020825 */ /* 0x002fc600078e0202 */
[----:B------:R-:W-:Y:S02]  /*7da0*/  @!UP1 UIADD3.X UR9, URZ, UR41, URZ, UP0, !UPT ;  /* 0x000000293f099290 */ /* 0x000fe400087fe43f */
[----:B------:R1:W5:Y:S01]  /*7db0*/  @P0 LDG.E R6, desc[UR48][R2.64] ;  /* 0x0000003002060981 */ /* 0x000362000c1e1900 */
[----:B------:R-:W-:Y:S01]  /*7dc0*/  PLOP3.LUT P0, PT, PT, PT, PT, 0x80, 0x0 ;  /* 0x000000000000781c */ /* 0x000fe20003f0f070 */
[----:B------:R-:W-:Y:S01]  /*7dd0*/  VOTEU.ALL UP0, P1 ;  /* 0x00000000003f7886 */ /* 0x000fe20000800000 */
[----:B--2---:R-:W-:-:S04]  /*7de0*/  IMAD.MOV R8, RZ, RZ, -R5 ;  /* 0x000000ffff087224 */ /* 0x004fc800078e0a05 */
[----:B---3--:R-:W-:-:S05]  /*7df0*/  IMAD R8, R8, UR4, R4 ;  /* 0x0000000408087c24 */ /* 0x008fca000f8e0204 */
[----:B-1----:R-:W-:-:S07]  /*7e00*/  SHF.L.U32 R8, R8, 0x6, RZ ;  /* 0x0000000608087819 */ /* 0x002fce00000006ff */
.L_x_47:
[----:B------:R-:W-:Y:S02]  /*7e10*/  PLOP3.LUT P0, PT, P0, P2, PT, 0xa2, 0x0 ;  /* 0x000000000000781c */ /* 0x000fe40000705472 */
[----:B------:R-:W-:Y:S01]  /*7e20*/  @P2 R2UR P0, UR7, R18 ;  /* 0x00000000120722ca */ /* 0x000fe20000000000 */
[----:B------:R-:W-:-:S07]  /*7e30*/  UMOV UR4, URZ ;  /* 0x0000003f00047c82 */ /* 0x000fce0008000000 */
[----:B------:R-:W-:Y:S02]  /*7e40*/  PLOP3.LUT P0, PT, P0, P2, PT, 0xa2, 0x0 ;  /* 0x000000000000781c */ /* 0x000fe40000705472 */
[----:B------:R-:W-:-:S08]  /*7e50*/  @P2 R2UR.OR P0, UR6, R19 ;  /* 0x00000000130622ca */ /* 0x000fd00000100000 */
[----:B------:R-:W-:Y:S02]  /*7e60*/  PLOP3.LUT P0, PT, P0, P2, PT, 0xa2, 0x0 ;  /* 0x000000000000781c */ /* 0x000fe40000705472 */
[----:B------:R-:W-:-:S08]  /*7e70*/  @P2 R2UR.OR P0, UR5, R8 ;  /* 0x00000000080522ca */ /* 0x000fd00000100000 */
[----:B------:R-:W-:Y:S02]  /*7e80*/  @P2 PLOP3.LUT P2, PT, P0, PT, PT, 0x80, 0x0 ;  /* 0x000000000000281c */ /* 0x000fe4000074f070 */
[----:B------:R-:W-:-:S03]  /*7e90*/  PLOP3.LUT P0, PT, PT, PT, PT, 0x80, 0x0 ;  /* 0x000000000000781c */ /* 0x000fc60003f0f070 */
[----:B------:R1:W-:Y:S08]  /*7ea0*/  @!UP0 UTMAPF.L2.4D [UR4], [UR8] ;  /* 0x00000004080085b8 */ /* 0x0003f00008018000 */
[----:B-1----:R-:W-:Y:S05]  /*7eb0*/  @P2 BRA.U.ANY `(.L_x_47) ;  /* 0xfffffffd00d42947 */ /* 0x002fea000393ffff */
[----:B------:R-:W1:Y:S01]  /*7ec0*/  LDC.64 R2, c[0x0][0x3f8] ;  /* 0x0000fe00ff027b82 */ /* 0x000e620000000a00 */
[----:B------:R-:W-:Y:S01]  /*7ed0*/  UMOV UR4, 0xffffffff ;  /* 0xffffffff00047882 */ /* 0x000fe20000000000 */
[----:B-1----:R-:W-:-:S04]  /*7ee0*/  ISETP.NE.U32.AND P0, PT, R2, RZ, PT ;  /* 0x000000ff0200720c */ /* 0x002fc80003f05070 */
[----:B------:R-:W-:-:S04]  /*7ef0*/  ISETP.NE.AND.EX P0, PT, R3, RZ, PT, P0 ;  /* 0x000000ff0300720c */ /* 0x000fc80003f05300 */
[----:B-----5:R-:W-:Y:S01]  /*7f00*/  SEL R4, R6, RZ, !P0 ;  /* 0x000000ff06047207 */ /* 0x020fe20004000000 */
[----:B------:R-:W-:Y:S08]  /*7f10*/  BRA.DIV UR4, `(.L_x_48) ;  /* 0x0000002a04947947 */ /* 0x000ff0000b800000 */
.L_x_102:
[----:B------:R-:W2:Y:S01]  /*7f20*/  LDL R5, [R1+0x8] ;  /* 0x0000080001057983 */ /* 0x000ea20000100800 */
[----:B------:R-:W-:Y:S01]  /*7f30*/  UMOV UR4, 0xffffffff ;  /* 0xffffffff00047882 */ /* 0x000fe20000000000 */
[----:B------:R-:W-:Y:S02]  /*7f40*/  SHF.R.S32.HI R7, RZ, 0x1f, R6 ;  /* 0x0000001fff077819 */ /* 0x000fe40000011406 */
[----:B--2---:R-:W-:Y:S01]  /*7f50*/  IADD3 R9, R5, -0x1, RZ ;  /* 0xffffffff05097810 */ /* 0x004fe20007ffe0ff */
[----:B------:R-:W-:Y:S06]  /*7f60*/  BRA.DIV UR4, `(.L_x_49) ;  /* 0x0000002a04b47947 */ /* 0x000fec000b800000 */
[----:B------:R-:W-:-:S13]  /*7f70*/  ELECT P6, URZ, PT ;  /* 0x00000000003f782f */ /* 0x000fda00038c0000 */
.L_x_105:
[----:B------:R-:W-:Y:S05]  /*7f80*/  @!P6 BRA `(.L_x_50) ;  /* 0x0000000000ece947 */ /* 0x000fea0003800000 */
[----:B------:R1:W-:Y:S01]  /*7f90*/  STL [R1+0x10], R9 ;  /* 0x0000100901007387 */ /* 0x0003e20000100800 */
[----:B------:R-:W-:Y:S01]  /*7fa0*/  IMAD.MOV.U32 R4, RZ, RZ, R6 ;  /* 0x000000ffff047224 */ /* 0x000fe200078e0006 */
[----:B------:R-:W-:Y:S06]  /*7fb0*/  @!P0 BRA `(.L_x_51) ;  /* 0x0000000000488947 */ /* 0x000fec0003800000 */
[----:B------:R-:W2:Y:S01]  /*7fc0*/  LDC R11, c[0x0][0x41c] ;  /* 0x00010700ff0b7b82 */ /* 0x000ea20000000800 */
[----:B------:R-:W-:Y:S01]  /*7fd0*/  ULDC.64 UR4, c[0x0][0x408] ;  /* 0x0001020000047ab9 */ /* 0x000fe20000000a00 */
[----:B--2---:R-:W-:-:S13]  /*7fe0*/  ISETP.NE.AND P1, PT, R11, 0x1, PT ;  /* 0x000000010b00780c */ /* 0x004fda0003f25270 */
[----:B------:R-:W2:Y:S02]  /*7ff0*/  @P1 LDC.64 R4, c[0x0][0x420] ;  /* 0x00010800ff041b82 */ /* 0x000ea40000000a00 */
[----:B--2---:R-:W-:Y:S01]  /*8000*/  @P1 IMAD.HI.U32 R10, R9, R4, RZ ;  /* 0x00000004090a1227 */ /* 0x004fe200078e00ff */
[----:B------:R-:W-:-:S04]  /*8010*/  MOV R4, R9 ;  /* 0x0000000900047202 */ /* 0x000fc80000000f00 */
[----:B------:R-:W-:Y:S01]  /*8020*/  @P1 SHF.R.U32.HI R4, RZ, R5, R10 ;  /* 0x00000005ff041219 */ /* 0x000fe2000001160a */
[----:B------:R-:W-:-:S03]  /*8030*/  IMAD R10, R7, UR4, RZ ;  /* 0x00000004070a7c24 */ /* 0x000fc6000f8e02ff */
[----:B------:R-:W-:Y:S01]  /*8040*/  IADD3 R5, -R4, RZ, RZ ;  /* 0x000000ff04057210 */ /* 0x000fe20007ffe1ff */
[----:B------:R-:W-:-:S04]  /*8050*/  IMAD R10, R6, UR5, R10 ;  /* 0x00000005060a7c24 */ /* 0x000fc8000f8e020a */
[----:B------:R-:W-:-:S05]  /*8060*/  IMAD R5, R11, R5, R9 ;  /* 0x000000050b057224 */ /* 0x000fca00078e0209 */
[----:B------:R2:W-:Y:S02]  /*8070*/  STL [R1+0x10], R5 ;  /* 0x0000100501007387 */ /* 0x0005e40000100800 */
[----:B--2---:R-:W-:-:S03]  /*8080*/  SHF.R.S32.HI R5, RZ, 0x1f, R4 ;  /* 0x0000001fff057819 */ /* 0x004fc60000011404 */
[----:B------:R-:W-:-:S04]  /*8090*/  IMAD.WIDE.U32 R4, R6, UR4, R4 ;  /* 0x0000000406047c25 */ /* 0x000fc8000f8e0004 */
[----:B------:R-:W-:Y:S01]  /*80a0*/  IMAD.IADD R5, R5, 0x1, R10 ;  /* 0x0000000105057824 */ /* 0x000fe200078e020a */
[----:B------:R-:W-:-:S04]  /*80b0*/  LEA R10, P1, R4, R2, 0x2 ;  /* 0x00000002040a7211 */ /* 0x000fc800078210ff */
[----:B------:R-:W-:-:S05]  /*80c0*/  LEA.HI.X R11, R4, R3, R5, 0x2, P1 ;  /* 0x00000003040b7211 */ /* 0x000fca00008f1405 */
[----:B------:R2:W5:Y:S04]  /*80d0*/  LDG.E R4, desc[UR48][R10.64] ;  /* 0x000000300a047981 */ /* 0x000568000c1e1900 */
.L_x_51:
[----:B--2---:R-:W2:Y:S01]  /*80e0*/  S2R R10, SR_CgaCtaId ;  /* 0x00000000000a7919 */ /* 0x004ea20000008800 */
[----:B------:R-:W-:-:S04]  /*80f0*/  MOV R5, 0x400 ;  /* 0x0000040000057802 */ /* 0x000fc80000000f00 */
[----:B--2---:R-:W-:Y:S02]  /*8100*/  LEA R5, R10, R5, 0x18 ;  /* 0x000000050a057211 */ /* 0x004fe400078ec0ff */
[----:B------:R-:W-:Y:S02]  /*8110*/  SHF.L.U32 R10, R17, 0x1f, RZ ;  /* 0x0000001f110a7819 */ /* 0x000fe400000006ff */
[----:B------:R-:W-:-:S04]  /*8120*/  LEA R5, R16, R5, 0x3 ;  /* 0x0000000510057211 */ /* 0x000fc800078e18ff */
[----:B------:R-:W2:Y:S02]  /*8130*/  SYNCS.PHASECHK.TRANS64.TRYWAIT P1, [R5+URZ+0x28c40], R10 ;  /* 0x028c400a050075a7 */ /* 0x000ea4000802017f */
[----:B--2---:R-:W-:Y:S05]  /*8140*/  @!P1 BRA `(.L_x_52) ;  /* 0x00000028005c9947 */ /* 0x004fea0003800000 */
.L_x_106:
[----:B------:R-:W3:Y:S02]  /*8150*/  S2R R11, SR_TID.X ;  /* 0x00000000000b7919 */ /* 0x000ee40000002100 */
[----:B---3--:R-:W-:-:S04]  /*8160*/  LOP3.LUT R11, R11, 0x7f, RZ, 0xc0, !PT ;  /* 0x0000007f0b0b7812 */ /* 0x008fc800078ec0ff */
[----:B------:R-:W-:-:S13]  /*8170*/  ISETP.NE.AND P1, PT, R11, RZ, PT ;  /* 0x000000ff0b00720c */ /* 0x000fda0003f25270 */
[----:B------:R-:W-:Y:S05]  /*8180*/  @P1 BRA `(.L_x_53) ;  /* 0x00000000001c1947 */ /* 0x000fea0003800000 */
[----:B------:R-:W3:Y:S01]  /*8190*/  S2R R11, SR_TID.X ;  /* 0x00000000000b7919 */ /* 0x000ee20000002100 */
[----:B--2---:R-:W-:-:S04]  /*81a0*/  MOV R10, 0x2000 ;  /* 0x00002000000a7802 */ /* 0x004fc80000000f00 */
[----:B------:R4:W-:Y:S01]  /*81b0*/  SYNCS.ARRIVE.TRANS64 RZ, [R5+URZ+0x28c30], R10 ;  /* 0x028c300a05ff79a7 */ /* 0x0009e2000800003f */
[----:B---3--:R-:W-:-:S04]  /*81c0*/  LOP3.LUT R11, R11, 0x1f, RZ, 0xc0, !PT ;  /* 0x0000001f0b0b7812 */ /* 0x008fc800078ec0ff */
[----:B------:R-:W-:-:S13]  /*81d0*/  ISETP.NE.AND P1, PT, R11, RZ, PT ;  /* 0x000000ff0b00720c */ /* 0x000fda0003f25270 */
[----:B----4-:R-:W-:Y:S05]  /*81e0*/  @!P1 BRA `(.L_x_53) ;  /* 0x0000000000049947 */ /* 0x010fea0003800000 */
[----:B------:R-:W-:Y:S01]  /*81f0*/  BPT.TRAP 0x1 ;  /* 0x000000040000795c */ /* 0x000fe20000300000 */
.L_x_53:
[----:B--2---:R-:W2:Y:S01]  /*8200*/  LDL R10, [R1+0x10] ;  /* 0x00001000010a7983 */ /* 0x004ea20000100800 */
[----:B------:R-:W-:Y:S01]  /*8210*/  MOV R11, 0x400 ;  /* 0x00000400000b7802 */ /* 0x000fe20000000f00 */
[----:B------:R-:W3:Y:S01]  /*8220*/  S2R R12, SR_CgaCtaId ;  /* 0x00000000000c7919 */ /* 0x000ee20000008800 */
[----:B------:R-:W-:Y:S01]  /*8230*/  R2UR UR9, R5 ;  /* 0x00000000050972ca */ /* 0x000fe200000e0000 */
[----:B------:R-:W-:Y:S01]  /*8240*/  UIADD3 UR4, UP0, UR40, 0x370, URZ ;  /* 0x0000037028047890 */ /* 0x000fe2000ff1e03f */
[----:B------:R-:W-:Y:S02]  /*8250*/  R2UR UR12, R0 ;  /* 0x00000000000c72ca */ /* 0x000fe400000e0000 */
[----:B-----5:R-:W-:Y:S01]  /*8260*/  R2UR UR13, R4 ;  /* 0x00000000040d72ca */ /* 0x020fe200000e0000 */
[----:B------:R-:W-:Y:S01]  /*8270*/  UIADD3.X UR5, URZ, UR41, URZ, UP0, !UPT ;  /* 0x000000293f057290 */ /* 0x000fe200087fe43f */
[----:B---3--:R-:W-:-:S05]  /*8280*/  LEA R11, R12, R11, 0x18 ;  /* 0x0000000b0c0b7211 */ /* 0x008fca00078ec0ff */
[----:B------:R-:W-:-:S05]  /*8290*/  IMAD R5, R16, 0x2000, R11 ;  /* 0x0000200010057824 */ /* 0x000fca00078e020b */
[----:B------:R-:W-:Y:S01]  /*82a0*/  R2UR UR8, R5 ;  /* 0x00000000050872ca */ /* 0x000fe200000e0000 */
[----:B------:R-:W-:Y:S01]  /*82b0*/  UIADD3 UR9, UR9, 0x28c30, URZ ;  /* 0x00028c3009097890 */ /* 0x000fe2000fffe03f */
[----:B------:R-:W-:Y:S01]  /*82c0*/  UMOV UR6, 0x0 ;  /* 0x0000000000067882 */ /* 0x000fe20000000000 */
[----:B------:R-:W-:Y:S01]  /*82d0*/  UMOV UR7, 0x14f00000 ;  /* 0x14f0000000077882 */ /* 0x000fe20000000000 */
[----:B------:R-:W-:-:S09]  /*82e0*/  UMOV UR10, URZ ;  /* 0x0000003f000a7c82 */ /* 0x000fd20008000000 */
[----:B------:R-:W-:Y:S01]  /*82f0*/  UIADD3 UR8, UR8, 0x22400, URZ ;  /* 0x0002240008087890 */ /* 0x000fe2000fffe03f */
[----:B--2---:R-:W-:-:S13]  /*8300*/  R2UR UR11, R10 ;  /* 0x000000000a0b72ca */ /* 0x004fda00000e0000 */
[----:B------:R-:W-:-:S09]  /*8310*/  USHF.L.U32 UR11, UR11, 0x6, URZ ;  /* 0x000000060b0b7899 */ /* 0x000fd2000800063f */
[----:B------:R2:W-:Y:S02]  /*8320*/  UTMALDG.4D [UR8], [UR4], desc[UR6] ;  /* 0x00000608040075b4 */ /* 0x0005e40008019000 */
[----:B--2---:R-:W-:Y:S01]  /*8330*/  NOP ;  /* 0x0000000000007918 */ /* 0x004fe20000000000 */
.L_x_50:
[----:B------:R-:W2:Y:S01]  /*8340*/  LDL R12, [R1+0x18] ;  /* 0x00001800010c7983 */ /* 0x000ea20000100800 */
[----:B------:R-:W-:Y:S05]  /*8350*/  WARPSYNC.ALL ;  /* 0x0000000000007948 */ /* 0x000fea0003800000 */
[----:B------:R-:W3:Y:S01]  /*8360*/  S2R R11, SR_CgaCtaId ;  /* 0x00000000000b7919 */ /* 0x000ee20000008800 */
[----:B------:R-:W-:Y:S01]  /*8370*/  MOV R10, 0x400 ;  /* 0x00000400000a7802 */ /* 0x000fe20000000f00 */
[----:B------:R-:W-:Y:S01]  /*8380*/  BAR.SYNC.DEFER_BLOCKING 0x8, 0xa0 ;  /* 0x0202800000007b1d */ /* 0x000fe20000010000 */
[----:B------:R-:W-:-:S13]  /*8390*/  ELECT P1, URZ, PT ;  /* 0x00000000003f782f */ /* 0x000fda0003820000 */
[----:B------:R-:W-:Y:S01]  /*83a0*/  @P1 R2UR UR13, R18 ;  /* 0x00000000120d12ca */ /* 0x000fe200000e0000 */
[----:B------:R-:W-:Y:S01]  /*83b0*/  UIADD3 UR4, UP0, UR40, 0x270, URZ ;  /* 0x0000027028047890 */ /* 0x000fe2000ff1e03f */
[----:B------:R-:W-:Y:S02]  /*83c0*/  @P1 R2UR UR12, R19 ;  /* 0x00000000130c12ca */ /* 0x000fe400000e0000 */
[----:B------:R-:W-:Y:S01]  /*83d0*/  @P1 R2UR UR11, R8 ;  /* 0x00000000080b12ca */ /* 0x000fe200000e0000 */
[----:B------:R-:W-:Y:S01]  /*83e0*/  UIADD3.X UR5, URZ, UR41, URZ, UP0, !UPT ;  /* 0x000000293f057290 */ /* 0x000fe200087fe43f */
[----:B------:R-:W-:Y:S01]  /*83f0*/  BSSY B0, `(.L_x_54) ;  /* 0x000000f000007945 */ /* 0x000fe20003800000 */
[----:B------:R-:W-:Y:S01]  /*8400*/  UMOV UR6, 0x0 ;  /* 0x0000000000067882 */ /* 0x000fe20000000000 */
[----:B------:R-:W-:Y:S01]  /*8410*/  UMOV UR7, 0x12f00000 ;  /* 0x12f0000000077882 */ /* 0x000fe20000000000 */
[----:B------:R-:W-:Y:S01]  /*8420*/  UMOV UR10, URZ ;  /* 0x0000003f000a7c82 */ /* 0x000fe20008000000 */
[----:B------:R-:W-:-:S02]  /*8430*/  @P1 MOV R5, 0x2000 ;  /* 0x0000200000051802 */ /* 0x000fc40000000f00 */
[----:B---3--:R-:W-:-:S04]  /*8440*/  LEA R10, R11, R10, 0x18 ;  /* 0x0000000a0b0a7211 */ /* 0x008fc800078ec0ff */
[----:B------:R-:W-:Y:S01]  /*8450*/  R2UR UR9, R10 ;  /* 0x000000000a0972ca */ /* 0x000fe200000e0000 */
[----:B------:R2:W-:-:S12]  /*8460*/  @P1 SYNCS.ARRIVE.TRANS64 RZ, [R10+URZ+0x28c00], R5 ;  /* 0x028c00050aff19a7 */ /* 0x0005d8000800003f */
[----:B------:R-:W-:Y:S02]  /*8470*/  UIADD3 UR8, UR9, 0x20400, URZ ;  /* 0x0002040009087890 */ /* 0x000fe4000fffe03f */
[----:B------:R-:W-:-:S09]  /*8480*/  UIADD3 UR9, UR9, 0x28c00, URZ ;  /* 0x00028c0009097890 */ /* 0x000fd2000fffe03f */
[----:B------:R3:W-:Y:S01]  /*8490*/  UTMALDG.4D [UR8], [UR4], desc[UR6] ;  /* 0x00000608040075b4 */ /* 0x0007e20008019000 */
[----:B--2---:R-:W-:-:S04]  /*84a0*/  LOP3.LUT R5, R12, 0x1, RZ, 0xc, !PT ;  /* 0x000000010c057812 */ /* 0x004fc800078e0cff */
[----:B------:R-:W-:-:S04]  /*84b0*/  SHF.L.U32 R5, R5, 0x1f, RZ ;  /* 0x0000001f05057819 */ /* 0x000fc800000006ff */
[----:B------:R-:W2:Y:S02]  /*84c0*/  SYNCS.PHASECHK.TRANS64.TRYWAIT P1, [R10+URZ+0x28c20], R5 ;  /* 0x028c20050a0075a7 */ /* 0x000ea4000802017f */
[----:B--23--:R-:W-:Y:S05]  /*84d0*/  @!P1 BRA `(.L_x_55) ;  /* 0x00000024008c9947 */ /* 0x00cfea0003800000 */
.L_x_107:
[----:B------:R-:W-:Y:S05]  /*84e0*/  BSYNC B0 ;  /* 0x0000000000007941 */ /* 0x000fea0003800000 */
.L_x_54:
[----:B------:R-:W-:Y:S04]  /*84f0*/  BSSY B0, `(.L_x_56) ;  /* 0x000004b000007945 */ /* 0x000fe80003800000 */
[----:B------:R-:W-:Y:S05]  /*8500*/  @!P6 BRA `(.L_x_57) ;  /* 0x000000040024e947 */ /* 0x000fea0003800000 */
[----:B------:R-:W3:Y:S01]  /*8510*/  S2R R11, SR_CgaCtaId ;  /* 0x00000000000b7919 */ /* 0x000ee20000008800 */
[----:B--2---:R-:W-:Y:S02]  /*8520*/  MOV R8, 0x400 ;  /* 0x0000040000087802 */ /* 0x004fe40000000f00 */
[----:B------:R-:W-:Y:S01]  /*8530*/  SHF.L.U32 R5, R17, 0x1f, RZ ;  /* 0x0000001f11057819 */ /* 0x000fe200000006ff */
[----:B------:R-:W2:Y:S01]  /*8540*/  S2R R10, SR_TID.X ;  /* 0x00000000000a7919 */ /* 0x000ea20000002100 */
[----:B---3--:R-:W-:-:S04]  /*8550*/  LEA R8, R11, R8, 0x18 ;  /* 0x000000080b087211 */ /* 0x008fc800078ec0ff */
[----:B------:R-:W-:Y:S02]  /*8560*/  LEA R8, R16, R8, 0x3 ;  /* 0x0000000810087211 */ /* 0x000fe400078e18ff */
[----:B--2---:R-:W-:Y:S02]  /*8570*/  LOP3.LUT R10, R10, 0x7f, RZ, 0xc0, !PT ;  /* 0x0000007f0a0a7812 */ /* 0x004fe400078ec0ff */
[----:B------:R-:W2:Y:S02]  /*8580*/  SYNCS.PHASECHK.TRANS64.TRYWAIT P1, [R8+URZ+0x28c60], R5 ;  /* 0x028c6005080075a7 */ /* 0x000ea4000802017f */
[----:B------:R-:W-:Y:S01]  /*8590*/  ISETP.NE.AND P2, PT, R10, RZ, PT ;  /* 0x000000ff0a00720c */ /* 0x000fe20003f45270 */
[----:B--2---:R-:W-:-:S12]  /*85a0*/  @!P1 BRA `(.L_x_58) ;  /* 0x0000002400789947 */ /* 0x004fd80003800000 */
.L_x_108:
[----:B------:R-:W-:Y:S05]  /*85b0*/  @P2 BRA `(.L_x_59) ;  /* 0x00000000001c2947 */ /* 0x000fea0003800000 */
[----:B------:R-:W3:Y:S01]  /*85c0*/  S2R R10, SR_TID.X ;  /* 0x00000000000a7919 */ /* 0x000ee20000002100 */
[----:B--2---:R-:W-:-:S04]  /*85d0*/  IMAD.MOV.U32 R5, RZ, RZ, 0x10000 ;  /* 0x00010000ff057424 */ /* 0x004fc800078e00ff */
[----:B------:R4:W-:Y:S01]  /*85e0*/  SYNCS.ARRIVE.TRANS64 RZ, [R8+URZ+0x28c50], R5 ;  /* 0x028c500508ff79a7 */ /* 0x0009e2000800003f */
[----:B---3--:R-:W-:-:S04]  /*85f0*/  LOP3.LUT R10, R10, 0x1f, RZ, 0xc0, !PT ;  /* 0x0000001f0a0a7812 */ /* 0x008fc800078ec0ff */
[----:B------:R-:W-:-:S13]  /*8600*/  ISETP.NE.AND P1, PT, R10, RZ, PT ;  /* 0x000000ff0a00720c */ /* 0x000fda0003f25270 */
[----:B----4-:R-:W-:Y:S05]  /*8610*/  @!P1 BRA `(.L_x_59) ;  /* 0x0000000000049947 */ /* 0x010fea0003800000 */
[----:B------:R-:W-:Y:S01]  /*8620*/  BPT.TRAP 0x1 ;  /* 0x000000040000795c */ /* 0x000fe20000300000 */
.L_x_59:
[----:B------:R-:W3:Y:S01]  /*8630*/  LDL R10, [R1+0x10] ;  /* 0x00001000010a7983 */ /* 0x000ee20000100800 */
[----:B--2---:R-:W-:Y:S01]  /*8640*/  MOV R5, 0x400 ;  /* 0x0000040000057802 */ /* 0x004fe20000000f00 */
[----:B------:R-:W2:Y:S01]  /*8650*/  S2R R11, SR_CgaCtaId ;  /* 0x00000000000b7919 */ /* 0x000ea20000008800 */
[----:B------:R-:W-:Y:S01]  /*8660*/  R2UR UR9, R8 ;  /* 0x00000000080972ca */ /* 0x000fe200000e0000 */
[----:B------:R-:W-:Y:S01]  /*8670*/  UIADD3 UR4, UP0, UR40, 0x470, URZ ;  /* 0x0000047028047890 */ /* 0x000fe2000ff1e03f */
[----:B------:R-:W-:Y:S02]  /*8680*/  R2UR UR12, R0 ;  /* 0x00000000000c72ca */ /* 0x000fe400000e0000 */
[----:B------:R-:W-:Y:S01]  /*8690*/  R2UR UR13, R4 ;  /* 0x00000000040d72ca */ /* 0x000fe200000e0000 */
[----:B------:R-:W-:Y:S01]  /*86a0*/  UIADD3.X UR5, URZ, UR41, URZ, UP0, !UPT ;  /* 0x000000293f057290 */ /* 0x000fe200087fe43f */
[----:B--2---:R-:W-:-:S04]  /*86b0*/  LEA R5, R11, R5, 0x18 ;  /* 0x000000050b057211 */ /* 0x004fc800078ec0ff */
[----:B------:R-:W-:-:S04]  /*86c0*/  LEA R5, R16, R5, 0x10 ;  /* 0x0000000510057211 */ /* 0x000fc800078e80ff */
[----:B------:R-:W-:Y:S01]  /*86d0*/  R2UR UR14, R5 ;  /* 0x00000000050e72ca */ /* 0x000fe200000e0000 */
[----:B------:R-:W-:Y:S01]  /*86e0*/  UIADD3 UR9, UR9, 0x28c50, URZ ;  /* 0x00028c5009097890 */ /* 0x000fe2000fffe03f */
[----:B------:R-:W-:Y:S01]  /*86f0*/  UMOV UR10, URZ ;  /* 0x0000003f000a7c82 */ /* 0x000fe20008000000 */
[----:B------:R-:W-:Y:S01]  /*8700*/  UMOV UR6, 0x0 ;  /* 0x0000000000067882 */ /* 0x000fe20000000000 */
[----:B------:R-:W-:-:S09]  /*8710*/  UMOV UR7, 0x14f00000 ;  /* 0x14f0000000077882 */ /* 0x000fd20000000000 */
[----:B------:R-:W-:Y:S02]  /*8720*/  UIADD3 UR8, UR14, 0x400, URZ ;  /* 0x000004000e087890 */ /* 0x000fe4000fffe03f */
[----:B------:R-:W-:Y:S02]  /*8730*/  UIADD3 UR15, UR14, 0x2400, URZ ;  /* 0x000024000e0f7890 */ /* 0x000fe4000fffe03f */
[----:B------:R-:W-:Y:S01]  /*8740*/  UIADD3 UR17, UR14, 0x4400, URZ ;  /* 0x000044000e117890 */ /* 0x000fe2000fffe03f */
[----:B------:R-:W-:Y:S01]  /*8750*/  UMOV UR16, 0x40 ;  /* 0x0000004000107882 */ /* 0x000fe20000000000 */
[----:B------:R-:W-:Y:S01]  /*8760*/  UIADD3 UR19, UR14, 0x6400, URZ ;  /* 0x000064000e137890 */ /* 0x000fe2000fffe03f */
[----:B------:R-:W-:Y:S01]  /*8770*/  UMOV UR18, 0x80 ;  /* 0x0000008000127882 */ /* 0x000fe20000000000 */
[----:B------:R-:W-:Y:S01]  /*8780*/  UMOV UR20, 0xc0 ;  /* 0x000000c000147882 */ /* 0x000fe20000000000 */
[----:B------:R-:W-:Y:S01]  /*8790*/  UMOV UR21, 0x100 ;  /* 0x0000010000157882 */ /* 0x000fe20000000000 */
[----:B------:R-:W-:Y:S01]  /*87a0*/  UMOV UR22, 0x140 ;  /* 0x0000014000167882 */ /* 0x000fe20000000000 */
[----:B---3--:R-:W-:-:S13]  /*87b0*/  R2UR UR11, R10 ;  /* 0x000000000a0b72ca */ /* 0x008fda00000e0000 */
[----:B------:R-:W-:-:S09]  /*87c0*/  USHF.L.U32 UR11, UR11, 0x6, URZ ;  /* 0x000000060b0b7899 */ /* 0x000fd2000800063f */
[----:B------:R2:W-:Y:S02]  /*87d0*/  UTMALDG.4D [UR8], [UR4], desc[UR6] ;  /* 0x00000608040075b4 */ /* 0x0005e40008019000 */
[----:B--2---:R-:W-:Y:S01]  /*87e0*/  UMOV UR8, UR15 ;  /* 0x0000000f00087c82 */ /* 0x004fe20008000000 */
[----:B------:R-:W-:Y:S01]  /*87f0*/  UMOV UR10, UR16 ;  /* 0x00000010000a7c82 */ /* 0x000fe20008000000 */
[----:B------:R-:W-:Y:S01]  /*8800*/  UIADD3 UR15, UR14, 0x8400, URZ ;  /* 0x000084000e0f7890 */ /* 0x000fe2000fffe03f */
[----:B------:R2:W-:Y:S01]  /*8810*/  UTMALDG.4D [UR8], [UR4], desc[UR6] ;  /* 0x00000608040075b4 */ /* 0x0005e20008019000 */
[----:B------:R-:W-:Y:S01]  /*8820*/  UIADD3 UR16, UR14, 0xa400, URZ ;  /* 0x0000a4000e107890 */ /* 0x000fe2000fffe03f */
[----:B--2---:R-:W-:Y:S01]  /*8830*/  UMOV UR8, UR17 ;  /* 0x0000001100087c82 */ /* 0x004fe20008000000 */
[----:B------:R-:W-:Y:S02]  /*8840*/  UMOV UR10, UR18 ;  /* 0x00000012000a7c82 */ /* 0x000fe40008000000 */
[----:B------:R2:W-:Y:S01]  /*8850*/  UTMALDG.4D [UR8], [UR4], desc[UR6] ;  /* 0x00000608040075b4 */ /* 0x0005e20008019000 */
[----:B------:R-:W-:Y:S01]  /*8860*/  UIADD3 UR17, UR14, 0xc400, URZ ;  /* 0x0000c4000e117890 */ /* 0x000fe2000fffe03f */
[----:B--2---:R-:W-:Y:S01]  /*8870*/  UMOV UR8, UR19 ;  /* 0x0000001300087c82 */ /* 0x004fe20008000000 */
[----:B------:R-:W-:-:S02]  /*8880*/  UMOV UR10, UR20 ;  /* 0x00000014000a7c82 */ /* 0x000fc40008000000 */
[----:B------:R2:W-:Y:S02]  /*8890*/  UTMALDG.4D [UR8], [UR4], desc[UR6] ;  /* 0x00000608040075b4 */ /* 0x0005e40008019000 */
[----:B--2---:R-:W-:Y:S01]  /*88a0*/  UMOV UR8, UR15 ;  /* 0x0000000f00087c82 */ /* 0x004fe20008000000 */
[----:B------:R-:W-:Y:S01]  /*88b0*/  UMOV UR10, UR21 ;  /* 0x00000015000a7c82 */ /* 0x000fe20008000000 */
[----:B------:R-:W-:Y:S01]  /*88c0*/  UIADD3 UR15, UR14, 0xe400, URZ ;  /* 0x0000e4000e0f7890 */ /* 0x000fe2000fffe03f */
[----:B------:R2:W-:Y:S02]  /*88d0*/  UTMALDG.4D [UR8], [UR4], desc[UR6] ;  /* 0x00000608040075b4 */ /* 0x0005e40008019000 */
[----:B------:R-:W-:Y:S01]  /*88e0*/  UMOV UR14, 0x180 ;  /* 0x00000180000e7882 */ /* 0x000fe20000000000 */
[----:B--2---:R-:W-:Y:S01]  /*88f0*/  UMOV UR8, UR16 ;  /* 0x0000001000087c82 */ /* 0x004fe20008000000 */
[----:B------:R-:W-:Y:S02]  /*8900*/  UMOV UR10, UR22 ;  /* 0x00000016000a7c82 */ /* 0x000fe40008000000 */
[----:B------:R2:W-:Y:S02]  /*8910*/  UTMALDG.4D [UR8], [UR4], desc[UR6] ;  /* 0x00000608040075b4 */ /* 0x0005e40008019000 */
[----:B--2---:R-:W-:Y:S01]  /*8920*/  UMOV UR8, UR17 ;  /* 0x0000001100087c82 */ /* 0x004fe20008000000 */
[----:B------:R-:W-:Y:S01]  /*8930*/  UMOV UR10, UR14 ;  /* 0x0000000e000a7c82 */ /* 0x000fe20008000000 */
[----:B------:R-:W-:Y:S01]  /*8940*/  UMOV UR14, 0x1c0 ;  /* 0x000001c0000e7882 */ /* 0x000fe20000000000 */
[----:B------:R2:W-:Y:S02]  /*8950*/  UTMALDG.4D [UR8], [UR4], desc[UR6] ;  /* 0x00000608040075b4 */ /* 0x0005e40008019000 */
[----:B--2---:R-:W-:Y:S01]  /*8960*/  UMOV UR8, UR15 ;  /* 0x0000000f00087c82 */ /* 0x004fe20008000000 */
[----:B------:R-:W-:-:S02]  /*8970*/  UMOV UR10, UR14 ;  /* 0x0000000e000a7c82 */ /* 0x000fc40008000000 */
[----:B------:R3:W-:Y:S02]  /*8980*/  UTMALDG.4D [UR8], [UR4], desc[UR6] ;  /* 0x00000608040075b4 */ /* 0x0007e40008019000 */
[----:B---3--:R-:W-:Y:S01]  /*8990*/  NOP ;  /* 0x0000000000007918 */ /* 0x008fe20000000000 */
.L_x_57:
[----:B------:R-:W-:Y:S05]  /*89a0*/  BSYNC B0 ;  /* 0x0000000000007941 */ /* 0x000fea0003800000 */
.L_x_56:
[----:B--2---:R-:W2:Y:S01]  /*89b0*/  LDL.LU R5, [R1+0x14] ;  /* 0x0000140001057983 */ /* 0x004ea20000300800 */
[----:B------:R-:W-:-:S04]  /*89c0*/  IADD3 R16, R16, 0x1, RZ ;  /* 0x0000000110107810 */ /* 0x000fc80007ffe0ff */
[----:B------:R-:W-:-:S04]  /*89d0*/  ISETP.NE.AND P1, PT, R16, 0x2, PT ;  /* 0x000000021000780c */ /* 0x000fc80003f25270 */
[----:B------:R-:W-:Y:S02]  /*89e0*/  SEL R8, RZ, 0x1, P1 ;  /* 0x00000001ff087807 */ /* 0x000fe40000800000 */
[----:B------:R-:W-:Y:S02]  /*89f0*/  SEL R16, R16, RZ, P1 ;  /* 0x000000ff10107207 */ /* 0x000fe40000800000 */
[----:B------:R-:W-:Y:S02]  /*8a00*/  LOP3.LUT R17, R17, R8, RZ, 0x3c, !PT ;  /* 0x0000000811117212 */ /* 0x000fe400078e3cff */
[----:B--2---:R-:W-:-:S13]  /*8a10*/  ISETP.GE.AND P2, PT, R5, 0x41, PT ;  /* 0x000000410500780c */ /* 0x004fda0003f46270 */
[----:B------:R-:W-:Y:S05]  /*8a20*/  @!P2 BRA `(.L_x_60) ;  /* 0x000000180038a947 */ /* 0x000fea0003800000 */
[----:B------:R-:W2:Y:S01]  /*8a30*/  LDL R11, [R1+0x8] ;  /* 0x00000800010b7983 */ /* 0x000ea20000100800 */
[----:B------:R-:W-:Y:S01]  /*8a40*/  MOV R5, 0x1 ;  /* 0x0000000100057802 */ /* 0x000fe20000000f00 */
[----:B--2---:R-:W-:Y:S02]  /*8a50*/  IMAD.MOV R10, RZ, RZ, -R11 ;  /* 0x000000ffff0a7224 */ /* 0x004fe400078e0a0b */
[----:B------:R-:W-:-:S03]  /*8a60*/  VIADD R8, R11, 0xfffffffe ;  /* 0xfffffffe0b087836 */ /* 0x000fc60000000000 */
[----:B------:R-:W-:-:S04]  /*8a70*/  VIADDMNMX R10, R10, R5, 0xffffffff, !PT ;  /* 0xffffffff0a0a7446 */ /* 0x000fc80007800105 */
[----:B------:R-:W-:-:S04]  /*8a80*/  IADD3 R5, R11, R10, RZ ;  /* 0x0000000a0b057210 */ /* 0x000fc80007ffe0ff */
[----:B------:R-:W-:-:S04]  /*8a90*/  LOP3.LUT R5, R5, 0x1, RZ, 0xc0, !PT ;  /* 0x0000000105057812 */ /* 0x000fc800078ec0ff */
[----:B------:R-:W-:-:S13]  /*8aa0*/  ISETP.NE.U32.AND P1, PT, R5, 0x1, PT ;  /* 0x000000010500780c */ /* 0x000fda0003f25070 */
[----:B------:R-:W-:Y:S05]  /*8ab0*/  @P1 BRA `(.L_x_61) ;  /* 0x0000000400fc1947 */ /* 0x000fea0003800000 */
[----:B------:R-:W-:Y:S04]  /*8ac0*/  BSSY B0, `(.L_x_62) ;  /* 0x0000077000007945 */ /* 0x000fe80003800000 */
[----:B------:R-:W-:Y:S05]  /*8ad0*/  @!P6 BRA `(.L_x_63) ;  /* 0x0000000400d4e947 */ /* 0x000fea0003800000 */
[----:B------:R-:W-:Y:S05]  /*8ae0*/  @!P0 BRA `(.L_x_64) ;  /* 0x0000000000448947 */ /* 0x000fea0003800000 */
[----:B------:R-:W2:Y:S01]  /*8af0*/  LDC R11, c[0x0][0x41c] ;  /* 0x00010700ff0b7b82 */ /* 0x000ea20000000800 */
[----:B------:R-:W-:Y:S01]  /*8b00*/  ULDC.64 UR4, c[0x0][0x408] ;  /* 0x0001020000047ab9 */ /* 0x000fe20000000a00 */
[----:B--2---:R-:W-:-:S13]  /*8b10*/  ISETP.NE.AND P1, PT, R11, 0x1, PT ;  /* 0x000000010b00780c */ /* 0x004fda0003f25270 */
[----:B------:R-:W2:Y:S02]  /*8b20*/  @P1 LDC.64 R4, c[0x0][0x420] ;  /* 0x00010800ff041b82 */ /* 0x000ea40000000a00 */
[----:B--2---:R-:W-:Y:S01]  /*8b30*/  @P1 IMAD.HI.U32 R12, R8, R4, RZ ;  /* 0x00000004080c1227 */ /* 0x004fe200078e00ff */
[----:B------:R-:W-:-:S04]  /*8b40*/  MOV R4, R8 ;  /* 0x0000000800047202 */ /* 0x000fc80000000f00 */
[----:B------:R-:W-:-:S04]  /*8b50*/  @P1 SHF.R.U32.HI R4, RZ, R5, R12 ;  /* 0x00000005ff041219 */ /* 0x000fc8000001160c */
[----:B------:R-:W-:-:S05]  /*8b60*/  IADD3 R5, -R4, RZ, RZ ;  /* 0x000000ff04057210 */ /* 0x000fca0007ffe1ff */
[----:B------:R-:W-:Y:S01]  /*8b70*/  IMAD R8, R11, R5, R8 ;  /* 0x000000050b087224 */ /* 0x000fe200078e0208 */
[--C-:B------:R-:W-:Y:S01]  /*8b80*/  SHF.R.S32.HI R5, RZ, 0x1f, R4.reuse ;  /* 0x0000001fff057819 */ /* 0x100fe20000011404 */
[----:B------:R-:W-:Y:S02]  /*8b90*/  IMAD R11, R7, UR4, RZ ;  /* 0x00000004070b7c24 */ /* 0x000fe4000f8e02ff */
[----:B------:R-:W-:-:S04]  /*8ba0*/  IMAD.WIDE.U32 R4, R6, UR4, R4 ;  /* 0x0000000406047c25 */ /* 0x000fc8000f8e0004 */
[----:B------:R-:W-:Y:S01]  /*8bb0*/  IMAD R11, R6, UR5, R11 ;  /* 0x00000005060b7c24 */ /* 0x000fe2000f8e020b */
[----:B------:R-:W-:-:S03]  /*8bc0*/  LEA R2, P1, R4, R2, 0x2 ;  /* 0x0000000204027211 */ /* 0x000fc600078210ff */
[----:B------:R-:W-:-:S05]  /*8bd0*/  IMAD.IADD R11, R11, 0x1, R5 ;  /* 0x000000010b0b7824 */ /* 0x000fca00078e0205 */
[----:B------:R-:W-:-:S05]  /*8be0*/  LEA.HI.X R3, R4, R3, R11, 0x2, P1 ;  /* 0x0000000304037211 */ /* 0x000fca00008f140b */
[----:B------:R2:W5:Y:S02]  /*8bf0*/  LDG.E R4, desc[UR48][R2.64] ;  /* 0x0000003002047981 */ /* 0x000564000c1e1900 */
.L_x_64:
[----:B--2---:R-:W2:Y:S01]  /*8c00*/  S2R R3, SR_CgaCtaId ;  /* 0x0000000000037919 */ /* 0x004ea20000008800 */
[----:B------:R-:W-:Y:S01]  /*8c10*/  MOV R2, 0x400 ;  /* 0x0000040000027802 */ /* 0x000fe20000000f00 */
[----:B------:R-:W3:Y:S03]  /*8c20*/  S2R R5, SR_TID.X ;  /* 0x0000000000057919 */ /* 0x000ee60000002100 */
[----:B--2---:R-:W-:Y:S02]  /*8c30*/  LEA R2, R3, R2, 0x18 ;  /* 0x0000000203027211 */ /* 0x004fe400078ec0ff */
[----:B------:R-:W-:Y:S02]  /*8c40*/  SHF.L.U32 R3, R17, 0x1f, RZ ;  /* 0x0000001f11037819 */ /* 0x000fe400000006ff */
[----:B------:R-:W-:Y:S02]  /*8c50*/  LEA R2, R16, R2, 0x3 ;  /* 0x0000000210027211 */ /* 0x000fe400078e18ff */
[----:B---3--:R-:W-:-:S02]  /*8c60*/  LOP3.LUT R5, R5, 0x7f, RZ, 0xc0, !PT ;  /* 0x0000007f05057812 */ /* 0x008fc400078ec0ff */
[----:B------:R-:W2:Y:S02]  /*8c70*/  SYNCS.PHASECHK.TRANS64.TRYWAIT P2, [R2+URZ+0x28c40], R3 ;  /* 0x028c4003020075a7 */ /* 0x000ea4000804017f */
[----:B------:R-:W-:Y:S01]  /*8c80*/  ISETP.NE.AND P1, PT, R5, RZ, PT ;  /* 0x000000ff0500720c */ /* 0x000fe20003f25270 */
[----:B--2---:R-:W-:-:S12]  /*8c90*/  @!P2 BRA `(.L_x_65) ;  /* 0x0000001c00d0a947 */ /* 0x004fd80003800000 */
.L_x_109:
[----:B------:R-:W-:Y:S05]  /*8ca0*/  @P1 BRA `(.L_x_66) ;  /* 0x00000000001c1947 */ /* 0x000fea0003800000 */
[----:B------:R-:W3:Y:S01]  /*8cb0*/  S2R R11, SR_TID.X ;  /* 0x00000000000b7919 */ /* 0x000ee20000002100 */
[----:B------:R-:W-:-:S04]  /*8cc0*/  MOV R5, 0x2000 ;  /* 0x0000200000057802 */ /* 0x000fc80000000f00 */
[----:B------:R4:W-:Y:S01]  /*8cd0*/  SYNCS.ARRIVE.TRANS64 RZ, [R2+URZ+0x28c30], R5 ;  /* 0x028c300502ff79a7 */ /* 0x0009e2000800003f */
[----:B---3--:R-:W-:-:S04]  /*8ce0*/  LOP3.LUT R11, R11, 0x1f, RZ, 0xc0, !PT ;  /* 0x0000001f0b0b7812 */ /* 0x008fc800078ec0ff */
[----:B------:R-:W-:-:S13]  /*8cf0*/  ISETP.NE.AND P2, PT, R11, RZ, PT ;  /* 0x000000ff0b00720c */ /* 0x000fda0003f45270 */
[----:B----4-:R-:W-:Y:S05]  /*8d00*/  @!P2 BRA `(.L_x_66) ;  /* 0x000000000004a947 */ /* 0x010fea0003800000 */
[----:B------:R-:W-:Y:S01]  /*8d10*/  BPT.TRAP 0x1 ;  /* 0x000000040000795c */ /* 0x000fe20000300000 */
.L_x_66:
[----:B------:R-:W3:Y:S01]  /*8d20*/  S2R R11, SR_CgaCtaId ;  /* 0x00000000000b7919 */ /* 0x000ee20000008800 */
[----:B------:R-:W-:Y:S01]  /*8d30*/  MOV R5, 0x400 ;  /* 0x0000040000057802 */ /* 0x000fe20000000f00 */
[----:B------:R-:W-:Y:S01]  /*8d40*/  UIADD3 UR4, UP0, UR40, 0x370, URZ ;  /* 0x0000037028047890 */ /* 0x000fe2000ff1e03f */
[----:B------:R-:W-:Y:S01]  /*8d50*/  R2UR UR9, R2 ;  /* 0x00000000020972ca */ /* 0x000fe200000e0000 */
[----:B------:R-:W-:Y:S01]  /*8d60*/  UMOV UR6, 0x0 ;  /* 0x0000000000067882 */ /* 0x000fe20000000000 */
[----:B------:R-:W-:Y:S01]  /*8d70*/  SHF.L.U32 R8, R8, 0x6, RZ ;  /* 0x0000000608087819 */ /* 0x000fe200000006ff */
[----:B------:R-:W-:Y:S01]  /*8d80*/  UIADD3.X UR5, URZ, UR41, URZ, UP0, !UPT ;  /* 0x000000293f057290 */ /* 0x000fe200087fe43f */
[----:B------:R-:W-:Y:S01]  /*8d90*/  R2UR UR12, R0 ;  /* 0x00000000000c72ca */ /* 0x000fe200000e0000 */
[----:B------:R-:W-:Y:S01]  /*8da0*/  UMOV UR7, 0x14f00000 ;  /* 0x14f0000000077882 */ /* 0x000fe20000000000 */
[----:B-----5:R-:W-:Y:S01]  /*8db0*/  R2UR UR13, R4 ;  /* 0x00000000040d72ca */ /* 0x020fe200000e0000 */
[----:B------:R-:W-:Y:S01]  /*8dc0*/  UMOV UR10, URZ ;  /* 0x0000003f000a7c82 */ /* 0x000fe20008000000 */
[----:B------:R-:W-:-:S05]  /*8dd0*/  R2UR UR11, R8 ;  /* 0x00000000080b72ca */ /* 0x000fca00000e0000 */
[----:B------:R-:W-:Y:S01]  /*8de0*/  UIADD3 UR9, UR9, 0x28c30, URZ ;  /* 0x00028c3009097890 */ /* 0x000fe2000fffe03f */
[----:B---3--:R-:W-:-:S05]  /*8df0*/  LEA R5, R11, R5, 0x18 ;  /* 0x000000050b057211 */ /* 0x008fca00078ec0ff */
[----:B------:R-:W-:-:S05]  /*8e00*/  IMAD R5, R16, 0x2000, R5 ;  /* 0x0000200010057824 */ /* 0x000fca00078e0205 */
[----:B------:R-:W-:-:S13]  /*8e10*/  R2UR UR8, R5 ;  /* 0x00000000050872ca */ /* 0x000fda00000e0000 */
[----:B------:R-:W-:-:S09]  /*8e20*/  UIADD3 UR8, UR8, 0x22400, URZ ;  /* 0x0002240008087890 */ /* 0x000fd2000fffe03f */
[----:B------:R3:W-:Y:S01]  /*8e30*/  UTMALDG.4D [UR8], [UR4], desc[UR6] ;  /* 0x00000608040075b4 */ /* 0x0007e20008019000 */
[----:B------:R-:W4:Y:S02]  /*8e40*/  SYNCS.PHASECHK.TRANS64.TRYWAIT P2, [R2+URZ+0x28c60], R3 ;  /* 0x028c6003020075a7 */ /* 0x000f24000804017f */
[----:B---34-:R-:W-:Y:S05]  /*8e50*/  @!P2 BRA `(.L_x_67) ;  /* 0x0000001c0074a947 */ /* 0x018fea0003800000 */
.L_x_110:
[----:B------:R-:W-:Y:S05]  /*8e60*/  @P1 BRA `(.L_x_68) ;  /* 0x00000000001c1947 */ /* 0x000fea0003800000 */
[----:B------:R-:W4:Y:S01]  /*8e70*/  S2R R5, SR_TID.X ;  /* 0x0000000000057919 */ /* 0x000f220000002100 */
[----:B--23--:R-:W-:-:S04]  /*8e80*/  MOV R3, 0x10000 ;  /* 0x0001000000037802 */ /* 0x00cfc80000000f00 */
[----:B------:R2:W-:Y:S01]  /*8e90*/  SYNCS.ARRIVE.TRANS64 RZ, [R2+URZ+0x28c50], R3 ;  /* 0x028c500302ff79a7 */ /* 0x0005e2000800003f */
[----:B----4-:R-:W-:-:S04]  /*8ea0*/  LOP3.LUT R5, R5, 0x1f, RZ, 0xc0, !PT ;  /* 0x0000001f05057812 */ /* 0x010fc800078ec0ff */
[----:B------:R-:W-:-:S13]  /*8eb0*/  ISETP.NE.AND P1, PT, R5, RZ, PT ;  /* 0x000000ff0500720c */ /* 0x000fda0003f25270 */
[----:B--2---:R-:W-:Y:S05]  /*8ec0*/  @!P1 BRA `(.L_x_68) ;  /* 0x0000000000049947 */ /* 0x004fea0003800000 */
[----:B------:R-:W-:Y:S01]  /*8ed0*/  BPT.TRAP 0x1 ;  /* 0x000000040000795c */ /* 0x000fe20000300000 */
.L_x_68:
[----:B------:R-:W4:Y:S01]  /*8ee0*/  S2R R5, SR_CgaCtaId ;  /* 0x0000000000057919 */ /* 0x000f220000008800 */
[----:B--23--:R-:W-:Y:S01]  /*8ef0*/  MOV R3, 0x400 ;  /* 0x0000040000037802 */ /* 0x00cfe20000000f00 */
[----:B------:R-:W-:Y:S01]  /*8f00*/  UIADD3 UR4, UP0, UR40, 0x470, URZ ;  /* 0x0000047028047890 */ /* 0x000fe2000ff1e03f */
[----:B------:R-:W-:Y:S01]  /*8f10*/  R2UR UR9, R2 ;  /* 0x00000000020972ca */ /* 0x000fe200000e0000 */
[----:B------:R-:W-:Y:S01]  /*8f20*/  UMOV UR10, URZ ;  /* 0x0000003f000a7c82 */ /* 0x000fe20008000000 */
[----:B------:R-:W-:Y:S01]  /*8f30*/  R2UR UR11, R8 ;  /* 0x00000000080b72ca */ /* 0x000fe200000e0000 */
[----:B------:R-:W-:Y:S01]  /*8f40*/  UIADD3.X UR5, URZ, UR41, URZ, UP0, !UPT ;  /* 0x000000293f057290 */ /* 0x000fe200087fe43f */
[----:B------:R-:W-:Y:S01]  /*8f50*/  R2UR UR12, R0 ;  /* 0x00000000000c72ca */ /* 0x000fe200000e0000 */
[----:B------:R-:W-:Y:S01]  /*8f60*/  UMOV UR6, 0x0 ;  /* 0x0000000000067882 */ /* 0x000fe20000000000 */
[----:B------:R-:W-:Y:S01]  /*8f70*/  R2UR UR13, R4 ;  /* 0x00000000040d72ca */ /* 0x000fe200000e0000 */
[----:B------:R-:W-:Y:S01]  /*8f80*/  UMOV UR7, 0x14f00000 ;  /* 0x14f0000000077882 */ /* 0x000fe20000000000 */
[----:B------:R-:W-:Y:S01]  /*8f90*/  UMOV UR18, 0x40 ;  /* 0x0000004000127882 */ /* 0x000fe20000000000 */
[----:B------:R-:W-:Y:S01]  /*8fa0*/  UMOV UR19, 0x80 ;  /* 0x0000008000137882 */ /* 0x000fe20000000000 */
[----:B------:R-:W-:Y:S01]  /*8fb0*/  UMOV UR20, 0xc0 ;  /* 0x000000c000147882 */ /* 0x000fe20000000000 */
[----:B------:R-:W-:Y:S01]  /*8fc0*/  UMOV UR21, 0x100 ;  /* 0x0000010000157882 */ /* 0x000fe20000000000 */
[----:B------:R-:W-:Y:S01]  /*8fd0*/  UMOV UR22, 0x140 ;  /* 0x0000014000167882 */ /* 0x000fe20000000000 */
[----:B------:R-:W-:Y:S01]  /*8fe0*/  UIADD3 UR9, UR9, 0x28c50, URZ ;  /* 0x00028c5009097890 */ /* 0x000fe2000fffe03f */
[----:B----4-:R-:W-:-:S05]  /*8ff0*/  LEA R3, R5, R3, 0x18 ;  /* 0x0000000305037211 */ /* 0x010fca00078ec0ff */
[----:B------:R-:W-:-:S05]  /*9000*/  IMAD R2, R16, 0x10000, R3 ;  /* 0x0001000010027824 */ /* 0x000fca00078e0203 */
[----:B------:R-:W-:-:S13]  /*9010*/  R2UR UR14, R2 ;  /* 0x00000000020e72ca */ /* 0x000fda00000e0000 */
[----:B------:R-:W-:Y:S02]  /*9020*/  UIADD3 UR8, UR14, 0x400, URZ ;  /* 0x000004000e087890 */ /* 0x000fe4000fffe03f */
[----:B------:R-:W-:Y:S02]  /*9030*/  UIADD3 UR15, UR14, 0x2400, URZ ;  /* 0x000024000e0f7890 */ /* 0x000fe4000fffe03f */
[----:B------:R-:W-:Y:S02]  /*9040*/  UIADD3 UR16, UR14, 0x4400, URZ ;  /* 0x000044000e107890 */ /* 0x000fe4000fffe03f */
[----:B------:R-:W-:-:S03]  /*9050*/  UIADD3 UR17, UR14, 0x6400, URZ ;  /* 0x000064000e117890 */ /* 0x000fc6000fffe03f */
[----:B------:R2:W-:Y:S02]  /*9060*/  UTMALDG.4D [UR8], [UR4], desc[UR6] ;  /* 0x00000608040075b4 */ /* 0x0005e40008019000 */
[----:B--2---:R-:W-:Y:S01]  /*9070*/  UMOV UR8, UR15 ;  /* 0x0000000f00087c82 */ /* 0x004fe20008000000 */
[----:B------:R-:W-:Y:S01]  /*9080*/  UMOV UR10, UR18 ;  /* 0x00000012000a7c82 */ /* 0x000fe20008000000 */
[----:B------:R-:W-:Y:S01]  /*9090*/  UIADD3 UR15, UR14, 0x8400, URZ ;  /* 0x000084000e0f7890 */ /* 0x000fe2000fffe03f */
        /* <DEDUP_REMOVED lines=8> */
[----:B------:R2:W-:Y:S01]  /*9120*/  UTMALDG.4D [UR8], [UR4], desc[UR6] ;  /* 0x00000608040075b4 */ /* 0x0005e20008019000 */
[----:B------:R-:W-:Y:S01]  /*9130*/  UIADD3 UR14, UR14, 0xe400, URZ ;  /* 0x0000e4000e0e7890 */ /* 0x000fe2000fffe03f */
[----:B--2---:R-:W-:Y:S01]  /*9140*/  UMOV UR8, UR15 ;  /* 0x0000000f00087c82 */ /* 0x004fe20008000000 */
[----:B------:R-:W-:Y:S01]  /*9150*/  UMOV UR10, UR21 ;  /* 0x00000015000a7c82 */ /* 0x000fe20008000000 */
[----:B------:R-:W-:Y:S01]  /*9160*/  UMOV UR15, 0x180 ;  /* 0x00000180000f7882 */ /* 0x000fe20000000000 */
[----:B------:R2:W-:Y:S02]  /*9170*/  UTMALDG.4D [UR8], [UR4], desc[UR6] ;  /* 0x00000608040075b4 */ /* 0x0005e40008019000 */
[----:B--2---:R-:W-:Y:S01]  /*9180*/  UMOV UR8, UR16 ;  /* 0x0000001000087c82 */ /* 0x004fe20008000000 */
[----:B------:R-:W-:-:S02]  /*9190*/  UMOV UR10, UR22 ;  /* 0x00000016000a7c82 */ /* 0x000fc40008000000 */
[----:B------:R2:W-:Y:S02]  /*91a0*/  UTMALDG.4D [UR8], [UR4], desc[UR6] ;  /* 0x00000608040075b4 */ /* 0x0005e40008019000 */
[----:B--2---:R-:W-:Y:S01]  /*91b0*/  UMOV UR8, UR17 ;  /* 0x0000001100087c82 */ /* 0x004fe20008000000 */
[----:B------:R-:W-:Y:S01]  /*91c0*/  UMOV UR10, UR15 ;  /* 0x0000000f000a7c82 */ /* 0x000fe20008000000 */
[----:B------:R-:W-:Y:S01]  /*91d0*/  UMOV UR15, 0x1c0 ;  /* 0x000001c0000f7882 */ /* 0x000fe20000000000 */
[----:B------:R2:W-:Y:S02]  /*91e0*/  UTMALDG.4D [UR8], [UR4], desc[UR6] ;  /* 0x00000608040075b4 */ /* 0x0005e40008019000 */
[----:B--2---:R-:W-:Y:S01]  /*91f0*/  UMOV UR8, UR14 ;  /* 0x0000000e00087c82 */ /* 0x004fe20008000000 */
[----:B------:R-:W-:Y:S02]  /*9200*/  UMOV UR10, UR15 ;  /* 0x0000000f000a7c82 */ /* 0x000fe40008000000 */
[----:B------:R2:W-:Y:S02]  /*9210*/  UTMALDG.4D [UR8], [UR4], desc[UR6] ;  /* 0x00000608040075b4 */ /* 0x0005e40008019000 */
[----:B--2---:R-:W-:Y:S01]  /*9220*/  NOP ;  /* 0x0000000000007918 */ /* 0x004fe20000000000 */
.L_x_63:
[----:B------:R-:W-:Y:S05]  /*9230*/  BSYNC B0 ;  /* 0x0000000000007941 */ /* 0x000fea0003800000 */
.L_x_62:
[----:B------:R-:W2:Y:S01]  /*9240*/  LDL.LU R3, [R1+0x8] ;  /* 0x0000080001037983 */ /* 0x000ea20000300800 */
[----:B------:R-:W-:-:S04]  /*9250*/  IADD3 R16, R16, 0x1, RZ ;  /* 0x0000000110107810 */ /* 0x000fc80007ffe0ff */
[----:B------:R-:W-:-:S04]  /*9260*/  ISETP.NE.AND P1, PT, R16, 0x2, PT ;  /* 0x000000021000780c */ /* 0x000fc80003f25270 */
[----:B------:R-:W-:Y:S02]  /*9270*/  SEL R2, RZ, 0x1, P1 ;  /* 0x00000001ff027807 */ /* 0x000fe40000800000 */
[----:B------:R-:W-:Y:S02]  /*9280*/  SEL R16, R16, RZ, P1 ;  /* 0x000000ff10107207 */ /* 0x000fe40000800000 */
[----:B------:R-:W-:Y:S02]  /*9290*/  LOP3.LUT R17, R17, R2, RZ, 0x3c, !PT ;  /* 0x0000000211117212 */ /* 0x000fe400078e3cff */
[----:B--2---:R-:W-:-:S07]  /*92a0*/  IADD3 R8, R3, -0x3, RZ ;  /* 0xfffffffd03087810 */ /* 0x004fce0007ffe0ff */
.L_x_61:
[----:B------:R-:W-:Y:S01]  /*92b0*/  IMAD.MOV R10, RZ, RZ, -R10 ;  /* 0x000000ffff0a7224 */ /* 0x000fe200078e0a0a */
[----:B------:R-:W-:Y:S04]  /*92c0*/  BSSY B0, `(.L_x_60) ;  /* 0x0000104000007945 */ /* 0x000fe80003800000 */
[----:B------:R-:W-:-:S13]  /*92d0*/  ISETP.NE.AND P1, PT, R9, R10, PT ;  /* 0x0000000a0900720c */ /* 0x000fda0003f25270 */
[----:B------:R-:W-:Y:S05]  /*92e0*/  @!P1 BRA `(.L_x_69) ;  /* 0x0000001000049947 */ /* 0x000fea0003800000 */
.L_x_84:
[----:B------:R-:W-:Y:S04]  /*92f0*/  BSSY B1, `(.L_x_70) ;  /* 0x0000079000017945 */ /* 0x000fe80003800000 */
[----:B------:R-:W-:Y:S05]  /*9300*/  @!P6 BRA `(.L_x_71) ;  /* 0x0000000400dce947 */ /* 0x000fea0003800000 */
[----:B-1----:R-:W-:Y:S01]  /*9310*/  MOV R9, R8 ;  /* 0x0000000800097202 */ /* 0x002fe20000000f00 */
[----:B------:R-:W-:Y:S06]  /*9320*/  @!P0 BRA `(.L_x_72) ;  /* 0x0000000000488947 */ /* 0x000fec0003800000 */
[----:B------:R-:W1:Y:S01]  /*9330*/  LDC R10, c[0x0][0x41c] ;  /* 0x00010700ff0a7b82 */ /* 0x000e620000000800 */
[----:B------:R-:W-:Y:S02]  /*9340*/  ULDC.64 UR4, c[0x0][0x408] ;  /* 0x0001020000047ab9 */ /* 0x000fe40000000a00 */
[----:B------:R-:W-:-:S04]  /*9350*/  IMAD R11, R7, UR4, RZ ;  /* 0x00000004070b7c24 */ /* 0x000fc8000f8e02ff */
[----:B------:R-:W-:Y:S01]  /*9360*/  IMAD R11, R6, UR5, R11 ;  /* 0x00000005060b7c24 */ /* 0x000fe2000f8e020b */
[----:B-1----:R-:W-:-:S13]  /*9370*/  ISETP.NE.AND P1, PT, R10, 0x1, PT ;  /* 0x000000010a00780c */ /* 0x002fda0003f25270 */
[----:B------:R-:W1:Y:S02]  /*9380*/  @P1 LDC.64 R2, c[0x0][0x420] ;  /* 0x00010800ff021b82 */ /* 0x000e640000000a00 */
[----:B-1----:R-:W-:Y:S01]  /*9390*/  @P1 IMAD.HI.U32 R4, R8, R2, RZ ;  /* 0x0000000208041227 */ /* 0x002fe200078e00ff */
[----:B------:R-:W-:-:S04]  /*93a0*/  MOV R2, R8 ;  /* 0x0000000800027202 */ /* 0x000fc80000000f00 */
[----:B------:R-:W-:Y:S02]  /*93b0*/  @P1 SHF.R.U32.HI R2, RZ, R3, R4 ;  /* 0x00000003ff021219 */ /* 0x000fe40000011604 */
[----:B------:R-:W1:Y:S02]  /*93c0*/  LDC.64 R4, c[0x0][0x3f8] ;  /* 0x0000fe00ff047b82 */ /* 0x000e640000000a00 */
[--C-:B------:R-:W-:Y:S01]  /*93d0*/  SHF.R.S32.HI R3, RZ, 0x1f, R2.reuse ;  /* 0x0000001fff037819 */ /* 0x100fe20000011402 */
[--C-:B------:R-:W-:Y:S02]  /*93e0*/  IMAD.MOV R9, RZ, RZ, -R2.reuse ;  /* 0x000000ffff097224 */ /* 0x100fe400078e0a02 */
[----:B------:R-:W-:-:S04]  /*93f0*/  IMAD.WIDE.U32 R2, R6, UR4, R2 ;  /* 0x0000000406027c25 */ /* 0x000fc8000f8e0002 */
[----:B------:R-:W-:Y:S01]  /*9400*/  IMAD R9, R10, R9, R8 ;  /* 0x000000090a097224 */ /* 0x000fe200078e0208 */
[----:B------:R-:W-:Y:S02]  /*9410*/  IADD3 R11, R11, R3, RZ ;  /* 0x000000030b0b7210 */ /* 0x000fe40007ffe0ff */
[----:B-1----:R-:W-:-:S04]  /*9420*/  LEA R4, P1, R2, R4, 0x2 ;  /* 0x0000000402047211 */ /* 0x002fc800078210ff */
[----:B------:R-:W-:-:S05]  /*9430*/  LEA.HI.X R5, R2, R5, R11, 0x2, P1 ;  /* 0x0000000502057211 */ /* 0x000fca00008f140b */
[----:B------:R1:W5:Y:S04]  /*9440*/  LDG.E R4, desc[UR48][R4.64] ;  /* 0x0000003004047981 */ /* 0x000368000c1e1900 */
.L_x_72:
[----:B------:R-:W2:Y:S01]  /*9450*/  S2R R3, SR_CgaCtaId ;  /* 0x0000000000037919 */ /* 0x000ea20000008800 */
[----:B------:R-:W-:Y:S01]  /*9460*/  MOV R2, 0x400 ;  /* 0x0000040000027802 */ /* 0x000fe20000000f00 */
[----:B-1----:R-:W1:Y:S03]  /*9470*/  S2R R5, SR_TID.X ;  /* 0x0000000000057919 */ /* 0x002e660000002100 */
[----:B--2---:R-:W-:-:S04]  /*9480*/  LEA R2, R3, R2, 0x18 ;  /* 0x0000000203027211 */ /* 0x004fc800078ec0ff */
[----:B------:R-:W-:Y:S02]  /*9490*/  LEA R3, R16, R2, 0x3 ;  /* 0x0000000210037211 */ /* 0x000fe400078e18ff */
[----:B------:R-:W-:Y:S02]  /*94a0*/  SHF.L.U32 R2, R17, 0x1f, RZ ;  /* 0x0000001f11027819 */ /* 0x000fe400000006ff */
[----:B-1----:R-:W-:Y:S02]  /*94b0*/  LOP3.LUT R5, R5, 0x7f, RZ, 0xc0, !PT ;  /* 0x0000007f05057812 */ /* 0x002fe400078ec0ff */
[----:B------:R-:W1:Y:S02]  /*94c0*/  SYNCS.PHASECHK.TRANS64.TRYWAIT P2, [R3+URZ+0x28c40], R2 ;  /* 0x028c4002030075a7 */ /* 0x000e64000804017f */
[----:B------:R-:W-:Y:S01]  /*94d0*/  ISETP.NE.AND P1, PT, R5, RZ, PT ;  /* 0x000000ff0500720c */ /* 0x000fe20003f25270 */
[----:B-1----:R-:W-:-:S12]  /*94e0*/  @!P2 BRA `(.L_x_73) ;  /* 0x0000001400e4a947 */ /* 0x002fd80003800000 */
.L_x_111:
[----:B------:R-:W-:Y:S05]  /*94f0*/  @P1 BRA `(.L_x_74) ;  /* 0x00000000001c1947 */ /* 0x000fea0003800000 */
[----:B------:R-:W2:Y:S01]  /*9500*/  S2R R5, SR_TID.X ;  /* 0x0000000000057919 */ /* 0x000ea20000002100 */
[----:B------:R-:W-:-:S04]  /*9510*/  IMAD.MOV.U32 R10, RZ, RZ, 0x2000 ;  /* 0x00002000ff0a7424 */ /* 0x000fc800078e00ff */
[----:B------:R3:W-:Y:S01]  /*9520*/  SYNCS.ARRIVE.TRANS64 RZ, [R3+URZ+0x28c30], R10 ;  /* 0x028c300a03ff79a7 */ /* 0x0007e2000800003f */
[----:B--2---:R-:W-:-:S04]  /*9530*/  LOP3.LUT R5, R5, 0x1f, RZ, 0xc0, !PT ;  /* 0x0000001f05057812 */ /* 0x004fc800078ec0ff */
[----:B------:R-:W-:-:S13]  /*9540*/  ISETP.NE.AND P2, PT, R5, RZ, PT ;  /* 0x000000ff0500720c */ /* 0x000fda0003f45270 */
[----:B---3--:R-:W-:Y:S05]  /*9550*/  @!P2 BRA `(.L_x_74) ;  /* 0x000000000004a947 */ /* 0x008fea0003800000 */
[----:B------:R-:W-:Y:S01]  /*9560*/  BPT.TRAP 0x1 ;  /* 0x000000040000795c */ /* 0x000fe20000300000 */
.L_x_74:
[----:B------:R-:W2:Y:S01]  /*9570*/  S2R R10, SR_CgaCtaId ;  /* 0x00000000000a7919 */ /* 0x000ea20000008800 */
[----:B------:R-:W-:Y:S01]  /*9580*/  MOV R5, 0x400 ;  /* 0x0000040000057802 */ /* 0x000fe20000000f00 */
[----:B------:R-:W-:Y:S01]  /*9590*/  UIADD3 UR4, UP0, UR40, 0x370, URZ ;  /* 0x0000037028047890 */ /* 0x000fe2000ff1e03f */
[----:B------:R-:W-:Y:S01]  /*95a0*/  R2UR UR9, R3 ;  /* 0x00000000030972ca */ /* 0x000fe200000e0000 */
[----:B------:R-:W-:Y:S01]  /*95b0*/  UMOV UR6, 0x0 ;  /* 0x0000000000067882 */ /* 0x000fe20000000000 */
[----:B------:R-:W-:Y:S01]  /*95c0*/  R2UR UR12, R0 ;  /* 0x00000000000c72ca */ /* 0x000fe200000e0000 */
[----:B------:R-:W-:Y:S01]  /*95d0*/  UIADD3.X UR5, URZ, UR41, URZ, UP0, !UPT ;  /* 0x000000293f057290 */ /* 0x000fe200087fe43f */
[----:B-----5:R-:W-:Y:S01]  /*95e0*/  R2UR UR13, R4 ;  /* 0x00000000040d72ca */ /* 0x020fe200000e0000 */
[----:B------:R-:W-:Y:S01]  /*95f0*/  UMOV UR7, 0x14f00000 ;  /* 0x14f0000000077882 */ /* 0x000fe20000000000 */
[----:B------:R-:W-:-:S07]  /*9600*/  UMOV UR10, URZ ;  /* 0x0000003f000a7c82 */ /* 0x000fce0008000000 */
[----:B------:R-:W-:Y:S01]  /*9610*/  UIADD3 UR9, UR9, 0x28c30, URZ ;  /* 0x00028c3009097890 */ /* 0x000fe2000fffe03f */
[----:B--2---:R-:W-:-:S04]  /*9620*/  LEA R5, R10, R5, 0x18 ;  /* 0x000000050a057211 */ /* 0x004fc800078ec0ff */
[----:B------:R-:W-:-:S04]  /*9630*/  LEA R5, R16, R5, 0xd ;  /* 0x0000000510057211 */ /* 0x000fc800078e68ff */
[----:B------:R-:W-:Y:S02]  /*9640*/  R2UR UR8, R5 ;  /* 0x00000000050872ca */ /* 0x000fe400000e0000 */
[----:B------:R-:W-:-:S04]  /*9650*/  SHF.L.U32 R5, R9, 0x6, RZ ;  /* 0x0000000609057819 */ /* 0x000fc800000006ff */
[----:B------:R-:W-:-:S07]  /*9660*/  R2UR UR11, R5 ;  /* 0x00000000050b72ca */ /* 0x000fce00000e0000 */
[----:B------:R-:W-:-:S09]  /*9670*/  UIADD3 UR8, UR8, 0x22400, URZ ;  /* 0x0002240008087890 */ /* 0x000fd2000fffe03f */
[----:B------:R2:W-:Y:S01]  /*9680*/  UTMALDG.4D [UR8], [UR4], desc[UR6] ;  /* 0x00000608040075b4 */ /* 0x0005e20008019000 */
[----:B------:R-:W3:Y:S02]  /*9690*/  SYNCS.PHASECHK.TRANS64.TRYWAIT P2, [R3+URZ+0x28c60], R2 ;  /* 0x028c6002030075a7 */ /* 0x000ee4000804017f */
[----:B--23--:R-:W-:Y:S05]  /*96a0*/  @!P2 BRA `(.L_x_75) ;  /* 0x000000140088a947 */ /* 0x00cfea0003800000 */
.L_x_112:
[----:B------:R-:W-:Y:S05]  /*96b0*/  @P1 BRA `(.L_x_76) ;  /* 0x00000000001c1947 */ /* 0x000fea0003800000 */
[----:B------:R-:W3:Y:S01]  /*96c0*/  S2R R9, SR_TID.X ;  /* 0x0000000000097919 */ /* 0x000ee20000002100 */
[----:B-12---:R-:W-:-:S04]  /*96d0*/  IMAD.MOV.U32 R2, RZ, RZ, 0x10000 ;  /* 0x00010000ff027424 */ /* 0x006fc800078e00ff */
[----:B------:R4:W-:Y:S01]  /*96e0*/  SYNCS.ARRIVE.TRANS64 RZ, [R3+URZ+0x28c50], R2 ;  /* 0x028c500203ff79a7 */ /* 0x0009e2000800003f */
[----:B---3--:R-:W-:-:S04]  /*96f0*/  LOP3.LUT R9, R9, 0x1f, RZ, 0xc0, !PT ;  /* 0x0000001f09097812 */ /* 0x008fc800078ec0ff */
[----:B------:R-:W-:-:S13]  /*9700*/  ISETP.NE.AND P1, PT, R9, RZ, PT ;  /* 0x000000ff0900720c */ /* 0x000fda0003f25270 */
[----:B----4-:R-:W-:Y:S05]  /*9710*/  @!P1 BRA `(.L_x_76) ;  /* 0x0000000000049947 */ /* 0x010fea0003800000 */
[----:B------:R-:W-:Y:S01]  /*9720*/  BPT.TRAP 0x1 ;  /* 0x000000040000795c */ /* 0x000fe20000300000 */
.L_x_76:
[----:B------:R-:W3:Y:S01]  /*9730*/  S2R R9, SR_CgaCtaId ;  /* 0x0000000000097919 */ /* 0x000ee20000008800 */
[----:B-12---:R-:W-:Y:S01]  /*9740*/  MOV R2, 0x400 ;  /* 0x0000040000027802 */ /* 0x006fe20000000f00 */
        /* <DEDUP_REMOVED lines=15> */
[----:B---3--:R-:W-:-:S04]  /*9840*/  LEA R2, R9, R2, 0x18 ;  /* 0x0000000209027211 */ /* 0x008fc800078ec0ff */
[----:B------:R-:W-:-:S04]  /*9850*/  LEA R2, R16, R2, 0x10 ;  /* 0x0000000210027211 */ /* 0x000fc800078e80ff */
[----:B------:R-:W-:-:S13]  /*9860*/  R2UR UR14, R2 ;  /* 0x00000000020e72ca */ /* 0x000fda00000e0000 */
[----:B------:R-:W-:Y:S02]  /*9870*/  UIADD3 UR8, UR14, 0x400, URZ ;  /* 0x000004000e087890 */ /* 0x000fe4000fffe03f */
[----:B------:R-:W-:Y:S02]  /*9880*/  UIADD3 UR15, UR14, 0x2400, URZ ;  /* 0x000024000e0f7890 */ /* 0x000fe4000fffe03f */
[----:B------:R-:W-:Y:S02]  /*9890*/  UIADD3 UR16, UR14, 0x4400, URZ ;  /* 0x000044000e107890 */ /* 0x000fe4000fffe03f */
[----:B------:R-:W-:-:S03]  /*98a0*/  UIADD3 UR17, UR14, 0x6400, URZ ;  /* 0x000064000e117890 */ /* 0x000fc6000fffe03f */
[----:B------:R1:W-:Y:S02]  /*98b0*/  UTMALDG.4D [UR8], [UR4], desc[UR6] ;  /* 0x00000608040075b4 */ /* 0x0003e40008019000 */
[----:B-1----:R-:W-:Y:S01]  /*98c0*/  UMOV UR8, UR15 ;  /* 0x0000000f00087c82 */ /* 0x002fe20008000000 */
[----:B------:R-:W-:Y:S01]  /*98d0*/  UMOV UR10, UR18 ;  /* 0x00000012000a7c82 */ /* 0x000fe20008000000 */
[----:B------:R-:W-:Y:S01]  /*98e0*/  UIADD3 UR15, UR14, 0x8400, URZ ;  /* 0x000084000e0f7890 */ /* 0x000fe2000fffe03f */
        /* <DEDUP_REMOVED lines=8> */
[----:B------:R1:W-:Y:S01]  /*9970*/  UTMALDG.4D [UR8], [UR4], desc[UR6] ;  /* 0x00000608040075b4 */ /* 0x0003e20008019000 */
[----:B------:R-:W-:Y:S01]  /*9980*/  UIADD3 UR14, UR14, 0xe400, URZ ;  /* 0x0000e4000e0e7890 */ /* 0x000fe2000fffe03f */
[----:B-1----:R-:W-:Y:S01]  /*9990*/  UMOV UR8, UR15 ;  /* 0x0000000f00087c82 */ /* 0x002fe20008000000 */
[----:B------:R-:W-:Y:S01]  /*99a0*/  UMOV UR10, UR21 ;  /* 0x00000015000a7c82 */ /* 0x000fe20008000000 */
[----:B------:R-:W-:Y:S01]  /*99b0*/  UMOV UR15, 0x180 ;  /* 0x00000180000f7882 */ /* 0x000fe20000000000 */
[----:B------:R1:W-:Y:S02]  /*99c0*/  UTMALDG.4D [UR8], [UR4], desc[UR6] ;  /* 0x00000608040075b4 */ /* 0x0003e40008019000 */
[----:B-1----:R-:W-:Y:S01]  /*99d0*/  UMOV UR8, UR16 ;  /* 0x0000001000087c82 */ /* 0x002fe20008000000 */
[----:B------:R-:W-:-:S02]  /*99e0*/  UMOV UR10, UR22 ;  /* 0x00000016000a7c82 */ /* 0x000fc40008000000 */
[----:B------:R1:W-:Y:S02]  /*99f0*/  UTMALDG.4D [UR8], [UR4], desc[UR6] ;  /* 0x00000608040075b4 */ /* 0x0003e40008019000 */
[----:B-1----:R-:W-:Y:S01]  /*9a00*/  UMOV UR8, UR17 ;  /* 0x0000001100087c82 */ /* 0x002fe20008000000 */
[----:B------:R-:W-:Y:S01]  /*9a10*/  UMOV UR10, UR15 ;  /* 0x0000000f000a7c82 */ /* 0x000fe20008000000 */
[----:B------:R-:W-:Y:S01]  /*9a20*/  UMOV UR15, 0x1c0 ;  /* 0x000001c0000f7882 */ /* 0x000fe20000000000 */
[----:B------:R1:W-:Y:S02]  /*9a30*/  UTMALDG.4D [UR8], [UR4], desc[UR6] ;  /* 0x00000608040075b4 */ /* 0x0003e40008019000 */
[----:B-1----:R-:W-:Y:S01]  /*9a40*/  UMOV UR8, UR14 ;  /* 0x0000000e00087c82 */ /* 0x002fe20008000000 */
[----:B------:R-:W-:Y:S02]  /*9a50*/  UMOV UR10, UR15 ;  /* 0x0000000f000a7c82 */ /* 0x000fe40008000000 */
[----:B------:R2:W-:Y:S02]  /*9a60*/  UTMALDG.4D [UR8], [UR4], desc[UR6] ;  /* 0x00000608040075b4 */ /* 0x0005e40008019000 */
[----:B--2---:R-:W-:Y:S01]  /*9a70*/  NOP ;  /* 0x0000000000007918 */ /* 0x004fe20000000000 */
.L_x_71:
[----:B------:R-:W-:Y:S05]  /*9a80*/  BSYNC B1 ;  /* 0x0000000000017941 */ /* 0x000fea0003800000 */
.L_x_70:
[----:B-1----:R-:W-:Y:S01]  /*9a90*/  IADD3 R9, R16, 0x1, RZ ;  /* 0x0000000110097810 */ /* 0x002fe20007ffe0ff */
[----:B------:R-:W-:Y:S03]  /*9aa0*/  BSSY B1, `(.L_x_77) ;  /* 0x000007d000017945 */ /* 0x000fe60003800000 */
[----:B------:R-:W-:-:S04]  /*9ab0*/  ISETP.NE.AND P1, PT, R9, 0x2, PT ;  /* 0x000000020900780c */ /* 0x000fc80003f25270 */
[----:B------:R-:W-:Y:S02]  /*9ac0*/  SEL R2, RZ, 0x1, P1 ;  /* 0x00000001ff027807 */ /* 0x000fe40000800000 */
[----:B------:R-:W-:Y:S02]  /*9ad0*/  SEL R9, R9, RZ, P1 ;  /* 0x000000ff09097207 */ /* 0x000fe40000800000 */
[----:B------:R-:W-:Y:S01]  /*9ae0*/  LOP3.LUT R17, R17, R2, RZ, 0x3c, !PT ;  /* 0x0000000211117212 */ /* 0x000fe200078e3cff */
[----:B------:R-:W-:Y:S06]  /*9af0*/  @!P6 BRA `(.L_x_78) ;  /* 0x0000000400dce947 */ /* 0x000fec0003800000 */
[----:B------:R-:W-:Y:S01]  /*9b00*/  VIADD R10, R8, 0xffffffff ;  /* 0xffffffff080a7836 */ /* 0x000fe20000000000 */
        /* <DEDUP_REMOVED lines=9> */
[----:B------:R-:W-:-:S04]  /*9ba0*/  @P1 SHF.R.U32.HI R2, RZ, R3, R4 ;  /* 0x00000003ff021219 */ /* 0x000fc80000011604 */
[----:B------:R-:W-:-:S05]  /*9bb0*/  IADD3 R3, -R2, RZ, RZ ;  /* 0x000000ff02037210 */ /* 0x000fca0007ffe1ff */
[----:B------:R-:W-:Y:S01]  /*9bc0*/  IMAD R10, R5, R3, R10 ;  /* 0x00000003050a7224 */ /* 0x000fe200078e020a */
[--C-:B------:R-:W-:Y:S01]  /*9bd0*/  SHF.R.S32.HI R3, RZ, 0x1f, R2.reuse ;  /* 0x0000001fff037819 */ /* 0x100fe20000011402 */
[----:B------:R-:W1:Y:S02]  /*9be0*/  LDC.64 R4, c[0x0][0x3f8] ;  /* 0x0000fe00ff047b82 */ /* 0x000e640000000a00 */
[----:B------:R-:W-:-:S04]  /*9bf0*/  IMAD.WIDE.U32 R2, R6, UR4, R2 ;  /* 0x0000000406027c25 */ /* 0x000fc8000f8e0002 */
[----:B------:R-:W-:Y:S01]  /*9c00*/  IMAD.IADD R11, R11, 0x1, R3 ;  /* 0x000000010b0b7824 */ /* 0x000fe200078e0203 */
[----:B-1----:R-:W-:-:S04]  /*9c10*/  LEA R4, P1, R2, R4, 0x2 ;  /* 0x0000000402047211 */ /* 0x002fc800078210ff */
[----:B------:R-:W-:-:S05]  /*9c20*/  LEA.HI.X R5, R2, R5, R11, 0x2, P1 ;  /* 0x0000000502057211 */ /* 0x000fca00008f140b */
[----:B------:R1:W5:Y:S04]  /*9c30*/  LDG.E R4, desc[UR48][R4.64] ;  /* 0x0000003004047981 */ /* 0x000368000c1e1900 */
.L_x_79:
        /* <DEDUP_REMOVED lines=10> */
.L_x_113:
[----:B------:R-:W-:Y:S05]  /*9ce0*/  @P1 BRA `(.L_x_81) ;  /* 0x00000000001c1947 */ /* 0x000fea0003800000 */
[----:B------:R-:W2:Y:S01]  /*9cf0*/  S2R R5, SR_TID.X ;  /* 0x0000000000057919 */ /* 0x000ea20000002100 */
[----:B------:R-:W-:-:S04]  /*9d00*/  MOV R12, 0x2000 ;  /* 0x00002000000c7802 */ /* 0x000fc80000000f00 */
[----:B------:R3:W-:Y:S01]  /*9d10*/  SYNCS.ARRIVE.TRANS64 RZ, [R3+URZ+0x28c30], R12 ;  /* 0x028c300c03ff79a7 */ /* 0x0007e2000800003f */
[----:B--2---:R-:W-:-:S04]  /*9d20*/  LOP3.LUT R5, R5, 0x1f, RZ, 0xc0, !PT ;  /* 0x0000001f05057812 */ /* 0x004fc800078ec0ff */
[----:B------:R-:W-:-:S13]  /*9d30*/  ISETP.NE.AND P2, PT, R5, RZ, PT ;  /* 0x000000ff0500720c */ /* 0x000fda0003f45270 */
[----:B---3--:R-:W-:Y:S05]  /*9d40*/  @!P2 BRA `(.L_x_81) ;  /* 0x000000000004a947 */ /* 0x008fea0003800000 */
[----:B------:R-:W-:Y:S01]  /*9d50*/  BPT.TRAP 0x1 ;  /* 0x000000040000795c */ /* 0x000fe20000300000 */
.L_x_81:
[----:B------:R-:W2:Y:S01]  /*9d60*/  S2R R11, SR_CgaCtaId ;  /* 0x00000000000b7919 */ /* 0x000ea20000008800 */
        /* <DEDUP_REMOVED lines=12> */
[----:B--2---:R-:W-:-:S05]  /*9e30*/  LEA R5, R11, R5, 0x18 ;  /* 0x000000050b057211 */ /* 0x004fca00078ec0ff */
[----:B------:R-:W-:-:S05]  /*9e40*/  IMAD R5, R9, 0x2000, R5 ;  /* 0x0000200009057824 */ /* 0x000fca00078e0205 */
[----:B------:R-:W-:-:S13]  /*9e50*/  R2UR UR8, R5 ;  /* 0x00000000050872ca */ /* 0x000fda00000e0000 */
[----:B------:R-:W-:-:S09]  /*9e60*/  UIADD3 UR8, UR8, 0x22400, URZ ;  /* 0x0002240008087890 */ /* 0x000fd2000fffe03f */
[----:B------:R2:W-:Y:S01]  /*9e70*/  UTMALDG.4D [UR8], [UR4], desc[UR6] ;  /* 0x00000608040075b4 */ /* 0x0005e20008019000 */
[----:B------:R-:W3:Y:S02]  /*9e80*/  SYNCS.PHASECHK.TRANS64.TRYWAIT P2, [R3+URZ+0x28c60], R2 ;  /* 0x028c6002030075a7 */ /* 0x000ee4000804017f */
[----:B--23--:R-:W-:Y:S05]  /*9e90*/  @!P2 BRA `(.L_x_82) ;  /* 0x0000000c00b4a947 */ /* 0x00cfea0003800000 */
.L_x_114:
[----:B------:R-:W-:Y:S05]  /*9ea0*/  @P1 BRA `(.L_x_83) ;  /* 0x00000000001c1947 */ /* 0x000fea0003800000 */
[----:B------:R-:W3:Y:S01]  /*9eb0*/  S2R R5, SR_TID.X ;  /* 0x0000000000057919 */ /* 0x000ee20000002100 */
[----:B-12---:R-:W-:-:S04]  /*9ec0*/  MOV R2, 0x10000 ;  /* 0x0001000000027802 */ /* 0x006fc80000000f00 */
[----:B------:R4:W-:Y:S01]  /*9ed0*/  SYNCS.ARRIVE.TRANS64 RZ, [R3+URZ+0x28c50], R2 ;  /* 0x028c500203ff79a7 */ /* 0x0009e2000800003f */
[----:B---3--:R-:W-:-:S04]  /*9ee0*/  LOP3.LUT R5, R5, 0x1f, RZ, 0xc0, !PT ;  /* 0x0000001f05057812 */ /* 0x008fc800078ec0ff */
[----:B------:R-:W-:-:S13]  /*9ef0*/  ISETP.NE.AND P1, PT, R5, RZ, PT ;  /* 0x000000ff0500720c */ /* 0x000fda0003f25270 */
[----:B----4-:R-:W-:Y:S05]  /*9f00*/  @!P1 BRA `(.L_x_83) ;  /* 0x0000000000049947 */ /* 0x010fea0003800000 */
[----:B------:R-:W-:Y:S01]  /*9f10*/  BPT.TRAP 0x1 ;  /* 0x000000040000795c */ /* 0x000fe20000300000 */
.L_x_83:
        /* <DEDUP_REMOVED lines=17> */
[----:B---3--:R-:W-:-:S05]  /*a030*/  LEA R2, R5, R2, 0x18 ;  /* 0x0000000205027211 */ /* 0x008fca00078ec0ff */
[----:B------:R-:W-:-:S05]  /*a040*/  IMAD R2, R9, 0x10000, R2 ;  /* 0x0001000009027824 */ /* 0x000fca00078e0202 */
        /* <DEDUP_REMOVED lines=33> */
[----:B-1----:R-:W-:Y:S01]  /*a260*/  NOP ;  /* 0x0000000000007918 */ /* 0x002fe20000000000 */
.L_x_78:
[----:B------:R-:W-:Y:S05]  /*a270*/  BSYNC B1 ;  /* 0x0000000000017941 */ /* 0x000fea0003800000 */
.L_x_77:
[C---:B------:R-:W-:Y:S02]  /*a280*/  ISETP.GT.AND P2, PT, R8.reuse, 0x1, PT ;  /* 0x000000010800780c */ /* 0x040fe40003f44270 */
[----:B------:R-:W-:Y:S02]  /*a290*/  IADD3 R9, R9, 0x1, RZ ;  /* 0x0000000109097810 */ /* 0x000fe40007ffe0ff */
[----:B------:R-:W-:Y:S02]  /*a2a0*/  IADD3 R8, R8, -0x2, RZ ;  /* 0xfffffffe08087810 */ /* 0x000fe40007ffe0ff */
[----:B------:R-:W-:-:S04]  /*a2b0*/  ISETP.NE.AND P1, PT, R9, 0x2, PT ;  /* 0x000000020900780c */ /* 0x000fc80003f25270 */
[----:B------:R-:W-:Y:S02]  /*a2c0*/  SEL R2, RZ, 0x1, P1 ;  /* 0x00000001ff027807 */ /* 0x000fe40000800000 */
[----:B------:R-:W-:Y:S02]  /*a2d0*/  SEL R16, R9, RZ, P1 ;  /* 0x000000ff09107207 */ /* 0x000fe40000800000 */
[----:B------:R-:W-:Y:S01]  /*a2e0*/  LOP3.LUT R17, R17, R2, RZ, 0x3c, !PT ;  /* 0x0000000211117212 */ /* 0x000fe200078e3cff */
[----:B------:R-:W-:Y:S06]  /*a2f0*/  @P2 BRA `(.L_x_84) ;  /* 0xffffffec00fc2947 */ /* 0x000fec000383ffff */
.L_x_69:
[----:B------:R-:W-:Y:S05]  /*a300*/  BSYNC B0 ;  /* 0x0000000000007941 */ /* 0x000fea0003800000 */
.L_x_60:
[----:B------:R-:W2:Y:S01]  /*a310*/  LDL.LU R2, [R1+0xc] ;  /* 0x00000c0001027983 */ /* 0x000ea20000300800 */
[----:B------:R-:W-:-:S03]  /*a320*/  ULDC UR4, c[0x0][0xda4] ;  /* 0x0003690000047ab9 */ /* 0x000fc60000000800 */
[----:B------:R-:W3:Y:S01]  /*a330*/  LDL.LU R0, [R1+0x18] ;  /* 0x0000180001007983 */ /* 0x000ee20000300800 */
[----:B--2---:R-:W-:Y:S01]  /*a340*/  VIADD R2, R2, UR36 ;  /* 0x0000002402027c36 */ /* 0x004fe20008000000 */
[----:B---3--:R-:W-:-:S04]  /*a350*/  IADD3 R0, R0, 0x1, RZ ;  /* 0x0000000100007810 */ /* 0x008fc80007ffe0ff */
[----:B------:R2:W-:Y:S01]  /*a360*/  STL [R1+0xc], R2 ;  /* 0x00000c0201007387 */ /* 0x0005e20000100800 */
[----:B------:R-:W-:-:S03]  /*a370*/  ISETP.GE.AND P0, PT, R2, UR4, PT ;  /* 0x0000000402007c0c */ /* 0x000fc6000bf06270 */
[----:B------:R2:W-:Y:S10]  /*a380*/  STL [R1+0x18], R0 ;  /* 0x0000180001007387 */ /* 0x0005f40000100800 */
[----:B--2---:R-:W-:Y:S05]  /*a390*/  @!P0 BRA `(.L_x_85) ;  /* 0xffffffd000c48947 */ /* 0x004fea000383ffff */
[----:B------:R-:W-:-:S07]  /*a3a0*/  LOP3.LUT R2, R0, 0x1, RZ, 0xc, !PT ;  /* 0x0000000100027812 */ /* 0x000fce00078e0cff */
.L_x_43:
[----:B------:R-:W2:Y:S01]  /*a3b0*/  S2R R3, SR_CgaCtaId ;  /* 0x0000000000037919 */ /* 0x000ea20000008800 */
[----:B------:R-:W-:Y:S01]  /*a3c0*/  MOV R0, 0x400 ;  /* 0x0000040000007802 */ /* 0x000fe20000000f00 */
[----:B------:R-:W-:Y:S03]  /*a3d0*/  BSSY B0, `(.L_x_86) ;  /* 0x0000005000007945 */ /* 0x000fe60003800000 */
[----:B--2---:R-:W-:Y:S02]  /*a3e0*/  LEA R0, R3, R0, 0x18 ;  /* 0x0000000003007211 */ /* 0x004fe400078ec0ff */
[----:B------:R-:W-:-:S04]  /*a3f0*/  SHF.L.U32 R3, R2, 0x1f, RZ ;  /* 0x0000001f02037819 */ /* 0x000fc800000006ff */
[----:B------:R-:W2:Y:S02]  /*a400*/  SYNCS.PHASECHK.TRANS64.TRYWAIT P0, [R0+URZ+0x28c20], R3 ;  /* 0x028c2003000075a7 */ /* 0x000ea4000800017f */
[----:B--2---:R-:W-:Y:S05]  /*a410*/  @!P0 BRA `(.L_x_87) ;  /* 0x0000000800688947 */ /* 0x004fea0003800000 */
.L_x_115:
[----:B------:R-:W-:Y:S05]  /*a420*/  BSYNC B0 ;  /* 0x0000000000007941 */ /* 0x000fea0003800000 */
.L_x_86:
[----:B------:R-:W-:-:S03]  /*a430*/  UMOV UR4, 0xffffffff ;  /* 0xffffffff00047882 */ /* 0x000fc60000000000 */
[----:B------:R-:W-:Y:S05]  /*a440*/  BRA.DIV UR4, `(.L_x_88) ;  /* 0x0000000a04707947 */ /* 0x000fea000b800000 */
[----:B------:R-:W3:Y:S02]  /*a450*/  S2R R2, SR_TID.X ;  /* 0x0000000000027919 */ /* 0x000ee40000002100 */
[----:B---3--:R-:W-:-:S04]  /*a460*/  SHF.R.U32.HI R2, RZ, 0x5, R2 ;  /* 0x00000005ff027819 */ /* 0x008fc80000011602 */
[----:B------:R-:W-:-:S05]  /*a470*/  LOP3.LUT R2, R2, 0x3, RZ, 0xc0, !PT ;  /* 0x0000000302027812 */ /* 0x000fca00078ec0ff */
[----:B------:R3:W4:Y:S02]  /*a480*/  SHFL.IDX PT, R14, R2, RZ, 0x1f ;  /* 0x00001fff020e7589 */ /* 0x00072400000e0000 */
.L_x_118:
[----:B----4-:R-:W-:Y:S01]  /*a490*/  ISETP.NE.AND P0, PT, R14, RZ, PT ;  /* 0x000000ff0e00720c */ /* 0x010fe20003f05270 */
[----:B------:R-:W-:-:S12]  /*a4a0*/  BSSY B0, `(.L_x_89) ;  /* 0x0000024000007945 */ /* 0x000fd80003800000 */
[----:B------:R-:W-:Y:S05]  /*a4b0*/  @P0 BRA `(.L_x_90) ;  /* 0x0000000000880947 */ /* 0x000fea0003800000 */
[----:B------:R-:W-:-:S03]  /*a4c0*/  UMOV UR4, 0xffffffff ;  /* 0xffffffff00047882 */ /* 0x000fc60000000000 */
[----:B------:R-:W-:Y:S05]  /*a4d0*/  BRA.DIV UR4, `(.L_x_91) ;  /* 0x0000000a04807947 */ /* 0x000fea000b800000 */
[----:B------:R-:W-:-:S13]  /*a4e0*/  ELECT P6, URZ, PT ;  /* 0x00000000003f782f */ /* 0x000fda00038c0000 */
.L_x_121:
[----:B------:R-:W-:Y:S05]  /*a4f0*/  @!P6 BRA `(.L_x_90) ;  /* 0x000000000078e947 */ /* 0x000fea0003800000 */
[----:B------:R-:W-:-:S06]  /*a500*/  ULOP3.LUT UR4, UR38, 0x2, URZ, 0xfc, !UPT ;  /* 0x0000000226047892 */ /* 0x000fcc000f8efc3f */
[----:B---3--:R-:W-:-:S04]  /*a510*/  MOV R2, UR4 ;  /* 0x0000000400027c02 */ /* 0x008fc80008000f00 */
[----:B------:R-:W-:-:S13]  /*a520*/  ISETP.NE.AND P2, PT, R2, 0x3, PT ;  /* 0x000000030200780c */ /* 0x000fda0003f45270 */
[----:B------:R-:W-:Y:S05]  /*a530*/  @!P2 BRA `(.L_x_92) ;  /* 0x000000000004a947 */ /* 0x000fea0003800000 */
[----:B------:R-:W-:Y:S01]  /*a540*/  BPT.TRAP 0x1 ;  /* 0x000000040000795c */ /* 0x000fe20000300000 */
.L_x_92:
[----:B--2---:R-:W-:Y:S01]  /*a550*/  VIADD R3, R0, 0x28c40 ;  /* 0x00028c4000037836 */ /* 0x004fe20000000000 */
[----:B------:R-:W-:Y:S02]  /*a560*/  SHF.L.U32 R5, R17, 0x1f, RZ ;  /* 0x0000001f11057819 */ /* 0x000fe400000006ff */
[C---:B------:R-:W-:Y:S02]  /*a570*/  IADD3 R2, R16.reuse, 0x1, RZ ;  /* 0x0000000110027810 */ /* 0x040fe40007ffe0ff */
[----:B------:R-:W-:Y:S02]  /*a580*/  LEA R6, R16, R3, 0x3 ;  /* 0x0000000310067211 */ /* 0x000fe400078e18ff */
[----:B------:R-:W-:Y:S02]  /*a590*/  ISETP.NE.AND P1, PT, R2, 0x2, PT ;  /* 0x000000020200780c */ /* 0x000fe40003f25270 */
[----:B------:R-:W2:Y:S02]  /*a5a0*/  SYNCS.PHASECHK.TRANS64.TRYWAIT P0, [R6+URZ], R5 ;  /* 0x00000005060075a7 */ /* 0x000ea4000800017f */
[----:B------:R-:W-:-:S04]  /*a5b0*/  SEL R4, RZ, 0x1, P1 ;  /* 0x00000001ff047807 */ /* 0x000fc80000800000 */
[----:B------:R-:W-:Y:S02]  /*a5c0*/  LOP3.LUT R17, R17, R4, RZ, 0x3c, !PT ;  /* 0x0000000411117212 */ /* 0x000fe400078e3cff */
[----:B------:R-:W-:Y:S02]  /*a5d0*/  SEL R4, R2, RZ, P1 ;  /* 0x000000ff02047207 */ /* 0x000fe40000800000 */
[----:B------:R-:W-:-:S03]  /*a5e0*/  SHF.L.U32 R2, R17, 0x1f, RZ ;  /* 0x0000001f11027819 */ /* 0x000fc600000006ff */
[----:B------:R-:W-:Y:S01]  /*a5f0*/  IMAD R3, R4, 0x8, R3 ;  /* 0x0000000804037824 */ /* 0x000fe200078e0203 */
[----:B--2---:R-:W-:Y:S06]  /*a600*/  @!P0 BRA `(.L_x_93) ;  /* 0x0000000800548947 */ /* 0x004fec0003800000 */
.L_x_122:
[----:B------:R-:W3:Y:S02]  /*a610*/  SYNCS.PHASECHK.TRANS64.TRYWAIT P0, [R3+URZ], R2 ;  /* 0x00000002030075a7 */ /* 0x000ee4000800017f */
[----:B---3--:R-:W-:Y:S05]  /*a620*/  @!P0 BRA `(.L_x_94) ;  /* 0x0000000800608947 */ /* 0x008fea0003800000 */
.L_x_123:
[----:B------:R-:W-:Y:S05]  /*a630*/  @!P2 BRA `(.L_x_95) ;  /* 0x000000000004a947 */ /* 0x000fea0003800000 */
[----:B------:R-:W-:Y:S01]  /*a640*/  BPT.TRAP 0x1 ;  /* 0x000000040000795c */ /* 0x000fe20000300000 */
.L_x_95:
[----:B---3--:R-:W-:-:S04]  /*a650*/  IADD3 R3, R0, 0x28c60, RZ ;  /* 0x00028c6000037810 */ /* 0x008fc80007ffe0ff */
[----:B------:R-:W-:-:S04]  /*a660*/  LEA R16, R16, R3, 0x3 ;  /* 0x0000000310107211 */ /* 0x000fc800078e18ff */
[----:B------:R-:W3:Y:S02]  /*a670*/  SYNCS.PHASECHK.TRANS64.TRYWAIT P0, [R16+URZ], R5 ;  /* 0x00000005100075a7 */ /* 0x000ee4000800017f */
[----:B---3--:R-:W-:Y:S05]  /*a680*/  @!P0 BRA `(.L_x_96) ;  /* 0x00000008005c8947 */ /* 0x008fea0003800000 */
.L_x_124:
[----:B------:R-:W-:-:S07]  /*a690*/  IMAD R3, R4, 0x8, R3 ;  /* 0x0000000804037824 */ /* 0x000fce00078e0203 */
.L_x_97:
[----:B----4-:R4:W1:Y:S02]  /*a6a0*/  SYNCS.PHASECHK.TRANS64.TRYWAIT P0, [R3+URZ], R2 ;  /* 0x00000002030075a7 */ /* 0x010864000800017f */
[----:B-1----:R-:W-:Y:S05]  /*a6b0*/  @!P0 NANOSLEEP.SYNCS 0x989680 ;  /* 0x009896800000895d */ /* 0x002fea0003900000 */
[----:B------:R-:W1:Y:S02]  /*a6c0*/  @!P0 SYNCS.PHASECHK.TRANS64 P0, [R3+URZ], R2 ;  /* 0x00000002030085a7 */ /* 0x000e64000800007f */
[----:B-1----:R-:W-:Y:S05]  /*a6d0*/  @!P0 BRA `(.L_x_97) ;  /* 0xfffffffc00f08947 */ /* 0x002fea000383ffff */
.L_x_90:
[----:B------:R-:W-:Y:S05]  /*a6e0*/  BSYNC B0 ;  /* 0x0000000000007941 */ /* 0x000fea0003800000 */
.L_x_89:
[----:B------:R-:W-:Y:S05]  /*a6f0*/  EXIT ;  /* 0x000000000000794d */ /* 0x000fea0003800000 */
.L_x_11:
[----:B-1----:R-:W-:-:S04]  /*a700*/  MOV R3, UR16 ;  /* 0x0000001000037c02 */ /* 0x002fc80008000f00 */
[----:B------:R1:W2:Y:S03]  /*a710*/  SYNCS.PHASECHK.TRANS64.TRYWAIT P0, [R3+URZ+0x28c50], R0 ;  /* 0x028c5000030075a7 */ /* 0x0002a6000800017f */
[----:B--2---:R-:W-:Y:S05]  /*a720*/  @!P0 NANOSLEEP.SYNCS 0x989680 ;  /* 0x009896800000895d */ /* 0x004fea0003900000 */
[----:B------:R-:W2:Y:S02]  /*a730*/  @!P0 SYNCS.PHASECHK.TRANS64 P0, [R3+URZ+0x28c50], R0 ;  /* 0x028c5000030085a7 */ /* 0x000ea4000800007f */
[----:B--2---:R-:W-:Y:S05]  /*a740*/  @!P0 BRA `(.L_x_11) ;  /* 0xfffffffc00ec8947 */ /* 0x004fea000383ffff */
[----:B------:R-:W-:Y:S05]  /*a750*/  BRA `(.L_x_98) ;  /* 0xffffff6800847947 */ /* 0x000fea000383ffff */
.L_x_16:
[----:B--2---:R-:W-:-:S04]  /*a760*/  MOV R4, UR6 ;  /* 0x0000000600047c02 */ /* 0x004fc80008000f00 */
[----:B------:R2:W3:Y:S03]  /*a770*/  SYNCS.PHASECHK.TRANS64.TRYWAIT P0, [R4+URZ+0x28c50], R3 ;  /* 0x028c5003040075a7 */ /* 0x0004e6000800017f */
[----:B---3--:R-:W-:Y:S05]  /*a780*/  @!P0 NANOSLEEP.SYNCS 0x989680 ;  /* 0x009896800000895d */ /* 0x008fea0003900000 */
[----:B------:R-:W3:Y:S02]  /*a790*/  @!P0 SYNCS.PHASECHK.TRANS64 P0, [R4+URZ+0x28c50], R3 ;  /* 0x028c5003040085a7 */ /* 0x000ee4000800007f */
[----:B---3--:R-:W-:Y:S05]  /*a7a0*/  @!P0 BRA `(.L_x_16) ;  /* 0xfffffffc00ec8947 */ /* 0x008fea000383ffff */
[----:B------:R-:W-:Y:S05]  /*a7b0*/  BRA `(.L_x_15) ;  /* 0xffffff7400987947 */ /* 0x000fea000383ffff */
.L_x_20:
[----:B-1----:R-:W-:-:S04]  /*a7c0*/  IMAD.U32 R3, RZ, RZ, UR46 ;  /* 0x0000002eff037e24 */ /* 0x002fc8000f8e00ff */
[----:B------:R1:W2:Y:S03]  /*a7d0*/  SYNCS.PHASECHK.TRANS64.TRYWAIT P1, [R3+URZ+0x28c00], R0 ;  /* 0x028c0000030075a7 */ /* 0x0002a6000802017f */
[----:B--2---:R-:W-:Y:S05]  /*a7e0*/  @!P1 NANOSLEEP.SYNCS 0x989680 ;  /* 0x009896800000995d */ /* 0x004fea0003900000 */
[----:B------:R-:W2:Y:S02]  /*a7f0*/  @!P1 SYNCS.PHASECHK.TRANS64 P1, [R3+URZ+0x28c00], R0 ;  /* 0x028c0000030095a7 */ /* 0x000ea4000802007f */
[----:B--2---:R-:W-:Y:S05]  /*a800*/  @!P1 BRA `(.L_x_20) ;  /* 0xfffffffc00ec9947 */ /* 0x004fea000383ffff */
[----:B------:R-:W-:Y:S05]  /*a810*/  BRA `(.L_x_99) ;  /* 0xffffff8000e47947 */ /* 0x000fea000383ffff */
.L_x_24:
[----:B---3--:R3:W4:Y:S02]  /*a820*/  SYNCS.PHASECHK.TRANS64.TRYWAIT P1, [R7+URZ+0x28c30], R12 ;  /* 0x028c300c070075a7 */ /* 0x008724000802017f */
[----:B----4-:R-:W-:Y:S05]  /*a830*/  @!P1 NANOSLEEP.SYNCS 0x989680 ;  /* 0x009896800000995d */ /* 0x010fea0003900000 */
[----:B------:R-:W4:Y:S02]  /*a840*/  @!P1 SYNCS.PHASECHK.TRANS64 P1, [R7+URZ+0x28c30], R12 ;  /* 0x028c300c070095a7 */ /* 0x000f24000802007f */
[----:B----4-:R-:W-:Y:S05]  /*a850*/  @!P1 BRA `(.L_x_24) ;  /* 0xfffffffc00f09947 */ /* 0x010fea000383ffff */
[----:B------:R-:W-:Y:S05]  /*a860*/  BRA `(.L_x_23) ;  /* 0xffffff8400007947 */ /* 0x000fea000383ffff */
.L_x_28:
[----:B---3--:R3:W4:Y:S02]  /*a870*/  SYNCS.PHASECHK.TRANS64.TRYWAIT P2, [R7+URZ+0x28c50], R12 ;  /* 0x028c500c070075a7 */ /* 0x008724000804017f */
[----:B----4-:R-:W-:Y:S05]  /*a880*/  @!P2 NANOSLEEP.SYNCS 0x989680 ;  /* 0x009896800000a95d */ /* 0x010fea0003900000 */
[----:B------:R-:W4:Y:S02]  /*a890*/  @!P2 SYNCS.PHASECHK.TRANS64 P2, [R7+URZ+0x28c50], R12 ;  /* 0x028c500c0700a5a7 */ /* 0x000f24000804007f */
[----:B----4-:R-:W-:Y:S05]  /*a8a0*/  @!P2 BRA `(.L_x_28) ;  /* 0xfffffffc00f0a947 */ /* 0x010fea000383ffff */
[----:B------:R-:W-:Y:S05]  /*a8b0*/  BRA `(.L_x_27) ;  /* 0xffffff9400147947 */ /* 0x000fea000383ffff */
.L_x_33:
[----:B---3--:R-:W-:-:S04]  /*a8c0*/  MOV R0, UR22 ;  /* 0x0000001600007c02 */ /* 0x008fc80008000f00 */
[----:B------:R3:W4:Y:S03]  /*a8d0*/  SYNCS.PHASECHK.TRANS64.TRYWAIT P3, [R0+URZ+0x28c30], R7 ;  /* 0x028c3007000075a7 */ /* 0x000726000806017f */
[----:B----4-:R-:W-:Y:S05]  /*a8e0*/  @!P3 NANOSLEEP.SYNCS 0x989680 ;  /* 0x009896800000b95d */ /* 0x010fea0003900000 */
[----:B------:R-:W4:Y:S02]  /*a8f0*/  @!P3 SYNCS.PHASECHK.TRANS64 P3, [R0+URZ+0x28c30], R7 ;  /* 0x028c30070000b5a7 */ /* 0x000f24000806007f */
[----:B----4-:R-:W-:Y:S05]  /*a900*/  @!P3 BRA `(.L_x_33) ;  /* 0xfffffffc00ecb947 */ /* 0x010fea000383ffff */
[----:B------:R-:W-:Y:S05]  /*a910*/  BRA `(.L_x_32) ;  /* 0xffffff9400f47947 */ /* 0x000fea000383ffff */
.L_x_37:
[----:B---3--:R3:W1:Y:S02]  /*a920*/  SYNCS.PHASECHK.TRANS64.TRYWAIT P3, [R170+URZ+0x28c50], R7 ;  /* 0x028c5007aa0075a7 */ /* 0x008664000806017f */
[----:B-1----:R-:W-:Y:S05]  /*a930*/  @!P3 NANOSLEEP.SYNCS 0x989680 ;  /* 0x009896800000b95d */ /* 0x002fea0003900000 */
[----:B------:R-:W1:Y:S02]  /*a940*/  @!P3 SYNCS.PHASECHK.TRANS64 P3, [R170+URZ+0x28c50], R7 ;  /* 0x028c5007aa00b5a7 */ /* 0x000e64000806007f */
[----:B-1----:R-:W-:Y:S05]  /*a950*/  @!P3 BRA `(.L_x_37) ;  /* 0xfffffffc00f0b947 */ /* 0x002fea000383ffff */
[----:B------:R-:W-:Y:S05]  /*a960*/  BRA `(.L_x_36) ;  /* 0xffffffac00287947 */ /* 0x000fea000383ffff */
.L_x_48:
[----:B------:R-:W1:Y:S01]  /*a970*/  S2R R5, SR_TID.X ;  /* 0x0000000000057919 */ /* 0x000e620000002100 */
[----:B------:R-:W-:Y:S01]  /*a980*/  BSSY B0, `(.L_x_100) ;  /* 0x000000a000007945 */ /* 0x000fe20003800000 */
[----:B------:R-:W-:Y:S01]  /*a990*/  IMAD.MOV.U32 R12, RZ, RZ, RZ ;  /* 0x000000ffff0c7224 */ /* 0x000fe200078e00ff */
[----:B------:R-:W-:Y:S02]  /*a9a0*/  MOV R11, 0x1f ;  /* 0x0000001f000b7802 */ /* 0x000fe40000000f00 */
[----:B------:R-:W-:Y:S02]  /*a9b0*/  MOV R15, 0xffffffff ;  /* 0xffffffff000f7802 */ /* 0x000fe40000000f00 */
[----:B-1----:R-:W-:-:S04]  /*a9c0*/  SHF.R.U32.HI R5, RZ, 0x5, R5 ;  /* 0x00000005ff057819 */ /* 0x002fc80000011605 */
[----:B------:R-:W-:-:S04]  /*a9d0*/  LOP3.LUT R5, R5, 0x3, RZ, 0xc0, !PT ;  /* 0x0000000305057812 */ /* 0x000fc800078ec0ff */
[----:B------:R-:W-:-:S07]  /*a9e0*/  MOV R13, R5 ;  /* 0x00000005000d7202 */ /* 0x000fce0000000f00 */
[----:B------:R-:W-:Y:S05]  /*a9f0*/  WARPSYNC.COLLECTIVE R15, `(.L_x_101) ;  /* 0x000000000f087348 */ /* 0x000fea0003c00000 */
[----:B------:R1:W2:Y:S02]  /*aa00*/  SHFL.IDX P6, R14, R13, R12, R11 ;  /* 0x0000000c0d0e7389 */ /* 0x0002a400000c000b */
[----:B-12---:R-:W-:Y:S01]  /*aa10*/  ENDCOLLECTIVE ;  /* 0x000000000000791b */ /* 0x006fe20003800000 */
.L_x_101:
[----:B------:R-:W-:Y:S05]  /*aa20*/  BSYNC B0 ;  /* 0x0000000000007941 */ /* 0x000fea0003800000 */
.L_x_100:
[----:B------:R-:W-:Y:S05]  /*aa30*/  BRA `(.L_x_102) ;  /* 0xffffffd400387947 */ /* 0x000fea000383ffff */
.L_x_49:
[----:B------:R-:W-:Y:S01]  /*aa40*/  BSSY B0, `(.L_x_103) ;  /* 0x0000006000007945 */ /* 0x000fe20003800000 */
[----:B------:R-:W-:-:S07]  /*aa50*/  IMAD.MOV.U32 R15, RZ, RZ, -0x1 ;  /* 0xffffffffff0f7424 */ /* 0x000fce00078e00ff */
[----:B------:R-:W-:Y:S05]  /*aa60*/  WARPSYNC.COLLECTIVE R15, `(.L_x_104) ;  /* 0x000000000f0c7348 */ /* 0x000fea0003c00000 */
[----:B------:R-:W-:Y:S02]  /*aa70*/  ELECT P6, UR62, PT ;  /* 0x00000000003e782f */ /* 0x000fe400038c0000 */
[----:B------:R-:W-:Y:S01]  /*aa80*/  MOV R14, UR62 ;  /* 0x0000003e000e7c02 */ /* 0x000fe20008000f00 */
[----:B------:R-:W-:Y:S10]  /*aa90*/  ENDCOLLECTIVE ;  /* 0x000000000000791b */ /* 0x000ff40003800000 */
.L_x_104:
[----:B------:R-:W-:Y:S05]  /*aaa0*/  BSYNC B0 ;  /* 0x0000000000007941 */ /* 0x000fea0003800000 */
.L_x_103:
[----:B------:R-:W-:Y:S05]  /*aab0*/  BRA `(.L_x_105) ;  /* 0xffffffd400307947 */ /* 0x000fea000383ffff */
.L_x_52:
[----:B--2---:R2:W3:Y:S02]  /*aac0*/  SYNCS.PHASECHK.TRANS64.TRYWAIT P1, [R5+URZ+0x28c40], R10 ;  /* 0x028c400a050075a7 */ /* 0x0044e4000802017f */
[----:B---3--:R-:W-:Y:S05]  /*aad0*/  @!P1 NANOSLEEP.SYNCS 0x989680 ;  /* 0x009896800000995d */ /* 0x008fea0003900000 */
[----:B------:R-:W3:Y:S02]  /*aae0*/  @!P1 SYNCS.PHASECHK.TRANS64 P1, [R5+URZ+0x28c40], R10 ;  /* 0x028c400a050095a7 */ /* 0x000ee4000802007f */
[----:B---3--:R-:W-:Y:S05]  /*aaf0*/  @!P1 BRA `(.L_x_52) ;  /* 0xfffffffc00f09947 */ /* 0x008fea000383ffff */
[----:B------:R-:W-:Y:S05]  /*ab00*/  BRA `(.L_x_106) ;  /* 0xffffffd400907947 */ /* 0x000fea000383ffff */
.L_x_55:
[----:B--2---:R-:W2:Y:S01]  /*ab10*/  S2R R10, SR_CgaCtaId ;  /* 0x00000000000a7919 */ /* 0x004ea20000008800 */
[----:B------:R-:W-:-:S04]  /*ab20*/  MOV R8, 0x400 ;  /* 0x0000040000087802 */ /* 0x000fc80000000f00 */
[----:B--2---:R-:W-:-:S04]  /*ab30*/  LEA R8, R10, R8, 0x18 ;  /* 0x000000080a087211 */ /* 0x004fc800078ec0ff */
[----:B------:R2:W3:Y:S03]  /*ab40*/  SYNCS.PHASECHK.TRANS64.TRYWAIT P1, [R8+URZ+0x28c20], R5 ;  /* 0x028c2005080075a7 */ /* 0x0004e6000802017f */
[----:B---3--:R-:W-:Y:S05]  /*ab50*/  @!P1 NANOSLEEP.SYNCS 0x989680 ;  /* 0x009896800000995d */ /* 0x008fea0003900000 */
[----:B------:R-:W3:Y:S02]  /*ab60*/  @!P1 SYNCS.PHASECHK.TRANS64 P1, [R8+URZ+0x28c20], R5 ;  /* 0x028c2005080095a7 */ /* 0x000ee4000802007f */
[----:B---3--:R-:W-:Y:S05]  /*ab70*/  @!P1 BRA `(.L_x_55) ;  /* 0xfffffffc00e49947 */ /* 0x008fea000383ffff */
[----:B------:R-:W-:Y:S05]  /*ab80*/  BRA `(.L_x_107) ;  /* 0xffffffd800547947 */ /* 0x000fea000383ffff */
.L_x_58:
[----:B--2---:R2:W3:Y:S02]  /*ab90*/  SYNCS.PHASECHK.TRANS64.TRYWAIT P1, [R8+URZ+0x28c60], R5 ;  /* 0x028c6005080075a7 */ /* 0x0044e4000802017f */
[----:B---3--:R-:W-:Y:S05]  /*aba0*/  @!P1 NANOSLEEP.SYNCS 0x989680 ;  /* 0x009896800000995d */ /* 0x008fea0003900000 */
[----:B------:R-:W3:Y:S02]  /*abb0*/  @!P1 SYNCS.PHASECHK.TRANS64 P1, [R8+URZ+0x28c60], R5 ;  /* 0x028c6005080095a7 */ /* 0x000ee4000802007f */
[----:B---3--:R-:W-:Y:S05]  /*abc0*/  @!P1 BRA `(.L_x_58) ;  /* 0xfffffffc00f09947 */ /* 0x008fea000383ffff */
[----:B------:R-:W-:Y:S05]  /*abd0*/  BRA `(.L_x_108) ;  /* 0xffffffd800747947 */ /* 0x000fea000383ffff */
.L_x_65:
[----:B--2---:R2:W3:Y:S02]  /*abe0*/  SYNCS.PHASECHK.TRANS64.TRYWAIT P2, [R2+URZ+0x28c40], R3 ;  /* 0x028c4003020075a7 */ /* 0x0044e4000804017f */
[----:B---3--:R-:W-:Y:S05]  /*abf0*/  @!P2 NANOSLEEP.SYNCS 0x989680 ;  /* 0x009896800000a95d */ /* 0x008fea0003900000 */
[----:B------:R-:W3:Y:S02]  /*ac00*/  @!P2 SYNCS.PHASECHK.TRANS64 P2, [R2+URZ+0x28c40], R3 ;  /* 0x028c40030200a5a7 */ /* 0x000ee4000804007f */
[----:B---3--:R-:W-:Y:S05]  /*ac10*/  @!P2 BRA `(.L_x_65) ;  /* 0xfffffffc00f0a947 */ /* 0x008fea000383ffff */
[----:B------:R-:W-:Y:S05]  /*ac20*/  BRA `(.L_x_109) ;  /* 0xffffffe0001c7947 */ /* 0x000fea000383ffff */
.L_x_67:
[----:B---3--:R3:W4:Y:S02]  /*ac30*/  SYNCS.PHASECHK.TRANS64.TRYWAIT P2, [R2+URZ+0x28c60], R3 ;  /* 0x028c6003020075a7 */ /* 0x008724000804017f */
[----:B----4-:R-:W-:Y:S05]  /*ac40*/  @!P2 NANOSLEEP.SYNCS 0x989680 ;  /* 0x009896800000a95d */ /* 0x010fea0003900000 */
[----:B------:R-:W4:Y:S02]  /*ac50*/  @!P2 SYNCS.PHASECHK.TRANS64 P2, [R2+URZ+0x28c60], R3 ;  /* 0x028c60030200a5a7 */ /* 0x000f24000804007f */
[----:B----4-:R-:W-:Y:S05]  /*ac60*/  @!P2 BRA `(.L_x_67) ;  /* 0xfffffffc00f0a947 */ /* 0x010fea000383ffff */
[----:B------:R-:W-:Y:S05]  /*ac70*/  BRA `(.L_x_110) ;  /* 0xffffffe000787947 */ /* 0x000fea000383ffff */
.L_x_73:
[----:B-1----:R1:W2:Y:S02]  /*ac80*/  SYNCS.PHASECHK.TRANS64.TRYWAIT P2, [R3+URZ+0x28c40], R2 ;  /* 0x028c4002030075a7 */ /* 0x0022a4000804017f */
[----:B--2---:R-:W-:Y:S05]  /*ac90*/  @!P2 NANOSLEEP.SYNCS 0x989680 ;  /* 0x009896800000a95d */ /* 0x004fea0003900000 */
[----:B------:R-:W2:Y:S02]  /*aca0*/  @!P2 SYNCS.PHASECHK.TRANS64 P2, [R3+URZ+0x28c40], R2 ;  /* 0x028c40020300a5a7 */ /* 0x000ea4000804007f */
[----:B--2---:R-:W-:Y:S05]  /*acb0*/  @!P2 BRA `(.L_x_73) ;  /* 0xfffffffc00f0a947 */ /* 0x004fea000383ffff */
[----:B------:R-:W-:Y:S05]  /*acc0*/  BRA `(.L_x_111) ;  /* 0xffffffe800087947 */ /* 0x000fea000383ffff */
.L_x_75:
[----:B--2---:R2:W3:Y:S02]  /*acd0*/  SYNCS.PHASECHK.TRANS64.TRYWAIT P2, [R3+URZ+0x28c60], R2 ;  /* 0x028c6002030075a7 */ /* 0x0044e4000804017f */
[----:B---3--:R-:W-:Y:S05]  /*ace0*/  @!P2 NANOSLEEP.SYNCS 0x989680 ;  /* 0x009896800000a95d */ /* 0x008fea0003900000 */
[----:B------:R-:W3:Y:S02]  /*acf0*/  @!P2 SYNCS.PHASECHK.TRANS64 P2, [R3+URZ+0x28c60], R2 ;  /* 0x028c60020300a5a7 */ /* 0x000ee4000804007f */
[----:B---3--:R-:W-:Y:S05]  /*ad00*/  @!P2 BRA `(.L_x_75) ;  /* 0xfffffffc00f0a947 */ /* 0x008fea000383ffff */
[----:B------:R-:W-:Y:S05]  /*ad10*/  BRA `(.L_x_112) ;  /* 0xffffffe800647947 */ /* 0x000fea000383ffff */
.L_x_80:
[----:B-1----:R1:W2:Y:S02]  /*ad20*/  SYNCS.PHASECHK.TRANS64.TRYWAIT P2, [R3+URZ+0x28c40], R2 ;  /* 0x028c4002030075a7 */ /* 0x0022a4000804017f */
[----:B--2---:R-:W-:Y:S05]  /*ad30*/  @!P2 NANOSLEEP.SYNCS 0x989680 ;  /* 0x009896800000a95d */ /* 0x004fea0003900000 */
[----:B------:R-:W2:Y:S02]  /*ad40*/  @!P2 SYNCS.PHASECHK.TRANS64 P2, [R3+URZ+0x28c40], R2 ;  /* 0x028c40020300a5a7 */ /* 0x000ea4000804007f */
[----:B--2---:R-:W-:Y:S05]  /*ad50*/  @!P2 BRA `(.L_x_80) ;  /* 0xfffffffc00f0a947 */ /* 0x004fea000383ffff */
[----:B------:R-:W-:Y:S05]  /*ad60*/  BRA `(.L_x_113) ;  /* 0xffffffec00dc7947 */ /* 0x000fea000383ffff */
.L_x_82:
[----:B--2---:R2:W3:Y:S02]  /*ad70*/  SYNCS.PHASECHK.TRANS64.TRYWAIT P2, [R3+URZ+0x28c60], R2 ;  /* 0x028c6002030075a7 */ /* 0x0044e4000804017f */
[----:B---3--:R-:W-:Y:S05]  /*ad80*/  @!P2 NANOSLEEP.SYNCS 0x989680 ;  /* 0x009896800000a95d */ /* 0x008fea0003900000 */
[----:B------:R-:W3:Y:S02]  /*ad90*/  @!P2 SYNCS.PHASECHK.TRANS64 P2, [R3+URZ+0x28c60], R2 ;  /* 0x028c60020300a5a7 */ /* 0x000ee4000804007f */
[----:B---3--:R-:W-:Y:S05]  /*ada0*/  @!P2 BRA `(.L_x_82) ;  /* 0xfffffffc00f0a947 */ /* 0x008fea000383ffff */
[----:B------:R-:W-:Y:S05]  /*adb0*/  BRA `(.L_x_114) ;  /* 0xfffffff000387947 */ /* 0x000fea000383ffff */
.L_x_87:
[----:B--2---:R2:W3:Y:S02]  /*adc0*/  SYNCS.PHASECHK.TRANS64.TRYWAIT P0, [R0+URZ+0x28c20], R3 ;  /* 0x028c2003000075a7 */ /* 0x0044e4000800017f */
[----:B---3--:R-:W-:Y:S05]  /*add0*/  @!P0 NANOSLEEP.SYNCS 0x989680 ;  /* 0x009896800000895d */ /* 0x008fea0003900000 */
[----:B------:R-:W3:Y:S02]  /*ade0*/  @!P0 SYNCS.PHASECHK.TRANS64 P0, [R0+URZ+0x28c20], R3 ;  /* 0x028c2003000085a7 */ /* 0x000ee4000800007f */
[----:B---3--:R-:W-:Y:S05]  /*adf0*/  @!P0 BRA `(.L_x_87) ;  /* 0xfffffffc00f08947 */ /* 0x008fea000383ffff */
[----:B------:R-:W-:Y:S05]  /*ae00*/  BRA `(.L_x_115) ;  /* 0xfffffff400847947 */ /* 0x000fea000383ffff */
.L_x_88:
[----:B------:R-:W3:Y:S01]  /*ae10*/  S2R R2, SR_TID.X ;  /* 0x0000000000027919 */ /* 0x000ee20000002100 */
[----:B------:R-:W-:Y:S01]  /*ae20*/  BSSY B0, `(.L_x_116) ;  /* 0x000000a000007945 */ /* 0x000fe20003800000 */
[----:B------:R-:W-:Y:S01]  /*ae30*/  MOV R12, RZ ;  /* 0x000000ff000c7202 */ /* 0x000fe20000000f00 */
[----:B------:R-:W-:Y:S01]  /*ae40*/  IMAD.MOV.U32 R11, RZ, RZ, 0x1f ;  /* 0x0000001fff0b7424 */ /* 0x000fe200078e00ff */
[----:B------:R-:W-:Y:S02]  /*ae50*/  MOV R15, 0xffffffff ;  /* 0xffffffff000f7802 */ /* 0x000fe40000000f00 */
[----:B---3--:R-:W-:-:S04]  /*ae60*/  SHF.R.U32.HI R2, RZ, 0x5, R2 ;  /* 0x00000005ff027819 */ /* 0x008fc80000011602 */
[----:B------:R-:W-:-:S04]  /*ae70*/  LOP3.LUT R2, R2, 0x3, RZ, 0xc0, !PT ;  /* 0x0000000302027812 */ /* 0x000fc800078ec0ff */
[----:B------:R-:W-:-:S07]  /*ae80*/  MOV R13, R2 ;  /* 0x00000002000d7202 */ /* 0x000fce0000000f00 */
[----:B-12---:R-:W-:Y:S05]  /*ae90*/  WARPSYNC.COLLECTIVE R15, `(.L_x_117) ;  /* 0x000000000f087348 */ /* 0x006fea0003c00000 */
[----:B------:R3:W4:Y:S02]  /*aea0*/  SHFL.IDX P6, R14, R13, R12, R11 ;  /* 0x0000000c0d0e7389 */ /* 0x00072400000c000b */
[----:B-1234-:R-:W-:Y:S01]  /*aeb0*/  ENDCOLLECTIVE ;  /* 0x000000000000791b */ /* 0x01efe20003800000 */
.L_x_117:
[----:B------:R-:W-:Y:S05]  /*aec0*/  BSYNC B0 ;  /* 0x0000000000007941 */ /* 0x000fea0003800000 */
.L_x_116:
[----:B------:R-:W-:Y:S05]  /*aed0*/  BRA `(.L_x_118) ;  /* 0xfffffff4006c7947 */ /* 0x000fea000383ffff */
.L_x_91:
[----:B------:R-:W-:Y:S01]  /*aee0*/  BSSY B1, `(.L_x_119) ;  /* 0x0000006000017945 */ /* 0x000fe20003800000 */
[----:B------:R-:W-:-:S07]  /*aef0*/  MOV R15, 0xffffffff ;  /* 0xffffffff000f7802 */ /* 0x000fce0000000f00 */
[----:B-123--:R-:W-:Y:S05]  /*af00*/  WARPSYNC.COLLECTIVE R15, `(.L_x_120) ;  /* 0x000000000f0c7348 */ /* 0x00efea0003c00000 */
[----:B------:R-:W-:Y:S02]  /*af10*/  ELECT P6, UR62, PT ;  /* 0x00000000003e782f */ /* 0x000fe400038c0000 */
[----:B------:R-:W-:Y:S01]  /*af20*/  MOV R14, UR62 ;  /* 0x0000003e000e7c02 */ /* 0x000fe20008000f00 */
[----:B-123--:R-:W-:Y:S10]  /*af30*/  ENDCOLLECTIVE ;  /* 0x000000000000791b */ /* 0x00eff40003800000 */
.L_x_120:
[----:B------:R-:W-:Y:S05]  /*af40*/  BSYNC B1 ;  /* 0x0000000000017941 */ /* 0x000fea0003800000 */
.L_x_119:
[----:B------:R-:W-:Y:S05]  /*af50*/  BRA `(.L_x_121) ;  /* 0xfffffff400647947 */ /* 0x000fea000383ffff */
.L_x_93:
[----:B--2---:R2:W3:Y:S02]  /*af60*/  SYNCS.PHASECHK.TRANS64.TRYWAIT P0, [R6+URZ], R5 ;  /* 0x00000005060075a7 */ /* 0x0044e4000800017f */
[----:B---3--:R-:W-:Y:S05]  /*af70*/  @!P0 NANOSLEEP.SYNCS 0x989680 ;  /* 0x009896800000895d */ /* 0x008fea0003900000 */
[----:B------:R-:W3:Y:S02]  /*af80*/  @!P0 SYNCS.PHASECHK.TRANS64 P0, [R6+URZ], R5 ;  /* 0x00000005060085a7 */ /* 0x000ee4000800007f */
[----:B---3--:R-:W-:Y:S05]  /*af90*/  @!P0 BRA `(.L_x_93) ;  /* 0xfffffffc00f08947 */ /* 0x008fea000383ffff */
[----:B------:R-:W-:Y:S05]  /*afa0*/  BRA `(.L_x_122) ;  /* 0xfffffff400987947 */ /* 0x000fea000383ffff */
.L_x_94:
[----:B---3--:R3:W4:Y:S02]  /*afb0*/  SYNCS.PHASECHK.TRANS64.TRYWAIT P0, [R3+URZ], R2 ;  /* 0x00000002030075a7 */ /* 0x008724000800017f */
[----:B----4-:R-:W-:Y:S05]  /*afc0*/  @!P0 NANOSLEEP.SYNCS 0x989680 ;  /* 0x009896800000895d */ /* 0x010fea0003900000 */
[----:B------:R-:W4:Y:S02]  /*afd0*/  @!P0 SYNCS.PHASECHK.TRANS64 P0, [R3+URZ], R2 ;  /* 0x00000002030085a7 */ /* 0x000f24000800007f */
[----:B----4-:R-:W-:Y:S05]  /*afe0*/  @!P0 BRA `(.L_x_94) ;  /* 0xfffffffc00f08947 */ /* 0x010fea000383ffff */
[----:B------:R-:W-:Y:S05]  /*aff0*/  BRA `(.L_x_123) ;  /* 0xfffffff4008c7947 */ /* 0x000fea000383ffff */
.L_x_96:
[----:B---3--:R3:W4:Y:S02]  /*b000*/  SYNCS.PHASECHK.TRANS64.TRYWAIT P0, [R16+URZ], R5 ;  /* 0x00000005100075a7 */ /* 0x008724000800017f */
[----:B----4-:R-:W-:Y:S05]  /*b010*/  @!P0 NANOSLEEP.SYNCS 0x989680 ;  /* 0x009896800000895d */ /* 0x010fea0003900000 */
[----:B------:R-:W4:Y:S02]  /*b020*/  @!P0 SYNCS.PHASECHK.TRANS64 P0, [R16+URZ], R5 ;  /* 0x00000005100085a7 */ /* 0x000f24000800007f */
[----:B----4-:R-:W-:Y:S05]  /*b030*/  @!P0 BRA `(.L_x_96) ;  /* 0xfffffffc00f08947 */ /* 0x010fea000383ffff */
[----:B------:R-:W-:Y:S05]  /*b040*/  BRA `(.L_x_124) ;  /* 0xfffffff400907947 */ /* 0x000fea000383ffff */
.L_x_125:
[----:B------:R-:W-:-:S00]  /*b050*/  BRA `(.L_x_125) ;  /* 0xfffffffc00fc7947 */ /* 0x000fc0000383ffff */
[----:B------:R-:W-:-:S00]  /*b060*/  NOP ;  /* 0x0000000000007918 */ /* 0x000fc00000000000 */
        /* <DEDUP_REMOVED lines=9> */
.L_x_4549:


//--------------------- .text._ZN7cutlass13device_kernelIN5flash11enable_sm90INS1_16FlashAttnFwdSm90INS1_25CollectiveMainloopFwdSm90ILi2EN4cute5tupleIJNS5_1CILi1EEES8_S8_EEENS6_IJNS7_ILi64EEESA_SA_EEELi512ENS_6half_tEfNS_4arch4Sm90ELb0ELb0ELb0ELb0ELb0ELb0ELb1ELb0ELb0ELb0ELb0ELb0EEENS1_21CollectiveEpilogueFwdINS6_IJSA_NS7_ILi512EEESA_EEES9_SC_SE_Li256ELb0ELb0ELb0ELb0EEENS1_29StaticPersistentTileSchedulerILb0EEEEEEEEEvNT_6ParamsE --------------------------
	.section	.text._ZN7cutlass13device_kernelIN5flash11enable_sm90INS1_16FlashAttnFwdSm90INS1_25CollectiveMainloopFwdSm90ILi2EN4cute5tupleIJNS5_1CILi1EEES8_S8_EEENS6_IJNS7_ILi64EEESA_SA_EEELi512ENS_6half_tEfNS_4arch4Sm90ELb0ELb0ELb0ELb0ELb0ELb0ELb1ELb0ELb0ELb0ELb0ELb0EEENS1_21CollectiveEpilogueFwdINS6_IJSA_NS7_ILi512EEESA_EEES9_SC_SE_Li256ELb0ELb0ELb0ELb0EEENS1_29StaticPersistentTileSchedulerILb0EEEEEEEEEvNT_6ParamsE,"ax",@progbits
	.align	128
.text._ZN7cutlass13device_kernelIN5flash11enable_sm90INS1_16FlashAttnFwdSm90INS1_25CollectiveMainloopFwdSm90ILi2EN4cute5tupleIJNS5_1CILi1EEES8_S8_EEENS6_IJNS7_ILi64EEESA_SA_EEELi512ENS_6half_tEfNS_4arch4Sm90ELb0ELb0ELb0ELb0ELb0ELb0ELb1ELb0ELb0ELb0ELb0ELb0EEENS1_21CollectiveEpilogueFwdINS6_IJSA_NS7_ILi512EEESA_EEES9_SC_SE_Li256ELb0ELb0ELb0ELb0EEENS1_29StaticPersistentTileSchedulerILb0EEEEEEEEEvNT_6ParamsE:
        .type           _ZN7cutlass13device_kernelIN5flash11enable_sm90INS1_16FlashAttnFwdSm90INS1_25CollectiveMainloopFwdSm90ILi2EN4cute5tupleIJNS5_1CILi1EEES8_S8_EEENS6_IJNS7_ILi64EEESA_SA_EEELi512ENS_6half_tEfNS_4arch4Sm90ELb0ELb0ELb0ELb0ELb0ELb0ELb1ELb0ELb0ELb0ELb0ELb0EEENS1_21CollectiveEpilogueFwdINS6_IJSA_NS7_ILi512EEESA_EEES9_SC_SE_Li256ELb0ELb0ELb0ELb0EEENS1_29StaticPersistentTileSchedulerILb0EEEEEEEEEvNT_6ParamsE,@function
        .size           _ZN7cutlass13device_kernelIN5flash11enable_sm90INS1_16FlashAttnFwdSm90INS1_25CollectiveMainloopFwdSm90ILi2EN4cute5tupleIJNS5_1CILi1EEES8_S8_EEENS6_IJNS7_ILi64EEESA_SA_EEELi512ENS_6half_tEfNS_4arch4Sm90ELb0ELb0ELb0ELb0ELb0ELb0ELb1ELb0ELb0ELb0ELb0ELb0EEENS1_21CollectiveEpilogueFwdINS6_IJSA_NS7_ILi512EEESA_EEES9_SC_SE_Li256ELb0ELb0ELb0ELb0EEENS1_29StaticPersistentTileSchedulerILb0EEEEEEEEEvNT_6ParamsE,(.L_x_4550 - _ZN7cutlass13device_kernelIN5flash11enable_sm90INS1_16FlashAttnFwdSm90INS1_25CollectiveMainloopFwdSm90ILi2EN4cute5tupleIJNS5_1CILi1EEES8_S8_EEENS6_IJNS7_ILi64EEESA_SA_EEELi512ENS_6half_tEfNS_4arch4Sm90ELb0ELb0ELb0ELb0ELb0ELb0ELb1ELb0ELb0ELb0ELb0ELb0EEENS1_21CollectiveEpilogueFwdINS6_IJSA_NS7_ILi512EEESA_EEES9_SC_SE_Li256ELb0ELb0ELb0ELb0EEENS1_29StaticPersistentTileSchedulerILb0EEEEEEEEEvNT_6ParamsE)
        .other          _ZN7cutlass13device_kernelIN5flash11enable_sm90INS1_16FlashAttnFwdSm90INS1_25CollectiveMainloopFwdSm90ILi2EN4cute5tupleIJNS5_1CILi1EEES8_S8_EEENS6_IJNS7_ILi64EEESA_SA_EEELi512ENS_6half_tEfNS_4arch4Sm90ELb0ELb0ELb0ELb0ELb0ELb0ELb1ELb0ELb0ELb0ELb0ELb0EEENS1_21CollectiveEpilogueFwdINS6_IJSA_NS7_ILi512EEESA_EEES9_SC_SE_Li256ELb0ELb0ELb0ELb0EEENS1_29StaticPersistentTileSchedulerILb0EEEEEEEEEvNT_6ParamsE,@"STO_CUDA_ENTRY STV_DEFAULT"
_ZN7cutlass13device_kernelIN5flash11enable_sm90INS1_16FlashAttnFwdSm90INS1_25CollectiveMainloopFwdSm90ILi2EN4cute5tupleIJNS5_1CILi1EEES8_S8_EEENS6_IJNS7_ILi64EEESA_SA_EEELi512ENS_6half_tEfNS_4arch4Sm90ELb0ELb0ELb0ELb0ELb0ELb0ELb1ELb0ELb0ELb0ELb0ELb0EEENS1_21CollectiveEpilogueFwdINS6_IJSA_NS7_ILi512EEESA_EEES9_SC_SE_Li256ELb0ELb0ELb0ELb0EEENS1_29StaticPersistentTileSchedulerILb0EEEEEEEEEvNT_6ParamsE:
[----:B------:R-:W1:Y:S02]  /*0000*/  LDC R1, c[0x0][0x28] ;  /* 0x00000a00ff017b82 */ /* 0x000e640000000800 */
[----:B-1----:R-:W-:Y:S01]  /*0010*/  VIADD R1, R1, 0xffffffe0 ;  /* 0xffffffe001017836 */ /* 0x002fe20000000000 */
[----:B------:R-:W1:Y:S01]  /*0020*/  S2R R3, SR_TID.X ;  /* 0x0000000000037919 */ /* 0x000e620000002100 */
[----:B------:R-:W-:Y:S01]  /*0030*/  ELECT P0, URZ, PT ;  /* 0x00000000003f782f */ /* 0x000fe20003800000 */
[----:B------:R-:W-:Y:S01]  /*0040*/  BSSY B0, `(.L_x_126) ;  /* 0x0000016000007945 */ /* 0x000fe20003800000 */
[----:B-1----:R-:W-:-:S05]  /*0050*/  SHF.R.U32.HI R0, RZ, 0x5, R3 ;  /* 0x00000005ff007819 */ /* 0x002fca0000011603 */
[----:B------:R-:W1:Y:S02]  /*0060*/  SHFL.IDX PT, R2, R0, RZ, 0x1f ;  /* 0x00001fff00027589 */ /* 0x000e6400000e0000 */
[----:B-1----:R-:W-:-:S13]  /*0070*/  ISETP.EQ.AND P0, PT, R2, RZ, P0 ;  /* 0x000000ff0200720c */ /* 0x002fda0000702270 */
[----:B------:R-:W-:Y:S05]  /*0080*/  @!P0 BRA `(.L_x_127) ;  /* 0x0000000000448947 */ /* 0x000fea0003800000 */
[----:B------:R-:W-:Y:S02]  /*0090*/  ULDC.64 UR4, c[0x0][0x198] ;  /* 0x0000660000047ab9 */ /* 0x000fe40000000a00 */
[----:B------:R-:W-:Y:S02]  /*00a0*/  UIADD3 UR6, UP0, UR4, 0x270, URZ ;  /* 0x0000027004067890 */ /* 0x000fe4000ff1e03f */
[----:B------:R-:W-:Y:S02]  /*00b0*/  UIADD3 UR8, UP1, UR4, 0x770, URZ ;  /* 0x0000077004087890 */ /* 0x000fe4000ff3e03f */
[----:B------:R-:W-:Y:S02]  /*00c0*/  UIADD3 UR10, UP2, UR4, 0x370, URZ ;  /* 0x00000370040a7890 */ /* 0x000fe4000ff5e03f */
[----:B------:R-:W-:Y:S02]  /*00d0*/  UIADD3 UR12, UP3, UR4, 0x470, URZ ;  /* 0x00000470040c7890 */ /* 0x000fe4000ff7e03f */
[----:B------:R-:W-:-:S02]  /*00e0*/  UIADD3 UR4, UP4, UR4, 0xaf0, URZ ;  /* 0x00000af004047890 */ /* 0x000fc4000ff9e03f */
[----:B------:R-:W-:Y:S02]  /*00f0*/  UIADD3.X UR7, URZ, UR5, URZ, UP0, !UPT ;  /* 0x000000053f077290 */ /* 0x000fe400087fe43f */
[----:B------:R-:W-:Y:S02]  /*0100*/  UIADD3.X UR9, URZ, UR5, URZ, UP1, !UPT ;  /* 0x000000053f097290 */ /* 0x000fe40008ffe43f */
[----:B------:R-:W-:Y:S02]  /*0110*/  UIADD3.X UR11, URZ, UR5, URZ, UP2, !UPT ;  /* 0x000000053f0b7290 */ /* 0x000fe400097fe43f */
[----:B------:R-:W-:Y:S02]  /*0120*/  UIADD3.X UR13, URZ, UR5, URZ, UP3, !UPT ;  /* 0x000000053f0d7290 */ /* 0x000fe40009ffe43f */
[----:B------:R-:W-:Y:S01]  /*0130*/  UIADD3.X UR5, URZ, UR5, URZ, UP4, !UPT ;  /* 0x000000053f057290 */ /* 0x000fe2000a7fe43f */
[----:B------:R1:W-:Y:S02]  /*0140*/  UTMACCTL.PF [UR6] ;  /* 0x00000000060079b9 */ /* 0x0003e40008040000 */
[----:B------:R1:W-:Y:S02]  /*0150*/  UTMACCTL.PF [UR8] ;  /* 0x00000000080079b9 */ /* 0x0003e40008040000 */
[----:B------:R1:W-:Y:S02]  /*0160*/  UTMACCTL.PF [UR10] ;  /* 0x000000000a0079b9 */ /* 0x0003e40008040000 */
[----:B------:R1:W-:Y:S02]  /*0170*/  UTMACCTL.PF [UR12] ;  /* 0x000000000c0079b9 */ /* 0x0003e40008040000 */
[----:B------:R1:W-:Y:S02]  /*0180*/  UTMACCTL.PF [UR4] ;  /* 0x00000000040079b9 */ /* 0x0003e40008040000 */
[----:B-1----:R-:W-:Y:S01]  /*0190*/  NOP ;  /* 0x0000000000007918 */ /* 0x002fe20000000000 */
.L_x_127:
[----:B------:R-:W-:Y:S05]  /*01a0*/  BSYNC B0 ;  /* 0x0000000000007941 */ /* 0x000fea0003800000 */
.L_x_126:
[----:B------:R-:W-:Y:S01]  /*01b0*/  VOTEU.ANY UP0, P0 ;  /* 0x00000000003f7886 */ /* 0x000fe20000000100 */
[----:B------:R-:W1:Y:S01]  /*01c0*/  SHFL.IDX PT, R2, R0, RZ, 0x1f ;  /* 0x00001fff00027589 */ /* 0x000e6200000e0000 */
[----:B------:R-:W-:Y:S01]  /*01d0*/  UMOV UR4, 0x1 ;  /* 0x0000000100047882 */ /* 0x000fe20000000000 */
[----:B------:R-:W-:Y:S01]  /*01e0*/  VOTEU.ANY UP1, P0 ;  /* 0x00000000003f7886 */ /* 0x000fe20000020100 */
[----:B------:R-:W-:Y:S01]  /*01f0*/  SHF.R.U32.HI R4, RZ, 0x7, R3 ;  /* 0x00000007ff047819 */ /* 0x000fe20000011603 */
[----:B------:R-:W2:Y:S01]  /*0200*/  @UP0 S2UR UR7, SR_CgaCtaId ;  /* 0x00000000000709c3 */ /* 0x000ea20000008800 */
[----:B------:R-:W-:Y:S01]  /*0210*/  @UP0 UMOV UR6, 0x400 ;  /* 0x0000040000060882 */ /* 0x000fe20000000000 */
[----:B------:R-:W-:-:S04]  /*0220*/  @UP0 UIADD3 UR4, -UR4, 0x100000, URZ ;  /* 0x0010000004040890 */ /* 0x000fc8000fffe13f */
[----:B------:R-:W-:Y:S02]  /*0230*/  @UP0 USHF.L.U32 UR5, UR4, 0xb, URZ ;  /* 0x0000000b04050899 */ /* 0x000fe4000800063f */
[----:B------:R-:W-:Y:S01]  /*0240*/  @UP0 USHF.L.U32 UR4, UR4, 0x1, URZ ;  /* 0x0000000104040899 */ /* 0x000fe2000800063f */
[----:B------:R-:W-:Y:S01]  /*0250*/  VOTEU.ANY UP2, P0 ;  /* 0x00000000003f7886 */ /* 0x000fe20000040100 */
[----:B-1----:R-:W-:Y:S02]  /*0260*/  ISETP.NE.AND P1, PT, R2, RZ, PT ;  /* 0x000000ff0200720c */ /* 0x002fe40003f25270 */
[----:B------:R1:W3:Y:S01]  /*0270*/  SHFL.IDX PT, R2, R4, RZ, 0x1f ;  /* 0x00001fff04027589 */ /* 0x0002e200000e0000 */
[----:B--2---:R-:W-:Y:S01]  /*0280*/  @UP0 ULEA UR6, UR7, UR6, 0x18 ;  /* 0x0000000607060291 */ /* 0x004fe2000f8ec03f */
[----:B------:R-:W-:Y:S02]  /*0290*/  VOTEU.ANY UP0, P0 ;  /* 0x00000000003f7886 */ /* 0x000fe40000000100 */
[----:B------:R-:W2:Y:S09]  /*02a0*/  FENCE.VIEW.ASYNC.S ;  /* 0x00000000000073c6 */ /* 0x000eb20000000000 */
[----:B--2---:R1:W2:Y:S01]  /*02b0*/  @UP0 SYNCS.EXCH.64 URZ, [UR6+0x38800], UR4 ;  /* 0x03880004063f05b2 */ /* 0x0042a20008000100 */
[----:B------:R1:W4:Y:S01]  /*02c0*/  @UP1 SYNCS.EXCH.64 URZ, [UR6+0x38810], UR4 ;  /* 0x03881004063f15b2 */ /* 0x0003220008000100 */
[----:B------:R1:W1:Y:S01]  /*02d0*/  @UP2 SYNCS.EXCH.64 URZ, [UR6+0x38820], UR4 ;  /* 0x03882004063f25b2 */ /* 0x0002620008000100 */
        /* <DEDUP_REMOVED lines=13> */
[----:B------:R1:W1:Y:S01]  /*03b0*/  SYNCS.EXCH.64 URZ, [UR6+0x38848], UR4 ;  /* 0x03884804063f75b2 */ /* 0x0002620008000100 */
[----:B------:R-:W-:Y:S01]  /*03c0*/  NOP ;  /* 0x0000000000007918 */ /* 0x000fe20000000000 */
.L_x_128:
[----:B-1----:R-:W1:Y:S01]  /*03d0*/  SHFL.IDX PT, R4, R0, RZ, 0x1f ;  /* 0x00001fff00047589 */ /* 0x002e6200000e0000 */
[----:B------:R-:W-:Y:S01]  /*03e0*/  NOP ;  /* 0x0000000000007918 */ /* 0x000fe20000000000 */
[----:B-1----:R-:W-:-:S13]  /*03f0*/  ISETP.NE.AND P0, PT, R4, RZ, PT ;  /* 0x000000ff0400720c */ /* 0x002fda0003f05270 */
[----:B------:R-:W-:Y:S05]  /*0400*/  @P0 BRA `(.L_x_129) ;  /* 0x0000000000480947 */ /* 0x000fea0003800000 */
[----:B------:R-:W1:Y:S01]  /*0410*/  S2UR UR5, SR_CgaCtaId ;  /* 0x00000000000579c3 */ /* 0x000e620000008800 */
        /* <DEDUP_REMOVED lines=15> */
[----:B------:R1:W1:Y:S01]  /*0510*/  SYNCS.EXCH.64 URZ, [UR8+0x38868], UR4 ;  /* 0x03886804083f75b2 */ /* 0x0002620008000100 */
[----:B------:R-:W-:Y:S01]  /*0520*/  NOP ;  /* 0x0000000000007918 */ /* 0x000fe20000000000 */
.L_x_129:
[----:B------:R-:W5:Y:S01]  /*0530*/  SHFL.IDX PT, R4, R0, RZ, 0x1f ;  /* 0x00001fff00047589 */ /* 0x000f6200000e0000 */
[----:B------:R-:W-:Y:S01]  /*0540*/  NOP ;  /* 0x0000000000007918 */ /* 0x000fe20000000000 */
[----:B-----5:R-:W-:-:S13]  /*0550*/  ISETP.NE.AND P0, PT, R4, RZ, PT ;  /* 0x000000ff0400720c */ /* 0x020fda0003f05270 */
        /* <DEDUP_REMOVED lines=15> */
.L_x_130:
[----:B------:R-:W5:Y:S01]  /*0650*/  SHFL.IDX PT, R4, R0, RZ, 0x1f ;  /* 0x00001fff00047589 */ /* 0x000f6200000e0000 */
[----:B------:R-:W-:Y:S01]  /*0660*/  NOP ;  /* 0x0000000000007918 */ /* 0x000fe20000000000 */
[----:B-----5:R-:W-:-:S13]  /*0670*/  ISETP.NE.AND P0, PT, R4, RZ, PT ;  /* 0x000000ff0400720c */ /* 0x020fda0003f05270 */
        /* <DEDUP_REMOVED lines=19> */
.L_x_131:
[----:B------:R-:W5:Y:S01]  /*07b0*/  SHFL.IDX PT, R4, R0, RZ, 0x1f ;  /* 0x00001fff00047589 */ /* 0x000f6200000e0000 */
[----:B---3--:R-:W-:Y:S01]  /*07c0*/  R2UR UR43, R2 ;  /* 0x00000000022b72ca */ /* 0x008fe200000e0000 */
        /* <DEDUP_REMOVED lines=20> */
[----:B---3--:R-:W-:Y:S01]  /*0910*/  NOP ;  /* 0x0000000000007918 */ /* 0x008fe20000000000 */
.L_x_132:
[----:B------:R-:W-:Y:S01]  /*0920*/  ISETP.NE.AND P0, PT, RZ, UR43, PT ;  /* 0x0000002bff007c0c */ /* 0x000fe2000bf05270 */
[----:B------:R-:W-:Y:S01]  /*0930*/  NOP ;  /* 0x0000000000007918 */ /* 0x000fe20000000000 */
[----:B------:R-:W-:Y:S01]  /*0940*/  ULDC.64 UR54, c[0x0][0x208] ;  /* 0x0000820000367ab9 */ /* 0x000fe20000000a00 */
[----:B-12-4-:R-:W-:Y:S10]  /*0950*/  BAR.SYNC.DEFER_BLOCKING 0x0 ;  /* 0x0000000000007b1d */ /* 0x016ff40000010000 */
[----:B------:R-:W-:Y:S05]  /*0960*/  @!P0 BRA `(.L_x_133) ;  /* 0x0000009400308947 */ /* 0x000fea0003800000 */
.L_x_134:
        /* <DEDUP_REMOVED lines=16> */
[----:B------:R-:W-:Y:S01]  /*0a70*/  IMAD.MOV.U32 R184, RZ, RZ, 0x40 ;  /* 0x00000040ffb87424 */ /* 0x000fe200078e00ff */
[----:B------:R-:W-:Y:S01]  /*0a80*/  MOV R16, RZ ;  /* 0x000000ff00107202 */ /* 0x000fe20000000f00 */
[----:B------:R-:W-:Y:S01]  /*0a90*/  ULDC.64 UR46, c[0x0][0x198] ;  /* 0x00006600002e7ab9 */ /* 0x000fe20000000a00 */
[----:B------:R-:W-:Y:S01]  /*0aa0*/  SHF.R.S32.HI R3, RZ, 0x1f, R0 ;  /* 0x0000001fff037819 */ /* 0x000fe20000011400 */
[----:B------:R-:W-:-:S03]  /*0ab0*/  UMOV UR38, URZ ;  /* 0x0000003f00267c82 */ /* 0x000fc60008000000 */
[CC--:B------:R-:W-:Y:S02]  /*0ac0*/  LEA.HI R2, R3.reuse, R0.reuse, RZ, 0x4 ;  /* 0x0000000003027211 */ /* 0x0c0fe400078f20ff */
[CC--:B------:R-:W-:Y:S02]  /*0ad0*/  LEA.HI R4, R3.reuse, R0.reuse, RZ, 0x5 ;  /* 0x0000000003047211 */ /* 0x0c0fe400078f28ff */
[----:B------:R-:W-:Y:S02]  /*0ae0*/  LOP3.LUT R7, R2, 0xfffffff0, RZ, 0xc0, !PT ;  /* 0xfffffff002077812 */ /* 0x000fe400078ec0ff */
[----:B------:R-:W-:Y:S02]  /*0af0*/  LEA.HI R5, R3, R0, RZ, 0x7 ;  /* 0x0000000003057211 */ /* 0x000fe400078f38ff */
[--C-:B------:R-:W-:Y:S01]  /*0b00*/  SHF.R.S32.HI R187, RZ, 0x5, R4.reuse ;  /* 0x00000005ffbb7819 */ /* 0x100fe20000011404 */
[----:B------:R-:W-:Y:S01]  /*0b10*/  IMAD.IADD R7, R0, 0x1, -R7 ;  /* 0x0000000100077824 */ /* 0x000fe200078e0a07 */
[----:B------:R-:W-:-:S02]  /*0b20*/  SHF.R.S32.HI R4, RZ, 0x1f, R4 ;  /* 0x0000001fff047819 */ /* 0x000fc40000011404 */
[----:B------:R-:W-:Y:S02]  /*0b30*/  LOP3.LUT R3, R5, 0xffffff80, RZ, 0xc0, !PT ;  /* 0xffffff8005037812 */ /* 0x000fe400078ec0ff */
[----:B------:R-:W-:Y:S01]  /*0b40*/  LEA.HI R4, R4, R187, RZ, 0x2 ;  /* 0x000000bb04047211 */ /* 0x000fe200078f10ff */
[----:B-1----:R-:W-:Y:S01]  /*0b50*/  ULEA UR42, UR4, UR42, 0x18 ;  /* 0x0000002a042a7291 */ /* 0x002fe2000f8ec03f */
[----:B------:R-:W-:Y:S02]  /*0b60*/  IADD3 R3, R0, -R3, RZ ;  /* 0x8000000300037210 */ /* 0x000fe40007ffe0ff */
[----:B------:R-:W-:Y:S02]  /*0b70*/  SHF.R.S32.HI R0, RZ, 0x1f, R7 ;  /* 0x0000001fff007819 */ /* 0x000fe40000011407 */
[----:B------:R-:W-:Y:S02]  /*0b80*/  SHF.R.S32.HI R186, RZ, 0x7, R5 ;  /* 0x00000007ffba7819 */ /* 0x000fe40000011405 */
[----:B------:R-:W-:-:S02]  /*0b90*/  LOP3.LUT R4, R4, 0x3ffffc, RZ, 0xc0, !PT ;  /* 0x003ffffc04047812 */ /* 0x000fc400078ec0ff */
[----:B------:R-:W-:Y:S01]  /*0ba0*/  SHF.R.S32.HI R9, RZ, 0x4, R2 ;  /* 0x00000004ff097819 */ /* 0x000fe20000011402 */
[----:B------:R-:W-:Y:S01]  /*0bb0*/  IMAD R11, R186, 0x100, R7 ;  /* 0x00000100ba0b7824 */ /* 0x000fe200078e0207 */
[----:B------:R-:W-:Y:S01]  /*0bc0*/  LEA.HI R6, R0, R7, RZ, 0x3 ;  /* 0x0000000700067211 */ /* 0x000fe200078f18ff */
[----:B------:R-:W-:Y:S01]  /*0bd0*/  IMAD.IADD R8, R187, 0x1, -R4 ;  /* 0x00000001bb087824 */ /* 0x000fe200078e0a04 */
[----:B------:R-:W-:Y:S02]  /*0be0*/  LEA.HI R2, R2, R9, RZ, 0x1 ;  /* 0x0000000902027211 */ /* 0x000fe400078f08ff */
[----:B------:R-:W-:Y:S02]  /*0bf0*/  LOP3.LUT R4, R6, 0xfffffff8, RZ, 0xc0, !PT ;  /* 0xfffffff806047812 */ /* 0x000fe400078ec0ff */
[----:B------:R-:W-:Y:S02]  /*0c00*/  LOP3.LUT R2, R2, 0x1ffffffe, RZ, 0xc0, !PT ;  /* 0x1ffffffe02027812 */ /* 0x000fe400078ec0ff */
[----:B------:R-:W-:Y:S01]  /*0c10*/  LEA R188, R8, R11, 0x4 ;  /* 0x0000000b08bc7211 */ /* 0x000fe200078e20ff */
[----:B------:R-:W-:Y:S01]  /*0c20*/  IMAD.IADD R8, R7, 0x1, -R4 ;  /* 0x0000000107087824 */ /* 0x000fe200078e0a04 */
[----:B------:R-:W-:Y:S01]  /*0c30*/  SHF.L.U32 R6, R6, 0x6, RZ ;  /* 0x0000000606067819 */ /* 0x000fe200000006ff */
[----:B------:R-:W-:Y:S01]  /*0c40*/  IMAD.IADD R9, R9, 0x1, -R2 ;  /* 0x0000000109097824 */ /* 0x000fe200078e0a02 */
[----:B------:R-:W-:Y:S01]  /*0c50*/  SHF.R.S32.HI R0, RZ, 0x1f, R3 ;  /* 0x0000001fff007819 */ /* 0x000fe20000011403 */
[----:B------:R-:W-:Y:S01]  /*0c60*/  IMAD.SHL.U32 R10, R8, 0x40, RZ ;  /* 0x00000040080a7824 */ /* 0x000fe200078e00ff */
[----:B------:R-:W-:Y:S01]  /*0c70*/  LOP3.LUT R6, R6, 0x7ffffe00, RZ, 0xc0, !PT ;  /* 0x7ffffe0006067812 */ /* 0x000fe200078ec0ff */
[----:B------:R-:W-:Y:S01]  /*0c80*/  IMAD.SHL.U32 R9, R9, 0x8, RZ ;  /* 0x0000000809097824 */ /* 0x000fe200078e00ff */
[----:B------:R-:W-:-:S02]  /*0c90*/  LEA.HI R2, R0, R3, RZ, 0x2 ;  /* 0x0000000300027211 */ /* 0x000fc400078f10ff */
[----:B------:R-:W-:Y:S01]  /*0ca0*/  LOP3.LUT R10, R10, 0x1c0, RZ, 0xc0, !PT ;  /* 0x000001c00a0a7812 */ /* 0x000fe200078ec0ff */
[--C-:B------:R-:W-:Y:S01]  /*0cb0*/  IMAD.U32 R188, R188, 0x40, R9.reuse ;  /* 0x00000040bcbc7824 */ /* 0x100fe200078e0009 */
[----:B------:R-:W-:Y:S02]  /*0cc0*/  LEA R6, R187, R6, 0xa ;  /* 0x00000006bb067211 */ /* 0x000fe400078e50ff */
[----:B------:R-:W-:Y:S02]  /*0cd0*/  LOP3.LUT R9, R10, 0x8, R9, 0xf8, !PT ;  /* 0x000000080a097812 */ /* 0x000fe400078ef809 */
[----:B------:R-:W-:Y:S02]  /*0ce0*/  SHF.R.U32.HI R10, RZ, 0x3, R10 ;  /* 0x00000003ff0a7819 */ /* 0x000fe4000001160a */
[----:B------:R-:W-:Y:S02]  /*0cf0*/  LEA.HI R4, R0, R3, RZ, 0x5 ;  /* 0x0000000300047211 */ /* 0x000fe400078f28ff */
[----:B------:R-:W-:-:S02]  /*0d00*/  LOP3.LUT R9, R9, R10, RZ, 0x3c, !PT ;  /* 0x0000000a09097212 */ /* 0x000fc400078e3cff */
[--C-:B------:R-:W-:Y:S02]  /*0d10*/  SHF.R.S32.HI R0, RZ, 0x2, R2.reuse ;  /* 0x00000002ff007819 */ /* 0x100fe40000011402 */
[----:B------:R-:W-:Y:S01]  /*0d20*/  SHF.R.S32.HI R7, RZ, 0x1f, R2 ;  /* 0x0000001fff077819 */ /* 0x000fe20000011402 */
[----:B------:R-:W-:Y:S01]  /*0d30*/  IMAD.IADD R6, R6, 0x1, R9 ;  /* 0x0000000106067824 */ /* 0x000fe200078e0209 */
[----:B------:R-:W-:Y:S02]  /*0d40*/  R2P PR, R8, 0x6 ;  /* 0x0000000608007804 */ /* 0x000fe40000000000 */
[----:B------:R-:W-:Y:S02]  /*0d50*/  LEA.HI R7, R7, R0, RZ, 0x3 ;  /* 0x0000000007077211 */ /* 0x000fe400078f18ff */
[----:B------:R-:W-:Y:S02]  /*0d60*/  LEA.HI R5, R5, R186, RZ, 0x1 ;  /* 0x000000ba05057211 */ /* 0x000fe400078f08ff */
[----:B------:R-:W-:-:S02]  /*0d70*/  LEA R23, R6, UR42, 0x1 ;  /* 0x0000002a06177c11 */ /* 0x000fc4000f8e08ff */
[----:B------:R-:W-:Y:S02]  /*0d80*/  LOP3.LUT R2, R2, 0x7ffffffc, RZ, 0xc0, !PT ;  /* 0x7ffffffc02027812 */ /* 0x000fe400078ec0ff */
[----:B------:R-:W-:Y:S01]  /*0d90*/  LOP3.LUT R7, R7, 0xfffffff8, RZ, 0xc0, !PT ;  /* 0xfffffff807077812 */ /* 0x000fe200078ec0ff */
[----:B------:R-:W-:Y:S01]  /*0da0*/  VIADD R185, R23, 0x36400 ;  /* 0x0003640017b97836 */ /* 0x000fe20000000000 */
[----:B------:R-:W-:Y:S01]  /*0db0*/  LOP3.LUT R5, R5, 0xfffffe, RZ, 0xc0, !PT ;  /* 0x00fffffe05057812 */ /* 0x000fe200078ec0ff */
[----:B------:R-:W-:Y:S01]  /*0dc0*/  VIADD R22, R23, 0x36420 ;  /* 0x0003642017167836 */ /* 0x000fe20000000000 */
[----:B------:R-:W-:Y:S01]  /*0dd0*/  SHF.R.S32.HI R4, RZ, 0x5, R4 ;  /* 0x00000005ff047819 */ /* 0x000fe20000011404 */
[----:B------:R-:W-:Y:S01]  /*0de0*/  IMAD.IADD R18, R3, 0x1, -R2 ;  /* 0x0000000103127824 */ /* 0x000fe200078e0a02 */
[----:B------:R-:W-:Y:S01]  /*0df0*/  SEL R184, R184, 0xffffffc0, !P2 ;  /* 0xffffffc0b8b87807 */ /* 0x000fe20005000000 */
[----:B------:R-:W-:Y:S01]  /*0e00*/  IMAD.IADD R7, R0, 0x1, -R7 ;  /* 0x0000000100077824 */ /* 0x000fe200078e0a07 */
[----:B------:R-:W-:Y:S01]  /*0e10*/  MOV R2, RZ ;  /* 0x000000ff00027202 */ /* 0x000fe20000000f00 */
[----:B------:R-:W-:-:S02]  /*0e20*/  IMAD.IADD R5, R186, 0x1, -R5 ;  /* 0x00000001ba057824 */ /* 0x000fc400078e0a05 */
[C---:B------:R-:W-:Y:S01]  /*0e30*/  @P1 VIADD R22, R185.reuse, 0xffffffe0 ;  /* 0xffffffe0b9161836 */ /* 0x040fe20000000000 */
[----:B------:R-:W-:Y:S01]  /*0e40*/  IADD3 R185, R185, R184, RZ ;  /* 0x000000b8b9b97210 */ /* 0x000fe20007ffe0ff */
[----:B------:R-:W-:Y:S02]  /*0e50*/  IMAD R17, R4, 0x10, R7 ;  /* 0x0000001004117824 */ /* 0x000fe400078e0207 */
[----:B------:R-:W-:Y:S02]  /*0e60*/  IMAD.SHL.U32 R19, R5, 0x100, RZ ;  /* 0x0000010005137824 */ /* 0x000fe400078e00ff */
[----:B------:R-:W-:Y:S02]  /*0e70*/  IMAD.SHL.U32 R18, R18, 0x2, RZ ;  /* 0x0000000212127824 */ /* 0x000fe400078e00ff */
[----:B------:R-:W-:-:S07]  /*0e80*/  IMAD.IADD R184, R184, 0x1, R22 ;  /* 0x00000001b8b87824 */ /* 0x000fce00078e0216 */
.L_x_163:
[----:B------:R-:W-:Y:S01]  /*0e90*/  ULDC UR4, c[0x0][0xea8] ;  /* 0x0003aa0000047ab9 */ /* 0x000fe20000000800 */
[----:B------:R-:W-:Y:S01]  /*0ea0*/  ULDC.64 UR6, c[0x0][0x3f8] ;  /* 0x0000fe0000067ab9 */ /* 0x000fe20000000a00 */
[----:B------:R-:W-:Y:S02]  /*0eb0*/  UISETP.NE.AND UP1, UPT, UR4, 0x1, UPT ;  /* 0x000000010400788c */ /* 0x000fe4000bf25270 */
[----:B------:R-:W-:Y:S01]  /*0ec0*/  UISETP.NE.U32.AND UP0, UPT, UR6, URZ, UPT ;  /* 0x0000003f0600728c */ /* 0x000fe2000bf05070 */
[----:B------:R-:W-:Y:S01]  /*0ed0*/  ULDC UR4, c[0x0][0xeb4] ;  /* 0x0003ad0000047ab9 */ /* 0x000fe20000000800 */
[----:B------:R-:W-:Y:S01]  /*0ee0*/  UMOV UR40, UR41 ;  /* 0x0000002900287c82 */ /* 0x000fe20008000000 */
[----:B------:R-:W-:Y:S02]  /*0ef0*/  UISETP.NE.AND UP2, UPT, UR4, 0x1, UPT ;  /* 0x000000010400788c */ /* 0x000fe4000bf45270 */
[----:B------:R-:W-:Y:S01]  /*0f00*/  UISETP.NE.AND.EX UP0, UPT, UR7, URZ, UPT, UP0 ;  /* 0x0000003f0700728c */ /* 0x000fe2000bf05300 */
[----:B------:R-:W-:-:S03]  /*0f10*/  ULDC UR44, c[0x0][0x404] ;  /* 0x00010100002c7ab9 */ /* 0x000fc60000000800 */
[----:B------:R-:W-:Y:S01]  /*0f20*/  @UP1 ULDC UR4, c[0x0][0xeac] ;  /* 0x0003ab0000041ab9 */ /* 0x000fe20000000800 */
[----:B------:R-:W-:Y:S01]  /*0f30*/  @UP1 ULDC UR6, c[0x0][0xeb0] ;  /* 0x0003ac0000061ab9 */ /* 0x000fe20000000800 */
[----:B------:R-:W-:Y:S02]  /*0f40*/  UIMAD.WIDE.U32 UR4, UR41, UR4, URZ ;  /* 0x00000004290472a5 */ /* 0x000fe4000f8e003f */
[----:B------:R-:W-:Y:S02]  /*0f50*/  USEL UR44, UR44, 0x1, UP0 ;  /* 0x000000012c2c7887 */ /* 0x000fe40008000000 */
[----:B------:R-:W-:Y:S02]  /*0f60*/  @UP1 USHF.R.U32.HI UR40, URZ, UR6, UR5 ;  /* 0x000000063f281299 */ /* 0x000fe40008011605 */
[----:B------:R-:W-:Y:S01]  /*0f70*/  UISETP.NE.AND UP1, UPT, UR43, 0x1, UPT ;  /* 0x000000012b00788c */ /* 0x000fe2000bf25270 */
[----:B------:R-:W-:Y:S01]  /*0f80*/  @UP2 ULDC.64 UR6, c[0x0][0xeb8] ;  /* 0x0003ae0000062ab9 */ /* 0x000fe20000000a00 */
[----:B------:R-:W-:Y:S01]  /*0f90*/  UMOV UR39, UR41 ;  /* 0x0000002900277c82 */ /* 0x000fe20008000000 */
[----:B------:R-:W-:-:S03]  /*0fa0*/  UIMAD.WIDE.U32 UR4, UR40, UR6, URZ ;  /* 0x00000006280472a5 */ /* 0x000fc6000f8e003f */
[----:B------:R-:W-:Y:S01]  /*0fb0*/  PLOP3.LUT P0, PT, PT, PT, UP1, 0x80, 0x0 ;  /* 0x000000000000781c */ /* 0x000fe20003f0f018 */
[----:B------:R-:W-:Y:S01]  /*0fc0*/  ULDC UR6, c[0x0][0x2e0] ;  /* 0x0000b80000067ab9 */ /* 0x000fe20000000800 */
[----:B------:R-:W-:Y:S01]  /*0fd0*/  UMOV UR36, UR40 ;  /* 0x0000002800247c82 */ /* 0x000fe20008000000 */
[----:B------:R-:W-:Y:S02]  /*0fe0*/  UIMAD UR44, UR44, UR6, URZ ;  /* 0x000000062c2c72a4 */ /* 0x000fe4000f8e023f */
[----:B------:R-:W-:-:S08]  /*0ff0*/  @UP2 USHF.R.U32.HI UR36, URZ, UR7, UR5 ;  /* 0x000000073f242299 */ /* 0x000fd00008011605 */
[----:B-1----:R-:W-:Y:S05]  /*1000*/  @!P0 BRA `(.L_x_135) ;  /* 0x0000001400e08947 */ /* 0x002fea0003800000 */
[----:B------:R-:W1:Y:S01]  /*1010*/  SHFL.IDX PT, R0, R186, RZ, 0x1f ;  /* 0x00001fffba007589 */ /* 0x000e6200000e0000 */
[----:B------:R-:W-:Y:S01]  /*1020*/  UIADD3 UR4, UR42, 0x36400, URZ ;  /* 0x000364002a047890 */ /* 0x000fe2000fffe03f */
[----:B------:R-:W-:Y:S01]  /*1030*/  UMOV UR17, 0x40000040 ;  /* 0x4000004000117882 */ /* 0x000fe20000000000 */
[----:B------:R-:W-:Y:S02]  /*1040*/  BAR.SYNC.DEFER_BLOCKING 0xe, 0x100 ;  /* 0x0384000000007b1d */ /* 0x000fe40000010000 */
[----:B------:R-:W-:Y:S02]  /*1050*/  USHF.R.U32.HI UR4, URZ, 0x4, UR4 ;  /* 0x000000043f047899 */ /* 0x000fe40008011604 */
[----:B------:R-:W-:Y:S02]  /*1060*/  UISETP.GE.AND UP0, UPT, UR44, 0x41, UPT ;  /* 0x000000412c00788c */ /* 0x000fe4000bf06270 */
[----:B------:R-:W-:Y:S01]  /*1070*/  ULOP3.LUT UR4, UR4, 0x3fff, URZ, 0xc0, !UPT ;  /* 0x00003fff04047892 */ /* 0x000fe2000f8ec03f */
[----:B------:R-:W-:Y:S01]  /*1080*/  UMOV UR19, 0x40000040 ;  /* 0x4000004000137882 */ /* 0x000fe20000000000 */
[----:B------:R-:W-:-:S02]  /*1090*/  UMOV UR5, 0x40000040 ;  /* 0x4000004000057882 */ /* 0x000fc40000000000 */
[----:B------:R-:W-:Y:S01]  /*10a0*/  ULOP3.LUT UR16, UR4, 0x10000, URZ, 0xfc, !UPT ;  /* 0x0001000004107892 */ /* 0x000fe2000f8efc3f */
[----:B------:R-:W2:Y:S01]  /*10b0*/  S2R R4, SR_TID.X ;  /* 0x0000000000047919 */ /* 0x000ea20000002100 */
[----:B------:R-:W-:Y:S01]  /*10c0*/  UMOV UR7, 0x40000040 ;  /* 0x4000004000077882 */ /* 0x000fe20000000000 */
[----:B------:R-:W-:Y:S01]  /*10d0*/  UMOV UR9, 0x40000040 ;  /* 0x4000004000097882 */ /* 0x000fe20000000000 */
[----:B------:R-:W-:Y:S01]  /*10e0*/  UIADD3 UR4, UR16, 0x2, URZ ;  /* 0x0000000210047890 */ /* 0x000fe2000fffe03f */
[----:B------:R-:W-:Y:S01]  /*10f0*/  PLOP3.LUT P0, PT, PT, PT, UP0, 0x80, 0x0 ;  /* 0x000000000000781c */ /* 0x000fe20003f0f008 */
[----:B------:R-:W-:Y:S01]  /*1100*/  UIADD3 UR8, UR16, 0x4, URZ ;  /* 0x0000000410087890 */ /* 0x000fe2000fffe03f */
[----:B------:R-:W-:Y:S01]  /*1110*/  UMOV UR11, 0x40000040 ;  /* 0x40000040000b7882 */ /* 0x000fe20000000000 */
[----:B------:R-:W-:Y:S01]  /*1120*/  UIADD3 UR12, UR16, 0x6, URZ ;  /* 0x00000006100c7890 */ /* 0x000fe2000fffe03f */
[----:B-1----:R-:W-:Y:S01]  /*1130*/  LEA.HI R3, R0, R0, RZ, 0x1 ;  /* 0x0000000000037211 */ /* 0x002fe200078f08ff */
[----:B------:R-:W-:Y:S01]  /*1140*/  UMOV UR13, 0x40000040 ;  /* 0x40000040000d7882 */ /* 0x000fe20000000000 */
[----:B------:R-:W-:-:S02]  /*1150*/  UMOV UR15, 0x40000040 ;  /* 0x40000040000f7882 */ /* 0x000fc40000000000 */
[----:B------:R-:W-:Y:S01]  /*1160*/  LOP3.LUT R3, R3, 0x1fffe, RZ, 0xc0, !PT ;  /* 0x0001fffe03037812 */ /* 0x000fe200078ec0ff */
[----:B------:R-:W-:-:S04]  /*1170*/  WARPGROUP.ARRIVE ;  /* 0x00000000000079c5 */ /* 0x000fc80000000000 */
[----:B------:R-:W-:-:S05]  /*1180*/  IMAD.IADD R3, R0, 0x1, -R3 ;  /* 0x0000000100037824 */ /* 0x000fca00078e0a03 */
[----:B------:R-:W-:-:S05]  /*1190*/  LEA R3, R3, UR42, 0xf ;  /* 0x0000002a03037c11 */ /* 0x000fca000f8e78ff */
[----:B------:R-:W-:Y:S01]  /*11a0*/  VIADD R3, R3, 0x400 ;  /* 0x0000040003037836 */ /* 0x000fe20000000000 */
[----:B--2---:R-:W-:-:S04]  /*11b0*/  LOP3.LUT R4, R4, 0x7f, RZ, 0xc0, !PT ;  /* 0x0000007f04047812 */ /* 0x004fc800078ec0ff */
[----:B------:R-:W-:Y:S02]  /*11c0*/  SHF.R.U32.HI R3, RZ, 0x4, R3 ;  /* 0x00000004ff037819 */ /* 0x000fe40000011603 */
[----:B------:R-:W-:Y:S02]  /*11d0*/  ISETP.NE.AND P1, PT, R4, RZ, PT ;  /* 0x000000ff0400720c */ /* 0x000fe40003f25270 */
[----:B------:R-:W-:-:S04]  /*11e0*/  LOP3.LUT R3, R3, 0x3fff, RZ, 0xc0, !PT ;  /* 0x00003fff03037812 */ /* 0x000fc800078ec0ff */
[----:B------:R-:W-:-:S04]  /*11f0*/  LOP3.LUT R7, R3, 0x2000000, RZ, 0xfc, !PT ;  /* 0x0200000003077812 */ /* 0x000fc800078efcff */
[----:B------:R-:W-:-:S04]  /*1200*/  LEA R0, R2, R7, 0xc ;  /* 0x0000000702007211 */ /* 0x000fc800078e60ff */
[C---:B------:R-:W-:Y:S01]  /*1210*/  R2UR UR18, R0.reuse ;  /* 0x00000000001272ca */ /* 0x040fe200000e0000 */
[----:B------:R-:W-:-:S05]  /*1220*/  VIADD R3, R0, 0x80 ;  /* 0x0000008000037836 */ /* 0x000fca0000000000 */
[----:B------:R-:W-:Y:S01]  /*1230*/  R2UR UR6, R3 ;  /* 0x00000000030672ca */ /* 0x000fe200000e0000 */
[C---:B------:R-:W-:Y:S02]  /*1240*/  VIADD R3, R0.reuse, 0x100 ;  /* 0x0000010000037836 */ /* 0x040fe40000000000 */
[----:B------:R-:W-:-:S03]  /*1250*/  VIADD R0, R0, 0x180 ;  /* 0x0000018000007836 */ /* 0x000fc60000000000 */
[----:B------:R-:W-:Y:S01]  /*1260*/  R2UR UR10, R3 ;  /* 0x00000000030a72ca */ /* 0x000fe200000e0000 */
[----:B------:R-:W-:Y:S01]  /*1270*/  HGMMA.64x256x16.F32 R24, gdesc[UR16].tnspB, RZ, !UPT, gsb0 ;  /* 0x43e00000101879f0 */ /* 0x000fe2000c0008ff */
[----:B------:R-:W-:Y:S02]  /*1280*/  R2UR UR14, R0 ;  /* 0x00000000000e72ca */ /* 0x000fe400000e0000 */
[----:B------:R-:W-:-:S04]  /*1290*/  @!P1 LEA R0, R2, UR42, 0x3 ;  /* 0x0000002a02009c11 */ /* 0x000fc8000f8e18ff */
[----:B------:R-:W-:-:S04]  /*12a0*/  @!P1 IADD3 R0, R0, 0x38860, RZ ;  /* 0x0003886000009810 */ /* 0x000fc80007ffe0ff */
[----:B------:R-:W-:Y:S01]  /*12b0*/  @!P1 PRMT R0, RZ, 0x654, R0 ;  /* 0x00000654ff009816 */ /* 0x000fe20000000000 */
[----:B------:R-:W-:Y:S02]  /*12c0*/  WARPGROUP.DEPBAR.LE gsb0, 0x0 ;  /* 0x00008000000079c5 */ /* 0x000fe40000010000 */
[----:B------:R-:W-:-:S14]  /*12d0*/  WARPGROUP.ARRIVE ;  /* 0x00000000000079c5 */ /* 0x000fdc0000000000 */
        /* <DEDUP_REMOVED lines=12> */
[----:B------:R-:W-:Y:S05]  /*13a0*/  @!P0 BRA `(.L_x_136) ;  /* 0x0000000800c48947 */ /* 0x000fea0003800000 */
[----:B------:R-:W-:-:S04]  /*13b0*/  UIADD3 UR44, UR44, 0x3f, URZ ;  /* 0x0000003f2c2c7890 */ /* 0x000fc8000fffe03f */
[----:B------:R-:W-:-:S04]  /*13c0*/  USHF.R.S32.HI UR6, URZ, 0x1f, UR44 ;  /* 0x0000001f3f067899 */ /* 0x000fc8000801142c */
[----:B------:R-:W-:-:S04]  /*13d0*/  ULEA.HI UR6, UR6, UR44, URZ, 0x6 ;  /* 0x0000002c06067291 */ /* 0x000fc8000f8f303f */
[----:B------:R-:W-:-:S06]  /*13e0*/  ULEA.HI.SX32 UR6, UR6, 0xfffffffe, 0x1a ;  /* 0xfffffffe06067891 */ /* 0x000fcc000f8fd23f */
[----:B-1----:R-:W-:-:S07]  /*13f0*/  IMAD.U32 R0, RZ, RZ, UR6 ;  /* 0x00000006ff007e24 */ /* 0x002fce000f8e00ff */
.L_x_137:
[----:B------:R-:W-:Y:S01]  /*1400*/  BAR.SYNC.DEFER_BLOCKING 0xe, 0x100 ;  /* 0x0384000000007b1d */ /* 0x000fe20000010000 */
[----:B------:R-:W-:Y:S01]  /*1410*/  IMAD R3, R2, 0x40, R17 ;  /* 0x0000004002037824 */ /* 0x000fe200078e0211 */
[----:B------:R-:W-:Y:S01]  /*1420*/  ISETP.GT.AND P2, PT, R0, RZ, PT ;  /* 0x000000ff0000720c */ /* 0x000fe20003f44270 */
[----:B------:R-:W-:Y:S02]  /*1430*/  VIADD R2, R2, 0x1 ;  /* 0x0000000102027836 */ /* 0x000fe40000000000 */
[----:B------:R-:W-:Y:S01]  /*1440*/  VIADD R0, R0, 0xffffffff ;  /* 0xffffffff00007836 */ /* 0x000fe20000000000 */
[----:B------:R-:W-:Y:S01]  /*1450*/  LEA R3, R3, UR42, 0x2 ;  /* 0x0000002a03037c11 */ /* 0x000fe2000f8e10ff */
[----:B------:R-:W-:Y:S01]  /*1460*/  UMOV UR19, 0x40000040 ;  /* 0x4000004000137882 */ /* 0x000fe20000000000 */
[C---:B------:R-:W-:Y:S01]  /*1470*/  ISETP.NE.AND P0, PT, R2.reuse, 0x2, PT ;  /* 0x000000020200780c */ /* 0x040fe20003f05270 */
[----:B------:R-:W-:Y:S01]  /*1480*/  UMOV UR7, 0x40000040 ;  /* 0x4000004000077882 */ /* 0x000fe20000000000 */
[----:B------:R-:W-:Y:S01]  /*1490*/  UMOV UR11, 0x40000040 ;  /* 0x40000040000b7882 */ /* 0x000fe20000000000 */
[----:B------:R-:W-:Y:S01]  /*14a0*/  UMOV UR15, 0x40000040 ;  /* 0x40000040000f7882 */ /* 0x000fe20000000000 */
[----:B------:R-:W-:Y:S01]  /*14b0*/  SEL R2, R2, RZ, P0 ;  /* 0x000000ff02027207 */ /* 0x000fe20000000000 */
[----:B------:R-:W1:Y:S04]  /*14c0*/  LDS R4, [R3+0x38400] ;  /* 0x0384000003047984 */ /* 0x000e680000000800 */
[----:B------:R2:W3:Y:S02]  /*14d0*/  LDS R5, [R3+0x38420] ;  /* 0x0384200003057984 */ /* 0x0004e40000000800 */
[----:B--2---:R-:W-:-:S04]  /*14e0*/  LEA R3, R2, R7, 0xc ;  /* 0x0000000702037211 */ /* 0x004fc800078e60ff */
[----:B------:R-:W-:Y:S01]  /*14f0*/  R2UR UR18, R3 ;  /* 0x00000000031272ca */ /* 0x000fe200000e0000 */
        /* <DEDUP_REMOVED lines=128> */
[----:B------:R-:W-:-:S05]  /*1d00*/  VIADD R4, R3, 0x80 ;  /* 0x0000008003047836 */ /* 0x000fca0000000000 */
[----:B------:R-:W-:Y:S01]  /*1d10*/  WARPGROUP.ARRIVE ;  /* 0x00000000000079c5 */ /* 0x000fe20000000000 */
[----:B------:R-:W-:Y:S01]  /*1d20*/  R2UR UR6, R4 ;  /* 0x00000000040672ca */ /* 0x000fe200000e0000 */
[C---:B------:R-:W-:Y:S02]  /*1d30*/  VIADD R4, R3.reuse, 0x100 ;  /* 0x0000010003047836 */ /* 0x040fe40000000000 */
[----:B------:R-:W-:Y:S02]  /*1d40*/  VIADD R3, R3, 0x180 ;  /* 0x0000018003037836 */ /* 0x000fe40000000000 */
[----:B------:R-:W-:Y:S01]  /*1d50*/  HGMMA.64x256x16.F32 R24, gdesc[UR16].tnspB, R24, gsb0 ;  /* 0x43e00000101879f0 */ /* 0x000fe20008000818 */
[----:B------:R-:W-:Y:S02]  /*1d60*/  R2UR UR10, R4 ;  /* 0x00000000040a72ca */ /* 0x000fe400000e0000 */
[----:B------:R-:W-:Y:S02]  /*1d70*/  R2UR UR14, R3 ;  /* 0x00000000030e72ca */ /* 0x000fe400000e0000 */
[----:B------:R-:W-:-:S04]  /*1d80*/  @!P1 LEA R3, R2, UR42, 0x3 ;  /* 0x0000002a02039c11 */ /* 0x000fc8000f8e18ff */
[----:B------:R-:W-:-:S04]  /*1d90*/  @!P1 IADD3 R3, R3, 0x38860, RZ ;  /* 0x0003886003039810 */ /* 0x000fc80007ffe0ff */
[----:B------:R-:W-:Y:S01]  /*1da0*/  @!P1 PRMT R3, RZ, 0x654, R3 ;  /* 0x00000654ff039816 */ /* 0x000fe20000000003 */
[----:B------:R-:W-:Y:S02]  /*1db0*/  WARPGROUP.DEPBAR.LE gsb0, 0x0 ;  /* 0x00008000000079c5 */ /* 0x000fe40000010000 */
[----:B------:R-:W-:-:S12]  /*1dc0*/  WARPGROUP.ARRIVE ;  /* 0x00000000000079c5 */ /* 0x000fd80000000000 */
        /* <DEDUP_REMOVED lines=11> */
[----:B------:R1:W-:Y:S02]  /*1e80*/  @!P1 SYNCS.ARRIVE.TRANS64.RED.A1T0 RZ, [R3+URZ], RZ ;  /* 0x000000ff03ff99a7 */ /* 0x0003e4000810043f */
[----:B-1----:R-:W-:-:S04]  /*1e90*/  SEL R3, RZ, 0x1, P0 ;  /* 0x00000001ff037807 */ /* 0x002fc80000000000 */
[----:B------:R-:W-:Y:S01]  /*1ea0*/  LOP3.LUT R16, R16, R3, RZ, 0x3c, !PT ;  /* 0x0000000310107212 */ /* 0x000fe200078e3cff */
[----:B------:R-:W-:Y:S06]  /*1eb0*/  @P2 BRA `(.L_x_137) ;  /* 0xfffffff400502947 */ /* 0x000fec000383ffff */
.L_x_136:
[----:B------:R-:W-:Y:S01]  /*1ec0*/  BAR.SYNC.DEFER_BLOCKING 0xe, 0x100 ;  /* 0x0384000000007b1d */ /* 0x000fe20000010000 */
[C---:B-1----:R-:W-:Y:S01]  /*1ed0*/  IMAD R0, R2.reuse, 0x40, R17 ;  /* 0x0000004002007824 */ /* 0x042fe200078e0211 */
[----:B------:R-:W-:Y:S01]  /*1ee0*/  CS2R R156, SRZ ;  /* 0x00000000009c7805 */ /* 0x000fe2000001ff00 */
[----:B------:R-:W-:-:S03]  /*1ef0*/  VIADD R2, R2, 0x1 ;  /* 0x0000000102027836 */ /* 0x000fc60000000000 */
[----:B------:R-:W-:Y:S02]  /*1f00*/  LEA R4, R0, UR42, 0x2 ;  /* 0x0000002a00047c11 */ /* 0x000fe4000f8e10ff */
[----:B------:R-:W-:-:S04]  /*1f10*/  ISETP.NE.AND P0, PT, R2, 0x2, PT ;  /* 0x000000020200780c */ /* 0x000fc80003f05270 */
[----:B------:R-:W-:Y:S02]  /*1f20*/  SEL R5, RZ, 0x1, P0 ;  /* 0x00000001ff057807 */ /* 0x000fe40000000000 */
[----:B------:R-:W-:Y:S02]  /*1f30*/  SEL R2, R2, RZ, P0 ;  /* 0x000000ff02027207 */ /* 0x000fe40000000000 */
[----:B------:R-:W-:Y:S01]  /*1f40*/  LOP3.LUT R16, R16, R5, RZ, 0x3c, !PT ;  /* 0x0000000510107212 */ /* 0x000fe200078e3cff */
        /* <DEDUP_REMOVED lines=132> */
.L_x_135:
[----:B------:R-:W1:Y:S01]  /*2790*/  SHFL.IDX PT, R0, R186, RZ, 0x1f ;  /* 0x00001fffba007589 */ /* 0x000e6200000e0000 */
[----:B------:R-:W-:Y:S02]  /*27a0*/  UIADD3 UR6, UR42, 0x36400, URZ ;  /* 0x000364002a067890 */ /* 0x000fe4000fffe03f */
[----:B------:R-:W-:Y:S02]  /*27b0*/  UIADD3 UR4, UR44, 0x3f, URZ ;  /* 0x0000003f2c047890 */ /* 0x000fe4000fffe03f */
[----:B------:R-:W-:Y:S02]  /*27c0*/  ULOP3.LUT UP0, URZ, UR6, 0x3ff, URZ, 0xc0, !UPT ;  /* 0x000003ff063f7892 */ /* 0x000fe4000f80c03f */
[----:B------:R-:W-:-:S04]  /*27d0*/  USHF.R.S32.HI UR5, URZ, 0x1f, UR4 ;  /* 0x0000001f3f057899 */ /* 0x000fc80008011404 */
[----:B------:R-:W-:Y:S01]  /*27e0*/  PLOP3.LUT P0, PT, PT, PT, UP0, 0x80, 0x0 ;  /* 0x000000000000781c */ /* 0x000fe20003f0f008 */
[----:B------:R-:W-:-:S04]  /*27f0*/  ULEA.HI UR5, UR5, UR4, URZ, 0x6 ;  /* 0x0000000405057291 */ /* 0x000fc8000f8f303f */
[----:B------:R-:W-:Y:S01]  /*2800*/  USHF.R.S32.HI UR37, URZ, 0x6, UR5 ;  /* 0x000000063f257899 */ /* 0x000fe20008011405 */
[----:B-1----:R-:W-:-:S04]  /*2810*/  LEA.HI R3, R0, R0, RZ, 0x1 ;  /* 0x0000000000037211 */ /* 0x002fc800078f08ff */
[----:B------:R-:W-:-:S04]  /*2820*/  LOP3.LUT R3, R3, 0x1fffe, RZ, 0xc0, !PT ;  /* 0x0001fffe03037812 */ /* 0x000fc800078ec0ff */
[----:B------:R-:W-:-:S04]  /*2830*/  IADD3 R3, R0, -R3, RZ ;  /* 0x8000000300037210 */ /* 0x000fc80007ffe0ff */
[----:B------:R-:W-:-:S05]  /*2840*/  LEA R3, R3, UR42, 0xf ;  /* 0x0000002a03037c11 */ /* 0x000fca000f8e78ff */
[----:B------:R-:W-:-:S05]  /*2850*/  VIADD R3, R3, 0x400 ;  /* 0x0000040003037836 */ /* 0x000fca0000000000 */
[----:B------:R-:W-:-:S04]  /*2860*/  SHF.R.U32.HI R3, RZ, 0x4, R3 ;  /* 0x00000004ff037819 */ /* 0x000fc80000011603 */
[----:B------:R-:W-:Y:S01]  /*2870*/  LOP3.LUT R56, R3, 0x3fff, RZ, 0xc0, !PT ;  /* 0x00003fff03387812 */ /* 0x000fe200078ec0ff */
[----:B------:R-:W-:Y:S06]  /*2880*/  @!P0 BRA `(.L_x_139) ;  /* 0x0000000000408947 */ /* 0x000fec0003800000 */
[----:B------:R-:W-:Y:S01]  /*2890*/  MOV R0, 0x0 ;  /* 0x0000000000007802 */ /* 0x000fe20000000f00 */
[----:B------:R-:W-:Y:S01]  /*28a0*/  ULDC.64 UR4, c[0x4][0x88] ;  /* 0x0100220000047ab9 */ /* 0x000fe20000000a00 */
[----:B------:R-:W-:Y:S01]  /*28b0*/  ULDC.64 UR6, c[0x4][0x28] ;  /* 0x01000a0000067ab9 */ /* 0x000fe20000000a00 */
[----:B------:R-:W-:Y:S01]  /*28c0*/  IMAD.U32 R4, RZ, RZ, UR4 ;  /* 0x00000004ff047e24 */ /* 0x000fe2000f8e00ff */
[----:B------:R1:W2:Y:S01]  /*28d0*/  LDC.64 R14, c[0x4][R0] ;  /* 0x01000000000e7b82 */ /* 0x0002a20000000a00 */
[----:B------:R-:W-:Y:S01]  /*28e0*/  IMAD.U32 R5, RZ, RZ, UR5 ;  /* 0x00000005ff057e24 */ /* 0x000fe2000f8e00ff */
[----:B------:R-:W-:Y:S01]  /*28f0*/  ULDC.64 UR4, c[0x4][0x90] ;  /* 0x0100240000047ab9 */ /* 0x000fe20000000a00 */
[----:B------:R-:W-:Y:S01]  /*2900*/  IMAD.U32 R10, RZ, RZ, UR6 ;  /* 0x00000006ff0a7e24 */ /* 0x000fe2000f8e00ff */
[----:B------:R-:W-:Y:S01]  /*2910*/  MOV R6, UR4 ;  /* 0x0000000400067c02 */ /* 0x000fe20008000f00 */
[----:B------:R-:W-:Y:S01]  /*2920*/  IMAD.U32 R7, RZ, RZ, UR5 ;  /* 0x00000005ff077e24 */ /* 0x000fe2000f8e00ff */
[----:B------:R-:W-:Y:S01]  /*2930*/  MOV R8, 0x70 ;  /* 0x0000007000087802 */ /* 0x000fe20000000f00 */
[----:B------:R-:W-:-:S02]  /*2940*/  IMAD.U32 R11, RZ, RZ, UR7 ;  /* 0x00000007ff0b7e24 */ /* 0x000fc4000f8e00ff */
[----:B------:R-:W-:Y:S02]  /*2950*/  IMAD.MOV.U32 R12, RZ, RZ, 0x1 ;  /* 0x00000001ff0c7424 */ /* 0x000fe400078e00ff */
[----:B-1----:R-:W-:-:S07]  /*2960*/  IMAD.MOV.U32 R13, RZ, RZ, RZ ;  /* 0x000000ffff0d7224 */ /* 0x002fce00078e00ff */
[----:B------:R-:W-:-:S07]  /*2970*/  LEPC R20, `(.L_x_139) ;  /* 0x000000001014794e */ /* 0x000fce0000000000 */
[----:B--2---:R-:W-:Y:S05]  /*2980*/  CALL.ABS.NOINC R14 ;  /* 0x000000000e007343 */ /* 0x004fea0003c00000 */
.L_x_139:
[----:B------:R-:W-:Y:S01]  /*2990*/  ULEA.HI UR4, UR38, UR38, URZ, 0x1 ;  /* 0x0000002626047291 */ /* 0x000fe2000f8f083f */
[----:B------:R-:W-:-:S03]  /*29a0*/  ISETP.NE.AND P0, PT, RZ, UR43, PT ;  /* 0x0000002bff007c0c */ /* 0x000fc6000bf05270 */
[----:B------:R-:W-:-:S04]  /*29b0*/  ULOP3.LUT UR4, UR4, 0xfffffffe, URZ, 0xc0, !UPT ;  /* 0xfffffffe04047892 */ /* 0x000fc8000f8ec03f */
[----:B------:R-:W-:-:S06]  /*29c0*/  UIADD3 UR4, UR38, -UR4, URZ ;  /* 0x8000000426047290 */ /* 0x000fcc000fffe03f */
[----:B------:R-:W-:-:S05]  /*29d0*/  IMAD.U32 R0, RZ, RZ, UR4 ;  /* 0x00000004ff007e24 */ /* 0x000fca000f8e00ff */
[----:B------:R-:W-:-:S04]  /*29e0*/  SHF.L.U32 R0, R0, 0x1f, RZ ;  /* 0x0000001f00007819 */ /* 0x000fc800000006ff */
[----:B------:R-:W1:Y:S02]  /*29f0*/  SYNCS.PHASECHK.TRANS64.TRYWAIT P1, [UR42+0x38800], R0 ;  /* 0x03880000ff0075a7 */ /* 0x000e64000802016a */
[----:B-1----:R-:W-:Y:S05]  /*2a00*/  @!P1 BRA `(.L_x_140) ;  /* 0x000000a800549947 */ /* 0x002fea0003800000 */
.L_x_219:
[----:B------:R-:W-:Y:S05]  /*2a10*/  @P0 BRA `(.L_x_141) ;  /* 0x0000000000040947 */ /* 0x000fea0003800000 */
[----:B------:R-:W-:Y:S01]  /*2a20*/  BPT.TRAP 0x1 ;  /* 0x000000040000795c */ /* 0x000fe20000300000 */
.L_x_141:
[----:B------:R-:W-:Y:S02]  /*2a30*/  LEA R8, R2, UR42, 0x3 ;  /* 0x0000002a02087c11 */ /* 0x000fe4000f8e18ff */
[----:B------:R-:W-:-:S04]  /*2a40*/  SHF.L.U32 R9, R16, 0x1f, RZ ;  /* 0x0000001f10097819 */ /* 0x000fc800000006ff */
[----:B------:R2:W3:Y:S01]  /*2a50*/  SYNCS.PHASECHK.TRANS64.TRYWAIT P1, [R8+URZ+0x38830], R9 ;  /* 0x03883009080075a7 */ /* 0x0004e2000802017f */
[----:B------:R-:W-:Y:S05]  /*2a60*/  @P0 BRA `(.L_x_142) ;  /* 0x0000000000040947 */ /* 0x000fea0003800000 */
[----:B------:R-:W-:Y:S01]  /*2a70*/  BPT.TRAP 0x1 ;  /* 0x000000040000795c */ /* 0x000fe20000300000 */
.L_x_142:
[----:B---3--:R-:W-:Y:S05]  /*2a80*/  @P1 BRA `(.L_x_143) ;  /* 0x0000000000081947 */ /* 0x008fea0003800000 */
[----:B------:R-:W3:Y:S02]  /*2a90*/  SYNCS.PHASECHK.TRANS64.TRYWAIT P1, [R8+URZ+0x38830], R9 ;  /* 0x03883009080075a7 */ /* 0x000ee4000802017f */
[----:B---3--:R-:W-:Y:S05]  /*2aa0*/  @!P1 BRA `(.L_x_144) ;  /* 0x000000a800449947 */ /* 0x008fea0003800000 */
.L_x_143:
[----:B------:R-:W-:-:S04]  /*2ab0*/  UIADD3 UR4, UR42, 0x22400, URZ ;  /* 0x000224002a047890 */ /* 0x000fc8000fffe03f */
[----:B------:R-:W-:-:S04]  /*2ac0*/  USHF.R.U32.HI UR4, URZ, 0x4, UR4 ;  /* 0x000000043f047899 */ /* 0x000fc80008011604 */
[----:B------:R-:W-:-:S06]  /*2ad0*/  ULOP3.LUT UR4, UR4, 0x3fff, URZ, 0xc0, !UPT ;  /* 0x00003fff04047892 */ /* 0x000fcc000f8ec03f */
[----:B------:R-:W-:Y:S01]  /*2ae0*/  MOV R4, UR4 ;  /* 0x0000000400047c02 */ /* 0x000fe20008000f00 */
[----:B------:R-:W-:Y:S05]  /*2af0*/  WARPSYNC.ALL ;  /* 0x0000000000007948 */ /* 0x000fea0003800000 */
[----:B------:R-:W-:Y:S01]  /*2b00*/  LOP3.LUT R4, R4, 0x10000, RZ, 0xfc, !PT ;  /* 0x0001000004047812 */ /* 0x000fe200078efcff */
[----:B------:R-:W-:-:S04]  /*2b10*/  UIADD3 UR4, UR42, 0x20400, URZ ;  /* 0x000204002a047890 */ /* 0x000fc8000fffe03f */
[----:B-1----:R-:W-:Y:S01]  /*2b20*/  IMAD R3, R2, 0x200, R4 ;  /* 0x0000020002037824 */ /* 0x002fe200078e0204 */
[----:B------:R-:W-:Y:S01]  /*2b30*/  WARPGROUP.ARRIVE ;  /* 0x00000000000079c5 */ /* 0x000fe20000000000 */
[----:B------:R-:W-:Y:S01]  /*2b40*/  UMOV UR7, 0x40000040 ;  /* 0x4000004000077882 */ /* 0x000fe20000000000 */
[----:B------:R-:W-:Y:S02]  /*2b50*/  USHF.R.U32.HI UR4, URZ, 0x4, UR4 ;  /* 0x000000043f047899 */ /* 0x000fe40008011604 */
[----:B------:R-:W-:Y:S01]  /*2b60*/  R2UR UR6, R3 ;  /* 0x00000000030672ca */ /* 0x000fe200000e0000 */
[----:B------:R-:W-:Y:S01]  /*2b70*/  UMOV UR5, 0x40000040 ;  /* 0x4000004000057882 */ /* 0x000fe20000000000 */
[----:B------:R-:W-:Y:S01]  /*2b80*/  ULOP3.LUT UR4, UR4, 0x3fff, URZ, 0xc0, !UPT ;  /* 0x00003fff04047892 */ /* 0x000fe2000f8ec03f */
[----:B------:R-:W-:Y:S01]  /*2b90*/  UMOV UR11, 0x40000040 ;  /* 0x40000040000b7882 */ /* 0x000fe20000000000 */
[----:B------:R-:W-:Y:S02]  /*2ba0*/  UMOV UR9, 0x40000040 ;  /* 0x4000004000097882 */ /* 0x000fe40000000000 */
[----:B------:R-:W-:Y:S01]  /*2bb0*/  ULOP3.LUT UR4, UR4, 0x10000, URZ, 0xfc, !UPT ;  /* 0x0001000004047892 */ /* 0x000fe2000f8efc3f */
[----:B------:R-:W-:Y:S01]  /*2bc0*/  UMOV UR15, 0x40000040 ;  /* 0x40000040000f7882 */ /* 0x000fe20000000000 */
[----:B------:R-:W-:-:S02]  /*2bd0*/  UMOV UR13, 0x40000040 ;  /* 0x40000040000d7882 */ /* 0x000fc40000000000 */
[----:B------:R-:W-:Y:S02]  /*2be0*/  UIADD3 UR8, UR4, 0x2, URZ ;  /* 0x0000000204087890 */ /* 0x000fe4000fffe03f */
[----:B------:R-:W-:Y:S02]  /*2bf0*/  UIADD3 UR12, UR4, 0x4, URZ ;  /* 0x00000004040c7890 */ /* 0x000fe4000fffe03f */
[----:B------:R-:W-:Y:S02]  /*2c00*/  UIADD3 UR10, UR6, 0x2, URZ ;  /* 0x00000002060a7890 */ /* 0x000fe4000fffe03f */
[----:B------:R-:W-:Y:S01]  /*2c10*/  HGMMA.64x64x16.F32 R24, gdesc[UR4], RZ, !UPT, gsb0 ;  /* 0x00e00000041879f0 */ /* 0x000fe2000c0008ff */
[----:B------:R-:W-:Y:S02]  /*2c20*/  UIADD3 UR14, UR6, 0x4, URZ ;  /* 0x00000004060e7890 */ /* 0x000fe4000fffe03f */
[----:B------:R-:W-:Y:S02]  /*2c30*/  UIADD3 UR18, UR6, 0x6, URZ ;  /* 0x0000000606127890 */ /* 0x000fe4000fffe03f */
[----:B------:R-:W-:Y:S01]  /*2c40*/  UIADD3 UR16, UR4, 0x6, URZ ;  /* 0x0000000604107890 */ /* 0x000fe2000fffe03f */
[----:B------:R-:W-:Y:S01]  /*2c50*/  UMOV UR19, 0x40000040 ;  /* 0x4000004000137882 */ /* 0x000fe20000000000 */
[----:B------:R-:W-:Y:S01]  /*2c60*/  UMOV UR17, 0x40000040 ;  /* 0x4000004000117882 */ /* 0x000fe20000000000 */
[----:B------:R-:W-:-:S02]  /*2c70*/  WARPGROUP.DEPBAR.LE gsb0, 0x0 ;  /* 0x00008000000079c5 */ /* 0x000fc40000010000 */
        /* <DEDUP_REMOVED lines=9> */
[----:B------:R-:W1:Y:S02]  /*2d10*/  SYNCS.PHASECHK.TRANS64.TRYWAIT P1, [UR42+0x38810], R0 ;  /* 0x03881000ff0075a7 */ /* 0x000e64000802016a */
[----:B-1----:R-:W-:Y:S05]  /*2d20*/  @!P1 BRA `(.L_x_145) ;  /* 0x000000a400b89947 */ /* 0x002fea0003800000 */
.L_x_220:
[----:B------:R-:W-:Y:S05]  /*2d30*/  @P0 BRA `(.L_x_146) ;  /* 0x0000000000040947 */ /* 0x000fea0003800000 */
[----:B------:R-:W-:Y:S01]  /*2d40*/  BPT.TRAP 0x1 ;  /* 0x000000040000795c */ /* 0x000fe20000300000 */
.L_x_146:
[----:B------:R4:W1:Y:S01]  /*2d50*/  SYNCS.PHASECHK.TRANS64.TRYWAIT P1, [R8+URZ+0x38850], R9 ;  /* 0x03885009080075a7 */ /* 0x000862000802017f */
[----:B------:R-:W-:Y:S05]  /*2d60*/  @P0 BRA `(.L_x_147) ;  /* 0x0000000000040947 */ /* 0x000fea0003800000 */
[----:B------:R-:W-:Y:S01]  /*2d70*/  BPT.TRAP 0x1 ;  /* 0x000000040000795c */ /* 0x000fe20000300000 */
.L_x_147:
[----:B------:R-:W-:-:S04]  /*2d80*/  IMAD.U32 R5, RZ, RZ, UR42 ;  /* 0x0000002aff057e24 */ /* 0x000fc8000f8e00ff */
[C---:B-1----:R-:W-:Y:S01]  /*2d90*/  VIADD R0, R5.reuse, 0x400 ;  /* 0x0000040005007836 */ /* 0x042fe20000000000 */
[----:B------:R-:W-:-:S04]  /*2da0*/  IADD3 R3, R5, 0x26400, RZ ;  /* 0x0002640005037810 */ /* 0x000fc80007ffe0ff */
[----:B------:R-:W-:Y:S02]  /*2db0*/  SHF.R.U32.HI R0, RZ, 0x4, R0 ;  /* 0x00000004ff007819 */ /* 0x000fe40000011600 */
[----:B------:R-:W-:Y:S02]  /*2dc0*/  SHF.R.U32.HI R3, RZ, 0x4, R3 ;  /* 0x00000004ff037819 */ /* 0x000fe40000011603 */
[----:B------:R-:W-:Y:S02]  /*2dd0*/  LOP3.LUT R0, R0, 0x3fff, RZ, 0xc0, !PT ;  /* 0x00003fff00007812 */ /* 0x000fe400078ec0ff */
[----:B------:R-:W-:Y:S02]  /*2de0*/  LOP3.LUT R3, R3, 0x3fff, RZ, 0xc0, !PT ;  /* 0x00003fff03037812 */ /* 0x000fe400078ec0ff */
[----:B------:R-:W-:Y:S02]  /*2df0*/  LOP3.LUT R6, R0, 0x10000, RZ, 0xfc, !PT ;  /* 0x0001000000067812 */ /* 0x000fe400078efcff */
[----:B------:R-:W-:-:S03]  /*2e00*/  LOP3.LUT R7, R3, 0x10000, RZ, 0xfc, !PT ;  /* 0x0001000003077812 */ /* 0x000fc600078efcff */
[----:B------:R-:W-:Y:S01]  /*2e10*/  IMAD R0, R2, 0x1000, R6 ;  /* 0x0000100002007824 */ /* 0x000fe200078e0206 */
[----:B------:R-:W-:Y:S06]  /*2e20*/  @P1 BRA `(.L_x_148) ;  /* 0x0000000000081947 */ /* 0x000fec0003800000 */
[----:B------:R-:W1:Y:S02]  /*2e30*/  SYNCS.PHASECHK.TRANS64.TRYWAIT P1, [R8+URZ+0x38850], R9 ;  /* 0x03885009080075a7 */ /* 0x000e64000802017f */
[----:B-1----:R-:W-:Y:S05]  /*2e40*/  @!P1 BRA `(.L_x_149) ;  /* 0x000000a400889947 */ /* 0x002fea0003800000 */
.L_x_148:
[C---:B------:R-:W-:Y:S01]  /*2e50*/  R2UR UR4, R7.reuse ;  /* 0x00000000070472ca */ /* 0x040fe200000e0000 */
[----:B------:R-:W-:Y:S01]  /*2e60*/  WARPGROUP.ARRIVE ;  /* 0x00000000000079c5 */ /* 0x000fe20000000000 */
[C---:B------:R-:W-:Y:S01]  /*2e70*/  R2UR UR6, R0.reuse ;  /* 0x00000000000672ca */ /* 0x040fe200000e0000 */
[----:B------:R-:W-:Y:S01]  /*2e80*/  UMOV UR5, 0x40000040 ;  /* 0x4000004000057882 */ /* 0x000fe20000000000 */
[----:B------:R-:W-:Y:S01]  /*2e90*/  UMOV UR7, 0x40000040 ;  /* 0x4000004000077882 */ /* 0x000fe20000000000 */
[----:B--234-:R-:W-:Y:S02]  /*2ea0*/  VIADD R9, R7, 0x2 ;  /* 0x0000000207097836 */ /* 0x01cfe40000000000 */
[----:B------:R-:W1:Y:S01]  /*2eb0*/  S2R R10, SR_TID.X ;  /* 0x00000000000a7919 */ /* 0x000e620000002100 */
[C---:B------:R-:W-:Y:S01]  /*2ec0*/  VIADD R3, R0.reuse, 0x2 ;  /* 0x0000000200037836 */ /* 0x040fe20000000000 */
[----:B------:R-:W-:Y:S01]  /*2ed0*/  ULDC UR10, c[0x0][0xa80] ;  /* 0x0002a000000a7ab9 */ /* 0x000fe20000000800 */
[----:B------:R-:W-:Y:S01]  /*2ee0*/  VIADD R12, R0, 0x800 ;  /* 0x00000800000c7836 */ /* 0x000fe20000000000 */
[----:B------:R-:W2:Y:S01]  /*2ef0*/  S2R R57, SR_TID.X ;  /* 0x0000000000397919 */ /* 0x000ea20000002100 */
[----:B------:R-:W-:-:S03]  /*2f00*/  UISETP.GE.AND UP0, UPT, UR44, 0x41, UPT ;  /* 0x000000412c00788c */ /* 0x000fc6000bf06270 */
[----:B------:R-:W-:Y:S01]  /*2f10*/  HGMMA.64x64x16.F32 R24, gdesc[UR4], R24, gsb0 ;  /* 0x00e00000041879f0 */ /* 0x000fe20008000818 */
[----:B------:R-:W-:Y:S01]  /*2f20*/  R2UR UR4, R9 ;  /* 0x00000000090472ca */ /* 0x000fe200000e0000 */
[----:B------:R-:W-:Y:S01]  /*2f30*/  UMOV UR5, 0x40000040 ;  /* 0x4000004000057882 */ /* 0x000fe20000000000 */
[----:B------:R-:W-:Y:S01]  /*2f40*/  R2UR UR6, R3 ;  /* 0x00000000030672ca */ /* 0x000fe200000e0000 */
[----:B------:R-:W-:Y:S01]  /*2f50*/  UMOV UR7, 0x40000040 ;  /* 0x4000004000077882 */ /* 0x000fe20000000000 */
[----:B------:R-:W-:Y:S01]  /*2f60*/  VIADD R3, R0, 0x4 ;  /* 0x0000000400037836 */ /* 0x000fe20000000000 */
[----:B------:R-:W-:Y:S02]  /*2f70*/  IADD3 R9, R7, 0x4, RZ ;  /* 0x0000000407097810 */ /* 0x000fe40007ffe0ff */
[----:B-1----:R-:W-:Y:S02]  /*2f80*/  SHF.R.U32.HI R10, RZ, 0x7, R10 ;  /* 0x00000007ff0a7819 */ /* 0x002fe4000001160a */
[----:B--2---:R-:W-:Y:S01]  /*2f90*/  LOP3.LUT R57, R57, 0x7f, RZ, 0xc0, !PT ;  /* 0x0000007f39397812 */ /* 0x004fe200078ec0ff */
[----:B------:R-:W-:-:S02]  /*2fa0*/  WARPGROUP.DEPBAR.LE gsb0, 0x0 ;  /* 0x00008000000079c5 */ /* 0x000fc40000010000 */
[----:B------:R-:W-:-:S06]  /*2fb0*/  WARPGROUP.ARRIVE ;  /* 0x00000000000079c5 */ /* 0x000fcc0000000000 */
[----:B------:R-:W-:Y:S01]  /*2fc0*/  HGMMA.64x64x16.F32 R24, gdesc[UR4], R24, gsb0 ;  /* 0x00e00000041879f0 */ /* 0x000fe20008000818 */
[----:B------:R-:W-:Y:S01]  /*2fd0*/  R2UR UR4, R9 ;  /* 0x00000000090472ca */ /* 0x000fe200000e0000 */
[----:B------:R-:W-:Y:S01]  /*2fe0*/  UMOV UR5, 0x40000040 ;  /* 0x4000004000057882 */ /* 0x000fe20000000000 */
[----:B------:R-:W-:Y:S01]  /*2ff0*/  R2UR UR6, R3 ;  /* 0x00000000030672ca */ /* 0x000fe200000e0000 */
[----:B------:R-:W-:Y:S01]  /*3000*/  UMOV UR7, 0x40000040 ;  /* 0x4000004000077882 */ /* 0x000fe20000000000 */
[----:B------:R-:W-:Y:S02]  /*3010*/  VIADD R9, R7, 0x6 ;  /* 0x0000000607097836 */ /* 0x000fe40000000000 */
[----:B------:R-:W-:Y:S01]  /*3020*/  VIADD R3, R0, 0x6 ;  /* 0x0000000600037836 */ /* 0x000fe20000000000 */
[----:B------:R-:W-:Y:S02]  /*3030*/  WARPGROUP.DEPBAR.LE gsb0, 0x0 ;  /* 0x00008000000079c5 */ /* 0x000fe40000010000 */
[----:B------:R-:W-:-:S06]  /*3040*/  WARPGROUP.ARRIVE ;  /* 0x00000000000079c5 */ /* 0x000fcc0000000000 */
[----:B------:R-:W-:Y:S01]  /*3050*/  HGMMA.64x64x16.F32 R24, gdesc[UR4], R24, gsb0 ;  /* 0x00e00000041879f0 */ /* 0x000fe20008000818 */
[----:B------:R-:W-:Y:S01]  /*3060*/  R2UR UR4, R9 ;  /* 0x00000000090472ca */ /* 0x000fe200000e0000 */
[----:B------:R-:W-:Y:S01]  /*3070*/  UMOV UR5, 0x40000040 ;  /* 0x4000004000057882 */ /* 0x000fe20000000000 */
[----:B------:R-:W-:Y:S01]  /*3080*/  R2UR UR6, R3 ;  /* 0x00000000030672ca */ /* 0x000fe200000e0000 */
[----:B------:R-:W-:Y:S01]  /*3090*/  UMOV UR7, 0x40000040 ;  /* 0x4000004000077882 */ /* 0x000fe20000000000 */
[----:B------:R-:W-:Y:S01]  /*30a0*/  VIADD R3, R0, 0x200 ;  /* 0x0000020000037836 */ /* 0x000fe20000000000 */
[----:B------:R-:W-:Y:S01]  /*30b0*/  IADD3 R9, R7, 0x200, RZ ;  /* 0x0000020007097810 */ /* 0x000fe20007ffe0ff */
[----:B------:R-:W-:Y:S02]  /*30c0*/  WARPGROUP.DEPBAR.LE gsb0, 0x0 ;  /* 0x00008000000079c5 */ /* 0x000fe40000010000 */
[----:B------:R-:W-:-:S07]  /*30d0*/  WARPGROUP.ARRIVE ;  /* 0x00000000000079c5 */ /* 0x000fce0000000000 */
        /* <DEDUP_REMOVED lines=104> */
[----:B------:R1:W2:Y:S02]  /*3760*/  SHFL.IDX PT, R3, R10, RZ, 0x1f ;  /* 0x00001fff0a037589 */ /* 0x0002a400000e0000 */
[----:B-1----:R-:W-:Y:S02]  /*3770*/  IADD3 R10, R7, 0x800, RZ ;  /* 0x00000800070a7810 */ /* 0x002fe40007ffe0ff */
[----:B--2---:R-:W-:-:S04]  /*3780*/  ISETP.GT.AND P1, PT, R3, 0x7f, PT ;  /* 0x0000007f0300780c */ /* 0x004fc80003f24270 */
[----:B------:R-:W-:-:S05]  /*3790*/  SEL R3, RZ, 0x2, !P1 ;  /* 0x00000002ff037807 */ /* 0x000fca0004800000 */
[C---:B------:R-:W-:Y:S02]  /*37a0*/  IMAD.IADD R9, R3.reuse, 0x1, R10 ;  /* 0x0000000103097824 */ /* 0x040fe400078e020a */
[----:B------:R-:W-:Y:S01]  /*37b0*/  IMAD.IADD R11, R3, 0x1, R12 ;  /* 0x00000001030b7824 */ /* 0x000fe200078e020c */
[----:B------:R-:W-:Y:S02]  /*37c0*/  WARPGROUP.DEPBAR.LE gsb0, 0x0 ;  /* 0x00008000000079c5 */ /* 0x000fe40000010000 */
[----:B------:R-:W-:-:S06]  /*37d0*/  WARPGROUP.ARRIVE ;  /* 0x00000000000079c5 */ /* 0x000fcc0000000000 */
[----:B------:R-:W-:Y:S01]  /*37e0*/  HGMMA.64x64x16.F32 R24, gdesc[UR4], R24, gsb0 ;  /* 0x00e00000041879f0 */ /* 0x000fe20008000818 */
[----:B------:R-:W-:Y:S01]  /*37f0*/  R2UR UR4, R9 ;  /* 0x00000000090472ca */ /* 0x000fe200000e0000 */
[----:B------:R-:W-:Y:S01]  /*3800*/  UMOV UR5, 0x40000040 ;  /* 0x4000004000057882 */ /* 0x000fe20000000000 */
[----:B------:R-:W-:Y:S01]  /*3810*/  R2UR UR6, R11 ;  /* 0x000000000b0672ca */ /* 0x000fe200000e0000 */
[----:B------:R-:W-:Y:S01]  /*3820*/  UMOV UR7, 0x40000040 ;  /* 0x4000004000077882 */ /* 0x000fe20000000000 */
[----:B------:R-:W-:-:S04]  /*3830*/  MOV R11, 0x4 ;  /* 0x00000004000b7802 */ /* 0x000fc80000000f00 */
[C---:B------:R-:W-:Y:S02]  /*3840*/  SEL R9, R11.reuse, 0x2, P1 ;  /* 0x000000020b097807 */ /* 0x040fe40000800000 */
[----:B------:R-:W-:-:S03]  /*3850*/  SEL R11, R11, 0x6, !P1 ;  /* 0x000000060b0b7807 */ /* 0x000fc60004800000 */
[--C-:B------:R-:W-:Y:S02]  /*3860*/  IMAD.IADD R13, R10, 0x1, R9.reuse ;  /* 0x000000010a0d7824 */ /* 0x100fe400078e0209 */
[C---:B------:R-:W-:Y:S01]  /*3870*/  IMAD.IADD R14, R12.reuse, 0x1, R9 ;  /* 0x000000010c0e7824 */ /* 0x040fe200078e0209 */
[----:B------:R-:W-:Y:S01]  /*3880*/  IADD3 R12, R12, R11, RZ ;  /* 0x0000000b0c0c7210 */ /* 0x000fe20007ffe0ff */
        /* <DEDUP_REMOVED lines=8> */
[----:B------:R-:W-:Y:S02]  /*3910*/  WARPGROUP.DEPBAR.LE gsb0, 0x0 ;  /* 0x00008000000079c5 */ /* 0x000fe40000010000 */
[----:B------:R-:W-:-:S09]  /*3920*/  WARPGROUP.ARRIVE ;  /* 0x00000000000079c5 */ /* 0x000fd20000000000 */
[----:B------:R-:W-:Y:S01]  /*3930*/  HGMMA.64x64x16.F32 R24, gdesc[UR4], R24, gsb0 ;  /* 0x00e00000041879f0 */ /* 0x000fe20008000818 */
[----:B------:R-:W-:Y:S01]  /*3940*/  R2UR UR4, R10 ;  /* 0x000000000a0472ca */ /* 0x000fe200000e0000 */
[----:B------:R-:W-:Y:S01]  /*3950*/  UMOV UR5, 0x40000040 ;  /* 0x4000004000057882 */ /* 0x000fe20000000000 */
[----:B------:R-:W-:Y:S01]  /*3960*/  R2UR UR6, R12 ;  /* 0x000000000c0672ca */ /* 0x000fe200000e0000 */
[----:B------:R-:W-:Y:S01]  /*3970*/  UMOV UR7, 0x40000040 ;  /* 0x4000004000077882 */ /* 0x000fe20000000000 */
[----:B------:R-:W-:Y:S02]  /*3980*/  IMAD.MOV.U32 R10, RZ, RZ, 0x28 ;  /* 0x00000028ff0a7424 */ /* 0x000fe400078e00ff */
[----:B------:R-:W-:-:S03]  /*3990*/  IMAD.MOV.U32 R12, RZ, RZ, 0xa00 ;  /* 0x00000a00ff0c7424 */ /* 0x000fc600078e00ff */
[----:B------:R-:W-:Y:S02]  /*39a0*/  SEL R10, R10, 0x26, P1 ;  /* 0x000000260a0a7807 */ /* 0x000fe40000800000 */
[----:B------:R-:W-:Y:S02]  /*39b0*/  SEL R12, R12, 0x980, P1 ;  /* 0x000009800c0c7807 */ /* 0x000fe40000800000 */
[----:B------:R-:W-:Y:S02]  /*39c0*/  LOP3.LUT R10, R10, 0x6, RZ, 0xc0, !PT ;  /* 0x000000060a0a7812 */ /* 0x000fe400078ec0ff */
[----:B------:R-:W-:-:S04]  /*39d0*/  LOP3.LUT R13, R12, 0xa00, RZ, 0xc0, !PT ;  /* 0x00000a000c0d7812 */ /* 0x000fc800078ec0ff */
[CC--:B------:R-:W-:Y:S02]  /*39e0*/  IADD3 R12, R10.reuse, R13.reuse, R7 ;  /* 0x0000000d0a0c7210 */ /* 0x0c0fe40007ffe007 */
[----:B------:R-:W-:Y:S01]  /*39f0*/  IADD3 R10, R10, R13, R0 ;  /* 0x0000000d0a0a7210 */ /* 0x000fe20007ffe000 */
[----:B------:R-:W-:Y:S02]  /*3a00*/  WARPGROUP.DEPBAR.LE gsb0, 0x0 ;  /* 0x00008000000079c5 */ /* 0x000fe40000010000 */
[----:B------:R-:W-:-:S06]  /*3a10*/  WARPGROUP.ARRIVE ;  /* 0x00000000000079c5 */ /* 0x000fcc0000000000 */
[----:B------:R-:W-:Y:S01]  /*3a20*/  HGMMA.64x64x16.F32 R24, gdesc[UR4], R24, gsb0 ;  /* 0x00e00000041879f0 */ /* 0x000fe20008000818 */
[----:B------:R-:W-:Y:S01]  /*3a30*/  R2UR UR4, R12 ;  /* 0x000000000c0472ca */ /* 0x000fe200000e0000 */
[----:B------:R-:W-:Y:S01]  /*3a40*/  UMOV UR5, 0x40000040 ;  /* 0x4000004000057882 */ /* 0x000fe20000000000 */
[----:B------:R-:W-:Y:S01]  /*3a50*/  R2UR UR6, R10 ;  /* 0x000000000a0672ca */ /* 0x000fe200000e0000 */
[----:B------:R-:W-:Y:S01]  /*3a60*/  UMOV UR7, 0x40000040 ;  /* 0x4000004000077882 */ /* 0x000fe20000000000 */
[----:B------:R-:W-:Y:S01]  /*3a70*/  IADD3 R12, R0, 0xa00, RZ ;  /* 0x00000a00000c7810 */ /* 0x000fe20007ffe0ff */
[----:B------:R-:W-:-:S04]  /*3a80*/  VIADD R10, R7, 0xa00 ;  /* 0x00000a00070a7836 */ /* 0x000fc80000000000 */
        /* <DEDUP_REMOVED lines=9> */
[C-C-:B------:R-:W-:Y:S01]  /*3b20*/  IMAD.IADD R13, R9.reuse, 0x1, R10.reuse ;  /* 0x00000001090d7824 */ /* 0x140fe200078e020a */
[----:B------:R-:W-:Y:S01]  /*3b30*/  IADD3 R14, R9, R12, RZ ;  /* 0x0000000c090e7210 */ /* 0x000fe20007ffe0ff */
[C---:B------:R-:W-:Y:S02]  /*3b40*/  IMAD.IADD R10, R11.reuse, 0x1, R10 ;  /* 0x000000010b0a7824 */ /* 0x040fe400078e020a */
[----:B------:R-:W-:Y:S01]  /*3b50*/  IMAD.IADD R12, R11, 0x1, R12 ;  /* 0x000000010b0c7824 */ /* 0x000fe200078e020c */
[----:B------:R-:W-:-:S02]  /*3b60*/  WARPGROUP.DEPBAR.LE gsb0, 0x0 ;  /* 0x00008000000079c5 */ /* 0x000fc40000010000 */
        /* <DEDUP_REMOVED lines=13> */
[----:B------:R-:W-:Y:S01]  /*3c40*/  IMAD.MOV.U32 R10, RZ, RZ, 0x30 ;  /* 0x00000030ff0a7424 */ /* 0x000fe200078e00ff */
[----:B------:R-:W-:-:S04]  /*3c50*/  MOV R12, 0xc00 ;  /* 0x00000c00000c7802 */ /* 0x000fc80000000f00 */
        /* <DEDUP_REMOVED lines=13> */
[----:B------:R-:W-:Y:S02]  /*3d30*/  VIADD R10, R7, 0xc00 ;  /* 0x00000c00070a7836 */ /* 0x000fe40000000000 */
[----:B------:R-:W-:Y:S02]  /*3d40*/  VIADD R12, R0, 0xc00 ;  /* 0x00000c00000c7836 */ /* 0x000fe40000000000 */
[----:B------:R-:W-:-:S03]  /*3d50*/  IMAD.IADD R13, R3, 0x1, R10 ;  /* 0x00000001030d7824 */ /* 0x000fc600078e020a */
[----:B------:R-:W-:Y:S01]  /*3d60*/  IADD3 R14, R3, R12, RZ ;  /* 0x0000000c030e7210 */ /* 0x000fe20007ffe0ff */
[----:B------:R-:W-:Y:S02]  /*3d70*/  WARPGROUP.DEPBAR.LE gsb0, 0x0 ;  /* 0x00008000000079c5 */ /* 0x000fe40000010000 */
[----:B------:R-:W-:-:S06]  /*3d80*/  WARPGROUP.ARRIVE ;  /* 0x00000000000079c5 */ /* 0x000fcc0000000000 */
[----:B------:R-:W-:Y:S01]  /*3d90*/  HGMMA.64x64x16.F32 R24, gdesc[UR4], R24, gsb0 ;  /* 0x00e00000041879f0 */ /* 0x000fe20008000818 */
[----:B------:R-:W-:Y:S01]  /*3da0*/  R2UR UR4, R13 ;  /* 0x000000000d0472ca */ /* 0x000fe200000e0000 */
[----:B------:R-:W-:Y:S01]  /*3db0*/  UMOV UR5, 0x40000040 ;  /* 0x4000004000057882 */ /* 0x000fe20000000000 */
[----:B------:R-:W-:Y:S01]  /*3dc0*/  R2UR UR6, R14 ;  /* 0x000000000e0672ca */ /* 0x000fe200000e0000 */
[----:B------:R-:W-:Y:S01]  /*3dd0*/  UMOV UR7, 0x40000040 ;  /* 0x4000004000077882 */ /* 0x000fe20000000000 */
[C---:B------:R-:W-:Y:S02]  /*3de0*/  IMAD.IADD R13, R9.reuse, 0x1, R10 ;  /* 0x00000001090d7824 */ /* 0x040fe400078e020a */
[----:B------:R-:W-:Y:S01]  /*3df0*/  IMAD.IADD R14, R9, 0x1, R12 ;  /* 0x00000001090e7824 */ /* 0x000fe200078e020c */
[C---:B------:R-:W-:Y:S01]  /*3e00*/  IADD3 R12, R11.reuse, R12, RZ ;  /* 0x0000000c0b0c7210 */ /* 0x040fe20007ffe0ff */
        /* <DEDUP_REMOVED lines=31> */
[----:B------:R-:W-:-:S03]  /*4000*/  IADD3 R12, R0, 0xe00, RZ ;  /* 0x00000e00000c7810 */ /* 0x000fc60007ffe0ff */
        /* <DEDUP_REMOVED lines=24> */
[----:B------:R-:W-:Y:S01]  /*4190*/  LOP3.LUT R3, R3, 0x6, RZ, 0xc0, !PT ;  /* 0x0000000603037812 */ /* 0x000fe200078ec0ff */
[----:B------:R-:W-:Y:S02]  /*41a0*/  WARPGROUP.DEPBAR.LE gsb0, 0x0 ;  /* 0x00008000000079c5 */ /* 0x000fe40000010000 */
[----:B------:R-:W-:-:S06]  /*41b0*/  WARPGROUP.ARRIVE ;  /* 0x00000000000079c5 */ /* 0x000fcc0000000000 */
[----:B------:R-:W-:Y:S01]  /*41c0*/  HGMMA.64x64x16.F32 R24, gdesc[UR4], R24, gsb0 ;  /* 0x00e00000041879f0 */ /* 0x000fe20008000818 */
[----:B------:R-:W-:Y:S01]  /*41d0*/  R2UR UR4, R10 ;  /* 0x000000000a0472ca */ /* 0x000fe200000e0000 */
[----:B------:R-:W-:Y:S01]  /*41e0*/  UMOV UR5, 0x40000040 ;  /* 0x4000004000057882 */ /* 0x000fe20000000000 */
[----:B------:R-:W-:Y:S01]  /*41f0*/  R2UR UR6, R11 ;  /* 0x000000000b0672ca */ /* 0x000fe200000e0000 */
[----:B------:R-:W-:Y:S01]  /*4200*/  UMOV UR7, 0x40000040 ;  /* 0x4000004000077882 */ /* 0x000fe20000000000 */
        /* <DEDUP_REMOVED lines=13> */
[----:B------:R-:W-:Y:S01]  /*42e0*/  UIMAD UR4, UR37, -0x40, UR44 ;  /* 0xffffffc0250478a4 */ /* 0x000fe2000f8e022c */
[----:B------:R-:W-:-:S05]  /*42f0*/  UMOV UR7, 0x40000040 ;  /* 0x4000004000077882 */ /* 0x000fca0000000000 */
[----:B------:R-:W-:-:S05]  /*4300*/  IMAD.U32 R3, RZ, RZ, UR4 ;  /* 0x00000004ff037e24 */ /* 0x000fca000f8e00ff */
[----:B------:R-:W-:-:S04]  /*4310*/  IADD3 R0, -R18, 0x40, R3 ;  /* 0x0000004012007810 */ /* 0x000fc80007ffe103 */
[C---:B------:R-:W-:Y:S02]  /*4320*/  ISETP.GT.AND P5, PT, R0.reuse, RZ, PT ;  /* 0x000000ff0000720c */ /* 0x040fe40003fa4270 */
[C---:B------:R-:W-:Y:S02]  /*4330*/  ISETP.GT.AND P4, PT, R0.reuse, 0x1, PT ;  /* 0x000000010000780c */ /* 0x040fe40003f84270 */
[C---:B------:R-:W-:Y:S02]  /*4340*/  ISETP.GT.AND P3, PT, R0.reuse, 0x8, PT ;  /* 0x000000080000780c */ /* 0x040fe40003f64270 */
[C---:B------:R-:W-:Y:S02]  /*4350*/  ISETP.GT.AND P2, PT, R0.reuse, 0x9, PT ;  /* 0x000000090000780c */ /* 0x040fe40003f44270 */
[C---:B------:R-:W-:Y:S02]  /*4360*/  ISETP.GT.AND P1, PT, R0.reuse, 0x10, PT ;  /* 0x000000100000780c */ /* 0x040fe40003f24270 */
[----:B------:R-:W-:Y:S01]  /*4370*/  ISETP.GT.AND P6, PT, R0, 0x11, PT ;  /* 0x000000110000780c */ /* 0x000fe20003fc4270 */
[----:B------:R-:W-:-:S02]  /*4380*/  WARPGROUP.DEPBAR.LE gsb0, 0x0 ;  /* 0x00008000000079c5 */ /* 0x000fc40000010000 */
[----:B------:R-:W-:Y:S02]  /*4390*/  FSEL R24, R24, -INF , P5 ;  /* 0xff80000018187808 */ /* 0x000fe40002800000 */
[----:B------:R-:W-:Y:S02]  /*43a0*/  FSEL R25, R25, -INF , P4 ;  /* 0xff80000019197808 */ /* 0x000fe40002000000 */
[----:B------:R-:W-:Y:S02]  /*43b0*/  FSEL R28, R28, -INF , P3 ;  /* 0xff8000001c1c7808 */ /* 0x000fe40001800000 */
[----:B------:R-:W-:Y:S02]  /*43c0*/  FMNMX.FTZ R3, R24, R25, !PT ;  /* 0x0000001918037209 */ /* 0x000fe40007810000 */
        /* <DEDUP_REMOVED lines=45> */
[----:B------:R-:W-:Y:S02]  /*46a0*/  FMNMX.FTZ R0, R52, R3, !PT ;  /* 0x0000000334007209 */ /* 0x000fe40007810000 */
[----:B------:R-:W-:Y:S02]  /*46b0*/  FMNMX.FTZ R3, R26, R27, !PT ;  /* 0x0000001b1a037209 */ /* 0x000fe40007810000 */
[----:B------:R-:W-:Y:S02]  /*46c0*/  FMNMX.FTZ R9, R53, R0, !PT ;  /* 0x0000000035097209 */ /* 0x000fe40007810000 */
[----:B------:R-:W-:Y:S02]  /*46d0*/  FSEL R46, R46, -INF , P1 ;  /* 0xff8000002e2e7808 */ /* 0x000fe40000800000 */
[----:B------:R-:W-:Y:S01]  /*46e0*/  FSEL R47, R47, -INF , P6 ;  /* 0xff8000002f2f7808 */ /* 0x000fe20003000000 */
[----:B------:R-:W1:Y:S01]  /*46f0*/  SHFL.BFLY PT, R0, R9, 0x2, 0x1f ;  /* 0x0c401f0009007f89 */ /* 0x000e6200000e0000 */
[----:B------:R-:W-:-:S02]  /*4700*/  FSEL R50, R50, -INF , P5 ;  /* 0xff80000032327808 */ /* 0x000fc40002800000 */
[----:B------:R-:W-:Y:S02]  /*4710*/  FSEL R51, R51, -INF , P4 ;  /* 0xff80000033337808 */ /* 0x000fe40002000000 */
[----:B------:R-:W-:Y:S02]  /*4720*/  FSEL R54, R54, -INF , P3 ;  /* 0xff80000036367808 */ /* 0x000fe40001800000 */
[----:B------:R-:W-:Y:S02]  /*4730*/  FSEL R55, R55, -INF , P2 ;  /* 0xff80000037377808 */ /* 0x000fe40001000000 */
[----:B------:R-:W-:Y:S02]  /*4740*/  PLOP3.LUT P2, PT, PT, PT, UP0, 0x80, 0x0 ;  /* 0x000000000000781c */ /* 0x000fe40003f4f008 */
        /* <DEDUP_REMOVED lines=21> */
[----:B------:R1:W-:Y:S01]  /*48a0*/  MUFU.EX2 R10, R24 ;  /* 0x00000018000a7308 */ /* 0x0003e20000000800 */
[----:B------:R-:W-:Y:S01]  /*48b0*/  FMNMX.FTZ R12, R54, R3, !PT ;  /* 0x00000003360c7209 */ /* 0x000fe20007810000 */
[--C-:B------:R-:W-:Y:S01]  /*48c0*/  FFMA.FTZ R14, R32, UR10, -R9.reuse ;  /* 0x0000000a200e7c23 */ /* 0x100fe20008010809 */
[--C-:B------:R-:W-:Y:S01]  /*48d0*/  FFMA.FTZ R15, R33, UR10, -R9.reuse ;  /* 0x0000000a210f7c23 */ /* 0x100fe20008010809 */
[--C-:B------:R-:W-:Y:S01]  /*48e0*/  FFMA.FTZ R20, R36, UR10, -R9.reuse ;  /* 0x0000000a24147c23 */ /* 0x100fe20008010809 */
[----:B------:R-:W-:Y:S01]  /*48f0*/  FMNMX.FTZ R3, R55, R12, !PT ;  /* 0x0000000c37037209 */ /* 0x000fe20007810000 */
[--C-:B------:R-:W-:Y:S01]  /*4900*/  FFMA.FTZ R21, R37, UR10, -R9.reuse ;  /* 0x0000000a25157c23 */ /* 0x100fe20008010809 */
[--C-:B------:R-:W-:Y:S01]  /*4910*/  FFMA.FTZ R28, R28, UR10, -R9.reuse ;  /* 0x0000000a1c1c7c23 */ /* 0x100fe20008010809 */
[--C-:B------:R-:W-:Y:S01]  /*4920*/  FFMA.FTZ R168, R40, UR10, -R9.reuse ;  /* 0x0000000a28a87c23 */ /* 0x100fe20008010809 */
[--C-:B------:R-:W-:Y:S01]  /*4930*/  FFMA.FTZ R169, R41, UR10, -R9.reuse ;  /* 0x0000000a29a97c23 */ /* 0x100fe20008010809 */
[----:B-1----:R-:W1:Y:S01]  /*4940*/  SHFL.BFLY PT, R24, R3, 0x2, 0x1f ;  /* 0x0c401f0003187f89 */ /* 0x002e6200000e0000 */
[--C-:B------:R-:W-:Y:S01]  /*4950*/  FFMA.FTZ R170, R44, UR10, -R9.reuse ;  /* 0x0000000a2caa7c23 */ /* 0x100fe20008010809 */
[--C-:B------:R-:W-:Y:S01]  /*4960*/  FFMA.FTZ R171, R45, UR10, -R9.reuse ;  /* 0x0000000a2dab7c23 */ /* 0x100fe20008010809 */
[--C-:B------:R-:W-:Y:S01]  /*4970*/  FFMA.FTZ R172, R48, UR10, -R9.reuse ;  /* 0x0000000a30ac7c23 */ /* 0x100fe20008010809 */
[--C-:B------:R-:W-:Y:S01]  /*4980*/  FFMA.FTZ R173, R49, UR10, -R9.reuse ;  /* 0x0000000a31ad7c23 */ /* 0x100fe20008010809 */
[--C-:B------:R-:W-:Y:S01]  /*4990*/  FFMA.FTZ R174, R52, UR10, -R9.reuse ;  /* 0x0000000a34ae7c23 */ /* 0x100fe20008010809 */
[----:B------:R-:W-:Y:S01]  /*49a0*/  FFMA.FTZ R175, R53, UR10, -R9 ;  /* 0x0000000a35af7c23 */ /* 0x000fe20008010809 */
[----:B------:R-:W2:Y:S01]  /*49b0*/  MUFU.EX2 R11, R11 ;  /* 0x0000000b000b7308 */ /* 0x000ea20000000800 */
[----:B------:R-:W-:-:S05]  /*49c0*/  LOP3.LUT R9, R56, 0x2000000, RZ, 0xfc, !PT ;  /* 0x0200000038097812 */ /* 0x000fca00078efcff */
[----:B------:R-:W-:Y:S02]  /*49d0*/  IMAD R197, R2, 0x1000, R9 ;  /* 0x0000100002c57824 */ /* 0x000fe400078e0209 */
[----:B------:R-:W-:Y:S03]  /*49e0*/  MUFU.EX2 R12, R28 ;  /* 0x0000001c000c7308 */ /* 0x000fe60000000800 */
[C---:B------:R-:W-:Y:S02]  /*49f0*/  R2UR UR4, R197.reuse ;  /* 0x00000000c50472ca */ /* 0x040fe400000e0000 */
[----:B------:R-:W-:-:S03]  /*4a00*/  IADD3 R198, R197, 0x80, RZ ;  /* 0x00000080c5c67810 */ /* 0x000fc60007ffe0ff */
[----:B------:R-:W3:Y:S01]  /*4a10*/  MUFU.EX2 R13, R13 ;  /* 0x0000000d000d7308 */ /* 0x000ee20000000800 */
[----:B-1----:R-:W-:Y:S02]  /*4a20*/  FMNMX.FTZ R24, R3, R24, !PT ;  /* 0x0000001803187209 */ /* 0x002fe40007810000 */
[----:B--2---:R-:W-:Y:S01]  /*4a30*/  F2FP.F16.F32.PACK_AB R152, R11, R10 ;  /* 0x0000000a0b98723e */ /* 0x004fe200000000ff */
[----:B------:R-:W-:Y:S02]  /*4a40*/  FADD.FTZ R11, R10, R11 ;  /* 0x0000000b0a0b7221 */ /* 0x000fe40000010000 */
[----:B------:R-:W1:Y:S02]  /*4a50*/  SHFL.BFLY PT, R3, R24, 0x1, 0x1f ;  /* 0x0c201f0018037f89 */ /* 0x000e6400000e0000 */
[----:B------:R-:W-:Y:S01]  /*4a60*/  MUFU.EX2 R14, R14 ;  /* 0x0000000e000e7308 */ /* 0x000fe20000000800 */
[----:B------:R-:W-:Y:S01]  /*4a70*/  UMOV UR6, UR4 ;  /* 0x0000000400067c82 */ /* 0x000fe20008000000 */
[----:B------:R-:W-:Y:S01]  /*4a80*/  R2UR UR4, R198 ;  /* 0x00000000c60472ca */ /* 0x000fe200000e0000 */
[----:B------:R-:W-:-:S02]  /*4a90*/  VIADD R198, R197, 0x100 ;  /* 0x00000100c5c67836 */ /* 0x000fc40000000000 */
[----:B------:R-:W-:-:S03]  /*4aa0*/  VIADD R197, R197, 0x180 ;  /* 0x00000180c5c57836 */ /* 0x000fc60000000000 */
[----:B------:R-:W2:Y:S01]  /*4ab0*/  MUFU.EX2 R15, R15 ;  /* 0x0000000f000f7308 */ /* 0x000ea20000000800 */
[----:B---3--:R-:W-:Y:S01]  /*4ac0*/  F2FP.F16.F32.PACK_AB R154, R13, R12 ;  /* 0x0000000c0d9a723e */ /* 0x008fe200000000ff */
[----:B------:R-:W-:-:S04]  /*4ad0*/  FADD.FTZ R12, R12, R11 ;  /* 0x0000000b0c0c7221 */ /* 0x000fc80000010000 */
[----:B------:R-:W-:Y:S02]  /*4ae0*/  FADD.FTZ R13, R13, R12 ;  /* 0x0000000c0d0d7221 */ /* 0x000fe40000010000 */
[----:B------:R-:W-:Y:S01]  /*4af0*/  MUFU.EX2 R20, R20 ;  /* 0x0000001400147308 */ /* 0x000fe20000000800 */
[----:B-1----:R-:W-:-:S07]  /*4b00*/  FMNMX.FTZ R3, R24, R3, !PT ;  /* 0x0000000318037209 */ /* 0x002fce0007810000 */
[----:B------:R-:W1:Y:S01]  /*4b10*/  MUFU.EX2 R21, R21 ;  /* 0x0000001500157308 */ /* 0x000e620000000800 */
[----:B--2---:R-:W-:Y:S01]  /*4b20*/  F2FP.F16.F32.PACK_AB R156, R15, R14 ;  /* 0x0000000e0f9c723e */ /* 0x004fe200000000ff */
[----:B------:R-:W-:Y:S01]  /*4b30*/  FADD.FTZ R14, R14, R13 ;  /* 0x0000000d0e0e7221 */ /* 0x000fe20000010000 */
[C---:B------:R-:W-:Y:S01]  /*4b40*/  FMUL.FTZ R24, R3.reuse, UR10 ;  /* 0x0000000a03187c20 */ /* 0x040fe20008410000 */
[----:B------:R-:W-:Y:S02]  /*4b50*/  FSETP.NEU.FTZ.AND P1, PT, R3, -INF , PT ;  /* 0xff8000000300780b */ /* 0x000fe40003f3d000 */
[----:B------:R-:W-:Y:S02]  /*4b60*/  FADD.FTZ R15, R15, R14 ;  /* 0x0000000e0f0f7221 */ /* 0x000fe40000010000 */
[----:B------:R-:W-:Y:S01]  /*4b70*/  FSEL R25, R24, RZ, P1 ;  /* 0x000000ff18197208 */ /* 0x000fe20000800000 */
[----:B------:R-:W-:Y:S01]  /*4b80*/  MUFU.EX2 R168, R168 ;  /* 0x000000a800a87308 */ /* 0x000fe20000000800 */
[----:B------:R-:W-:-:S03]  /*4b90*/  ISETP.NE.AND P1, PT, R57, RZ, PT ;  /* 0x000000ff3900720c */ /* 0x000fc60003f25270 */
[--C-:B------:R-:W-:Y:S01]  /*4ba0*/  FFMA.FTZ R26, R26, UR10, -R25.reuse ;  /* 0x0000000a1a1a7c23 */ /* 0x100fe20008010819 */
        /* <DEDUP_REMOVED lines=8> */
[----:B------:R-:W-:Y:S01]  /*4c30*/  FFMA.FTZ R43, R43, UR10, -R25 ;  /* 0x0000000a2b2b7c23 */ /* 0x000fe20008010819 */
[----:B------:R-:W-:-:S02]  /*4c40*/  @!P1 VIADD R24, R8, 0x38840 ;  /* 0x0003884008189836 */ /* 0x000fc40000000000 */
[--C-:B------:R-:W-:Y:S01]  /*4c50*/  FFMA.FTZ R46, R46, UR10, -R25.reuse ;  /* 0x0000000a2e2e7c23 */ /* 0x100fe20008010819 */
[--C-:B------:R-:W-:Y:S01]  /*4c60*/  FFMA.FTZ R47, R47, UR10, -R25.reuse ;  /* 0x0000000a2f2f7c23 */ /* 0x100fe20008010819 */
[--C-:B------:R-:W-:Y:S01]  /*4c70*/  FFMA.FTZ R50, R50, UR10, -R25.reuse ;  /* 0x0000000a32327c23 */ /* 0x100fe20008010819 */
[--C-:B------:R-:W-:Y:S01]  /*4c80*/  FFMA.FTZ R51, R51, UR10, -R25.reuse ;  /* 0x0000000a33337c23 */ /* 0x100fe20008010819 */
[----:B------:R-:W-:Y:S01]  /*4c90*/  @!P1 PRMT R24, RZ, 0x654, R24 ;  /* 0x00000654ff189816 */ /* 0x000fe20000000018 */
[--C-:B------:R-:W-:Y:S01]  /*4ca0*/  FFMA.FTZ R54, R54, UR10, -R25.reuse ;  /* 0x0000000a36367c23 */ /* 0x100fe20008010819 */
[----:B------:R-:W-:Y:S01]  /*4cb0*/  FFMA.FTZ R25, R55, UR10, -R25 ;  /* 0x0000000a37197c23 */ /* 0x000fe20008010819 */
[----:B------:R-:W-:Y:S01]  /*4cc0*/  MUFU.EX2 R176, R26 ;  /* 0x0000001a00b07308 */ /* 0x000fe20000000800 */
[----:B------:R2:W-:Y:S01]  /*4cd0*/  @!P1 SYNCS.ARRIVE.TRANS64.RED.A1T0 RZ, [R24+URZ], RZ ;  /* 0x000000ff18ff99a7 */ /* 0x0005e2000810043f */
[----:B-1----:R-:W-:Y:S01]  /*4ce0*/  F2FP.F16.F32.PACK_AB R158, R21, R20 ;  /* 0x00000014159e723e */ /* 0x002fe200000000ff */
[----:B------:R-:W-:Y:S01]  /*4cf0*/  FADD.FTZ R20, R20, R15 ;  /* 0x0000000f14147221 */ /* 0x000fe20000010000 */
[----:B------:R-:W-:-:S03]  /*4d00*/  @!P1 VIADD R8, R8, 0x38860 ;  /* 0x0003886008089836 */ /* 0x000fc60000000000 */
[----:B------:R-:W-:Y:S01]  /*4d10*/  FADD.FTZ R21, R21, R20 ;  /* 0x0000001415157221 */ /* 0x000fe20000010000 */
[----:B------:R-:W1:Y:S01]  /*4d20*/  MUFU.EX2 R177, R27 ;  /* 0x0000001b00b17308 */ /* 0x000e620000000800 */
[----:B------:R-:W-:-:S07]  /*4d30*/  @!P1 PRMT R8, RZ, 0x654, R8 ;  /* 0x00000654ff089816 */ /* 0x000fce0000000008 */
[----:B------:R-:W-:Y:S08]  /*4d40*/  MUFU.EX2 R178, R30 ;  /* 0x0000001e00b27308 */ /* 0x000ff00000000800 */
[----:B------:R-:W3:Y:S01]  /*4d50*/  MUFU.EX2 R179, R31 ;  /* 0x0000001f00b37308 */ /* 0x000ee20000000800 */
[----:B-1----:R-:W-:Y:S01]  /*4d60*/  F2FP.F16.F32.PACK_AB R153, R177, R176 ;  /* 0x000000b0b199723e */ /* 0x002fe200000000ff */
[----:B------:R-:W-:-:S06]  /*4d70*/  FADD.FTZ R177, R176, R177 ;  /* 0x000000b1b0b17221 */ /* 0x000fcc0000010000 */
[----:B------:R-:W-:Y:S08]  /*4d80*/  MUFU.EX2 R180, R34 ;  /* 0x0000002200b47308 */ /* 0x000ff00000000800 */
[----:B------:R-:W1:Y:S01]  /*4d90*/  MUFU.EX2 R181, R35 ;  /* 0x0000002300b57308 */ /* 0x000e620000000800 */
[----:B---3--:R-:W-:Y:S01]  /*4da0*/  F2FP.F16.F32.PACK_AB R155, R179, R178 ;  /* 0x000000b2b39b723e */ /* 0x008fe200000000ff */
[----:B------:R-:W-:Y:S01]  /*4db0*/  BAR.SYNC.DEFER_BLOCKING 0xf, 0x100 ;  /* 0x03c4000000007b1d */ /* 0x000fe20000010000 */
[----:B------:R-:W-:-:S04]  /*4dc0*/  FADD.FTZ R178, R178, R177 ;  /* 0x000000b1b2b27221 */ /* 0x000fc80000010000 */
[----:B------:R-:W-:Y:S01]  /*4dd0*/  FADD.FTZ R179, R179, R178 ;  /* 0x000000b2b3b37221 */ /* 0x000fe20000010000 */
[----:B------:R-:W-:Y:S08]  /*4de0*/  MUFU.EX2 R182, R38 ;  /* 0x0000002600b67308 */ /* 0x000ff00000000800 */
[----:B------:R-:W3:Y:S01]  /*4df0*/  MUFU.EX2 R183, R39 ;  /* 0x0000002700b77308 */ /* 0x000ee20000000800 */
[----:B-1----:R-:W-:Y:S01]  /*4e00*/  F2FP.F16.F32.PACK_AB R157, R181, R180 ;  /* 0x000000b4b59d723e */ /* 0x002fe200000000ff */
[----:B------:R-:W-:-:S04]  /*4e10*/  FADD.FTZ R180, R180, R179 ;  /* 0x000000b3b4b47221 */ /* 0x000fc80000010000 */
[----:B------:R-:W-:Y:S02]  /*4e20*/  FADD.FTZ R181, R181, R180 ;  /* 0x000000b4b5b57221 */ /* 0x000fe40000010000 */
[----:B------:R-:W1:Y:S01]  /*4e30*/  MUFU.EX2 R169, R169 ;  /* 0x000000a900a97308 */ /* 0x000e620000000800 */
[----:B------:R4:W-:Y:S07]  /*4e40*/  STSM.16.M88.4 [R23+0x36400], R152 ;  /* 0x0364009817007844 */ /* 0x0009ee0000000200 */
[----:B------:R-:W-:Y:S01]  /*4e50*/  MUFU.EX2 R170, R170 ;  /* 0x000000aa00aa7308 */ /* 0x000fe20000000800 */
[----:B---3--:R-:W-:Y:S01]  /*4e60*/  F2FP.F16.F32.PACK_AB R159, R183, R182 ;  /* 0x000000b6b79f723e */ /* 0x008fe200000000ff */
[----:B------:R-:W-:-:S04]  /*4e70*/  FADD.FTZ R182, R182, R181 ;  /* 0x000000b5b6b67221 */ /* 0x000fc80000010000 */
[----:B------:R4:W-:Y:S01]  /*4e80*/  STSM.16.M88.4 [R22], R156 ;  /* 0x0000009c16007844 */ /* 0x0009e20000000200 */
[----:B------:R-:W-:Y:S01]  /*4e90*/  FADD.FTZ R182, R183, R182 ;  /* 0x000000b6b7b67221 */ /* 0x000fe20000010000 */
[----:B------:R-:W3:Y:S01]  /*4ea0*/  MUFU.EX2 R171, R171 ;  /* 0x000000ab00ab7308 */ /* 0x000ee20000000800 */
[----:B-1----:R-:W-:Y:S01]  /*4eb0*/  F2FP.F16.F32.PACK_AB R160, R169, R168 ;  /* 0x000000a8a9a0723e */ /* 0x002fe200000000ff */
[----:B------:R-:W-:-:S04]  /*4ec0*/  FADD.FTZ R168, R168, R21 ;  /* 0x00000015a8a87221 */ /* 0x000fc80000010000 */
[----:B------:R-:W-:Y:S02]  /*4ed0*/  FADD.FTZ R169, R169, R168 ;  /* 0x000000a8a9a97221 */ /* 0x000fe40000010000 */
[----:B------:R-:W-:Y:S08]  /*4ee0*/  MUFU.EX2 R189, R42 ;  /* 0x0000002a00bd7308 */ /* 0x000ff00000000800 */
[----:B------:R-:W1:Y:S01]  /*4ef0*/  MUFU.EX2 R190, R43 ;  /* 0x0000002b00be7308 */ /* 0x000e620000000800 */
[----:B---3--:R-:W-:Y:S01]  /*4f00*/  F2FP.F16.F32.PACK_AB R162, R171, R170 ;  /* 0x000000aaaba2723e */ /* 0x008fe200000000ff */
[----:B------:R-:W-:-:S04]  /*4f10*/  FADD.FTZ R170, R170, R169 ;  /* 0x000000a9aaaa7221 */ /* 0x000fc80000010000 */
[----:B------:R-:W-:Y:S02]  /*4f20*/  FADD.FTZ R171, R171, R170 ;  /* 0x000000aaabab7221 */ /* 0x000fe40000010000 */
[----:B------:R-:W-:Y:S08]  /*4f30*/  MUFU.EX2 R191, R46 ;  /* 0x0000002e00bf7308 */ /* 0x000ff00000000800 */
        /* <DEDUP_REMOVED lines=8> */
[----:B------:R4:W-:Y:S01]  /*4fc0*/  STSM.16.M88.4 [R185], R160 ;  /* 0x000000a0b9007844 */ /* 0x0009e20000000200 */
[----:B------:R-:W-:Y:S01]  /*4fd0*/  FADD.FTZ R192, R192, R191 ;  /* 0x000000bfc0c07221 */ /* 0x000fe20000010000 */
[----:B------:R-:W-:Y:S08]  /*4fe0*/  MUFU.EX2 R174, R174 ;  /* 0x000000ae00ae7308 */ /* 0x000ff00000000800 */
[----:B------:R-:W3:Y:S01]  /*4ff0*/  MUFU.EX2 R175, R175 ;  /* 0x000000af00af7308 */ /* 0x000ee20000000800 */
[----:B-1----:R-:W-:Y:S01]  /*5000*/  F2FP.F16.F32.PACK_AB R164, R173, R172 ;  /* 0x000000acada4723e */ /* 0x002fe200000000ff */
[----:B------:R-:W-:-:S04]  /*5010*/  FADD.FTZ R172, R172, R171 ;  /* 0x000000abacac7221 */ /* 0x000fc80000010000 */
[----:B------:R-:W-:Y:S02]  /*5020*/  FADD.FTZ R173, R173, R172 ;  /* 0x000000acadad7221 */ /* 0x000fe40000010000 */
[----:B------:R-:W-:Y:S08]  /*5030*/  MUFU.EX2 R193, R50 ;  /* 0x0000003200c17308 */ /* 0x000ff00000000800 */
[----:B------:R-:W1:Y:S01]  /*5040*/  MUFU.EX2 R194, R51 ;  /* 0x0000003300c27308 */ /* 0x000e620000000800 */
[----:B---3--:R-:W-:-:S07]  /*5050*/  F2FP.F16.F32.PACK_AB R166, R175, R174 ;  /* 0x000000aeafa6723e */ /* 0x008fce00000000ff */
[----:B------:R-:W-:Y:S08]  /*5060*/  MUFU.EX2 R195, R54 ;  /* 0x0000003600c37308 */ /* 0x000ff00000000800 */
[----:B------:R-:W3:Y:S01]  /*5070*/  MUFU.EX2 R196, R25 ;  /* 0x0000001900c47308 */ /* 0x000ee20000000800 */
[----:B-1----:R-:W-:Y:S01]  /*5080*/  F2FP.F16.F32.PACK_AB R165, R194, R193 ;  /* 0x000000c1c2a5723e */ /* 0x002fe200000000ff */
[----:B------:R-:W-:-:S04]  /*5090*/  FADD.FTZ R193, R193, R192 ;  /* 0x000000c0c1c17221 */ /* 0x000fc80000010000 */
[----:B------:R-:W-:Y:S01]  /*50a0*/  FADD.FTZ R194, R194, R193 ;  /* 0x000000c1c2c27221 */ /* 0x000fe20000010000 */
[----:B---3--:R-:W-:-:S03]  /*50b0*/  F2FP.F16.F32.PACK_AB R167, R196, R195 ;  /* 0x000000c3c4a7723e */ /* 0x008fc600000000ff */
[----:B------:R-:W-:Y:S02]  /*50c0*/  FADD.FTZ R195, R195, R194 ;  /* 0x000000c2c3c37221 */ /* 0x000fe40000010000 */
[----:B------:R4:W-:Y:S01]  /*50d0*/  STSM.16.M88.4 [R184], R164 ;  /* 0x000000a4b8007844 */ /* 0x0009e20000000200 */
[----:B--2---:R-:W-:Y:S01]  /*50e0*/  WARPGROUP.ARRIVE ;  /* 0x00000000000079c5 */ /* 0x004fe20000000000 */
[----:B------:R-:W-:-:S05]  /*50f0*/  FADD.FTZ R10, R196, R195 ;  /* 0x000000c3c40a7221 */ /* 0x000fca0000010000 */
[----:B------:R-:W-:Y:S01]  /*5100*/  HGMMA.64x256x16.F32 R24, R152, gdesc[UR4].tnspB, RZ, !UPT, gsb0 ;  /* 0x43e0000498187df0 */ /* 0x000fe2000c0008ff */
[----:B------:R-:W-:Y:S01]  /*5110*/  UMOV UR6, UR4 ;  /* 0x0000000400067c82 */ /* 0x000fe20008000000 */
[----:B------:R-:W-:Y:S01]  /*5120*/  UMOV UR7, 0x40000040 ;  /* 0x4000004000077882 */ /* 0x000fe20000000000 */
[----:B------:R-:W-:Y:S01]  /*5130*/  R2UR UR4, R198 ;  /* 0x00000000c60472ca */ /* 0x000fe200000e0000 */
[----:B------:R-:W-:Y:S02]  /*5140*/  WARPGROUP.DEPBAR.LE gsb0, 0x0 ;  /* 0x00008000000079c5 */ /* 0x000fe40000010000 */
[----:B------:R-:W-:-:S15]  /*5150*/  WARPGROUP.ARRIVE ;  /* 0x00000000000079c5 */ /* 0x000fde0000000000 */
[----:B------:R-:W-:-:S07]  /*5160*/  NOP ;  /* 0x0000000000007918 */ /* 0x000fce0000000000 */
[----:B------:R-:W-:Y:S01]  /*5170*/  HGMMA.64x256x16.F32 R24, R156, gdesc[UR4].tnspB, R24, gsb0 ;  /* 0x43e000049c187df0 */ /* 0x000fe20008000818 */
        /* <DEDUP_REMOVED lines=19> */
[----:B-1----:R-:W1:Y:S02]  /*52b0*/  FENCE.VIEW.ASYNC.S ;  /* 0x00000000000073c6 */ /* 0x002e640000000000 */
[----:B-1----:R-:W-:Y:S01]  /*52c0*/  NOP ;  /* 0x0000000000007918 */ /* 0x002fe20000000000 */
[----:B------:R-:W-:Y:S06]  /*52d0*/  BAR.ARV 0xe, 0x100 ;  /* 0x0384000000007b1d */ /* 0x000fec0000002000 */
[----:B------:R1:W-:Y:S02]  /*52e0*/  @!P1 SYNCS.ARRIVE.TRANS64.RED.A1T0 RZ, [R8+URZ], RZ ;  /* 0x000000ff08ff99a7 */ /* 0x0003e4000810043f */
[----:B-1----:R-:W-:-:S04]  /*52f0*/  FADD.FTZ R8, R174, R173 ;  /* 0x000000adae087221 */ /* 0x002fc80000010000 */
[----:B------:R-:W-:Y:S01]  /*5300*/  FADD.FTZ R8, R175, R8 ;  /* 0x00000008af087221 */ /* 0x000fe20000010000 */
[----:B----4-:R-:W-:Y:S06]  /*5310*/  @!P2 BRA `(.L_x_150) ;  /* 0x0000002c008ca947 */ /* 0x010fec0003800000 */
[----:B------:R-:W-:Y:S01]  /*5320*/  MOV R13, R3 ;  /* 0x00000003000d7202 */ /* 0x000fe20000000f00 */
[----:B------:R-:W-:Y:S01]  /*5330*/  IMAD.MOV.U32 R15, RZ, RZ, R0 ;  /* 0x000000ffff0f7224 */ /* 0x000fe200078e0000 */
[----:B------:R-:W-:Y:S01]  /*5340*/  UIADD3 UR37, UR37, -0x2, URZ ;  /* 0xfffffffe25257890 */ /* 0x000fe2000fffe03f */
[----:B------:R-:W-:Y:S01]  /*5350*/  IMAD.MOV.U32 R12, RZ, RZ, R2 ;  /* 0x000000ffff0c7224 */ /* 0x000fe200078e0002 */
[----:B------:R-:W-:-:S10]  /*5360*/  ULDC UR10, c[0x0][0xa80] ;  /* 0x0002a000000a7ab9 */ /* 0x000fd40000000800 */
.L_x_159:
[----:B------:R-:W-:Y:S01]  /*5370*/  VIADD R2, R12, 0x1 ;  /* 0x000000010c027836 */ /* 0x000fe20000000000 */
[----:B------:R-:W-:Y:S01]  /*5380*/  MOV R0, UR37 ;  /* 0x0000002500007c02 */ /* 0x000fe20008000f00 */
[----:B------:R-:W-:-:S03]  /*5390*/  UIADD3 UR37, UR37, -0x1, URZ ;  /* 0xffffffff25257890 */ /* 0x000fc6000fffe03f */
[----:B------:R-:W-:Y:S02]  /*53a0*/  ISETP.NE.AND P3, PT, R2, 0x2, PT ;  /* 0x000000020200780c */ /* 0x000fe40003f65270 */
[----:B------:R-:W-:Y:S02]  /*53b0*/  ISETP.GT.AND P2, PT, R0, RZ, PT ;  /* 0x000000ff0000720c */ /* 0x000fe40003f44270 */
[----:B------:R-:W-:Y:S02]  /*53c0*/  SEL R3, RZ, 0x1, P3 ;  /* 0x00000001ff037807 */ /* 0x000fe40001800000 */
[----:B------:R-:W-:Y:S02]  /*53d0*/  SEL R2, R2, RZ, P3 ;  /* 0x000000ff02027207 */ /* 0x000fe40001800000 */
[----:B------:R-:W-:Y:S01]  /*53e0*/  LOP3.LUT R16, R16, R3, RZ, 0x3c, !PT ;  /* 0x0000000310107212 */ /* 0x000fe200078e3cff */
[----:B--2---:R-:W-:Y:S06]  /*53f0*/  @P0 BRA `(.L_x_151) ;  /* 0x0000000000040947 */ /* 0x004fec0003800000 */
[----:B------:R-:W-:Y:S01]  /*5400*/  BPT.TRAP 0x1 ;  /* 0x000000040000795c */ /* 0x000fe20000300000 */
.L_x_151:
[----:B------:R-:W-:Y:S02]  /*5410*/  LEA R11, R2, UR42, 0x3 ;  /* 0x0000002a020b7c11 */ /* 0x000fe4000f8e18ff */
[----:B------:R-:W-:-:S04]  /*5420*/  SHF.L.U32 R0, R16, 0x1f, RZ ;  /* 0x0000001f10007819 */ /* 0x000fc800000006ff */
[----:B------:R1:W2:Y:S01]  /*5430*/  SYNCS.PHASECHK.TRANS64.TRYWAIT P3, [R11+URZ+0x38830], R0 ;  /* 0x038830000b0075a7 */ /* 0x0002a2000806017f */
[----:B------:R-:W-:Y:S05]  /*5440*/  @P0 BRA `(.L_x_152) ;  /* 0x0000000000040947 */ /* 0x000fea0003800000 */
[----:B------:R-:W-:Y:S01]  /*5450*/  BPT.TRAP 0x1 ;  /* 0x000000040000795c */ /* 0x000fe20000300000 */
.L_x_152:
[----:B------:R-:W-:Y:S01]  /*5460*/  IMAD R3, R2, 0x200, R4 ;  /* 0x0000020002037824 */ /* 0x000fe200078e0204 */
[----:B--2---:R-:W-:Y:S06]  /*5470*/  @P3 BRA `(.L_x_153) ;  /* 0x0000000000083947 */ /* 0x004fec0003800000 */
[----:B------:R-:W2:Y:S02]  /*5480*/  SYNCS.PHASECHK.TRANS64.TRYWAIT P3, [R11+URZ+0x38830], R0 ;  /* 0x038830000b0075a7 */ /* 0x000ea4000806017f */
[----:B--2---:R-:W-:Y:S05]  /*5490*/  @!P3 BRA `(.L_x_154) ;  /* 0x000000800008b947 */ /* 0x004fea0003800000 */
.L_x_153:
[----:B------:R-:W-:Y:S01]  /*54a0*/  UIADD3 UR4, UR42, 0x20400, URZ ;  /* 0x000204002a047890 */ /* 0x000fe2000fffe03f */
[----:B------:R-:W-:Y:S01]  /*54b0*/  R2UR UR11, R3 ;  /* 0x00000000030b72ca */ /* 0x000fe200000e0000 */
[----:B------:R-:W-:Y:S01]  /*54c0*/  WARPGROUP.ARRIVE ;  /* 0x00000000000079c5 */ /* 0x000fe20000000000 */
[----:B------:R-:W-:Y:S01]  /*54d0*/  UMOV UR7, 0x40000040 ;  /* 0x4000004000077882 */ /* 0x000fe20000000000 */
[----:B------:R-:W-:Y:S01]  /*54e0*/  USHF.R.U32.HI UR4, URZ, 0x4, UR4 ;  /* 0x000000043f047899 */ /* 0x000fe20008011604 */
[----:B------:R-:W-:Y:S01]  /*54f0*/  UMOV UR5, 0x40000040 ;  /* 0x4000004000057882 */ /* 0x000fe20000000000 */
[----:B------:R-:W-:Y:S02]  /*5500*/  UMOV UR15, 0x40000040 ;  /* 0x40000040000f7882 */ /* 0x000fe40000000000 */
[----:B------:R-:W-:Y:S01]  /*5510*/  ULOP3.LUT UR4, UR4, 0x3fff, URZ, 0xc0, !UPT ;  /* 0x00003fff04047892 */ /* 0x000fe2000f8ec03f */
[----:B------:R-:W-:-:S03]  /*5520*/  UMOV UR19, 0x40000040 ;  /* 0x4000004000137882 */ /* 0x000fc60000000000 */
[----:B------:R-:W-:Y:S02]  /*5530*/  ULOP3.LUT UR4, UR4, 0x10000, URZ, 0xfc, !UPT ;  /* 0x0001000004047892 */ /* 0x000fe4000f8efc3f */
[----:B------:R-:W-:Y:S01]  /*5540*/  UMOV UR6, UR11 ;  /* 0x0000000b00067c82 */ /* 0x000fe20008000000 */
[----:B------:R-:W-:Y:S02]  /*5550*/  UIADD3 UR14, UR11, 0x4, URZ ;  /* 0x000000040b0e7890 */ /* 0x000fe4000fffe03f */
[----:B------:R-:W-:-:S04]  /*5560*/  UIADD3 UR18, UR11, 0x6, URZ ;  /* 0x000000060b127890 */ /* 0x000fc8000fffe03f */
[----:B------:R-:W-:Y:S01]  /*5570*/  HGMMA.64x64x16.F32 R152, gdesc[UR4], RZ, !UPT, gsb0 ;  /* 0x00e00000049879f0 */ /* 0x000fe2000c0008ff */
[----:B------:R-:W-:Y:S01]  /*5580*/  UIADD3 UR6, UR11, 0x2, URZ ;  /* 0x000000020b067890 */ /* 0x000fe2000fffe03f */
[----:B------:R-:W-:Y:S01]  /*5590*/  UMOV UR4, UR8 ;  /* 0x0000000800047c82 */ /* 0x000fe20008000000 */
[----:B------:R-:W-:Y:S01]  /*55a0*/  UMOV UR5, UR9 ;  /* 0x0000000900057c82 */ /* 0x000fe20008000000 */
[----:B------:R-:W-:Y:S01]  /*55b0*/  UMOV UR7, 0x40000040 ;  /* 0x4000004000077882 */ /* 0x000fe20000000000 */
        /* <DEDUP_REMOVED lines=10> */
[----:B------:R-:W-:Y:S05]  /*5660*/  @P0 BRA `(.L_x_155) ;  /* 0x0000000000040947 */ /* 0x000fea0003800000 */
[----:B------:R-:W-:Y:S01]  /*5670*/  BPT.TRAP 0x1 ;  /* 0x000000040000795c */ /* 0x000fe20000300000 */
.L_x_155:
[----:B------:R3:W4:Y:S01]  /*5680*/  SYNCS.PHASECHK.TRANS64.TRYWAIT P3, [R11+URZ+0x38850], R0 ;  /* 0x038850000b0075a7 */ /* 0x000722000806017f */
[----:B------:R-:W-:Y:S05]  /*5690*/  @P0 BRA `(.L_x_156) ;  /* 0x0000000000040947 */ /* 0x000fea0003800000 */
[----:B------:R-:W-:Y:S01]  /*56a0*/  BPT.TRAP 0x1 ;  /* 0x000000040000795c */ /* 0x000fe20000300000 */
.L_x_156:
[----:B----4-:R-:W-:Y:S05]  /*56b0*/  @P3 BRA `(.L_x_157) ;  /* 0x0000000000083947 */ /* 0x010fea0003800000 */
[----:B------:R-:W4:Y:S02]  /*56c0*/  SYNCS.PHASECHK.TRANS64.TRYWAIT P3, [R11+URZ+0x38850], R0 ;  /* 0x038850000b0075a7 */ /* 0x000f24000806017f */
[----:B----4-:R-:W-:Y:S05]  /*56d0*/  @!P3 BRA `(.L_x_158) ;  /* 0x0000007c008cb947 */ /* 0x010fea0003800000 */
.L_x_157:
[----:B-1234-:R-:W-:Y:S01]  /*56e0*/  VIADD R0, R5, 0x26400 ;  /* 0x0002640005007836 */ /* 0x01efe20000000000 */
[C---:B------:R-:W-:Y:S01]  /*56f0*/  IADD3 R3, R7.reuse, 0x200, RZ ;  /* 0x0000020007037810 */ /* 0x040fe20007ffe0ff */
[----:B------:R-:W-:Y:S01]  /*5700*/  VIADD R20, R7, 0x6 ;  /* 0x0000000607147836 */ /* 0x000fe20000000000 */
[----:B------:R-:W-:Y:S01]  /*5710*/  WARPGROUP.ARRIVE ;  /* 0x00000000000079c5 */ /* 0x000fe20000000000 */
[----:B------:R-:W-:Y:S01]  /*5720*/  UMOV UR7, 0x40000040 ;  /* 0x4000004000077882 */ /* 0x000fe20000000000 */
[----:B------:R-:W-:Y:S01]  /*5730*/  SHF.R.U32.HI R0, RZ, 0x4, R0 ;  /* 0x00000004ff007819 */ /* 0x000fe20000011600 */
[----:B------:R-:W-:-:S03]  /*5740*/  UMOV UR5, 0x40000040 ;  /* 0x4000004000057882 */ /* 0x000fc60000000000 */
[----:B------:R-:W1:Y:S01]  /*5750*/  S2R R189, SR_TID.X ;  /* 0x0000000000bd7919 */ /* 0x000e620000002100 */
[----:B------:R-:W-:Y:S02]  /*5760*/  LEA R202, R2, R9, 0xc ;  /* 0x0000000902ca7211 */ /* 0x000fe400078e60ff */
[----:B------:R-:W-:Y:S01]  /*5770*/  LOP3.LUT R14, R0, 0x3fff, RZ, 0xc0, !PT ;  /* 0x00003fff000e7812 */ /* 0x000fe200078ec0ff */
[----:B------:R-:W-:-:S03]  /*5780*/  IMAD R0, R2, 0x1000, R6 ;  /* 0x0000100002007824 */ /* 0x000fc600078e0206 */
[----:B------:R-:W-:Y:S01]  /*5790*/  LOP3.LUT R7, R14, 0x10000, RZ, 0xfc, !PT ;  /* 0x000100000e077812 */ /* 0x000fe200078efcff */
[C---:B------:R-:W-:Y:S01]  /*57a0*/  VIADD R14, R0.reuse, 0x2 ;  /* 0x00000002000e7836 */ /* 0x040fe20000000000 */
[----:B------:R-:W-:Y:S02]  /*57b0*/  R2UR UR6, R0 ;  /* 0x00000000000672ca */ /* 0x000fe400000e0000 */
[C---:B------:R-:W-:Y:S01]  /*57c0*/  R2UR UR4, R7.reuse ;  /* 0x00000000070472ca */ /* 0x040fe200000e0000 */
[C---:B------:R-:W-:Y:S02]  /*57d0*/  VIADD R21, R7.reuse, 0x2 ;  /* 0x0000000207157836 */ /* 0x040fe40000000000 */
[----:B------:R-:W-:-:S10]  /*57e0*/  VIADD R191, R7, 0x800 ;  /* 0x0000080007bf7836 */ /* 0x000fd40000000000 */
[----:B------:R-:W-:Y:S01]  /*57f0*/  HGMMA.64x64x16.F32 R152, gdesc[UR4], R152, gsb0 ;  /* 0x00e00000049879f0 */ /* 0x000fe20008000898 */
[----:B------:R-:W-:Y:S01]  /*5800*/  R2UR UR6, R14 ;  /* 0x000000000e0672ca */ /* 0x000fe200000e0000 */
[----:B------:R-:W-:Y:S01]  /*5810*/  UMOV UR7, 0x40000040 ;  /* 0x4000004000077882 */ /* 0x000fe20000000000 */
[----:B------:R-:W-:Y:S01]  /*5820*/  R2UR UR4, R21 ;  /* 0x00000000150472ca */ /* 0x000fe200000e0000 */
[----:B------:R-:W-:Y:S01]  /*5830*/  UMOV UR5, 0x40000040 ;  /* 0x4000004000057882 */ /* 0x000fe20000000000 */
[----:B------:R-:W-:Y:S01]  /*5840*/  VIADD R21, R7, 0x4 ;  /* 0x0000000407157836 */ /* 0x000fe20000000000 */
[----:B------:R-:W-:Y:S02]  /*5850*/  IADD3 R14, R0, 0x4, RZ ;  /* 0x00000004000e7810 */ /* 0x000fe40007ffe0ff */
[----:B-1----:R-:W-:Y:S01]  /*5860*/  SHF.R.U32.HI R189, RZ, 0x7, R189 ;  /* 0x00000007ffbd7819 */ /* 0x002fe200000116bd */
[----:B------:R-:W-:Y:S02]  /*5870*/  WARPGROUP.DEPBAR.LE gsb0, 0x0 ;  /* 0x00008000000079c5 */ /* 0x000fe40000010000 */
[----:B------:R-:W-:-:S06]  /*5880*/  WARPGROUP.ARRIVE ;  /* 0x00000000000079c5 */ /* 0x000fcc0000000000 */
[----:B------:R-:W-:Y:S01]  /*5890*/  HGMMA.64x64x16.F32 R152, gdesc[UR4], R152, gsb0 ;  /* 0x00e00000049879f0 */ /* 0x000fe20008000898 */
[----:B------:R-:W-:Y:S01]  /*58a0*/  R2UR UR6, R14 ;  /* 0x000000000e0672ca */ /* 0x000fe200000e0000 */
[----:B------:R-:W-:Y:S01]  /*58b0*/  UMOV UR7, 0x40000040 ;  /* 0x4000004000077882 */ /* 0x000fe20000000000 */
[----:B------:R-:W-:Y:S01]  /*58c0*/  R2UR UR4, R21 ;  /* 0x00000000150472ca */ /* 0x000fe200000e0000 */
[----:B------:R-:W-:Y:S01]  /*58d0*/  UMOV UR5, 0x40000040 ;  /* 0x4000004000057882 */ /* 0x000fe20000000000 */
[C---:B------:R-:W-:Y:S02]  /*58e0*/  VIADD R14, R0.reuse, 0x6 ;  /* 0x00000006000e7836 */ /* 0x040fe40000000000 */
        /* <DEDUP_REMOVED lines=9> */
[----:B------:R-:W-:Y:S02]  /*5980*/  WARPGROUP.DEPBAR.LE gsb0, 0x0 ;  /* 0x00008000000079c5 */ /* 0x000fe40000010000 */
[----:B------:R-:W-:-:S08]  /*5990*/  WARPGROUP.ARRIVE ;  /* 0x00000000000079c5 */ /* 0x000fd00000000000 */
        /* <DEDUP_REMOVED lines=104> */
[----:B------:R-:W1:Y:S02]  /*6020*/  SHFL.IDX PT, R3, R189, RZ, 0x1f ;  /* 0x00001fffbd037589 */ /* 0x000e6400000e0000 */
[----:B-1----:R-:W-:-:S04]  /*6030*/  ISETP.GT.AND P3, PT, R3, 0x7f, PT ;  /* 0x0000007f0300780c */ /* 0x002fc80003f64270 */
[----:B------:R-:W-:-:S04]  /*6040*/  SEL R3, RZ, 0x2, !P3 ;  /* 0x00000002ff037807 */ /* 0x000fc80005800000 */
        /* <DEDUP_REMOVED lines=9> */
[----:B------:R-:W-:-:S05]  /*60e0*/  IMAD.MOV.U32 R20, RZ, RZ, 0x4 ;  /* 0x00000004ff147424 */ /* 0x000fca00078e00ff */
[C---:B------:R-:W-:Y:S02]  /*60f0*/  SEL R14, R20.reuse, 0x2, P3 ;  /* 0x00000002140e7807 */ /* 0x040fe40001800000 */
[----:B------:R-:W-:Y:S02]  /*6100*/  SEL R20, R20, 0x6, !P3 ;  /* 0x0000000614147807 */ /* 0x000fe40005800000 */
        /* <DEDUP_REMOVED lines=9> */
[--C-:B------:R-:W-:Y:S02]  /*61a0*/  IMAD.IADD R189, R21, 0x1, R20.reuse ;  /* 0x0000000115bd7824 */ /* 0x100fe400078e0214 */
[----:B------:R-:W-:Y:S02]  /*61b0*/  IMAD.IADD R21, R191, 0x1, R20 ;  /* 0x00000001bf157824 */ /* 0x000fe400078e0214 */
[----:B------:R-:W-:Y:S01]  /*61c0*/  VIADD R191, R7, 0xa00 ;  /* 0x00000a0007bf7836 */ /* 0x000fe20000000000 */
        /* <DEDUP_REMOVED lines=23> */
[----:B------:R-:W-:-:S03]  /*6340*/  IADD3 R189, R191, R3, RZ ;  /* 0x00000003bfbd7210 */ /* 0x000fc60007ffe0ff */
        /* <DEDUP_REMOVED lines=8> */
[----:B------:R-:W-:Y:S02]  /*63d0*/  IMAD.IADD R190, R14, 0x1, R21 ;  /* 0x000000010ebe7824 */ /* 0x000fe400078e0215 */
        /* <DEDUP_REMOVED lines=8> */
[----:B------:R-:W-:Y:S01]  /*6460*/  IMAD.IADD R189, R20, 0x1, R21 ;  /* 0x0000000114bd7824 */ /* 0x000fe200078e0215 */
[----:B------:R-:W-:Y:S02]  /*6470*/  IADD3 R21, R191, R20, RZ ;  /* 0x00000014bf157210 */ /* 0x000fe40007ffe0ff */
[----:B------:R-:W-:Y:S01]  /*6480*/  IADD3 R191, R7, 0xc00, RZ ;  /* 0x00000c0007bf7810 */ /* 0x000fe20007ffe0ff */
[----:B------:R-:W-:Y:S02]  /*6490*/  WARPGROUP.DEPBAR.LE gsb0, 0x0 ;  /* 0x00008000000079c5 */ /* 0x000fe40000010000 */
[----:B------:R-:W-:-:S06]  /*64a0*/  WARPGROUP.ARRIVE ;  /* 0x00000000000079c5 */ /* 0x000fcc0000000000 */
        /* <DEDUP_REMOVED lines=21> */
[----:B------:R-:W-:Y:S02]  /*6600*/  IMAD.IADD R189, R191, 0x1, R3 ;  /* 0x00000001bfbd7824 */ /* 0x000fe400078e0203 */
        /* <DEDUP_REMOVED lines=8> */
[----:B------:R-:W-:Y:S01]  /*6690*/  IMAD.IADD R190, R14, 0x1, R21 ;  /* 0x000000010ebe7824 */ /* 0x000fe200078e0215 */
[----:B------:R-:W-:Y:S01]  /*66a0*/  IADD3 R189, R191, R14, RZ ;  /* 0x0000000ebfbd7210 */ /* 0x000fe20007ffe0ff */
[----:B------:R-:W-:Y:S02]  /*66b0*/  WARPGROUP.DEPBAR.LE gsb0, 0x0 ;  /* 0x00008000000079c5 */ /* 0x000fe40000010000 */
[----:B------:R-:W-:-:S07]  /*66c0*/  WARPGROUP.ARRIVE ;  /* 0x00000000000079c5 */ /* 0x000fce0000000000 */
        /* <DEDUP_REMOVED lines=41> */
[C---:B------:R-:W-:Y:S02]  /*6960*/  IMAD.IADD R14, R189.reuse, 0x1, R14 ;  /* 0x00000001bd0e7824 */ /* 0x040fe400078e020e */
[----:B------:R-:W-:Y:S01]  /*6970*/  IMAD.IADD R21, R20, 0x1, R21 ;  /* 0x0000000114157824 */ /* 0x000fe200078e0215 */
[----:B------:R-:W-:Y:S01]  /*6980*/  IADD3 R20, R189, R20, RZ ;  /* 0x00000014bd147210 */ /* 0x000fe20007ffe0ff */
[----:B------:R-:W-:-:S02]  /*6990*/  WARPGROUP.DEPBAR.LE gsb0, 0x0 ;  /* 0x00008000000079c5 */ /* 0x000fc40000010000 */
        /* <DEDUP_REMOVED lines=20> */
[----:B------:R-:W-:Y:S01]  /*6ae0*/  IADD3 R20, R3, R14, R7 ;  /* 0x0000000e03147210 */ /* 0x000fe20007ffe007 */
[----:B------:R-:W-:Y:S02]  /*6af0*/  WARPGROUP.DEPBAR.LE gsb0, 0x0 ;  /* 0x00008000000079c5 */ /* 0x000fe40000010000 */
[----:B------:R-:W-:-:S08]  /*6b00*/  WARPGROUP.ARRIVE ;  /* 0x00000000000079c5 */ /* 0x000fd00000000000 */
        /* <DEDUP_REMOVED lines=9> */
[----:B------:R-:W-:-:S12]  /*6ba0*/  UMOV UR7, 0x40000040 ;  /* 0x4000004000077882 */ /* 0x000fd80000000000 */
[----:B------:R-:W-:Y:S01]  /*6bb0*/  UMOV UR6, UR4 ;  /* 0x0000000400067c82 */ /* 0x000fe20008000000 */
[----:B------:R-:W-:Y:S02]  /*6bc0*/  WARPGROUP.DEPBAR.LE gsb0, 0x0 ;  /* 0x00008000000079c5 */ /* 0x000fe40000010000 */
        /* <DEDUP_REMOVED lines=15> */
[----:B------:R-:W-:Y:S02]  /*6cc0*/  FMNMX.FTZ R20, R181, R0, !PT ;  /* 0x00000000b5147209 */ /* 0x000fe40007810000 */
[----:B------:R-:W-:-:S03]  /*6cd0*/  FMNMX.FTZ R0, R154, R13, !PT ;  /* 0x0000000d9a007209 */ /* 0x000fc60007810000 */
        /* <DEDUP_REMOVED lines=12> */
[C---:B------:R-:W-:Y:S01]  /*6da0*/  FMUL.FTZ R194, R0.reuse, UR10 ;  /* 0x0000000a00c27c20 */ /* 0x040fe20008410000 */
[----:B------:R-:W-:Y:S01]  /*6db0*/  FMNMX.FTZ R3, R171, R14, !PT ;  /* 0x0000000eab037209 */ /* 0x000fe20007810000 */
[----:B------:R-:W-:Y:S02]  /*6dc0*/  FADD.FTZ R15, -R0, R15 ;  /* 0x0000000f000f7221 */ /* 0x000fe40000010100 */
[--C-:B------:R-:W-:Y:S01]  /*6dd0*/  FFMA.FTZ R189, R152, UR10, -R194.reuse ;  /* 0x0000000a98bd7c23 */ /* 0x100fe200080108c2 */
[----:B------:R-:W-:Y:S01]  /*6de0*/  FMNMX.FTZ R20, R174, R3, !PT ;  /* 0x00000003ae147209 */ /* 0x000fe20007810000 */
[--C-:B------:R-:W-:Y:S01]  /*6df0*/  FFMA.FTZ R21, R153, UR10, -R194.reuse ;  /* 0x0000000a99157c23 */ /* 0x100fe200080108c2 */
[----:B------:R-:W-:Y:S01]  /*6e00*/  FMUL.FTZ R15, R15, UR10 ;  /* 0x0000000a0f0f7c20 */ /* 0x000fe20008410000 */
        /* <DEDUP_REMOVED lines=11> */
[--C-:B------:R-:W-:Y:S01]  /*6ec0*/  FFMA.FTZ R169, R169, UR10, -R194.reuse ;  /* 0x0000000aa9a97c23 */ /* 0x100fe200080108c2 */
[--C-:B------:R-:W-:Y:S01]  /*6ed0*/  FFMA.FTZ R172, R172, UR10, -R194.reuse ;  /* 0x0000000aacac7c23 */ /* 0x100fe200080108c2 */
[----:B------:R-:W-:Y:S01]  /*6ee0*/  FMNMX.FTZ R152, R182, R3, !PT ;  /* 0x00000003b6987209 */ /* 0x000fe20007810000 */
[----:B------:R2:W-:Y:S01]  /*6ef0*/  MUFU.EX2 R20, R156 ;  /* 0x0000009c00147308 */ /* 0x0005e20000000800 */
[--C-:B------:R-:W-:Y:S01]  /*6f00*/  FFMA.FTZ R173, R173, UR10, -R194.reuse ;  /* 0x0000000aadad7c23 */ /* 0x100fe200080108c2 */
[--C-:B------:R-:W-:Y:S01]  /*6f10*/  FFMA.FTZ R176, R176, UR10, -R194.reuse ;  /* 0x0000000ab0b07c23 */ /* 0x100fe200080108c2 */
[----:B------:R-:W-:Y:S01]  /*6f20*/  FMNMX.FTZ R152, R183, R152, !PT ;  /* 0x00000098b7987209 */ /* 0x000fe20007810000 */
[--C-:B------:R-:W-:Y:S01]  /*6f30*/  FFMA.FTZ R177, R177, UR10, -R194.reuse ;  /* 0x0000000ab1b17c23 */ /* 0x100fe200080108c2 */
[----:B------:R-:W-:-:S03]  /*6f40*/  FFMA.FTZ R180, R180, UR10, -R194 ;  /* 0x0000000ab4b47c23 */ /* 0x000fc600080108c2 */
[----:B------:R-:W3:Y:S01]  /*6f50*/  SHFL.BFLY PT, R3, R152, 0x2, 0x1f ;  /* 0x0c401f0098037f89 */ /* 0x000ee200000e0000 */
        /* <DEDUP_REMOVED lines=22> */
[----:B------:R-:W-:Y:S01]  /*70c0*/  FMUL.FTZ R61, R61, R15 ;  /* 0x0000000f3d3d7220 */ /* 0x000fe20000410000 */
[----:B---3--:R-:W-:Y:S01]  /*70d0*/  FMNMX.FTZ R153, R152, R3, !PT ;  /* 0x0000000398997209 */ /* 0x008fe20007810000 */
[----:B------:R-:W-:Y:S01]  /*70e0*/  MUFU.EX2 R190, R190 ;  /* 0x000000be00be7308 */ /* 0x000fe20000000800 */
[-C--:B------:R-:W-:Y:S01]  /*70f0*/  FMUL.FTZ R64, R64, R15.reuse ;  /* 0x0000000f40407220 */ /* 0x080fe20000410000 */
[-C--:B------:R-:W-:Y:S01]  /*7100*/  FMUL.FTZ R65, R65, R15.reuse ;  /* 0x0000000f41417220 */ /* 0x080fe20000410000 */
[-C--:B------:R-:W-:Y:S01]  /*7110*/  FMUL.FTZ R68, R68, R15.reuse ;  /* 0x0000000f44447220 */ /* 0x080fe20000410000 */
[----:B------:R-:W1:Y:S01]  /*7120*/  SHFL.BFLY PT, R152, R153, 0x1, 0x1f ;  /* 0x0c201f0099987f89 */ /* 0x000e6200000e0000 */
        /* <DEDUP_REMOVED lines=19> */
[----:B------:R-:W4:Y:S01]  /*7260*/  MUFU.EX2 R193, R193 ;  /* 0x000000c100c17308 */ /* 0x000f220000000800 */
[-C--:B------:R-:W-:Y:S01]  /*7270*/  FMUL.FTZ R104, R104, R15.reuse ;  /* 0x0000000f68687220 */ /* 0x080fe20000410000 */
[-C--:B------:R-:W-:Y:S01]  /*7280*/  FMUL.FTZ R105, R105, R15.reuse ;  /* 0x0000000f69697220 */ /* 0x080fe20000410000 */
[-C--:B------:R-:W-:Y:S01]  /*7290*/  FMUL.FTZ R108, R108, R15.reuse ;  /* 0x0000000f6c6c7220 */ /* 0x080fe20000410000 */
[----:B-1----:R-:W-:Y:S01]  /*72a0*/  FMNMX.FTZ R3, R153, R152, !PT ;  /* 0x0000009899037209 */ /* 0x002fe20007810000 */
[----:B------:R-:W-:Y:S01]  /*72b0*/  FFMA.FTZ R153, R181, UR10, -R194 ;  /* 0x0000000ab5997c23 */ /* 0x000fe200080108c2 */
[-C--:B------:R-:W-:Y:S01]  /*72c0*/  FMUL.FTZ R109, R109, R15.reuse ;  /* 0x0000000f6d6d7220 */ /* 0x080fe20000410000 */
[-C--:B------:R-:W-:Y:S01]  /*72d0*/  FMUL.FTZ R112, R112, R15.reuse ;  /* 0x0000000f70707220 */ /* 0x080fe20000410000 */
[----:B------:R-:W-:Y:S01]  /*72e0*/  MUFU.EX2 R168, R168 ;  /* 0x000000a800a87308 */ /* 0x000fe20000000800 */
[C---:B------:R-:W-:Y:S01]  /*72f0*/  FADD.FTZ R152, -R3.reuse, R13 ;  /* 0x0000000d03987221 */ /* 0x040fe20000010100 */
[----:B--2---:R-:W-:Y:S01]  /*7300*/  FMUL.FTZ R156, R3, UR10 ;  /* 0x0000000a039c7c20 */ /* 0x004fe20008410000 */
[-C--:B------:R-:W-:Y:S01]  /*7310*/  FMUL.FTZ R113, R113, R15.reuse ;  /* 0x0000000f71717220 */ /* 0x080fe20000410000 */
[----:B------:R-:W-:Y:S01]  /*7320*/  FMUL.FTZ R116, R116, R15 ;  /* 0x0000000f74747220 */ /* 0x000fe20000410000 */
[----:B------:R-:W-:Y:S01]  /*7330*/  FMUL.FTZ R152, R152, UR10 ;  /* 0x0000000a98987c20 */ /* 0x000fe20008410000 */
[--C-:B------:R-:W-:Y:S01]  /*7340*/  FFMA.FTZ R194, R154, UR10, -R156.reuse ;  /* 0x0000000a9ac27c23 */ /* 0x100fe2000801089c */
[--C-:B------:R-:W-:Y:S01]  /*7350*/  FFMA.FTZ R195, R155, UR10, -R156.reuse ;  /* 0x0000000a9bc37c23 */ /* 0x100fe2000801089c */
[----:B------:R1:W-:Y:S01]  /*7360*/  MUFU.EX2 R13, R153 ;  /* 0x00000099000d7308 */ /* 0x0003e20000000800 */
[--C-:B------:R-:W-:Y:S01]  /*7370*/  FFMA.FTZ R196, R158, UR10, -R156.reuse ;  /* 0x0000000a9ec47c23 */ /* 0x100fe2000801089c */
[--C-:B------:R-:W-:Y:S01]  /*7380*/  FFMA.FTZ R197, R159, UR10, -R156.reuse ;  /* 0x0000000a9fc57c23 */ /* 0x100fe2000801089c */
[--C-:B------:R-:W-:Y:S01]  /*7390*/  FFMA.FTZ R198, R162, UR10, -R156.reuse ;  /* 0x0000000aa2c67c23 */ /* 0x100fe2000801089c */
[--C-:B------:R-:W-:Y:S01]  /*73a0*/  FFMA.FTZ R199, R163, UR10, -R156.reuse ;  /* 0x0000000aa3c77c23 */ /* 0x100fe2000801089c */
[--C-:B------:R-:W-:Y:S01]  /*73b0*/  FFMA.FTZ R200, R166, UR10, -R156.reuse ;  /* 0x0000000aa6c87c23 */ /* 0x100fe2000801089c */
[--C-:B------:R-:W-:Y:S01]  /*73c0*/  FFMA.FTZ R201, R167, UR10, -R156.reuse ;  /* 0x0000000aa7c97c23 */ /* 0x100fe2000801089c */
[----:B------:R-:W-:Y:S01]  /*73d0*/  FFMA.FTZ R170, R170, UR10, -R156 ;  /* 0x0000000aaaaa7c23 */ /* 0x000fe2000801089c */
[----:B------:R2:W5:Y:S01]  /*73e0*/  MUFU.EX2 R181, R152 ;  /* 0x0000009800b57308 */ /* 0x0005620000000800 */
[----:B-1----:R-:W-:-:S02]  /*73f0*/  IMAD.MOV R153, RZ, RZ, -R19 ;  /* 0x000000ffff997224 */ /* 0x002fc400078e0a13 */
[--C-:B------:R-:W-:Y:S01]  /*7400*/  FFMA.FTZ R171, R171, UR10, -R156.reuse ;  /* 0x0000000aabab7c23 */ /* 0x100fe2000801089c */
[--C-:B------:R-:W-:Y:S01]  /*7410*/  FFMA.FTZ R174, R174, UR10, -R156.reuse ;  /* 0x0000000aaeae7c23 */ /* 0x100fe2000801089c */
[--C-:B------:R-:W-:Y:S01]  /*7420*/  FFMA.FTZ R175, R175, UR10, -R156.reuse ;  /* 0x0000000aafaf7c23 */ /* 0x100fe2000801089c */
[--C-:B------:R-:W-:Y:S01]  /*7430*/  FFMA.FTZ R178, R178, UR10, -R156.reuse ;  /* 0x0000000ab2b27c23 */ /* 0x100fe2000801089c */
[----:B------:R-:W-:Y:S01]  /*7440*/  ISETP.NE.AND P3, PT, R18, R153, PT ;  /* 0x000000991200720c */ /* 0x000fe20003f65270 */
[--C-:B------:R-:W-:Y:S01]  /*7450*/  FFMA.FTZ R179, R179, UR10, -R156.reuse ;  /* 0x0000000ab3b37c23 */ /* 0x100fe2000801089c */
[--C-:B------:R-:W-:Y:S01]  /*7460*/  FFMA.FTZ R183, R183, UR10, -R156.reuse ;  /* 0x0000000ab7b77c23 */ /* 0x100fe2000801089c */
[----:B--2---:R-:W-:Y:S02]  /*7470*/  @!P1 VIADD R152, R11, 0x38840 ;  /* 0x000388400b989836 */ /* 0x004fe40000000000 */
[----:B------:R-:W-:Y:S01]  /*7480*/  FFMA.FTZ R182, R182, UR10, -R156 ;  /* 0x0000000ab6b67c23 */ /* 0x000fe2000801089c */
[----:B------:R-:W-:Y:S01]  /*7490*/  MUFU.EX2 R194, R194 ;  /* 0x000000c200c27308 */ /* 0x000fe20000000800 */
[----:B---3--:R-:W-:Y:S01]  /*74a0*/  F2FP.F16.F32.PACK_AB R156, R191, R190 ;  /* 0x000000bebf9c723e */ /* 0x008fe200000000ff */
[-C--:B------:R-:W-:Y:S01]  /*74b0*/  FMUL.FTZ R117, R117, R15.reuse ;  /* 0x0000000f75757220 */ /* 0x080fe20000410000 */
[----:B------:R-:W-:Y:S01]  /*74c0*/  @!P1 PRMT R152, RZ, 0x654, R152 ;  /* 0x00000654ff989816 */ /* 0x000fe20000000098 */
[----:B------:R-:W-:Y:S01]  /*74d0*/  FMUL.FTZ R120, R120, R15 ;  /* 0x0000000f78787220 */ /* 0x000fe20000410000 */
[----:B----4-:R-:W-:Y:S01]  /*74e0*/  F2FP.F16.F32.PACK_AB R158, R193, R192 ;  /* 0x000000c0c19e723e */ /* 0x010fe200000000ff */
[-C--:B-----5:R-:W-:Y:S01]  /*74f0*/  FMUL.FTZ R26, R26, R181.reuse ;  /* 0x000000b51a1a7220 */ /* 0x0a0fe20000410000 */
[----:B------:R1:W-:Y:S01]  /*7500*/  @!P1 SYNCS.ARRIVE.TRANS64.RED.A1T0 RZ, [R152+URZ], RZ ;  /* 0x000000ff98ff99a7 */ /* 0x0003e2000810043f */
[----:B------:R-:W-:Y:S01]  /*7510*/  @!P3 IMAD R12, R12, 0x40, R17 ;  /* 0x000000400c0cb824 */ /* 0x000fe200078e0211 */
[----:B------:R-:W2:Y:S01]  /*7520*/  MUFU.EX2 R195, R195 ;  /* 0x000000c300c37308 */ /* 0x000ea20000000800 */
[-C--:B------:R-:W-:Y:S01]  /*7530*/  FMUL.FTZ R27, R27, R181.reuse ;  /* 0x000000b51b1b7220 */ /* 0x080fe20000410000 */
[-C--:B------:R-:W-:Y:S01]  /*7540*/  FMUL.FTZ R30, R30, R181.reuse ;  /* 0x000000b51e1e7220 */ /* 0x080fe20000410000 */
[-C--:B------:R-:W-:Y:S01]  /*7550*/  FMUL.FTZ R31, R31, R181.reuse ;  /* 0x000000b51f1f7220 */ /* 0x080fe20000410000 */
[----:B------:R-:W-:Y:S01]  /*7560*/  @!P3 LEA R154, R12, UR42, 0x2 ;  /* 0x0000002a0c9abc11 */ /* 0x000fe2000f8e10ff */
[-C--:B------:R-:W-:Y:S01]  /*7570*/  FMUL.FTZ R34, R34, R181.reuse ;  /* 0x000000b522227220 */ /* 0x080fe20000410000 */
[----:B-1----:R-:W-:Y:S01]  /*7580*/  F2FP.F16.F32.PACK_AB R152, R21, R14 ;  /* 0x0000000e1598723e */ /* 0x002fe200000000ff */
[-C--:B------:R-:W-:Y:S01]  /*7590*/  FMUL.FTZ R35, R35, R181.reuse ;  /* 0x000000b523237220 */ /* 0x080fe20000410000 */
[----:B------:R-:W-:Y:S01]  /*75a0*/  MUFU.EX2 R196, R196 ;  /* 0x000000c400c47308 */ /* 0x000fe20000000800 */
[----:B------:R-:W-:Y:S01]  /*75b0*/  @!P3 STS [R154+0x38400], R15 ;  /* 0x0384000f9a00b388 */ /* 0x000fe20000000800 */
[-C--:B------:R-:W-:Y:S01]  /*75c0*/  FMUL.FTZ R38, R38, R181.reuse ;  /* 0x000000b526267220 */ /* 0x080fe20000410000 */
[-C--:B------:R-:W-:Y:S01]  /*75d0*/  FMUL.FTZ R39, R39, R181.reuse ;  /* 0x000000b527277220 */ /* 0x080fe20000410000 */
[-C--:B------:R-:W-:Y:S01]  /*75e0*/  FMUL.FTZ R42, R42, R181.reuse ;  /* 0x000000b52a2a7220 */ /* 0x080fe20000410000 */
[----:B------:R1:W-:Y:S01]  /*75f0*/  @!P3 STS [R154+0x38420], R181 ;  /* 0x038420b59a00b388 */ /* 0x0003e20000000800 */
[-C--:B------:R-:W-:Y:S01]  /*7600*/  FMUL.FTZ R43, R43, R181.reuse ;  /* 0x000000b52b2b7220 */ /* 0x080fe20000410000 */
[-C--:B------:R-:W-:Y:S01]  /*7610*/  FMUL.FTZ R46, R46, R181.reuse ;  /* 0x000000b52e2e7220 */ /* 0x080fe20000410000 */
[----:B------:R-:W3:Y:S01]  /*7620*/  MUFU.EX2 R197, R197 ;  /* 0x000000c500c57308 */ /* 0x000ee20000000800 */
[----:B--2---:R-:W-:Y:S01]  /*7630*/  F2FP.F16.F32.PACK_AB R153, R195, R194 ;  /* 0x000000c2c399723e */ /* 0x004fe200000000ff */
[-C--:B------:R-:W-:Y:S01]  /*7640*/  FMUL.FTZ R47, R47, R181.reuse ;  /* 0x000000b52f2f7220 */ /* 0x080fe20000410000 */
[-C--:B------:R-:W-:Y:S01]  /*7650*/  FMUL.FTZ R50, R50, R181.reuse ;  /* 0x000000b532327220 */ /* 0x080fe20000410000 */
[-C--:B------:R-:W-:Y:S01]  /*7660*/  FMUL.FTZ R51, R51, R181.reuse ;  /* 0x000000b533337220 */ /* 0x080fe20000410000 */
[-C--:B------:R-:W-:Y:S01]  /*7670*/  FMUL.FTZ R54, R54, R181.reuse ;  /* 0x000000b536367220 */ /* 0x080fe20000410000 */
[-C--:B------:R-:W-:Y:S01]  /*7680*/  FMUL.FTZ R55, R55, R181.reuse ;  /* 0x000000b537377220 */ /* 0x080fe20000410000 */
[----:B-1----:R-:W-:Y:S01]  /*7690*/  F2FP.F16.F32.PACK_AB R154, R189, R20 ;  /* 0x00000014bd9a723e */ /* 0x002fe200000000ff */
        /* <DEDUP_REMOVED lines=8> */
[----:B------:R-:W1:Y:S01]  /*7720*/  MUFU.EX2 R199, R199 ;  /* 0x000000c700c77308 */ /* 0x000e620000000800 */
[----:B---3--:R-:W-:Y:S01]  /*7730*/  F2FP.F16.F32.PACK_AB R155, R197, R196 ;  /* 0x000000c4c59b723e */ /* 0x008fe200000000ff */
[----:B------:R-:W-:Y:S01]  /*7740*/  BAR.SYNC.DEFER_BLOCKING 0xf, 0x100 ;  /* 0x03c4000000007b1d */ /* 0x000fe20000010000 */
        /* <DEDUP_REMOVED lines=13> */
[----:B------:R-:W2:Y:S01]  /*7820*/  MUFU.EX2 R201, R201 ;  /* 0x000000c900c97308 */ /* 0x000ea20000000800 */
[----:B-1----:R-:W-:Y:S01]  /*7830*/  F2FP.F16.F32.PACK_AB R157, R199, R198 ;  /* 0x000000c6c79d723e */ /* 0x002fe200000000ff */
[-C--:B------:R-:W-:Y:S01]  /*7840*/  FMUL.FTZ R95, R95, R181.reuse ;  /* 0x000000b55f5f7220 */ /* 0x080fe20000410000 */
[-C--:B------:R-:W-:Y:S01]  /*7850*/  FMUL.FTZ R98, R98, R181.reuse ;  /* 0x000000b562627220 */ /* 0x080fe20000410000 */
[-C--:B------:R-:W-:Y:S01]  /*7860*/  FMUL.FTZ R99, R99, R181.reuse ;  /* 0x000000b563637220 */ /* 0x080fe20000410000 */
[-C--:B------:R-:W-:Y:S01]  /*7870*/  FMUL.FTZ R102, R102, R181.reuse ;  /* 0x000000b566667220 */ /* 0x080fe20000410000 */
[-C--:B------:R-:W-:Y:S01]  /*7880*/  FMUL.FTZ R103, R103, R181.reuse ;  /* 0x000000b567677220 */ /* 0x080fe20000410000 */
[-C--:B------:R-:W-:Y:S01]  /*7890*/  FMUL.FTZ R106, R106, R181.reuse ;  /* 0x000000b56a6a7220 */ /* 0x080fe20000410000 */
[----:B------:R-:W1:Y:S01]  /*78a0*/  MUFU.EX2 R169, R169 ;  /* 0x000000a900a97308 */ /* 0x000e620000000800 */
[-C--:B------:R-:W-:Y:S01]  /*78b0*/  FMUL.FTZ R107, R107, R181.reuse ;  /* 0x000000b56b6b7220 */ /* 0x080fe20000410000 */
[-C--:B------:R-:W-:Y:S01]  /*78c0*/  FMUL.FTZ R110, R110, R181.reuse ;  /* 0x000000b56e6e7220 */ /* 0x080fe20000410000 */
[-C--:B------:R-:W-:Y:S01]  /*78d0*/  FMUL.FTZ R111, R111, R181.reuse ;  /* 0x000000b56f6f7220 */ /* 0x080fe20000410000 */
[-C--:B------:R-:W-:Y:S01]  /*78e0*/  FMUL.FTZ R114, R114, R181.reuse ;  /* 0x000000b572727220 */ /* 0x080fe20000410000 */
[-C--:B------:R-:W-:Y:S01]  /*78f0*/  FMUL.FTZ R115, R115, R181.reuse ;  /* 0x000000b573737220 */ /* 0x080fe20000410000 */
[-C--:B------:R-:W-:Y:S01]  /*7900*/  FMUL.FTZ R118, R118, R181.reuse ;  /* 0x000000b576767220 */ /* 0x080fe20000410000 */
[----:B------:R-:W-:Y:S01]  /*7910*/  FMUL.FTZ R119, R119, R181 ;  /* 0x000000b577777220 */ /* 0x000fe20000410000 */
[----:B------:R-:W-:Y:S01]  /*7920*/  MUFU.EX2 R172, R172 ;  /* 0x000000ac00ac7308 */ /* 0x000fe20000000800 */
[----:B--2---:R-:W-:Y:S01]  /*7930*/  F2FP.F16.F32.PACK_AB R159, R201, R200 ;  /* 0x000000c8c99f723e */ /* 0x004fe200000000ff */
[----:B------:R-:W-:Y:S01]  /*7940*/  FMUL.FTZ R121, R121, R15 ;  /* 0x0000000f79797220 */ /* 0x000fe20000410000 */
[-C--:B------:R-:W-:Y:S01]  /*7950*/  FMUL.FTZ R122, R122, R181.reuse ;  /* 0x000000b57a7a7220 */ /* 0x080fe20000410000 */
[----:B------:R-:W-:Y:S01]  /*7960*/  FMUL.FTZ R123, R123, R181 ;  /* 0x000000b57b7b7220 */ /* 0x000fe20000410000 */
[-C--:B------:R-:W-:Y:S01]  /*7970*/  FMUL.FTZ R124, R124, R15.reuse ;  /* 0x0000000f7c7c7220 */ /* 0x080fe20000410000 */
[----:B------:R-:W-:Y:S01]  /*7980*/  FMUL.FTZ R125, R125, R15 ;  /* 0x0000000f7d7d7220 */ /* 0x000fe20000410000 */
[-C--:B------:R-:W-:Y:S01]  /*7990*/  FMUL.FTZ R126, R126, R181.reuse ;  /* 0x000000b57e7e7220 */ /* 0x080fe20000410000 */
[----:B------:R-:W2:Y:S01]  /*79a0*/  MUFU.EX2 R173, R173 ;  /* 0x000000ad00ad7308 */ /* 0x000ea20000000800 */
[----:B-1----:R-:W-:Y:S01]  /*79b0*/  F2FP.F16.F32.PACK_AB R160, R169, R168 ;  /* 0x000000a8a9a0723e */ /* 0x002fe200000000ff */
[----:B------:R-:W-:Y:S01]  /*79c0*/  FMUL.FTZ R127, R127, R181 ;  /* 0x000000b57f7f7220 */ /* 0x000fe20000410000 */
[-C--:B------:R-:W-:Y:S01]  /*79d0*/  FMUL.FTZ R128, R128, R15.reuse ;  /* 0x0000000f80807220 */ /* 0x080fe20000410000 */
[----:B------:R-:W-:Y:S01]  /*79e0*/  FMUL.FTZ R129, R129, R15 ;  /* 0x0000000f81817220 */ /* 0x000fe20000410000 */
[-C--:B------:R-:W-:Y:S01]  /*79f0*/  FMUL.FTZ R130, R130, R181.reuse ;  /* 0x000000b582827220 */ /* 0x080fe20000410000 */
[----:B------:R-:W-:Y:S01]  /*7a00*/  FMUL.FTZ R131, R131, R181 ;  /* 0x000000b583837220 */ /* 0x000fe20000410000 */
[-C--:B------:R-:W-:Y:S01]  /*7a10*/  FMUL.FTZ R132, R132, R15.reuse ;  /* 0x0000000f84847220 */ /* 0x080fe20000410000 */
[----:B------:R-:W-:Y:S01]  /*7a20*/  MUFU.EX2 R170, R170 ;  /* 0x000000aa00aa7308 */ /* 0x000fe20000000800 */
[----:B------:R-:W-:Y:S01]  /*7a30*/  FMUL.FTZ R133, R133, R15 ;  /* 0x0000000f85857220 */ /* 0x000fe20000410000 */
[-C--:B------:R-:W-:Y:S01]  /*7a40*/  FMUL.FTZ R134, R134, R181.reuse ;  /* 0x000000b586867220 */ /* 0x080fe20000410000 */
[----:B------:R-:W-:Y:S01]  /*7a50*/  FMUL.FTZ R135, R135, R181 ;  /* 0x000000b587877220 */ /* 0x000fe20000410000 */
[-C--:B------:R-:W-:Y:S01]  /*7a60*/  FMUL.FTZ R136, R136, R15.reuse ;  /* 0x0000000f88887220 */ /* 0x080fe20000410000 */
[----:B------:R-:W-:Y:S01]  /*7a70*/  FMUL.FTZ R137, R137, R15 ;  /* 0x0000000f89897220 */ /* 0x000fe20000410000 */
[-C--:B------:R-:W-:Y:S01]  /*7a80*/  FMUL.FTZ R138, R138, R181.reuse ;  /* 0x000000b58a8a7220 */ /* 0x080fe20000410000 */
[----:B------:R-:W-:Y:S01]  /*7a90*/  FMUL.FTZ R139, R139, R181 ;  /* 0x000000b58b8b7220 */ /* 0x000fe20000410000 */
[----:B------:R-:W1:Y:S01]  /*7aa0*/  MUFU.EX2 R171, R171 ;  /* 0x000000ab00ab7308 */ /* 0x000e620000000800 */
[----:B--2---:R-:W-:Y:S01]  /*7ab0*/  F2FP.F16.F32.PACK_AB R162, R173, R172 ;  /* 0x000000acada2723e */ /* 0x004fe200000000ff */
[-C--:B------:R-:W-:Y:S01]  /*7ac0*/  FMUL.FTZ R140, R140, R15.reuse ;  /* 0x0000000f8c8c7220 */ /* 0x080fe20000410000 */
[----:B------:R-:W-:Y:S01]  /*7ad0*/  FMUL.FTZ R141, R141, R15 ;  /* 0x0000000f8d8d7220 */ /* 0x000fe20000410000 */
[-C--:B------:R-:W-:Y:S01]  /*7ae0*/  FMUL.FTZ R142, R142, R181.reuse ;  /* 0x000000b58e8e7220 */ /* 0x080fe20000410000 */
[----:B------:R-:W-:Y:S01]  /*7af0*/  FMUL.FTZ R143, R143, R181 ;  /* 0x000000b58f8f7220 */ /* 0x000fe20000410000 */
[-C--:B------:R-:W-:Y:S01]  /*7b00*/  FMUL.FTZ R144, R144, R15.reuse ;  /* 0x0000000f90907220 */ /* 0x080fe20000410000 */
[----:B------:R-:W-:Y:S01]  /*7b10*/  FMUL.FTZ R145, R145, R15 ;  /* 0x0000000f91917220 */ /* 0x000fe20000410000 */
[----:B------:R-:W-:Y:S01]  /*7b20*/  MUFU.EX2 R174, R174 ;  /* 0x000000ae00ae7308 */ /* 0x000fe20000000800 */
[-C--:B------:R-:W-:Y:S01]  /*7b30*/  FMUL.FTZ R146, R146, R181.reuse ;  /* 0x000000b592927220 */ /* 0x080fe20000410000 */
[----:B------:R-:W-:Y:S01]  /*7b40*/  FMUL.FTZ R147, R147, R181 ;  /* 0x000000b593937220 */ /* 0x000fe20000410000 */
[-C--:B------:R-:W-:Y:S01]  /*7b50*/  FMUL.FTZ R148, R148, R15.reuse ;  /* 0x0000000f94947220 */ /* 0x080fe20000410000 */
[----:B------:R-:W-:Y:S01]  /*7b60*/  FMUL.FTZ R149, R149, R15 ;  /* 0x0000000f95957220 */ /* 0x000fe20000410000 */
[-C--:B------:R-:W-:Y:S01]  /*7b70*/  FMUL.FTZ R150, R150, R181.reuse ;  /* 0x000000b596967220 */ /* 0x080fe20000410000 */
[----:B------:R-:W-:Y:S01]  /*7b80*/  FMUL.FTZ R151, R151, R181 ;  /* 0x000000b597977220 */ /* 0x000fe20000410000 */
[----:B------:R2:W-:Y:S01]  /*7b90*/  STSM.16.M88.4 [R23+0x36400], R152 ;  /* 0x0364009817007844 */ /* 0x0005e20000000200 */
[----:B------:R-:W3:Y:S01]  /*7ba0*/  MUFU.EX2 R175, R175 ;  /* 0x000000af00af7308 */ /* 0x000ee20000000800 */
[----:B-1----:R-:W-:Y:S01]  /*7bb0*/  F2FP.F16.F32.PACK_AB R161, R171, R170 ;  /* 0x000000aaaba1723e */ /* 0x002fe200000000ff */
[----:B------:R-:W-:Y:S01]  /*7bc0*/  FFMA.FTZ R8, R15, R8, R14 ;  /* 0x000000080f087223 */ /* 0x000fe2000001000e */
[----:B------:R2:W-:Y:S01]  /*7bd0*/  STSM.16.M88.4 [R22], R156 ;  /* 0x0000009c16007844 */ /* 0x0005e20000000200 */
[----:B------:R-:W-:Y:S01]  /*7be0*/  FFMA.FTZ R10, R181, R10, R194 ;  /* 0x0000000ab50a7223 */ /* 0x000fe200000100c2 */
[----:B------:R-:W-:-:S02]  /*7bf0*/  @!P1 VIADD R11, R11, 0x38860 ;  /* 0x000388600b0b9836 */ /* 0x000fc40000000000 */
[----:B------:R-:W-:Y:S01]  /*7c00*/  FADD.FTZ R21, R21, R8 ;  /* 0x0000000815157221 */ /* 0x000fe20000010000 */
[----:B------:R-:W-:Y:S01]  /*7c10*/  IMAD.MOV.U32 R15, RZ, RZ, R0 ;  /* 0x000000ffff0f7224 */ /* 0x000fe200078e0000 */
[----:B------:R-:W-:Y:S01]  /*7c20*/  MUFU.EX2 R176, R176 ;  /* 0x000000b000b07308 */ /* 0x000fe20000000800 */
[----:B------:R-:W-:Y:S01]  /*7c30*/  FADD.FTZ R195, R195, R10 ;  /* 0x0000000ac3c37221 */ /* 0x000fe20000010000 */
[----:B------:R-:W-:Y:S01]  /*7c40*/  FADD.FTZ R20, R20, R21 ;  /* 0x0000001514147221 */ /* 0x000fe20000010000 */
[----:B------:R-:W-:Y:S02]  /*7c50*/  @!P1 PRMT R11, RZ, 0x654, R11 ;  /* 0x00000654ff0b9816 */ /* 0x000fe4000000000b */
[----:B------:R-:W-:Y:S01]  /*7c60*/  FADD.FTZ R196, R196, R195 ;  /* 0x000000c3c4c47221 */ /* 0x000fe20000010000 */
[----:B------:R-:W-:Y:S02]  /*7c70*/  FADD.FTZ R189, R189, R20 ;  /* 0x00000014bdbd7221 */ /* 0x000fe40000010000 */
[----:B------:R-:W1:Y:S01]  /*7c80*/  MUFU.EX2 R177, R177 ;  /* 0x000000b100b17308 */ /* 0x000e620000000800 */
[----:B---3--:R-:W-:Y:S01]  /*7c90*/  F2FP.F16.F32.PACK_AB R163, R175, R174 ;  /* 0x000000aeafa3723e */ /* 0x008fe200000000ff */
[----:B------:R-:W-:Y:S01]  /*7ca0*/  FADD.FTZ R197, R197, R196 ;  /* 0x000000c4c5c57221 */ /* 0x000fe20000010000 */
[----:B------:R-:W-:-:S03]  /*7cb0*/  FADD.FTZ R190, R190, R189 ;  /* 0x000000bdbebe7221 */ /* 0x000fc60000010000 */
[----:B------:R2:W-:Y:S01]  /*7cc0*/  STSM.16.M88.4 [R185], R160 ;  /* 0x000000a0b9007844 */ /* 0x0005e20000000200 */
[----:B------:R-:W-:Y:S01]  /*7cd0*/  FADD.FTZ R198, R198, R197 ;  /* 0x000000c5c6c67221 */ /* 0x000fe20000010000 */
[----:B------:R-:W3:Y:S01]  /*7ce0*/  MUFU.EX2 R180, R180 ;  /* 0x000000b400b47308 */ /* 0x000ee20000000800 */
[----:B------:R-:W-:Y:S02]  /*7cf0*/  FADD.FTZ R191, R191, R190 ;  /* 0x000000bebfbf7221 */ /* 0x000fe40000010000 */
[----:B------:R-:W-:Y:S02]  /*7d00*/  FADD.FTZ R199, R199, R198 ;  /* 0x000000c6c7c77221 */ /* 0x000fe40000010000 */
[----:B------:R-:W-:Y:S02]  /*7d10*/  FADD.FTZ R192, R192, R191 ;  /* 0x000000bfc0c07221 */ /* 0x000fe40000010000 */
[----:B------:R-:W-:Y:S01]  /*7d20*/  FADD.FTZ R200, R200, R199 ;  /* 0x000000c7c8c87221 */ /* 0x000fe20000010000 */
[----:B------:R-:W-:Y:S01]  /*7d30*/  MUFU.EX2 R178, R178 ;  /* 0x000000b200b27308 */ /* 0x000fe20000000800 */
[----:B-1----:R-:W-:Y:S01]  /*7d40*/  F2FP.F16.F32.PACK_AB R164, R177, R176 ;  /* 0x000000b0b1a4723e */ /* 0x002fe200000000ff */
[----:B------:R-:W-:Y:S01]  /*7d50*/  FADD.FTZ R193, R193, R192 ;  /* 0x000000c0c1c17221 */ /* 0x000fe20000010000 */
[----:B------:R-:W-:-:S03]  /*7d60*/  FADD.FTZ R201, R201, R200 ;  /* 0x000000c8c9c97221 */ /* 0x000fc60000010000 */
[----:B------:R-:W-:Y:S01]  /*7d70*/  FADD.FTZ R168, R168, R193 ;  /* 0x000000c1a8a87221 */ /* 0x000fe20000010000 */
[----:B------:R-:W-:Y:S01]  /*7d80*/  FADD.FTZ R170, R170, R201 ;  /* 0x000000c9aaaa7221 */ /* 0x000fe20000010000 */
[----:B------:R-:W1:Y:S01]  /*7d90*/  MUFU.EX2 R179, R179 ;  /* 0x000000b300b37308 */ /* 0x000e620000000800 */
[----:B---3--:R-:W-:Y:S01]  /*7da0*/  F2FP.F16.F32.PACK_AB R166, R13, R180 ;  /* 0x000000b40da6723e */ /* 0x008fe200000000ff */
[----:B------:R-:W-:Y:S01]  /*7db0*/  FADD.FTZ R169, R169, R168 ;  /* 0x000000a8a9a97221 */ /* 0x000fe20000010000 */
[----:B------:R-:W-:-:S03]  /*7dc0*/  FADD.FTZ R171, R171, R170 ;  /* 0x000000aaabab7221 */ /* 0x000fc60000010000 */
[----:B------:R-:W-:Y:S01]  /*7dd0*/  FADD.FTZ R172, R172, R169 ;  /* 0x000000a9acac7221 */ /* 0x000fe20000010000 */
[----:B------:R-:W-:Y:S01]  /*7de0*/  FADD.FTZ R174, R174, R171 ;  /* 0x000000abaeae7221 */ /* 0x000fe20000010000 */
[----:B------:R3:W4:Y:S02]  /*7df0*/  MUFU.EX2 R12, R182 ;  /* 0x000000b6000c7308 */ /* 0x0007240000000800 */
[----:B------:R-:W-:Y:S01]  /*7e00*/  FADD.FTZ R173, R173, R172 ;  /* 0x000000acadad7221 */ /* 0x000fe20000010000 */
[----:B------:R-:W-:-:S03]  /*7e10*/  FADD.FTZ R175, R175, R174 ;  /* 0x000000aeafaf7221 */ /* 0x000fc60000010000 */
[----:B------:R-:W-:Y:S02]  /*7e20*/  FADD.FTZ R176, R176, R173 ;  /* 0x000000adb0b07221 */ /* 0x000fe40000010000 */
[----:B------:R-:W5:Y:S01]  /*7e30*/  MUFU.EX2 R183, R183 ;  /* 0x000000b700b77308 */ /* 0x000f620000000800 */
[----:B-1----:R-:W-:Y:S01]  /*7e40*/  F2FP.F16.F32.PACK_AB R165, R179, R178 ;  /* 0x000000b2b3a5723e */ /* 0x002fe200000000ff */
[----:B---3--:R-:W-:Y:S02]  /*7e50*/  VIADD R182, R202, 0x80 ;  /* 0x00000080cab67836 */ /* 0x008fe40000000000 */
[----:B------:R-:W-:Y:S01]  /*7e60*/  FADD.FTZ R178, R178, R175 ;  /* 0x000000afb2b27221 */ /* 0x000fe20000010000 */
[----:B------:R-:W-:Y:S02]  /*7e70*/  FADD.FTZ R177, R177, R176 ;  /* 0x000000b0b1b17221 */ /* 0x000fe40000010000 */
[----:B------:R-:W-:Y:S01]  /*7e80*/  R2UR UR4, R182 ;  /* 0x00000000b60472ca */ /* 0x000fe200000e0000 */
[----:B------:R-:W-:Y:S01]  /*7e90*/  FADD.FTZ R179, R179, R178 ;  /* 0x000000b2b3b37221 */ /* 0x000fe20000010000 */
[C---:B------:R-:W-:Y:S01]  /*7ea0*/  IADD3 R182, R202.reuse, 0x100, RZ ;  /* 0x00000100cab67810 */ /* 0x040fe20007ffe0ff */
[----:B------:R-:W-:-:S02]  /*7eb0*/  VIADD R202, R202, 0x180 ;  /* 0x00000180caca7836 */ /* 0x000fc40000000000 */
[----:B------:R-:W-:Y:S01]  /*7ec0*/  FADD.FTZ R8, R180, R177 ;  /* 0x000000b1b4087221 */ /* 0x000fe20000010000 */
[----:B----4-:R-:W-:-:S03]  /*7ed0*/  FADD.FTZ R10, R12, R179 ;  /* 0x000000b30c0a7221 */ /* 0x010fc60000010000 */
[----:B------:R-:W-:Y:S01]  /*7ee0*/  FADD.FTZ R8, R13, R8 ;  /* 0x000000080d087221 */ /* 0x000fe20000010000 */
[----:B------:R-:W-:Y:S01]  /*7ef0*/  MOV R13, R3 ;  /* 0x00000003000d7202 */ /* 0x000fe20000000f00 */
[C---:B-----5:R-:W-:Y:S01]  /*7f00*/  FADD.FTZ R10, R183.reuse, R10 ;  /* 0x0000000ab70a7221 */ /* 0x060fe20000010000 */
[----:B------:R-:W-:Y:S01]  /*7f10*/  F2FP.F16.F32.PACK_AB R167, R183, R12 ;  /* 0x0000000cb7a7723e */ /* 0x000fe200000000ff */
[----:B------:R-:W-:-:S04]  /*7f20*/  IMAD.MOV.U32 R12, RZ, RZ, R2 ;  /* 0x000000ffff0c7224 */ /* 0x000fc800078e0002 */
[----:B------:R2:W-:Y:S01]  /*7f30*/  STSM.16.M88.4 [R184], R164 ;  /* 0x000000a4b8007844 */ /* 0x0005e20000000200 */
[----:B------:R-:W-:-:S06]  /*7f40*/  WARPGROUP.ARRIVE ;  /* 0x00000000000079c5 */ /* 0x000fcc0000000000 */
        /* <DEDUP_REMOVED lines=30> */
[----:B------:R2:W-:Y:S01]  /*8130*/  @!P1 SYNCS.ARRIVE.TRANS64.RED.A1T0 RZ, [R11+URZ], RZ ;  /* 0x000000ff0bff99a7 */ /* 0x0005e2000810043f */
[----:B------:R-:W-:Y:S05]  /*8140*/  @P2 BRA `(.L_x_159) ;  /* 0xffffffd000882947 */ /* 0x000fea000383ffff */
.L_x_150:
[----:B------:R-:W1:Y:S01]  /*8150*/  SHFL.BFLY PT, R5, R8, 0x2, 0x1f ;  /* 0x0c401f0008057f89 */ /* 0x000e6200000e0000 */
[----:B------:R-:W-:Y:S01]  /*8160*/  IMAD.MOV R9, RZ, RZ, -R19 ;  /* 0x000000ffff097224 */ /* 0x000fe200078e0a13 */
[----:B------:R-:W-:Y:S01]  /*8170*/  MOV R13, UR10 ;  /* 0x0000000a000d7c02 */ /* 0x000fe20008000f00 */
[----:B--2---:R-:W-:Y:S01]  /*8180*/  IMAD.MOV.U32 R157, RZ, RZ, -0x800000 ;  /* 0xff800000ff9d7424 */ /* 0x004fe200078e00ff */
[----:B------:R-:W2:Y:S01]  /*8190*/  SHFL.BFLY PT, R7, R10, 0x2, 0x1f ;  /* 0x0c401f000a077f89 */ /* 0x000ea200000e0000 */
[----:B------:R-:W-:Y:S01]  /*81a0*/  IMAD.MOV.U32 R156, RZ, RZ, -0x800000 ;  /* 0xff800000ff9c7424 */ /* 0x000fe200078e00ff */
[----:B------:R-:W-:Y:S08]  /*81b0*/  BAR.ARV 0x8, 0xa0 ;  /* 0x0202800000007b1d */ /* 0x000ff00000002000 */
[----:B------:R-:W-:Y:S01]  /*81c0*/  BAR.SYNC.DEFER_BLOCKING 0xf, 0x100 ;  /* 0x03c4000000007b1d */ /* 0x000fe20000010000 */
[----:B------:R-:W-:Y:S01]  /*81d0*/  ISETP.NE.AND P3, PT, R18, R9, PT ;  /* 0x000000091200720c */ /* 0x000fe20003f65270 */
[----:B------:R-:W-:Y:S01]  /*81e0*/  UIADD3 UR38, UR38, 0x1, URZ ;  /* 0x0000000126267890 */ /* 0x000fe2000fffe03f */
[----:B-1----:R-:W-:Y:S01]  /*81f0*/  FADD.FTZ R5, R5, R8 ;  /* 0x0000000805057221 */ /* 0x002fe20000010000 */
[----:B------:R-:W-:Y:S01]  /*8200*/  MOV R8, RZ ;  /* 0x000000ff00087202 */ /* 0x000fe20000000f00 */
[----:B--2---:R-:W-:-:S03]  /*8210*/  FADD.FTZ R7, R7, R10 ;  /* 0x0000000a07077221 */ /* 0x004fc60000010000 */
[----:B------:R-:W1:Y:S04]  /*8220*/  SHFL.BFLY PT, R4, R5, 0x1, 0x1f ;  /* 0x0c201f0005047f89 */ /* 0x000e6800000e0000 */
[----:B------:R-:W2:Y:S01]  /*8230*/  SHFL.BFLY PT, R6, R7, 0x1, 0x1f ;  /* 0x0c201f0007067f89 */ /* 0x000ea200000e0000 */
[----:B-1----:R-:W-:Y:S01]  /*8240*/  FADD.FTZ R11, R5, R4 ;  /* 0x00000004050b7221 */ /* 0x002fe20000010000 */
[C---:B------:R-:W-:Y:S02]  /*8250*/  VIADD R4, R2.reuse, 0x1 ;  /* 0x0000000102047836 */ /* 0x040fe40000000000 */
[----:B------:R-:W-:Y:S02]  /*8260*/  @!P3 IMAD R2, R2, 0x40, R17 ;  /* 0x000000400202b824 */ /* 0x000fe400078e0211 */
[----:B--2---:R-:W-:Y:S01]  /*8270*/  FADD.FTZ R6, R7, R6 ;  /* 0x0000000607067221 */ /* 0x004fe20000010000 */
[----:B------:R-:W-:Y:S01]  /*8280*/  FSETP.NE.FTZ.AND P1, PT, R11, RZ, PT ;  /* 0x000000ff0b00720b */ /* 0x000fe20003f35000 */
[----:B------:R-:W-:Y:S01]  /*8290*/  IMAD.U32 R7, RZ, RZ, UR10 ;  /* 0x0000000aff077e24 */ /* 0x000fe2000f8e00ff */
[----:B------:R-:W-:-:S02]  /*82a0*/  ISETP.NE.AND P0, PT, R4, 0x2, PT ;  /* 0x000000020400780c */ /* 0x000fc40003f05270 */
[----:B------:R-:W-:Y:S02]  /*82b0*/  FSETP.NE.FTZ.AND P2, PT, R6, RZ, PT ;  /* 0x000000ff0600720b */ /* 0x000fe40003f55000 */
[----:B------:R-:W-:Y:S02]  /*82c0*/  SEL R5, RZ, 0x1, P0 ;  /* 0x00000001ff057807 */ /* 0x000fe40000000000 */
[----:B------:R-:W-:Y:S02]  /*82d0*/  @!P3 LEA R9, R2, UR42, 0x2 ;  /* 0x0000002a0209bc11 */ /* 0x000fe4000f8e10ff */
[----:B------:R-:W-:Y:S01]  /*82e0*/  LOP3.LUT R16, R16, R5, RZ, 0x3c, !PT ;  /* 0x0000000510107212 */ /* 0x000fe200078e3cff */
[----:B------:R-:W-:Y:S02]  /*82f0*/  IMAD.MOV.U32 R5, RZ, RZ, RZ ;  /* 0x000000ffff057224 */ /* 0x000fe400078e00ff */
[----:B------:R-:W1:Y:S01]  /*8300*/  @P1 MUFU.RCP R8, R11 ;  /* 0x0000000b00081308 */ /* 0x000e620000001000 */
[----:B------:R-:W-:-:S03]  /*8310*/  @P1 FMUL.FTZ R7, R7, 0.69314718246459960938 ;  /* 0x3f31721807071820 */ /* 0x000fc60000410000 */
[----:B------:R-:W-:-:S04]  /*8320*/  @P2 FMUL.FTZ R13, R13, 0.69314718246459960938 ;  /* 0x3f3172180d0d2820 */ /* 0x000fc80000410000 */
[----:B------:R-:W2:Y:S08]  /*8330*/  @P2 MUFU.RCP R5, R6 ;  /* 0x0000000600052308 */ /* 0x000eb00000001000 */
[----:B------:R-:W3:Y:S01]  /*8340*/  @P1 MUFU.LG2 R2, R11 ;  /* 0x0000000b00021308 */ /* 0x000ee20000000c00 */
[----:B-1----:R1:W-:Y:S01]  /*8350*/  @!P3 STS [R9+0x38400], R8 ;  /* 0x038400080900b388 */ /* 0x0023e20000000800 */
[-C--:B------:R-:W-:Y:S01]  /*8360*/  FMUL.FTZ R24, R24, R8.reuse ;  /* 0x0000000818187220 */ /* 0x080fe20000410000 */
[-C--:B------:R-:W-:Y:S01]  /*8370*/  FMUL.FTZ R25, R25, R8.reuse ;  /* 0x0000000819197220 */ /* 0x080fe20000410000 */
[-C--:B------:R-:W-:Y:S01]  /*8380*/  FMUL.FTZ R28, R28, R8.reuse ;  /* 0x000000081c1c7220 */ /* 0x080fe20000410000 */
[-C--:B------:R-:W-:Y:S01]  /*8390*/  FMUL.FTZ R29, R29, R8.reuse ;  /* 0x000000081d1d7220 */ /* 0x080fe20000410000 */
[-C--:B------:R-:W-:Y:S01]  /*83a0*/  FMUL.FTZ R32, R32, R8.reuse ;  /* 0x0000000820207220 */ /* 0x080fe20000410000 */
[-C--:B------:R-:W-:Y:S01]  /*83b0*/  FMUL.FTZ R33, R33, R8.reuse ;  /* 0x0000000821217220 */ /* 0x080fe20000410000 */
[----:B------:R-:W4:Y:S01]  /*83c0*/  @P2 MUFU.LG2 R6, R6 ;  /* 0x0000000600062308 */ /* 0x000f220000000c00 */
[----:B--2---:R1:W-:Y:S01]  /*83d0*/  @!P3 STS [R9+0x38420], R5 ;  /* 0x038420050900b388 */ /* 0x0043e20000000800 */
[-C--:B------:R-:W-:Y:S01]  /*83e0*/  FMUL.FTZ R36, R36, R8.reuse ;  /* 0x0000000824247220 */ /* 0x080fe20000410000 */
[-C--:B------:R-:W-:Y:S01]  /*83f0*/  FMUL.FTZ R37, R37, R8.reuse ;  /* 0x0000000825257220 */ /* 0x080fe20000410000 */
[-C--:B------:R-:W-:Y:S01]  /*8400*/  FMUL.FTZ R40, R40, R8.reuse ;  /* 0x0000000828287220 */ /* 0x080fe20000410000 */
[-C--:B------:R-:W-:Y:S01]  /*8410*/  FMUL.FTZ R41, R41, R8.reuse ;  /* 0x0000000829297220 */ /* 0x080fe20000410000 */
[-C--:B------:R-:W-:Y:S01]  /*8420*/  FMUL.FTZ R44, R44, R8.reuse ;  /* 0x000000082c2c7220 */ /* 0x080fe20000410000 */
[-C--:B------:R-:W-:Y:S01]  /*8430*/  FMUL.FTZ R45, R45, R8.reuse ;  /* 0x000000082d2d7220 */ /* 0x080fe20000410000 */
[-C--:B------:R-:W-:Y:S01]  /*8440*/  FMUL.FTZ R48, R48, R8.reuse ;  /* 0x0000000830307220 */ /* 0x080fe20000410000 */
[----:B---3--:R-:W-:Y:S01]  /*8450*/  @P1 FMUL.FTZ R2, R2, 0.69314718246459960938 ;  /* 0x3f31721802021820 */ /* 0x008fe20000410000 */
[-C--:B------:R-:W-:Y:S01]  /*8460*/  FMUL.FTZ R49, R49, R8.reuse ;  /* 0x0000000831317220 */ /* 0x080fe20000410000 */
[-C--:B------:R-:W-:Y:S01]  /*8470*/  FMUL.FTZ R52, R52, R8.reuse ;  /* 0x0000000834347220 */ /* 0x080fe20000410000 */
[----:B------:R-:W-:Y:S01]  /*8480*/  FMUL.FTZ R53, R53, R8 ;  /* 0x0000000835357220 */ /* 0x000fe20000410000 */
[----:B------:R-:W-:Y:S01]  /*8490*/  @P1 FFMA.FTZ R157, R7, R0, R2 ;  /* 0x00000000079d1223 */ /* 0x000fe20000010002 */
[-C--:B------:R-:W-:Y:S01]  /*84a0*/  FMUL.FTZ R56, R56, R8.reuse ;  /* 0x0000000838387220 */ /* 0x080fe20000410000 */
[-C--:B------:R-:W-:Y:S01]  /*84b0*/  FMUL.FTZ R57, R57, R8.reuse ;  /* 0x0000000839397220 */ /* 0x080fe20000410000 */
[-C--:B------:R-:W-:Y:S01]  /*84c0*/  FMUL.FTZ R60, R60, R8.reuse ;  /* 0x000000083c3c7220 */ /* 0x080fe20000410000 */
[----:B----4-:R-:W-:Y:S01]  /*84d0*/  @P2 FMUL.FTZ R6, R6, 0.69314718246459960938 ;  /* 0x3f31721806062820 */ /* 0x010fe20000410000 */
        /* <DEDUP_REMOVED lines=110> */
[----:B------:R-:W-:Y:S01]  /*8bc0*/  SEL R2, R4, RZ, P0 ;  /* 0x000000ff04027207 */ /* 0x000fe20000000000 */
[----:B-1----:R-:W-:Y:S06]  /*8bd0*/  BAR.ARV 0xe, 0x100 ;  /* 0x0384000000007b1d */ /* 0x002fec0000002000 */
.L_x_138:
        /* <DEDUP_REMOVED lines=27> */
[--C-:B------:R-:W-:Y:S01]  /*8d90*/  IMAD.X R5, RZ, RZ, R115.reuse, P2 ;  /* 0x000000ffff057224 */ /* 0x100fe200010e0673 */
[C---:B------:R-:W-:Y:S01]  /*8da0*/  LOP3.LUT R3, R114.reuse, 0x380, RZ, 0xc0, !PT ;  /* 0x0000038072037812 */ /* 0x040fe200078ec0ff */
[----:B------:R-:W-:Y:S01]  /*8db0*/  IMAD.X R7, RZ, RZ, R115, P3 ;  /* 0x000000ffff077224 */ /* 0x000fe200018e0673 */
[----:B------:R-:W-:-:S02]  /*8dc0*/  IADD3 R177, P5, R114, 0x2000, RZ ;  /* 0x0000200072b17810 */ /* 0x000fc40007fbe0ff */
[C---:B------:R-:W-:Y:S02]  /*8dd0*/  IADD3 R179, P6, R114.reuse, 0x2020, RZ ;  /* 0x0000202072b37810 */ /* 0x040fe40007fde0ff */
[C---:B------:R-:W-:Y:S01]  /*8de0*/  IADD3 R181, P2, R114.reuse, 0x2060, RZ ;  /* 0x0000206072b57810 */ /* 0x040fe20007f5e0ff */
[--C-:B------:R-:W-:Y:S01]  /*8df0*/  IMAD.X R11, RZ, RZ, R115.reuse, P5 ;  /* 0x000000ffff0b7224 */ /* 0x100fe200028e0673 */
[C---:B------:R-:W-:Y:S01]  /*8e00*/  IADD3 R183, P3, R114.reuse, 0x4000, RZ ;  /* 0x0000400072b77810 */ /* 0x040fe20007f7e0ff */
[--C-:B------:R-:W-:Y:S01]  /*8e10*/  IMAD.X R13, RZ, RZ, R115.reuse, P6 ;  /* 0x000000ffff0d7224 */ /* 0x100fe200030e0673 */
[----:B------:R-:W-:Y:S01]  /*8e20*/  IADD3.X R9, RZ, R115, RZ, P4, !PT ;  /* 0x00000073ff097210 */ /* 0x000fe200027fe4ff */
[--C-:B------:R-:W-:Y:S01]  /*8e30*/  IMAD.X R21, RZ, RZ, R115.reuse, P2 ;  /* 0x000000ffff157224 */ /* 0x100fe200010e0673 */
[C---:B------:R-:W-:Y:S01]  /*8e40*/  IADD3 R14, P1, R114.reuse, 0x2040, RZ ;  /* 0x00002040720e7810 */ /* 0x040fe20007f3e0ff */
[----:B------:R-:W-:Y:S01]  /*8e50*/  IMAD.X R83, RZ, RZ, R115, P3 ;  /* 0x000000ffff537224 */ /* 0x000fe200018e0673 */
[----:B------:R-:W-:-:S02]  /*8e60*/  IADD3 R189, P4, R114, 0x4020, RZ ;  /* 0x0000402072bd7810 */ /* 0x000fc40007f9e0ff */
[----:B------:R-:W-:Y:S02]  /*8e70*/  SHF.R.U64 R3, R3, 0x3, RZ ;  /* 0x0000000303037819 */ /* 0x000fe400000012ff */
[-C--:B------:R-:W-:Y:S02]  /*8e80*/  IADD3.X R15, RZ, R115.reuse, RZ, P1, !PT ;  /* 0x00000073ff0f7210 */ /* 0x080fe40000ffe4ff */
[----:B------:R-:W-:Y:S02]  /*8e90*/  IADD3.X R87, RZ, R115, RZ, P4, !PT ;  /* 0x00000073ff577210 */ /* 0x000fe400027fe4ff */
[C---:B------:R-:W-:Y:S02]  /*8ea0*/  IADD3 R90, P5, R114.reuse, 0x4040, RZ ;  /* 0x00004040725a7810 */ /* 0x040fe40007fbe0ff */
[C---:B------:R-:W-:Y:S02]  /*8eb0*/  IADD3 R191, P6, R114.reuse, 0x4060, RZ ;  /* 0x0000406072bf7810 */ /* 0x040fe40007fde0ff */
[C---:B------:R-:W-:Y:S01]  /*8ec0*/  IADD3 R193, P1, R114.reuse, 0x6000, RZ ;  /* 0x0000600072c17810 */ /* 0x040fe20007f3e0ff */
[--C-:B------:R-:W-:Y:S01]  /*8ed0*/  IMAD.X R91, RZ, RZ, R115.reuse, P5 ;  /* 0x000000ffff5b7224 */ /* 0x100fe200028e0673 */
[C---:B------:R-:W-:Y:S01]  /*8ee0*/  IADD3 R195, P2, R114.reuse, 0x6020, RZ ;  /* 0x0000602072c37810 */ /* 0x040fe20007f5e0ff */
[----:B------:R-:W-:Y:S01]  /*8ef0*/  IMAD.X R95, RZ, RZ, R115, P6 ;  /* 0x000000ffff5f7224 */ /* 0x000fe200030e0673 */
[----:B------:R-:W-:-:S02]  /*8f00*/  IADD3 R106, P3, R114, 0x6040, RZ ;  /* 0x00006040726a7810 */ /* 0x000fc40007f7e0ff */
[----:B------:R-:W-:Y:S01]  /*8f10*/  IADD3 R197, P4, R114, 0x6060, RZ ;  /* 0x0000606072c57810 */ /* 0x000fe20007f9e0ff */
[--C-:B------:R-:W-:Y:S01]  /*8f20*/  IMAD.X R103, RZ, RZ, R115.reuse, P2 ;  /* 0x000000ffff677224 */ /* 0x100fe200010e0673 */
[----:B------:R-:W-:Y:S01]  /*8f30*/  LOP3.LUT R114, R3, R114, RZ, 0x3c, !PT ;  /* 0x0000007203727212 */ /* 0x000fe200078e3cff */
[----:B------:R-:W-:Y:S01]  /*8f40*/  IMAD.X R107, RZ, RZ, R115, P3 ;  /* 0x000000ffff6b7224 */ /* 0x000fe200018e0673 */
[----:B------:R-:W-:Y:S02]  /*8f50*/  LOP3.LUT R3, R6, 0x380, RZ, 0xc0, !PT ;  /* 0x0000038006037812 */ /* 0x000fe400078ec0ff */
[----:B------:R-:W-:Y:S02]  /*8f60*/  LOP3.LUT R0, R173, 0x380, RZ, 0xc0, !PT ;  /* 0x00000380ad007812 */ /* 0x000fe400078ec0ff */
[----:B------:R-:W-:Y:S02]  /*8f70*/  SHF.R.U64 R3, R3, 0x3, RZ ;  /* 0x0000000303037819 */ /* 0x000fe400000012ff */
[----:B------:R-:W-:-:S02]  /*8f80*/  SHF.R.U64 R0, R0, 0x3, RZ ;  /* 0x0000000300007819 */ /* 0x000fc400000012ff */
[----:B------:R-:W-:Y:S02]  /*8f90*/  LOP3.LUT R6, R3, R6, RZ, 0x3c, !PT ;  /* 0x0000000603067212 */ /* 0x000fe400078e3cff */
[----:B------:R-:W-:Y:S02]  /*8fa0*/  LOP3.LUT R3, R14, 0x380, RZ, 0xc0, !PT ;  /* 0x000003800e037812 */ /* 0x000fe400078ec0ff */
[----:B------:R-:W-:Y:S02]  /*8fb0*/  LOP3.LUT R4, R0, R173, RZ, 0x3c, !PT ;  /* 0x000000ad00047212 */ /* 0x000fe400078e3cff */
[----:B------:R-:W-:Y:S02]  /*8fc0*/  LOP3.LUT R0, R179, 0x380, RZ, 0xc0, !PT ;  /* 0x00000380b3007812 */ /* 0x000fe400078ec0ff */
[----:B------:R-:W-:Y:S02]  /*8fd0*/  SHF.R.U64 R3, R3, 0x3, RZ ;  /* 0x0000000303037819 */ /* 0x000fe400000012ff */
[----:B------:R-:W-:-:S02]  /*8fe0*/  SHF.R.U64 R0, R0, 0x3, RZ ;  /* 0x0000000300007819 */ /* 0x000fc400000012ff */
[----:B------:R-:W-:Y:S02]  /*8ff0*/  LOP3.LUT R14, R3, R14, RZ, 0x3c, !PT ;  /* 0x0000000e030e7212 */ /* 0x000fe400078e3cff */
[----:B------:R-:W-:Y:S02]  /*9000*/  LOP3.LUT R3, R90, 0x380, RZ, 0xc0, !PT ;  /* 0x000003805a037812 */ /* 0x000fe400078ec0ff */
[----:B------:R-:W-:Y:S02]  /*9010*/  LOP3.LUT R12, R0, R179, RZ, 0x3c, !PT ;  /* 0x000000b3000c7212 */ /* 0x000fe400078e3cff */
[----:B------:R-:W-:Y:S02]  /*9020*/  LOP3.LUT R8, R175, 0x380, RZ, 0xc0, !PT ;  /* 0x00000380af087812 */ /* 0x000fe400078ec0ff */
[----:B------:R-:W-:Y:S02]  /*9030*/  LOP3.LUT R0, R189, 0x380, RZ, 0xc0, !PT ;  /* 0x00000380bd007812 */ /* 0x000fe400078ec0ff */
[----:B------:R-:W-:-:S02]  /*9040*/  LOP3.LUT R10, R177, 0x380, RZ, 0xc0, !PT ;  /* 0x00000380b10a7812 */ /* 0x000fc400078ec0ff */
[----:B------:R-:W-:Y:S02]  /*9050*/  SHF.R.U64 R3, R3, 0x3, RZ ;  /* 0x0000000303037819 */ /* 0x000fe400000012ff */
[----:B------:R-:W-:Y:S02]  /*9060*/  LOP3.LUT R27, R197, 0x380, RZ, 0xc0, !PT ;  /* 0x00000380c51b7812 */ /* 0x000fe400078ec0ff */
[----:B------:R-:W-:Y:S02]  /*9070*/  LOP3.LUT R82, R183, 0x380, RZ, 0xc0, !PT ;  /* 0x00000380b7527812 */ /* 0x000fe400078ec0ff */
[----:B------:R-:W-:Y:S02]  /*9080*/  SHF.R.U64 R8, R8, 0x3, RZ ;  /* 0x0000000308087819 */ /* 0x000fe400000012ff */
[----:B------:R-:W-:Y:S02]  /*9090*/  LOP3.LUT R20, R181, 0x380, RZ, 0xc0, !PT ;  /* 0x00000380b5147812 */ /* 0x000fe400078ec0ff */
[----:B------:R-:W-:-:S02]  /*90a0*/  SHF.R.U64 R0, R0, 0x3, RZ ;  /* 0x0000000300007819 */ /* 0x000fc400000012ff */
[----:B------:R-:W-:Y:S02]  /*90b0*/  SHF.R.U64 R10, R10, 0x3, RZ ;  /* 0x000000030a0a7819 */ /* 0x000fe400000012ff */
[----:B------:R-:W-:Y:S02]  /*90c0*/  LOP3.LUT R98, R193, 0x380, RZ, 0xc0, !PT ;  /* 0x00000380c1627812 */ /* 0x000fe400078ec0ff */
[----:B------:R-:W-:Y:S02]  /*90d0*/  LOP3.LUT R90, R3, R90, RZ, 0x3c, !PT ;  /* 0x0000005a035a7212 */ /* 0x000fe400078e3cff */
[----:B------:R-:W-:Y:S02]  /*90e0*/  SHF.R.U64 R28, R27, 0x3, RZ ;  /* 0x000000031b1c7819 */ /* 0x000fe400000012ff */
[----:B------:R-:W-:Y:S02]  /*90f0*/  LOP3.LUT R3, R106, 0x380, RZ, 0xc0, !PT ;  /* 0x000003806a037812 */ /* 0x000fe400078ec0ff */
[----:B------:R-:W-:-:S02]  /*9100*/  SHF.R.U64 R82, R82, 0x3, RZ ;  /* 0x0000000352527819 */ /* 0x000fc400000012ff */
[----:B------:R-:W-:Y:S02]  /*9110*/  LOP3.LUT R8, R8, R175, RZ, 0x3c, !PT ;  /* 0x000000af08087212 */ /* 0x000fe400078e3cff */
[----:B------:R-:W-:Y:S02]  /*9120*/  SHF.R.U64 R20, R20, 0x3, RZ ;  /* 0x0000000314147819 */ /* 0x000fe400000012ff */
[----:B------:R-:W-:Y:S02]  /*9130*/  LOP3.LUT R94, R191, 0x380, RZ, 0xc0, !PT ;  /* 0x00000380bf5e7812 */ /* 0x000fe400078ec0ff */
[----:B------:R-:W-:Y:S02]  /*9140*/  LOP3.LUT R86, R0, R189, RZ, 0x3c, !PT ;  /* 0x000000bd00567212 */ /* 0x000fe400078e3cff */
[----:B------:R-:W-:Y:S02]  /*9150*/  LOP3.LUT R10, R10, R177, RZ, 0x3c, !PT ;  /* 0x000000b10a0a7212 */ /* 0x000fe400078e3cff */
[----:B------:R-:W-:-:S02]  /*9160*/  SHF.R.U64 R98, R98, 0x3, RZ ;  /* 0x0000000362627819 */ /* 0x000fc400000012ff */
[----:B------:R-:W-:Y:S02]  /*9170*/  MOV R114, R114 ;  /* 0x0000007200727202 */ /* 0x000fe40000000f00 */
[----:B------:R-:W-:Y:S02]  /*9180*/  LOP3.LUT R0, R195, 0x380, RZ, 0xc0, !PT ;  /* 0x00000380c3007812 */ /* 0x000fe400078ec0ff */
[----:B------:R-:W-:Y:S02]  /*9190*/  F2FP.F16.F32.PACK_AB R27, R31, R30 ;  /* 0x0000001e1f1b723e */ /* 0x000fe400000000ff */
[----:B------:R-:W-:Y:S02]  /*91a0*/  LOP3.LUT R110, R28, R197, RZ, 0x3c, !PT ;  /* 0x000000c51c6e7212 */ /* 0x000fe400078e3cff */
[----:B------:R-:W-:Y:S01]  /*91b0*/  SHF.R.U64 R3, R3, 0x3, RZ ;  /* 0x0000000303037819 */ /* 0x000fe200000012ff */
[----:B------:R1:W-:Y:S01]  /*91c0*/  STSM.16.M88.4 [R114], R24 ;  /* 0x0000001872007844 */ /* 0x0003e20000000200 */
[----:B------:R-:W-:-:S02]  /*91d0*/  MOV R28, R4 ;  /* 0x00000004001c7202 */ /* 0x000fc40000000f00 */
[----:B------:R-:W-:Y:S02]  /*91e0*/  LOP3.LUT R82, R82, R183, RZ, 0x3c, !PT ;  /* 0x000000b752527212 */ /* 0x000fe400078e3cff */
[----:B------:R-:W-:Y:S01]  /*91f0*/  MOV R6, R6 ;  /* 0x0000000600067202 */ /* 0x000fe20000000f00 */
[----:B------:R2:W-:Y:S01]  /*9200*/  STSM.16.M88.4 [R28], R32 ;  /* 0x000000201c007844 */ /* 0x0005e20000000200 */
[----:B------:R-:W-:Y:S02]  /*9210*/  LOP3.LUT R20, R20, R181, RZ, 0x3c, !PT ;  /* 0x000000b514147212 */ /* 0x000fe400078e3cff */
[----:B------:R-:W-:Y:S01]  /*9220*/  SHF.R.U64 R94, R94, 0x3, RZ ;  /* 0x000000035e5e7819 */ /* 0x000fe200000012ff */
[----:B------:R2:W-:Y:S01]  /*9230*/  STSM.16.M88.4 [R6], R40 ;  /* 0x0000002806007844 */ /* 0x0005e20000000200 */
[----:B------:R-:W-:Y:S02]  /*9240*/  MOV R8, R8 ;  /* 0x0000000800087202 */ /* 0x000fe40000000f00 */
[----:B------:R-:W-:-:S02]  /*9250*/  F2FP.F16.F32.PACK_AB R51, R55, R54 ;  /* 0x000000363733723e */ /* 0x000fc400000000ff */
[----:B------:R-:W-:Y:S02]  /*9260*/  F2FP.F16.F32.PACK_AB R57, R59, R58 ;  /* 0x0000003a3b39723e */ /* 0x000fe400000000ff */
[----:B------:R-:W-:Y:S01]  /*9270*/  F2FP.F16.F32.PACK_AB R64, R65, R64 ;  /* 0x000000404140723e */ /* 0x000fe200000000ff */
[----:B------:R2:W-:Y:S01]  /*9280*/  STSM.16.M88.4 [R8], R48 ;  /* 0x0000003008007844 */ /* 0x0005e20000000200 */
[----:B------:R-:W-:Y:S02]  /*9290*/  IADD3.X R99, RZ, R115, RZ, P1, !PT ;  /* 0x00000073ff637210 */ /* 0x000fe40000ffe4ff */
[----:B------:R-:W-:Y:S02]  /*92a0*/  LOP3.LUT R98, R98, R193, RZ, 0x3c, !PT ;  /* 0x000000c162627212 */ /* 0x000fe400078e3cff */
[----:B------:R-:W-:Y:S02]  /*92b0*/  SHF.R.U64 R0, R0, 0x3, RZ ;  /* 0x0000000300007819 */ /* 0x000fe400000012ff */
[----:B------:R-:W-:-:S02]  /*92c0*/  MOV R10, R10 ;  /* 0x0000000a000a7202 */ /* 0x000fc40000000f00 */
[----:B------:R-:W-:Y:S02]  /*92d0*/  F2FP.F16.F32.PACK_AB R58, R61, R60 ;  /* 0x0000003c3d3a723e */ /* 0x000fe400000000ff */
[----:B------:R-:W-:Y:S02]  /*92e0*/  F2FP.F16.F32.PACK_AB R59, R63, R62 ;  /* 0x0000003e3f3b723e */ /* 0x000fe400000000ff */
[----:B------:R-:W-:Y:S02]  /*92f0*/  F2FP.F16.F32.PACK_AB R65, R67, R66 ;  /* 0x000000424341723e */ /* 0x000fe400000000ff */
[----:B------:R-:W-:Y:S01]  /*9300*/  F2FP.F16.F32.PACK_AB R72, R73, R72 ;  /* 0x000000484948723e */ /* 0x000fe200000000ff */
[----:B------:R2:W-:Y:S01]  /*9310*/  STSM.16.M88.4 [R10], R56 ;  /* 0x000000380a007844 */ /* 0x0005e20000000200 */
        /* <DEDUP_REMOVED lines=11> */
[----:B------:R-:W-:Y:S01]  /*93d0*/  LOP3.LUT R94, R94, R191, RZ, 0x3c, !PT ;  /* 0x000000bf5e5e7212 */ /* 0x000fe200078e3cff */
[----:B------:R2:W-:Y:S01]  /*93e0*/  STSM.16.M88.4 [R14], R72 ;  /* 0x000000480e007844 */ /* 0x0005e20000000200 */
[----:B------:R-:W-:Y:S02]  /*93f0*/  MOV R20, R20 ;  /* 0x0000001400147202 */ /* 0x000fe40000000f00 */
[----:B------:R-:W-:Y:S02]  /*9400*/  MOV R4, R90 ;  /* 0x0000005a00047202 */ /* 0x000fe40000000f00 */
[----:B------:R-:W-:-:S02]  /*9410*/  F2FP.F16.F32.PACK_AB R81, R153, R152 ;  /* 0x000000989951723e */ /* 0x000fc400000000ff */
[----:B------:R-:W-:Y:S02]  /*9420*/  F2FP.F16.F32.PACK_AB R82, R85, R84 ;  /* 0x000000545552723e */ /* 0x000fe400000000ff */
[----:B------:R-:W-:Y:S02]  /*9430*/  F2FP.F16.F32.PACK_AB R83, R155, R154 ;  /* 0x0000009a9b53723e */ /* 0x000fe400000000ff */
[----:B------:R-:W-:Y:S02]  /*9440*/  F2FP.F16.F32.PACK_AB R88, R89, R88 ;  /* 0x000000585958723e */ /* 0x000fe400000000ff */
[----:B------:R-:W-:Y:S01]  /*9450*/  LOP3.LUT R102, R0, R195, RZ, 0x3c, !PT ;  /* 0x000000c300667212 */ /* 0x000fe200078e3cff */
[----:B------:R2:W-:Y:S01]  /*9460*/  STSM.16.M88.4 [R20], R80 ;  /* 0x0000005014007844 */ /* 0x0005e20000000200 */
[----:B------:R-:W-:Y:S02]  /*9470*/  MOV R3, R98 ;  /* 0x0000006200037202 */ /* 0x000fe40000000f00 */
[----:B------:R-:W-:-:S02]  /*9480*/  F2FP.F16.F32.PACK_AB R89, R159, R158 ;  /* 0x0000009e9f59723e */ /* 0x000fc400000000ff */
        /* <DEDUP_REMOVED lines=9> */
[----:B------:R-:W-:Y:S02]  /*9520*/  F2FP.F16.F32.PACK_AB R104, R105, R104 ;  /* 0x000000686968723e */ /* 0x000fe400000000ff */
[----:B------:R-:W-:Y:S01]  /*9530*/  IADD3.X R111, RZ, R115, RZ, P4, !PT ;  /* 0x00000073ff6f7210 */ /* 0x000fe200027fe4ff */
[----:B------:R2:W-:Y:S01]  /*9540*/  STSM.16.M88.4 [R86], R96 ;  /* 0x0000006056007844 */ /* 0x0005e20000000200 */
[----:B------:R-:W-:Y:S02]  /*9550*/  F2FP.F16.F32.PACK_AB R105, R167, R166 ;  /* 0x000000a6a769723e */ /* 0x000fe400000000ff */
        /* <DEDUP_REMOVED lines=39> */
[----:B------:R-:W1:Y:S01]  /*97d0*/  LDC R7, c[0x0][0xea8] ;  /* 0x0003aa00ff077b82 */ /* 0x000e620000000800 */
[----:B------:R-:W-:Y:S01]  /*97e0*/  UIADD3 UR6, -UR36, URZ, URZ ;  /* 0x0000003f24067290 */ /* 0x000fe2000fffe13f */
[----:B--2---:R-:W-:Y:S01]  /*97f0*/  IMAD R0, RZ, RZ, -UR40 ;  /* 0x80000028ff007e24 */ /* 0x004fe2000f8e02ff */
[----:B------:R-:W-:Y:S01]  /*9800*/  ULDC UR4, c[0x0][0xeb4] ;  /* 0x0003ad0000047ab9 */ /* 0x000fe20000000800 */
[----:B------:R-:W-:Y:S01]  /*9810*/  ULDC.64 UR8, c[0x0][0xc70] ;  /* 0x00031c0000087ab9 */ /* 0x000fe20000000a00 */
[----:B------:R-:W-:Y:S01]  /*9820*/  UIMAD UR6, UR4, UR6, UR40 ;  /* 0x00000006040672a4 */ /* 0x000fe2000f8e0228 */
[----:B------:R-:W-:Y:S02]  /*9830*/  IMAD.MOV R3, RZ, RZ, -R19 ;  /* 0x000000ffff037224 */ /* 0x000fe400078e0a13 */
[----:B------:R-:W2:Y:S01]  /*9840*/  LDC.64 R8, c[0x0][0xc78] ;  /* 0x00031e00ff087b82 */ /* 0x000ea20000000a00 */
[----:B------:R-:W-:Y:S02]  /*9850*/  USHF.R.S32.HI UR4, URZ, 0x1f, UR6 ;  /* 0x0000001f3f047899 */ /* 0x000fe40008011406 */
[----:B------:R-:W-:-:S02]  /*9860*/  ISETP.NE.AND P0, PT, R18, R3, PT ;  /* 0x000000031200720c */ /* 0x000fc40003f05270 */
[----:B------:R-:W-:Y:S02]  /*9870*/  UIMAD UR7, UR4, UR8, URZ ;  /* 0x00000008040772a4 */ /* 0x000fe4000f8e023f */
[----:B------:R-:W-:Y:S02]  /*9880*/  UIMAD.WIDE.U32 UR4, UR6, UR8, URZ ;  /* 0x00000008060472a5 */ /* 0x000fe4000f8e003f */
[----:B------:R-:W-:Y:S02]  /*9890*/  UIMAD UR6, UR6, UR9, UR7 ;  /* 0x00000009060672a4 */ /* 0x000fe4000f8e0207 */
[----:B------:R-:W-:Y:S02]  /*98a0*/  USHF.R.S32.HI UR7, URZ, 0x1f, UR36 ;  /* 0x0000001f3f077899 */ /* 0x000fe40008011424 */
[----:B------:R-:W-:Y:S01]  /*98b0*/  UIADD3 UR6, UR5, UR6, URZ ;  /* 0x0000000605067290 */ /* 0x000fe2000fffe03f */
[----:B------:R-:W-:Y:S01]  /*98c0*/  MOV R4, UR4 ;  /* 0x0000000400047c02 */ /* 0x000fe20008000f00 */
[----:B------:R-:W-:Y:S01]  /*98d0*/  IMAD.U32 R5, RZ, RZ, UR5 ;  /* 0x00000005ff057e24 */ /* 0x000fe2000f8e00ff */
[----:B------:R-:W-:Y:S01]  /*98e0*/  ULDC UR4, c[0x0][0xb88] ;  /* 0x0002e20000047ab9 */ /* 0x000fe20000000800 */
[----:B-1----:R-:W-:-:S02]  /*98f0*/  IMAD R0, R7, R0, UR39 ;  /* 0x0000002707007e24 */ /* 0x002fc4000f8e0200 */
[----:B------:R-:W-:-:S03]  /*9900*/  IMAD.U32 R5, RZ, RZ, UR6 ;  /* 0x00000006ff057e24 */ /* 0x000fc6000f8e00ff */
[----:B------:R-:W-:Y:S01]  /*9910*/  LEA R7, R0, R17, 0x6 ;  /* 0x0000001100077211 */ /* 0x000fe200078e30ff */
[C---:B--2---:R-:W-:Y:S02]  /*9920*/  IMAD R6, R8.reuse, UR7, RZ ;  /* 0x0000000708067c24 */ /* 0x044fe4000f8e02ff */
[----:B------:R-:W-:Y:S01]  /*9930*/  IMAD.WIDE.U32 R4, R8, UR36, R4 ;  /* 0x0000002408047c25 */ /* 0x000fe2000f8e0004 */
[----:B------:R-:W-:Y:S02]  /*9940*/  SHF.R.S32.HI R3, RZ, 0x1f, R7 ;  /* 0x0000001fff037819 */ /* 0x000fe40000011407 */
[C---:B------:R-:W-:Y:S01]  /*9950*/  ISETP.GE.OR P1, PT, R7.reuse, UR4, P0 ;  /* 0x0000000407007c0c */ /* 0x040fe20008726670 */
[C---:B------:R-:W-:Y:S01]  /*9960*/  VIADD R8, R7.reuse, 0x8 ;  /* 0x0000000807087836 */ /* 0x040fe20000000000 */
[----:B------:R-:W-:Y:S01]  /*9970*/  IADD3 R0, P2, R7, R4, RZ ;  /* 0x0000000407007210 */ /* 0x000fe20007f5e0ff */
[----:B------:R-:W-:-:S03]  /*9980*/  IMAD R6, R9, UR36, R6 ;  /* 0x0000002409067c24 */ /* 0x000fc6000f8e0206 */
[----:B------:R-:W-:Y:S01]  /*9990*/  ISETP.GE.OR P0, PT, R8, UR4, P0 ;  /* 0x0000000408007c0c */ /* 0x000fe20008706670 */
[----:B------:R-:W-:Y:S01]  /*99a0*/  ULDC.64 UR4, c[0x0][0xc40] ;  /* 0x0003100000047ab9 */ /* 0x000fe20000000a00 */
[----:B------:R-:W-:Y:S02]  /*99b0*/  IADD3.X R3, R3, R5, R6, P2, !PT ;  /* 0x0000000503037210 */ /* 0x000fe400017fe406 */
[----:B------:R-:W-:-:S04]  /*99c0*/  LEA R4, P2, R0, UR4, 0x2 ;  /* 0x0000000400047c11 */ /* 0x000fc8000f8410ff */
[----:B------:R-:W-:-:S05]  /*99d0*/  LEA.HI.X R5, R0, UR5, R3, 0x2, P2 ;  /* 0x0000000500057c11 */ /* 0x000fca00090f1403 */
[----:B------:R1:W-:Y:S04]  /*99e0*/  @!P1 STG.E desc[UR54][R4.64], R157 ;  /* 0x0000009d04009986 */ /* 0x0003e8000c101936 */
[----:B------:R1:W-:Y:S02]  /*99f0*/  @!P0 STG.E desc[UR54][R4.64+0x20], R156 ;  /* 0x0000209c04008986 */ /* 0x0003e4000c101936 */
.L_x_160:
        /* <DEDUP_REMOVED lines=62> */
.L_x_162:
[----:B------:R-:W-:Y:S05]  /*9de0*/  BSYNC B0 ;  /* 0x0000000000007941 */ /* 0x000fea0003800000 */
.L_x_161:
[----:B------:R-:W2:Y:S02]  /*9df0*/  LDC R0, c[0x0][0xea4] ;  /* 0x0003a900ff007b82 */ /* 0x000ea40000000800 */
[----:B--2---:R-:W-:-:S13]  /*9e00*/  ISETP.LE.AND P0, PT, R0, UR41, PT ;  /* 0x0000002900007c0c */ /* 0x004fda000bf03270 */
[----:B------:R-:W-:Y:S05]  /*9e10*/  @!P0 BRA `(.L_x_163) ;  /* 0xffffff70001c8947 */ /* 0x000fea000383ffff */
[----:B------:R-:W-:Y:S05]  /*9e20*/  EXIT ;  /* 0x000000000000794d */ /* 0x000fea0003800000 */
.L_x_133:
[----:B------:R-:W-:-:S08]  /*9e30*/  NOP ;  /* 0x0000000000007918 */ /* 0x000fd00000000000 */
[----:B------:R-:W1:-:S00]  /*9e40*/  USETMAXREG.DEALLOC.CTAPOOL 0x18 ;  /* 0x00000018000079c8 */ /* 0x000e4000080e0500 */
[----:B-1----:R-:W-:-:S06]  /*9e50*/  LOP3.LUT R0, R0, 0x3, RZ, 0xc0, !PT ;  /* 0x0000000300007812 */ /* 0x002fcc00078ec0ff */
[----:B------:R-:W1:Y:S02]  /*9e60*/  SHFL.IDX PT, R0, R0, RZ, 0x1f ;  /* 0x00001fff00007589 */ /* 0x000e6400000e0000 */
[----:B-1----:R-:W-:-:S13]  /*9e70*/  ISETP.NE.AND P0, PT, R0, RZ, PT ;  /* 0x000000ff0000720c */ /* 0x002fda0003f05270 */
[----:B------:R-:W-:Y:S05]  /*9e80*/  @P0 EXIT ;  /* 0x000000000000094d */ /* 0x000fea0003800000 */
[----:B------:R-:W1:Y:S01]  /*9e90*/  S2UR UR4, SR_CTAID.X ;  /* 0x00000000000479c3 */ /* 0x000e620000002500 */
[----:B------:R-:W-:Y:S01]  /*9ea0*/  IMAD.MOV.U32 R16, RZ, RZ, RZ ;  /* 0x000000ffff107224 */ /* 0x000fe200078e00ff */
[----:B------:R-:W-:Y:S01]  /*9eb0*/  MOV R2, 0x1 ;  /* 0x0000000100027802 */ /* 0x000fe20000000f00 */
[----:B------:R-:W-:-:S05]  /*9ec0*/  IMAD.MOV.U32 R17, RZ, RZ, 0x1 ;  /* 0x00000001ff117424 */ /* 0x000fca00078e00ff */
[----:B------:R-:W1:Y:S02]  /*9ed0*/  LDC R0, c[0x0][0xea4] ;  /* 0x0003a900ff007b82 */ /* 0x000e640000000800 */
[----:B-1----:R-:W-:-:S13]  /*9ee0*/  ISETP.LE.AND P0, PT, R0, UR4, PT ;  /* 0x0000000400007c0c */ /* 0x002fda000bf03270 */
[----:B------:R-:W-:Y:S05]  /*9ef0*/  @P0 BRA `(.L_x_164) ;  /* 0x0000003000600947 */ /* 0x000fea0003800000 */
[----:B------:R-:W-:Y:S01]  /*9f00*/  IMAD.U32 R0, RZ, RZ, UR4 ;  /* 0x00000004ff007e24 */ /* 0x000fe2000f8e00ff */
[----:B------:R-:W-:Y:S01]  /*9f10*/  ULDC UR4, c[0x0][0xc] ;  /* 0x0000030000047ab9 */ /* 0x000fe20000000800 */
[----:B------:R-:W-:Y:S01]  /*9f20*/  MOV R16, RZ ;  /* 0x000000ff00107202 */ /* 0x000fe20000000f00 */
[----:B------:R-:W-:Y:S01]  /*9f30*/  IMAD.MOV.U32 R17, RZ, RZ, 0x1 ;  /* 0x00000001ff117424 */ /* 0x000fe200078e00ff */
[----:B------:R-:W-:Y:S01]  /*9f40*/  ULDC.64 UR46, c[0x0][0x198] ;  /* 0x00006600002e7ab9 */ /* 0x000fe20000000a00 */
[----:B------:R1:W-:Y:S04]  /*9f50*/  STL [R1+0xc], R0 ;  /* 0x00000c0001007387 */ /* 0x0003e80000100800 */
[----:B------:R2:W-:Y:S01]  /*9f60*/  STL [R1+0x18], RZ ;  /* 0x000018ff01007387 */ /* 0x0005e20000100800 */
[----:B-1----:R-:W-:-:S05]  /*9f70*/  IMAD.U32 R0, RZ, RZ, UR4 ;  /* 0x00000004ff007e24 */ /* 0x002fca000f8e00ff */
[----:B------:R2:W-:Y:S02]  /*9f80*/  STL [R1+0x1c], R0 ;  /* 0x00001c0001007387 */ /* 0x0005e40000100800 */
.L_x_208:
[----:B------:R-:W3:Y:S01]  /*9f90*/  LDL R4, [R1+0xc] ;  /* 0x00000c0001047983 */ /* 0x000ee20000100800 */
[----:B-12---:R-:W1:Y:S01]  /*9fa0*/  LDC R0, c[0x0][0xea8] ;  /* 0x0003aa00ff007b82 */ /* 0x006e620000000800 */
[----:B------:R-:W-:Y:S05]  /*9fb0*/  YIELD ;  /* 0x0000000000007946 */ /* 0x000fea0003800000 */
[----:B------:R-:W-:Y:S02]  /*9fc0*/  ULDC.64 UR4, c[0x0][0x3f8] ;  /* 0x0000fe0000047ab9 */ /* 0x000fe40000000a00 */
[----:B------:R-:W2:Y:S01]  /*9fd0*/  LDC R19, c[0x0][0xeb4] ;  /* 0x0003ad00ff137b82 */ /* 0x000ea20000000800 */
[----:B------:R-:W-:-:S03]  /*9fe0*/  UISETP.NE.U32.AND UP0, UPT, UR4, URZ, UPT ;  /* 0x0000003f0400728c */ /* 0x000fc6000bf05070 */
[----:B------:R-:W-:Y:S01]  /*9ff0*/  ULDC UR4, c[0x0][0x404] ;  /* 0x0001010000047ab9 */ /* 0x000fe20000000800 */
[----:B------:R-:W-:-:S04]  /*a000*/  UISETP.NE.AND.EX UP0, UPT, UR5, URZ, UPT, UP0 ;  /* 0x0000003f0500728c */ /* 0x000fc8000bf05300 */
[----:B------:R-:W-:Y:S01]  /*a010*/  USEL UR4, UR4, 0x1, UP0 ;  /* 0x0000000104047887 */ /* 0x000fe20008000000 */
[----:B-1----:R-:W-:Y:S02]  /*a020*/  ISETP.NE.AND P0, PT, R0, 0x1, PT ;  /* 0x000000010000780c */ /* 0x002fe40003f05270 */
[----:B--2---:R-:W-:-:S11]  /*a030*/  ISETP.NE.AND P1, PT, R19, 0x1, PT ;  /* 0x000000011300780c */ /* 0x004fd60003f25270 */
[----:B------:R-:W3:Y:S08]  /*a040*/  @P0 LDC R0, c[0x0][0xeac] ;  /* 0x0003ab00ff000b82 */ /* 0x000ef00000000800 */
[----:B------:R-:W1:Y:S08]  /*a050*/  @P0 LDC R5, c[0x0][0xeb0] ;  /* 0x0003ac00ff050b82 */ /* 0x000e700000000800 */
[----:B------:R-:W2:Y:S01]  /*a060*/  @P1 LDC.64 R2, c[0x0][0xeb8] ;  /* 0x0003ae00ff021b82 */ /* 0x000ea20000000a00 */
[----:B---3--:R-:W-:-:S05]  /*a070*/  @P0 IMAD.HI.U32 R0, R4, R0, RZ ;  /* 0x0000000004000227 */ /* 0x008fca00078e00ff */
[----:B-1----:R-:W-:Y:S02]  /*a080*/  @P0 SHF.R.U32.HI R4, RZ, R5, R0 ;  /* 0x00000005ff040219 */ /* 0x002fe40000011600 */
[----:B------:R-:W1:Y:S01]  /*a090*/  S2R R5, SR_CgaCtaId ;  /* 0x0000000000057919 */ /* 0x000e620000008800 */
[----:B------:R-:W3:Y:S01]  /*a0a0*/  LDC R0, c[0x0][0x2e0] ;  /* 0x0000b800ff007b82 */ /* 0x000ee20000000800 */
[----:B------:R-:W-:Y:S01]  /*a0b0*/  MOV R18, R4 ;  /* 0x0000000400127202 */ /* 0x000fe20000000f00 */
[----:B--2---:R-:W-:Y:S01]  /*a0c0*/  @P1 IMAD.HI.U32 R2, R4, R2, RZ ;  /* 0x0000000204021227 */ /* 0x004fe200078e00ff */
[----:B------:R2:W-:Y:S04]  /*a0d0*/  STL [R1+0x4], R4 ;  /* 0x0000040401007387 */ /* 0x0005e80000100800 */
[----:B------:R-:W-:-:S02]  /*a0e0*/  @P1 SHF.R.U32.HI R18, RZ, R3, R2 ;  /* 0x00000003ff121219 */ /* 0x000fc40000011602 */
[----:B------:R-:W-:Y:S01]  /*a0f0*/  MOV R2, 0x400 ;  /* 0x0000040000027802 */ /* 0x000fe20000000f00 */
[----:B---3--:R-:W-:-:S03]  /*a100*/  IMAD R6, R0, UR4, RZ ;  /* 0x0000000400067c24 */ /* 0x008fc6000f8e02ff */
[----:B-1----:R-:W-:-:S05]  /*a110*/  LEA R7, R5, R2, 0x18 ;  /* 0x0000000205077211 */ /* 0x002fca00078ec0ff */
[----:B------:R-:W-:Y:S01]  /*a120*/  VIADD R0, R7, 0x22400 ;  /* 0x0002240007007836 */ /* 0x000fe20000000000 */
[----:B------:R2:W-:Y:S04]  /*a130*/  STL [R1], R7 ;  /* 0x0000000701007387 */ /* 0x0005e80000100800 */
[----:B------:R-:W-:Y:S01]  /*a140*/  LOP3.LUT P0, RZ, R0, 0x3ff, RZ, 0xc0, !PT ;  /* 0x000003ff00ff7812 */ /* 0x000fe2000780c0ff */
[----:B------:R-:W-:Y:S01]  /*a150*/  VIADD R0, R6, 0x3f ;  /* 0x0000003f06007836 */ /* 0x000fe20000000000 */
[----:B------:R2:W-:Y:S04]  /*a160*/  STL [R1+0x14], R6 ;  /* 0x0000140601007387 */ /* 0x0005e80000100800 */
        /* <DEDUP_REMOVED lines=11> */
[----:B--2---:R-:W-:Y:S01]  /*a220*/  IMAD.U32 R4, RZ, RZ, UR6 ;  /* 0x00000006ff047e24 */ /* 0x004fe2000f8e00ff */
[----:B------:R-:W-:Y:S01]  /*a230*/  MOV R6, UR8 ;  /* 0x0000000800067c02 */ /* 0x000fe20008000f00 */
[----:B------:R-:W1:Y:S01]  /*a240*/  LDC.64 R2, c[0x4][R2] ;  /* 0x0100000002027b82 */ /* 0x000e620000000a00 */
[----:B------:R-:W-:Y:S01]  /*a250*/  IMAD.U32 R5, RZ, RZ, UR7 ;  /* 0x00000007ff057e24 */ /* 0x000fe2000f8e00ff */
[----:B------:R-:W-:Y:S01]  /*a260*/  MOV R11, UR5 ;  /* 0x00000005000b7c02 */ /* 0x000fe20008000f00 */
[----:B------:R-:W-:Y:S01]  /*a270*/  IMAD.U32 R7, RZ, RZ, UR9 ;  /* 0x00000009ff077e24 */ /* 0x000fe2000f8e00ff */
[----:B------:R-:W-:Y:S01]  /*a280*/  MOV R13, RZ ;  /* 0x000000ff000d7202 */ /* 0x000fe20000000f00 */
[----:B------:R-:W-:-:S02]  /*a290*/  IMAD.U32 R10, RZ, RZ, UR4 ;  /* 0x00000004ff0a7e24 */ /* 0x000fc4000f8e00ff */
[----:B------:R-:W-:Y:S02]  /*a2a0*/  IMAD.MOV.U32 R8, RZ, RZ, 0x70 ;  /* 0x00000070ff087424 */ /* 0x000fe400078e00ff */
[----:B------:R-:W-:-:S07]  /*a2b0*/  IMAD.MOV.U32 R12, RZ, RZ, 0x1 ;  /* 0x00000001ff0c7424 */ /* 0x000fce00078e00ff */
[----:B------:R-:W-:-:S07]  /*a2c0*/  LEPC R20, `(.L_x_165) ;  /* 0x000000001014794e */ /* 0x000fce0000000000 */
[----:B-1----:R-:W-:Y:S05]  /*a2d0*/  CALL.ABS.NOINC R2 ;  /* 0x0000000002007343 */ /* 0x002fea0003c00000 */
.L_x_165:
[----:B------:R-:W2:Y:S02]  /*a2e0*/  LDL R2, [R1] ;  /* 0x0000000001027983 */ /* 0x000ea40000100800 */
[----:B--2---:R-:W-:-:S05]  /*a2f0*/  VIADD R0, R2, 0x400 ;  /* 0x0000040002007836 */ /* 0x004fca0000000000 */
[----:B------:R-:W-:-:S13]  /*a300*/  LOP3.LUT P0, RZ, R0, 0x3ff, RZ, 0xc0, !PT ;  /* 0x000003ff00ff7812 */ /* 0x000fda000780c0ff */
[----:B------:R-:W-:Y:S05]  /*a310*/  @!P0 BRA `(.L_x_166) ;  /* 0x0000000000808947 */ /* 0x000fea0003800000 */
[----:B------:R-:W-:Y:S01]  /*a320*/  MOV R0, 0x0 ;  /* 0x0000000000007802 */ /* 0x000fe20000000f00 */
[----:B------:R-:W-:Y:S01]  /*a330*/  ULDC.64 UR6, c[0x4][0x88] ;  /* 0x0100220000067ab9 */ /* 0x000fe20000000a00 */
[----:B------:R-:W-:Y:S01]  /*a340*/  ULDC.64 UR8, c[0x4][0x90] ;  /* 0x0100240000087ab9 */ /* 0x000fe20000000a00 */
[----:B------:R-:W-:Y:S01]  /*a350*/  ULDC.64 UR4, c[0x4][0x10] ;  /* 0x0100040000047ab9 */ /* 0x000fe20000000a00 */
[----:B------:R1:W2:Y:S01]  /*a360*/  LDC.64 R2, c[0x4][R0] ;  /* 0x0100000000027b82 */ /* 0x0002a20000000a00 */
[----:B------:R-:W-:Y:S01]  /*a370*/  IMAD.U32 R4, RZ, RZ, UR6 ;  /* 0x00000006ff047e24 */ /* 0x000fe2000f8e00ff */
[----:B------:R-:W-:Y:S01]  /*a380*/  MOV R5, UR7 ;  /* 0x0000000700057c02 */ /* 0x000fe20008000f00 */
        /* <DEDUP_REMOVED lines=9> */
.L_x_167:
[----:B------:R-:W-:Y:S01]  /*a420*/  MOV R2, 0x0 ;  /* 0x0000000000027802 */ /* 0x000fe20000000f00 */
[----:B------:R-:W-:Y:S01]  /*a430*/  ULDC.64 UR6, c[0x4][0x88] ;  /* 0x0100220000067ab9 */ /* 0x000fe20000000a00 */
[----:B------:R-:W-:Y:S01]  /*a440*/  ULDC.64 UR8, c[0x4][0x90] ;  /* 0x0100240000087ab9 */ /* 0x000fe20000000a00 */
[----:B------:R-:W-:Y:S01]  /*a450*/  ULDC.64 UR4, c[0x4][0x18] ;  /* 0x0100060000047ab9 */ /* 0x000fe20000000a00 */
[----:B------:R-:W-:Y:S01]  /*a460*/  IMAD.U32 R4, RZ, RZ, UR6 ;  /* 0x00000006ff047e24 */ /* 0x000fe2000f8e00ff */
[----:B------:R-:W-:Y:S01]  /*a470*/  MOV R5, UR7 ;  /* 0x0000000700057c02 */ /* 0x000fe20008000f00 */
[----:B------:R-:W1:Y:S01]  /*a480*/  LDC.64 R2, c[0x4][R2] ;  /* 0x0100000002027b82 */ /* 0x000e620000000a00 */
[----:B------:R-:W-:Y:S01]  /*a490*/  IMAD.U32 R6, RZ, RZ, UR8 ;  /* 0x00000008ff067e24 */ /* 0x000fe2000f8e00ff */
[----:B------:R-:W-:Y:S01]  /*a4a0*/  MOV R10, UR4 ;  /* 0x00000004000a7c02 */ /* 0x000fe20008000f00 */
[----:B------:R-:W-:Y:S01]  /*a4b0*/  IMAD.U32 R7, RZ, RZ, UR9 ;  /* 0x00000009ff077e24 */ /* 0x000fe2000f8e00ff */
[----:B------:R-:W-:Y:S01]  /*a4c0*/  MOV R12, 0x1 ;  /* 0x00000001000c7802 */ /* 0x000fe20000000f00 */
[----:B------:R-:W-:-:S02]  /*a4d0*/  IMAD.U32 R11, RZ, RZ, UR5 ;  /* 0x00000005ff0b7e24 */ /* 0x000fc4000f8e00ff */
[----:B------:R-:W-:Y:S02]  /*a4e0*/  IMAD.MOV.U32 R8, RZ, RZ, 0x70 ;  /* 0x00000070ff087424 */ /* 0x000fe400078e00ff */
[----:B------:R-:W-:-:S07]  /*a4f0*/  IMAD.MOV.U32 R13, RZ, RZ, RZ ;  /* 0x000000ffff0d7224 */ /* 0x000fce00078e00ff */
[----:B------:R-:W-:-:S07]  /*a500*/  LEPC R20, `(.L_x_166) ;  /* 0x000000001014794e */ /* 0x000fce0000000000 */
[----:B-1----:R-:W-:Y:S05]  /*a510*/  CALL.ABS.NOINC R2 ;  /* 0x0000000002007343 */ /* 0x002fea0003c00000 */
.L_x_166:
        /* <DEDUP_REMOVED lines=9> */
[----:B-1----:R-:W-:Y:S01]  /*a5b0*/  ISETP.NE.AND P1, PT, R0, 0x1, PT ;  /* 0x000000010000780c */ /* 0x002fe20003f25270 */
[----:B------:R-:W-:-:S12]  /*a5c0*/  IMAD.MOV.U32 R0, RZ, RZ, R19 ;  /* 0x000000ffff007224 */ /* 0x000fd800078e0013 */
        /* <DEDUP_REMOVED lines=16> */
[----:B---3--:R-:W-:-:S04]  /*a6d0*/  IMAD R8, R8, UR4, R4 ;  /* 0x0000000408087c24 */ /* 0x008fc8000f8e0204 */
[----:B-1----:R-:W-:-:S07]  /*a6e0*/  IMAD.SHL.U32 R8, R8, 0x40, RZ ;  /* 0x0000004008087824 */ /* 0x002fce00078e00ff */
.L_x_168:
        /* <DEDUP_REMOVED lines=17> */
.L_x_223:
[----:B------:R-:W2:Y:S01]  /*a800*/  LDL R5, [R1+0x8] ;  /* 0x0000080001057983 */ /* 0x000ea20000100800 */
[----:B------:R-:W-:Y:S01]  /*a810*/  UMOV UR4, 0xffffffff ;  /* 0xffffffff00047882 */ /* 0x000fe20000000000 */
[----:B------:R-:W-:Y:S02]  /*a820*/  SHF.R.S32.HI R7, RZ, 0x1f, R6 ;  /* 0x0000001fff077819 */ /* 0x000fe40000011406 */
[----:B--2---:R-:W-:Y:S01]  /*a830*/  IADD3 R9, R5, -0x1, RZ ;  /* 0xffffffff05097810 */ /* 0x004fe20007ffe0ff */
[----:B------:R-:W-:Y:S06]  /*a840*/  BRA.DIV UR4, `(.L_x_170) ;  /* 0x0000002e04787947 */ /* 0x000fec000b800000 */
[----:B------:R-:W-:-:S13]  /*a850*/  ELECT P6, URZ, PT ;  /* 0x00000000003f782f */ /* 0x000fda00038c0000 */
.L_x_226:
        /* <DEDUP_REMOVED lines=8> */
[----:B--2---:R-:W-:-:S04]  /*a8e0*/  @P1 IMAD.HI.U32 R10, R9, R4, RZ ;  /* 0x00000004090a1227 */ /* 0x004fc800078e00ff */
[----:B------:R-:W-:Y:S01]  /*a8f0*/  IMAD.MOV.U32 R4, RZ, RZ, R9 ;  /* 0x000000ffff047224 */ /* 0x000fe200078e0009 */
        /* <DEDUP_REMOVED lines=12> */
.L_x_172:
[----:B--2---:R-:W2:Y:S01]  /*a9c0*/  S2R R10, SR_CgaCtaId ;  /* 0x00000000000a7919 */ /* 0x004ea20000008800 */
[----:B------:R-:W-:-:S04]  /*a9d0*/  MOV R5, 0x400 ;  /* 0x0000040000057802 */ /* 0x000fc80000000f00 */
[----:B--2---:R-:W-:-:S05]  /*a9e0*/  LEA R5, R10, R5, 0x18 ;  /* 0x000000050a057211 */ /* 0x004fca00078ec0ff */
[----:B------:R-:W-:Y:S01]  /*a9f0*/  IMAD R10, R16, 0x8, R5 ;  /* 0x00000008100a7824 */ /* 0x000fe200078e0205 */
[----:B------:R-:W-:-:S04]  /*aa00*/  SHF.L.U32 R5, R17, 0x1f, RZ ;  /* 0x0000001f11057819 */ /* 0x000fc800000006ff */
[----:B------:R-:W2:Y:S02]  /*aa10*/  SYNCS.PHASECHK.TRANS64.TRYWAIT P1, [R10+URZ+0x38840], R5 ;  /* 0x038840050a0075a7 */ /* 0x000ea4000802017f */
[----:B--2---:R-:W-:Y:S05]  /*aa20*/  @!P1 BRA `(.L_x_173) ;  /* 0x0000002c00209947 */ /* 0x004fea0003800000 */
.L_x_227:
        /* <DEDUP_REMOVED lines=11> */
.L_x_174:
[----:B------:R-:W3:Y:S01]  /*aae0*/  LDL R11, [R1+0x10] ;  /* 0x00001000010b7983 */ /* 0x000ee20000100800 */
[----:B--2---:R-:W-:Y:S01]  /*aaf0*/  MOV R5, 0x400 ;  /* 0x0000040000057802 */ /* 0x004fe20000000f00 */
[----:B------:R-:W2:Y:S01]  /*ab00*/  S2R R12, SR_CgaCtaId ;  /* 0x00000000000c7919 */ /* 0x000ea20000008800 */
[----:B------:R-:W-:Y:S01]  /*ab10*/  R2UR UR9, R10 ;  /* 0x000000000a0972ca */ /* 0x000fe200000e0000 */
[----:B------:R-:W-:Y:S01]  /*ab20*/  UIADD3 UR4, UP0, UR46, 0x370, URZ ;  /* 0x000003702e047890 */ /* 0x000fe2000ff1e03f */
[----:B------:R-:W-:Y:S02]  /*ab30*/  R2UR UR12, R0 ;  /* 0x00000000000c72ca */ /* 0x000fe400000e0000 */
[----:B-----5:R-:W-:Y:S01]  /*ab40*/  R2UR UR13, R4 ;  /* 0x00000000040d72ca */ /* 0x020fe200000e0000 */
[----:B------:R-:W-:Y:S01]  /*ab50*/  UIADD3.X UR5, URZ, UR47, URZ, UP0, !UPT ;  /* 0x0000002f3f057290 */ /* 0x000fe200087fe43f */
[----:B--2---:R-:W-:-:S05]  /*ab60*/  LEA R5, R12, R5, 0x18 ;  /* 0x000000050c057211 */ /* 0x004fca00078ec0ff */
[----:B------:R-:W-:-:S05]  /*ab70*/  IMAD R5, R16, 0x2000, R5 ;  /* 0x0000200010057824 */ /* 0x000fca00078e0205 */
[----:B------:R-:W-:Y:S01]  /*ab80*/  R2UR UR8, R5 ;  /* 0x00000000050872ca */ /* 0x000fe200000e0000 */
[----:B------:R-:W-:Y:S01]  /*ab90*/  UIADD3 UR9, UR9, 0x38830, URZ ;  /* 0x0003883009097890 */ /* 0x000fe2000fffe03f */
[----:B------:R-:W-:Y:S01]  /*aba0*/  UMOV UR6, 0x0 ;  /* 0x0000000000067882 */ /* 0x000fe20000000000 */
[----:B------:R-:W-:Y:S01]  /*abb0*/  UMOV UR7, 0x14f00000 ;  /* 0x14f0000000077882 */ /* 0x000fe20000000000 */
[----:B------:R-:W-:-:S09]  /*abc0*/  UMOV UR10, URZ ;  /* 0x0000003f000a7c82 */ /* 0x000fd20008000000 */
[----:B------:R-:W-:Y:S01]  /*abd0*/  UIADD3 UR8, UR8, 0x22400, URZ ;  /* 0x0002240008087890 */ /* 0x000fe2000fffe03f */
[----:B---3--:R-:W-:-:S13]  /*abe0*/  R2UR UR11, R11 ;  /* 0x000000000b0b72ca */ /* 0x008fda00000e0000 */
[----:B------:R-:W-:-:S09]  /*abf0*/  USHF.L.U32 UR11, UR11, 0x6, URZ ;  /* 0x000000060b0b7899 */ /* 0x000fd2000800063f */
[----:B------:R2:W-:Y:S02]  /*ac00*/  UTMALDG.4D [UR8], [UR4], desc[UR6] ;  /* 0x00000608040075b4 */ /* 0x0005e40008019000 */
[----:B--2---:R-:W-:Y:S01]  /*ac10*/  NOP ;  /* 0x0000000000007918 */ /* 0x004fe20000000000 */
.L_x_171:
[----:B------:R-:W2:Y:S01]  /*ac20*/  S2R R12, SR_CgaCtaId ;  /* 0x00000000000c7919 */ /* 0x000ea20000008800 */
[----:B------:R-:W-:Y:S05]  /*ac30*/  WARPSYNC.ALL ;  /* 0x0000000000007948 */ /* 0x000fea0003800000 */
[----:B------:R-:W-:Y:S01]  /*ac40*/  BAR.SYNC.DEFER_BLOCKING 0x8, 0xa0 ;  /* 0x0202800000007b1d */ /* 0x000fe20000010000 */
[----:B------:R-:W-:Y:S02]  /*ac50*/  ELECT P1, URZ, PT ;  /* 0x00000000003f782f */ /* 0x000fe40003820000 */
[----:B------:R-:W-:-:S03]  /*ac60*/  MOV R11, 0x400 ;  /* 0x00000400000b7802 */ /* 0x000fc60000000f00 */
[----:B------:R-:W-:Y:S01]  /*ac70*/  BSSY B0, `(.L_x_175) ;  /* 0x000004c000007945 */ /* 0x000fe20003800000 */
[----:B--2---:R-:W-:-:S07]  /*ac80*/  LEA R11, R12, R11, 0x18 ;  /* 0x0000000b0c0b7211 */ /* 0x004fce00078ec0ff */
[----:B------:R-:W-:Y:S05]  /*ac90*/  @!P1 BRA `(.L_x_176) ;  /* 0x0000000400249947 */ /* 0x000fea0003800000 */
[----:B------:R-:W-:Y:S01]  /*aca0*/  R2UR UR16, R11 ;  /* 0x000000000b1072ca */ /* 0x000fe200000e0000 */
[----:B------:R-:W-:Y:S01]  /*acb0*/  UIADD3 UR14, UP0, UR46, 0x270, URZ ;  /* 0x000002702e0e7890 */ /* 0x000fe2000ff1e03f */
[----:B------:R-:W-:Y:S01]  /*acc0*/  R2UR UR11, R8 ;  /* 0x00000000080b72ca */ /* 0x000fe200000e0000 */
[----:B------:R-:W-:Y:S01]  /*acd0*/  IMAD.MOV.U32 R5, RZ, RZ, 0x2000 ;  /* 0x00002000ff057424 */ /* 0x000fe200078e00ff */
[----:B------:R-:W-:Y:S01]  /*ace0*/  R2UR UR12, R19 ;  /* 0x00000000130c72ca */ /* 0x000fe200000e0000 */
[----:B------:R-:W-:Y:S01]  /*acf0*/  UIADD3.X UR15, URZ, UR47, URZ, UP0, !UPT ;  /* 0x0000002f3f0f7290 */ /* 0x000fe200087fe43f */
[----:B------:R-:W-:Y:S01]  /*ad00*/  R2UR UR13, R18 ;  /* 0x00000000120d72ca */ /* 0x000fe200000e0000 */
[----:B------:R-:W-:Y:S01]  /*ad10*/  UIADD3 UR4, UP0, UR46, 0x770, URZ ;  /* 0x000007702e047890 */ /* 0x000fe2000ff1e03f */
[----:B------:R2:W-:Y:S01]  /*ad20*/  SYNCS.ARRIVE.TRANS64 RZ, [R11+URZ+0x38800], R5 ;  /* 0x038800050bff79a7 */ /* 0x0005e2000800003f */
[----:B------:R-:W-:Y:S01]  /*ad30*/  UMOV UR6, 0x0 ;  /* 0x0000000000067882 */ /* 0x000fe20000000000 */
[----:B------:R-:W-:Y:S01]  /*ad40*/  UMOV UR7, 0x12f00000 ;  /* 0x12f0000000077882 */ /* 0x000fe20000000000 */
[----:B------:R-:W-:Y:S01]  /*ad50*/  UMOV UR10, URZ ;  /* 0x0000003f000a7c82 */ /* 0x000fe20008000000 */
[----:B------:R-:W-:Y:S01]  /*ad60*/  UIADD3.X UR5, URZ, UR47, URZ, UP0, !UPT ;  /* 0x0000002f3f057290 */ /* 0x000fe200087fe43f */
[----:B------:R-:W-:Y:S01]  /*ad70*/  MOV R8, UR54 ;  /* 0x0000003600087c02 */ /* 0x000fe20008000f00 */
[----:B------:R-:W-:-:S02]  /*ad80*/  UIADD3 UR8, UR16, 0x20400, URZ ;  /* 0x0002040010087890 */ /* 0x000fc4000fffe03f */
[----:B------:R-:W-:Y:S01]  /*ad90*/  UIADD3 UR9, UR16, 0x38800, URZ ;  /* 0x0003880010097890 */ /* 0x000fe2000fffe03f */
[----:B------:R-:W-:Y:S01]  /*ada0*/  R2UR UR54, R8 ;  /* 0x00000000083672ca */ /* 0x000fe200000e0000 */
[----:B------:R-:W-:Y:S01]  /*adb0*/  UIADD3 UR48, UR16, 0x28400, URZ ;  /* 0x0002840010307890 */ /* 0x000fe2000fffe03f */
[----:B--2---:R-:W-:Y:S01]  /*adc0*/  MOV R5, 0x10000 ;  /* 0x0001000000057802 */ /* 0x004fe20000000f00 */
[----:B------:R-:W-:Y:S01]  /*add0*/  UMOV UR50, 0xc0 ;  /* 0x000000c000327882 */ /* 0x000fe20000000000 */
[----:B------:R-:W-:Y:S01]  /*ade0*/  UMOV UR51, UR11 ;  /* 0x0000000b00337c82 */ /* 0x000fe20008000000 */
[----:B------:R-:W-:Y:S01]  /*adf0*/  MOV R10, UR50 ;  /* 0x00000032000a7c02 */ /* 0x000fe20008000f00 */
[----:B------:R-:W-:Y:S01]  /*ae00*/  UMOV UR50, 0x40 ;  /* 0x0000004000327882 */ /* 0x000fe20000000000 */
[----:B------:R-:W-:Y:S01]  /*ae10*/  UMOV UR52, UR12 ;  /* 0x0000000c00347c82 */ /* 0x000fe20008000000 */
[----:B------:R2:W-:Y:S01]  /*ae20*/  UTMALDG.4D [UR8], [UR14], desc[UR6] ;  /* 0x000006080e0075b4 */ /* 0x0005e20008019000 */
[----:B------:R3:W-:Y:S01]  /*ae30*/  SYNCS.ARRIVE.TRANS64 RZ, [R11+URZ+0x38810], R5 ;  /* 0x038810050bff79a7 */ /* 0x0007e2000800003f */
[----:B------:R-:W-:Y:S01]  /*ae40*/  UMOV UR53, UR13 ;  /* 0x0000000d00357c82 */ /* 0x000fe20008000000 */
[----:B------:R-:W-:-:S02]  /*ae50*/  UIADD3 UR56, UR16, 0x2a400, URZ ;  /* 0x0002a40010387890 */ /* 0x000fc4000fffe03f */
[----:B------:R-:W-:Y:S02]  /*ae60*/  UIADD3 UR40, UR16, 0x2e400, URZ ;  /* 0x0002e40010287890 */ /* 0x000fe4000fffe03f */
[----:B------:R-:W-:Y:S02]  /*ae70*/  UIADD3 UR32, UR16, 0x30400, URZ ;  /* 0x0003040010207890 */ /* 0x000fe4000fffe03f */
[----:B------:R-:W-:Y:S01]  /*ae80*/  UIADD3 UR24, UR16, 0x32400, URZ ;  /* 0x0003240010187890 */ /* 0x000fe2000fffe03f */
[----:B------:R-:W-:Y:S01]  /*ae90*/  UMOV UR58, 0x80 ;  /* 0x00000080003a7882 */ /* 0x000fe20000000000 */
[----:B------:R-:W-:Y:S01]  /*aea0*/  UMOV UR59, UR11 ;  /* 0x0000000b003b7c82 */ /* 0x000fe20008000000 */
[----:B------:R-:W-:Y:S01]  /*aeb0*/  UMOV UR60, UR12 ;  /* 0x0000000c003c7c82 */ /* 0x000fe20008000000 */
[----:B------:R-:W-:Y:S01]  /*aec0*/  UMOV UR61, UR13 ;  /* 0x0000000d003d7c82 */ /* 0x000fe20008000000 */
        /* <DEDUP_REMOVED lines=11> */
[----:B--2---:R-:W-:Y:S01]  /*af80*/  UIADD3 UR8, UR16, 0x26400, URZ ;  /* 0x0002640010087890 */ /* 0x004fe2000fffe03f */
[----:B---3--:R-:W-:Y:S01]  /*af90*/  MOV R5, UR55 ;  /* 0x0000003700057c02 */ /* 0x008fe20008000f00 */
[----:B------:R-:W-:Y:S01]  /*afa0*/  UIADD3 UR9, UR16, 0x38810, URZ ;  /* 0x0003881010097890 */ /* 0x000fe2000fffe03f */
[----:B------:R-:W-:Y:S01]  /*afb0*/  UMOV UR29, UR13 ;  /* 0x0000000d001d7c82 */ /* 0x000fe20008000000 */
[----:B------:R-:W-:Y:S01]  /*afc0*/  UMOV UR18, 0x1c0 ;  /* 0x000001c000127882 */ /* 0x000fe20000000000 */
[----:B------:R-:W-:Y:S01]  /*afd0*/  UMOV UR19, UR11 ;  /* 0x0000000b00137c82 */ /* 0x000fe20008000000 */
[----:B------:R-:W-:Y:S01]  /*afe0*/  UMOV UR20, UR12 ;  /* 0x0000000c00147c82 */ /* 0x000fe20008000000 */
[----:B------:R-:W-:-:S02]  /*aff0*/  UMOV UR21, UR13 ;  /* 0x0000000d00157c82 */ /* 0x000fc40008000000 */
[----:B------:R-:W-:Y:S01]  /*b000*/  UMOV UR49, UR9 ;  /* 0x0000000900317c82 */ /* 0x000fe20008000000 */
[----:B------:R-:W-:Y:S01]  /*b010*/  UMOV UR57, UR9 ;  /* 0x0000000900397c82 */ /* 0x000fe20008000000 */
[----:B------:R-:W-:Y:S01]  /*b020*/  UTMALDG.4D [UR8], [UR4], desc[UR6] ;  /* 0x00000608040075b4 */ /* 0x000fe20008019000 */
[----:B------:R-:W-:Y:S01]  /*b030*/  UMOV UR41, UR9 ;  /* 0x0000000900297c82 */ /* 0x000fe20008000000 */
[----:B------:R-:W-:Y:S01]  /*b040*/  UMOV UR33, UR9 ;  /* 0x0000000900217c82 */ /* 0x000fe20008000000 */
[----:B------:R-:W-:Y:S01]  /*b050*/  UMOV UR25, UR9 ;  /* 0x0000000900197c82 */ /* 0x000fe20008000000 */
[----:B------:R-:W-:Y:S01]  /*b060*/  UMOV UR17, UR9 ;  /* 0x0000000900117c82 */ /* 0x000fe20008000000 */
[----:B------:R-:W-:Y:S01]  /*b070*/  R2UR UR55, R5 ;  /* 0x00000000053772ca */ /* 0x000fe200000e0000 */
[----:B------:R2:W-:Y:S01]  /*b080*/  UTMALDG.4D [UR48], [UR4], desc[UR6] ;  /* 0x00000630040075b4 */ /* 0x0005e20008019000 */
[----:B------:R3:W-:Y:S01]  /*b090*/  UTMALDG.4D [UR56], [UR4], desc[UR6] ;  /* 0x00000638040075b4 */ /* 0x0007e20008019000 */
[----:B--2---:R-:W-:Y:S01]  /*b0a0*/  R2UR UR50, R10 ;  /* 0x000000000a3272ca */ /* 0x004fe200000e0000 */
[----:B------:R-:W-:-:S02]  /*b0b0*/  UIADD3 UR48, UR16, 0x2c400, URZ ;  /* 0x0002c40010307890 */ /* 0x000fc4000fffe03f */
[----:B------:R-:W-:-:S10]  /*b0c0*/  UIADD3 UR16, UR16, 0x34400, URZ ;  /* 0x0003440010107890 */ /* 0x000fd4000fffe03f */
[----:B------:R3:W-:Y:S01]  /*b0d0*/  UTMALDG.4D [UR48], [UR4], desc[UR6] ;  /* 0x00000630040075b4 */ /* 0x0007e20008019000 */
[----:B------:R3:W-:Y:S01]  /*b0e0*/  UTMALDG.4D [UR40], [UR4], desc[UR6] ;  /* 0x00000628040075b4 */ /* 0x0007e20008019000 */
[----:B------:R3:W-:Y:S01]  /*b0f0*/  UTMALDG.4D [UR32], [UR4], desc[UR6] ;  /* 0x00000620040075b4 */ /* 0x0007e20008019000 */
[----:B------:R3:W-:Y:S01]  /*b100*/  UTMALDG.4D [UR24], [UR4], desc[UR6] ;  /* 0x00000618040075b4 */ /* 0x0007e20008019000 */
[----:B------:R3:W-:Y:S02]  /*b110*/  UTMALDG.4D [UR16], [UR4], desc[UR6] ;  /* 0x00000610040075b4 */ /* 0x0007e40008019000 */
[----:B---3--:R-:W-:Y:S01]  /*b120*/  NOP ;  /* 0x0000000000007918 */ /* 0x008fe20000000000 */
.L_x_176:
[----:B------:R-:W-:Y:S05]  /*b130*/  BSYNC B0 ;  /* 0x0000000000007941 */ /* 0x000fea0003800000 */
.L_x_175:
[----:B------:R-:W2:Y:S01]  /*b140*/  LDL R5, [R1+0x18] ;  /* 0x0000180001057983 */ /* 0x000ea20000100800 */
[----:B------:R-:W-:Y:S01]  /*b150*/  ULDC.64 UR38, c[0x0][0x408] ;  /* 0x0001020000267ab9 */ /* 0x000fe20000000a00 */
[----:B------:R-:W-:Y:S01]  /*b160*/  BSSY B0, `(.L_x_177) ;  /* 0x0000005000007945 */ /* 0x000fe20003800000 */
[----:B--2---:R-:W-:-:S04]  /*b170*/  LOP3.LUT R5, R5, 0x1, RZ, 0xc, !PT ;  /* 0x0000000105057812 */ /* 0x004fc800078e0cff */
[----:B------:R-:W-:-:S04]  /*b180*/  SHF.L.U32 R5, R5, 0x1f, RZ ;  /* 0x0000001f05057819 */ /* 0x000fc800000006ff */
[----:B------:R-:W2:Y:S02]  /*b190*/  SYNCS.PHASECHK.TRANS64.TRYWAIT P1, [R11+URZ+0x38820], R5 ;  /* 0x038820050b0075a7 */ /* 0x000ea4000802017f */
[----:B--2---:R-:W-:Y:S05]  /*b1a0*/  @!P1 BRA `(.L_x_178) ;  /* 0x0000002400549947 */ /* 0x004fea0003800000 */
.L_x_228:
[----:B------:R-:W-:Y:S05]  /*b1b0*/  BSYNC B0 ;  /* 0x0000000000007941 */ /* 0x000fea0003800000 */
.L_x_177:
[----:B------:R-:W-:Y:S04]  /*b1c0*/  BSSY B0, `(.L_x_179) ;  /* 0x000004b000007945 */ /* 0x000fe80003800000 */
[----:B------:R-:W-:Y:S05]  /*b1d0*/  @!P6 BRA `(.L_x_180) ;  /* 0x000000040024e947 */ /* 0x000fea0003800000 */
[----:B------:R-:W3:Y:S01]  /*b1e0*/  S2R R11, SR_CgaCtaId ;  /* 0x00000000000b7919 */ /* 0x000ee20000008800 */
[----:B--2---:R-:W-:Y:S01]  /*b1f0*/  MOV R8, 0x400 ;  /* 0x0000040000087802 */ /* 0x004fe20000000f00 */
[----:B------:R-:W2:Y:S03]  /*b200*/  S2R R10, SR_TID.X ;  /* 0x00000000000a7919 */ /* 0x000ea60000002100 */
[----:B---3--:R-:W-:Y:S02]  /*b210*/  LEA R8, R11, R8, 0x18 ;  /* 0x000000080b087211 */ /* 0x008fe400078ec0ff */
[----:B--2---:R-:W-:-:S03]  /*b220*/  LOP3.LUT R10, R10, 0x7f, RZ, 0xc0, !PT ;  /* 0x0000007f0a0a7812 */ /* 0x004fc600078ec0ff */
[----:B------:R-:W-:Y:S01]  /*b230*/  IMAD R5, R16, 0x8, R8 ;  /* 0x0000000810057824 */ /* 0x000fe200078e0208 */
[----:B------:R-:W-:Y:S02]  /*b240*/  SHF.L.U32 R8, R17, 0x1f, RZ ;  /* 0x0000001f11087819 */ /* 0x000fe400000006ff */
[----:B------:R-:W-:Y:S02]  /*b250*/  ISETP.NE.AND P2, PT, R10, RZ, PT ;  /* 0x000000ff0a00720c */ /* 0x000fe40003f45270 */
[----:B------:R-:W2:Y:S02]  /*b260*/  SYNCS.PHASECHK.TRANS64.TRYWAIT P1, [R5+URZ+0x38860], R8 ;  /* 0x03886008050075a7 */ /* 0x000ea4000802017f */
[----:B--2---:R-:W-:Y:S09]  /*b270*/  @!P1 BRA `(.L_x_181) ;  /* 0x0000002400409947 */ /* 0x004ff20003800000 */
.L_x_229:
        /* <DEDUP_REMOVED lines=8> */
.L_x_182:
[----:B--2---:R-:W2:Y:S01]  /*b300*/  LDL R8, [R1+0x10] ;  /* 0x0000100001087983 */ /* 0x004ea20000100800 */
[----:B------:R-:W-:Y:S01]  /*b310*/  MOV R10, 0x400 ;  /* 0x00000400000a7802 */ /* 0x000fe20000000f00 */
[----:B------:R-:W3:Y:S01]  /*b320*/  S2R R11, SR_CgaCtaId ;  /* 0x00000000000b7919 */ /* 0x000ee20000008800 */
[----:B------:R-:W-:Y:S01]  /*b330*/  R2UR UR9, R5 ;  /* 0x00000000050972ca */ /* 0x000fe200000e0000 */
[----:B------:R-:W-:Y:S01]  /*b340*/  UIADD3 UR4, UP0, UR46, 0x470, URZ ;  /* 0x000004702e047890 */ /* 0x000fe2000ff1e03f */
[----:B------:R-:W-:Y:S02]  /*b350*/  R2UR UR12, R0 ;  /* 0x00000000000c72ca */ /* 0x000fe400000e0000 */
[----:B------:R-:W-:Y:S01]  /*b360*/  R2UR UR13, R4 ;  /* 0x00000000040d72ca */ /* 0x000fe200000e0000 */
[----:B------:R-:W-:Y:S01]  /*b370*/  UIADD3.X UR5, URZ, UR47, URZ, UP0, !UPT ;  /* 0x0000002f3f057290 */ /* 0x000fe200087fe43f */
[----:B---3--:R-:W-:-:S04]  /*b380*/  LEA R10, R11, R10, 0x18 ;  /* 0x0000000a0b0a7211 */ /* 0x008fc800078ec0ff */
        /* <DEDUP_REMOVED lines=15> */
[----:B--2---:R-:W-:-:S13]  /*b480*/  R2UR UR11, R8 ;  /* 0x00000000080b72ca */ /* 0x004fda00000e0000 */
[----:B------:R-:W-:-:S09]  /*b490*/  USHF.L.U32 UR11, UR11, 0x6, URZ ;  /* 0x000000060b0b7899 */ /* 0x000fd2000800063f */
        /* <DEDUP_REMOVED lines=15> */
[----:B------:R-:W-:-:S02]  /*b590*/  UMOV UR10, UR21 ;  /* 0x00000015000a7c82 */ /* 0x000fc40008000000 */
[----:B------:R2:W-:Y:S01]  /*b5a0*/  UTMALDG.4D [UR8], [UR4], desc[UR6] ;  /* 0x00000608040075b4 */ /* 0x0005e20008019000 */
        /* <DEDUP_REMOVED lines=12> */
.L_x_180:
[----:B------:R-:W-:Y:S05]  /*b670*/  BSYNC B0 ;  /* 0x0000000000007941 */ /* 0x000fea0003800000 */
.L_x_179:
[----:B--2---:R-:W2:Y:S01]  /*b680*/  LDL.LU R5, [R1+0x14] ;  /* 0x0000140001057983 */ /* 0x004ea20000300800 */
[----:B------:R-:W-:-:S05]  /*b690*/  VIADD R16, R16, 0x1 ;  /* 0x0000000110107836 */ /* 0x000fca0000000000 */
        /* <DEDUP_REMOVED lines=10> */
[----:B------:R-:W-:-:S05]  /*b740*/  VIADDMNMX R10, R10, R5, 0xffffffff, !PT ;  /* 0xffffffff0a0a7446 */ /* 0x000fca0007800105 */
[----:B------:R-:W-:-:S05]  /*b750*/  IMAD.IADD R5, R11, 0x1, R10 ;  /* 0x000000010b057824 */ /* 0x000fca00078e020a */
        /* <DEDUP_REMOVED lines=12> */
[----:B------:R-:W-:Y:S01]  /*b820*/  @P1 SHF.R.U32.HI R4, RZ, R5, R11 ;  /* 0x00000005ff041219 */ /* 0x000fe2000001160b */
[----:B------:R-:W-:-:S04]  /*b830*/  IMAD R11, R7, UR4, RZ ;  /* 0x00000004070b7c24 */ /* 0x000fc8000f8e02ff */
[----:B------:R-:W-:Y:S02]  /*b840*/  IMAD.MOV R5, RZ, RZ, -R4 ;  /* 0x000000ffff057224 */ /* 0x000fe400078e0a04 */
[----:B------:R-:W-:Y:S02]  /*b850*/  IMAD R11, R6, UR5, R11 ;  /* 0x00000005060b7c24 */ /* 0x000fe4000f8e020b */
[----:B------:R-:W-:Y:S01]  /*b860*/  IMAD R8, R12, R5, R8 ;  /* 0x000000050c087224 */ /* 0x000fe200078e0208 */
[----:B------:R-:W-:-:S03]  /*b870*/  SHF.R.S32.HI R5, RZ, 0x1f, R4 ;  /* 0x0000001fff057819 */ /* 0x000fc60000011404 */
[----:B------:R-:W-:-:S04]  /*b880*/  IMAD.WIDE.U32 R4, R6, UR4, R4 ;  /* 0x0000000406047c25 */ /* 0x000fc8000f8e0004 */
[----:B------:R-:W-:Y:S01]  /*b890*/  IMAD.IADD R11, R11, 0x1, R5 ;  /* 0x000000010b0b7824 */ /* 0x000fe200078e0205 */
[----:B------:R-:W-:-:S04]  /*b8a0*/  LEA R2, P1, R4, R2, 0x2 ;  /* 0x0000000204027211 */ /* 0x000fc800078210ff */
[----:B------:R-:W-:-:S05]  /*b8b0*/  LEA.HI.X R3, R4, R3, R11, 0x2, P1 ;  /* 0x0000000304037211 */ /* 0x000fca00008f140b */
[----:B------:R2:W5:Y:S04]  /*b8c0*/  LDG.E R4, desc[UR54][R2.64] ;  /* 0x0000003602047981 */ /* 0x000568000c1e1900 */
.L_x_187:
        /* <DEDUP_REMOVED lines=10> */
.L_x_230:
[----:B------:R-:W-:Y:S05]  /*b970*/  @P1 BRA `(.L_x_189) ;  /* 0x00000000001c1947 */ /* 0x000fea0003800000 */
[----:B------:R-:W3:Y:S01]  /*b980*/  S2R R11, SR_TID.X ;  /* 0x00000000000b7919 */ /* 0x000ee20000002100 */
[----:B------:R-:W-:-:S04]  /*b990*/  IMAD.MOV.U32 R5, RZ, RZ, 0x2000 ;  /* 0x00002000ff057424 */ /* 0x000fc800078e00ff */
[----:B------:R4:W-:Y:S01]  /*b9a0*/  SYNCS.ARRIVE.TRANS64 RZ, [R2+URZ+0x38830], R5 ;  /* 0x0388300502ff79a7 */ /* 0x0009e2000800003f */
[----:B---3--:R-:W-:-:S04]  /*b9b0*/  LOP3.LUT R11, R11, 0x1f, RZ, 0xc0, !PT ;  /* 0x0000001f0b0b7812 */ /* 0x008fc800078ec0ff */
[----:B------:R-:W-:-:S13]  /*b9c0*/  ISETP.NE.AND P2, PT, R11, RZ, PT ;  /* 0x000000ff0b00720c */ /* 0x000fda0003f45270 */
[----:B----4-:R-:W-:Y:S05]  /*b9d0*/  @!P2 BRA `(.L_x_189) ;  /* 0x000000000004a947 */ /* 0x010fea0003800000 */
[----:B------:R-:W-:Y:S01]  /*b9e0*/  BPT.TRAP 0x1 ;  /* 0x000000040000795c */ /* 0x000fe20000300000 */
.L_x_189:
        /* <DEDUP_REMOVED lines=20> */
.L_x_231:
[----:B------:R-:W-:Y:S05]  /*bb30*/  @P1 BRA `(.L_x_191) ;  /* 0x00000000001c1947 */ /* 0x000fea0003800000 */
[----:B------:R-:W4:Y:S01]  /*bb40*/  S2R R5, SR_TID.X ;  /* 0x0000000000057919 */ /* 0x000f220000002100 */
[----:B--23--:R-:W-:-:S04]  /*bb50*/  IMAD.MOV.U32 R3, RZ, RZ, 0x10000 ;  /* 0x00010000ff037424 */ /* 0x00cfc800078e00ff */
[----:B------:R2:W-:Y:S01]  /*bb60*/  SYNCS.ARRIVE.TRANS64 RZ, [R2+URZ+0x38850], R3 ;  /* 0x0388500302ff79a7 */ /* 0x0005e2000800003f */
[----:B----4-:R-:W-:-:S04]  /*bb70*/  LOP3.LUT R5, R5, 0x1f, RZ, 0xc0, !PT ;  /* 0x0000001f05057812 */ /* 0x010fc800078ec0ff */
[----:B------:R-:W-:-:S13]  /*bb80*/  ISETP.NE.AND P1, PT, R5, RZ, PT ;  /* 0x000000ff0500720c */ /* 0x000fda0003f25270 */
[----:B--2---:R-:W-:Y:S05]  /*bb90*/  @!P1 BRA `(.L_x_191) ;  /* 0x0000000000049947 */ /* 0x004fea0003800000 */
[----:B------:R-:W-:Y:S01]  /*bba0*/  BPT.TRAP 0x1 ;  /* 0x000000040000795c */ /* 0x000fe20000300000 */
.L_x_191:
        /* <DEDUP_REMOVED lines=53> */
.L_x_186:
[----:B------:R-:W-:Y:S05]  /*bf00*/  BSYNC B0 ;  /* 0x0000000000007941 */ /* 0x000fea0003800000 */
.L_x_185:
[----:B------:R-:W2:Y:S01]  /*bf10*/  LDL.LU R3, [R1+0x8] ;  /* 0x0000080001037983 */ /* 0x000ea20000300800 */
[----:B------:R-:W-:-:S04]  /*bf20*/  IADD3 R16, R16, 0x1, RZ ;  /* 0x0000000110107810 */ /* 0x000fc80007ffe0ff */
[----:B------:R-:W-:-:S04]  /*bf30*/  ISETP.NE.AND P1, PT, R16, 0x2, PT ;  /* 0x000000021000780c */ /* 0x000fc80003f25270 */
[----:B------:R-:W-:Y:S02]  /*bf40*/  SEL R2, RZ, 0x1, P1 ;  /* 0x00000001ff027807 */ /* 0x000fe40000800000 */
[----:B------:R-:W-:Y:S02]  /*bf50*/  SEL R16, R16, RZ, P1 ;  /* 0x000000ff10107207 */ /* 0x000fe40000800000 */
[----:B------:R-:W-:Y:S01]  /*bf60*/  LOP3.LUT R17, R17, R2, RZ, 0x3c, !PT ;  /* 0x0000000211117212 */ /* 0x000fe200078e3cff */
[----:B--2---:R-:W-:-:S07]  /*bf70*/  VIADD R8, R3, 0xfffffffd ;  /* 0xfffffffd03087836 */ /* 0x004fce0000000000 */
.L_x_184:
[----:B------:R-:W-:Y:S01]  /*bf80*/  IMAD.MOV R10, RZ, RZ, -R10 ;  /* 0x000000ffff0a7224 */ /* 0x000fe200078e0a0a */
[----:B------:R-:W-:Y:S04]  /*bf90*/  BSSY B0, `(.L_x_183) ;  /* 0x0000102000007945 */ /* 0x000fe80003800000 */
[----:B------:R-:W-:-:S13]  /*bfa0*/  ISETP.NE.AND P1, PT, R9, R10, PT ;  /* 0x0000000a0900720c */ /* 0x000fda0003f25270 */
[----:B------:R-:W-:Y:S05]  /*bfb0*/  @!P1 BRA `(.L_x_192) ;  /* 0x0000000c00fc9947 */ /* 0x000fea0003800000 */
.L_x_207:
[----:B------:R-:W-:Y:S04]  /*bfc0*/  BSSY B1, `(.L_x_193) ;  /* 0x0000078000017945 */ /* 0x000fe80003800000 */
[----:B------:R-:W-:Y:S05]  /*bfd0*/  @!P6 BRA `(.L_x_194) ;  /* 0x0000000400d8e947 */ /* 0x000fea0003800000 */
[----:B-1----:R-:W-:Y:S01]  /*bfe0*/  MOV R9, R8 ;  /* 0x0000000800097202 */ /* 0x002fe20000000f00 */
[----:B------:R-:W-:Y:S06]  /*bff0*/  @!P0 BRA `(.L_x_195) ;  /* 0x0000000000448947 */ /* 0x000fec0003800000 */
[----:B------:R-:W1:Y:S01]  /*c000*/  LDC R9, c[0x0][0x41c] ;  /* 0x00010700ff097b82 */ /* 0x000e620000000800 */
[----:B------:R-:W-:-:S04]  /*c010*/  IMAD R11, R7, UR38, RZ ;  /* 0x00000026070b7c24 */ /* 0x000fc8000f8e02ff */
[----:B------:R-:W-:Y:S01]  /*c020*/  IMAD R10, R6, UR39, R11 ;  /* 0x00000027060a7c24 */ /* 0x000fe2000f8e020b */
[----:B-1----:R-:W-:-:S13]  /*c030*/  ISETP.NE.AND P1, PT, R9, 0x1, PT ;  /* 0x000000010900780c */ /* 0x002fda0003f25270 */
[----:B------:R-:W1:Y:S02]  /*c040*/  @P1 LDC.64 R2, c[0x0][0x420] ;  /* 0x00010800ff021b82 */ /* 0x000e640000000a00 */
[----:B-1----:R-:W-:-:S04]  /*c050*/  @P1 IMAD.HI.U32 R4, R8, R2, RZ ;  /* 0x0000000208041227 */ /* 0x002fc800078e00ff */
[----:B------:R-:W-:Y:S01]  /*c060*/  IMAD.MOV.U32 R2, RZ, RZ, R8 ;  /* 0x000000ffff027224 */ /* 0x000fe200078e0008 */
[----:B------:R-:W-:Y:S02]  /*c070*/  @P1 SHF.R.U32.HI R2, RZ, R3, R4 ;  /* 0x00000003ff021219 */ /* 0x000fe40000011604 */
[----:B------:R-:W1:Y:S03]  /*c080*/  LDC.64 R4, c[0x0][0x3f8] ;  /* 0x0000fe00ff047b82 */ /* 0x000e660000000a00 */
[----:B------:R-:W-:-:S04]  /*c090*/  IMAD.MOV R3, RZ, RZ, -R2 ;  /* 0x000000ffff037224 */ /* 0x000fc800078e0a02 */
[----:B------:R-:W-:Y:S01]  /*c0a0*/  IMAD R9, R9, R3, R8 ;  /* 0x0000000309097224 */ /* 0x000fe200078e0208 */
[----:B------:R-:W-:-:S03]  /*c0b0*/  SHF.R.S32.HI R3, RZ, 0x1f, R2 ;  /* 0x0000001fff037819 */ /* 0x000fc60000011402 */
[----:B------:R-:W-:-:S05]  /*c0c0*/  IMAD.WIDE.U32 R2, R6, UR38, R2 ;  /* 0x0000002606027c25 */ /* 0x000fca000f8e0002 */
[----:B------:R-:W-:Y:S02]  /*c0d0*/  IADD3 R10, R10, R3, RZ ;  /* 0x000000030a0a7210 */ /* 0x000fe40007ffe0ff */
[----:B-1----:R-:W-:-:S04]  /*c0e0*/  LEA R4, P1, R2, R4, 0x2 ;  /* 0x0000000402047211 */ /* 0x002fc800078210ff */
[----:B------:R-:W-:-:S05]  /*c0f0*/  LEA.HI.X R5, R2, R5, R10, 0x2, P1 ;  /* 0x0000000502057211 */ /* 0x000fca00008f140a */
[----:B------:R1:W5:Y:S04]  /*c100*/  LDG.E R4, desc[UR54][R4.64] ;  /* 0x0000003604047981 */ /* 0x000368000c1e1900 */
.L_x_195:
[----:B------:R-:W2:Y:S01]  /*c110*/  S2R R3, SR_CgaCtaId ;  /* 0x0000000000037919 */ /* 0x000ea20000008800 */
[----:B------:R-:W-:Y:S01]  /*c120*/  MOV R2, 0x400 ;  /* 0x0000040000027802 */ /* 0x000fe20000000f00 */
[----:B-1----:R-:W1:Y:S03]  /*c130*/  S2R R5, SR_TID.X ;  /* 0x0000000000057919 */ /* 0x002e660000002100 */
[----:B--2---:R-:W-:Y:S02]  /*c140*/  LEA R2, R3, R2, 0x18 ;  /* 0x0000000203027211 */ /* 0x004fe400078ec0ff */
[----:B------:R-:W-:Y:S02]  /*c150*/  SHF.L.U32 R3, R17, 0x1f, RZ ;  /* 0x0000001f11037819 */ /* 0x000fe400000006ff */
[----:B-1----:R-:W-:Y:S01]  /*c160*/  LOP3.LUT R5, R5, 0x7f, RZ, 0xc0, !PT ;  /* 0x0000007f05057812 */ /* 0x002fe200078ec0ff */
[----:B------:R-:W-:-:S03]  /*c170*/  IMAD R2, R16, 0x8, R2 ;  /* 0x0000000810027824 */ /* 0x000fc600078e0202 */
[----:B------:R-:W-:Y:S01]  /*c180*/  ISETP.NE.AND P1, PT, R5, RZ, PT ;  /* 0x000000ff0500720c */ /* 0x000fe20003f25270 */
[----:B------:R-:W1:Y:S02]  /*c190*/  SYNCS.PHASECHK.TRANS64.TRYWAIT P2, [R2+URZ+0x38840], R3 ;  /* 0x03884003020075a7 */ /* 0x000e64000804017f */
[----:B-1----:R-:W-:Y:S10]  /*c1a0*/  @!P2 BRA `(.L_x_196) ;  /* 0x0000001400b0a947 */ /* 0x002ff40003800000 */
.L_x_232:
        /* <DEDUP_REMOVED lines=8> */
.L_x_197:
        /* <DEDUP_REMOVED lines=13> */
[----:B------:R-:W-:Y:S01]  /*c300*/  R2UR UR8, R5 ;  /* 0x00000000050872ca */ /* 0x000fe200000e0000 */
[----:B------:R-:W-:-:S05]  /*c310*/  IMAD.SHL.U32 R5, R9, 0x40, RZ ;  /* 0x0000004009057824 */ /* 0x000fca00078e00ff */
[----:B------:R-:W-:-:S07]  /*c320*/  R2UR UR11, R5 ;  /* 0x00000000050b72ca */ /* 0x000fce00000e0000 */
[----:B------:R-:W-:-:S09]  /*c330*/  UIADD3 UR8, UR8, 0x22400, URZ ;  /* 0x0002240008087890 */ /* 0x000fd2000fffe03f */
[----:B------:R2:W-:Y:S01]  /*c340*/  UTMALDG.4D [UR8], [UR4], desc[UR6] ;  /* 0x00000608040075b4 */ /* 0x0005e20008019000 */
[----:B------:R-:W3:Y:S02]  /*c350*/  SYNCS.PHASECHK.TRANS64.TRYWAIT P2, [R2+URZ+0x38860], R3 ;  /* 0x03886003020075a7 */ /* 0x000ee4000804017f */
[----:B--23--:R-:W-:Y:S05]  /*c360*/  @!P2 BRA `(.L_x_198) ;  /* 0x000000140054a947 */ /* 0x00cfea0003800000 */
.L_x_233:
        /* <DEDUP_REMOVED lines=8> */
.L_x_199:
        /* <DEDUP_REMOVED lines=53> */
.L_x_194:
[----:B------:R-:W-:Y:S05]  /*c740*/  BSYNC B1 ;  /* 0x0000000000017941 */ /* 0x000fea0003800000 */
.L_x_193:
[----:B-1----:R-:W-:Y:S01]  /*c750*/  VIADD R9, R16, 0x1 ;  /* 0x0000000110097836 */ /* 0x002fe20000000000 */
[----:B------:R-:W-:Y:S04]  /*c760*/  BSSY B1, `(.L_x_200) ;  /* 0x000007c000017945 */ /* 0x000fe80003800000 */
        /* <DEDUP_REMOVED lines=8> */
[----:B------:R-:W-:-:S04]  /*c7f0*/  IMAD R11, R7, UR38, RZ ;  /* 0x00000026070b7c24 */ /* 0x000fc8000f8e02ff */
[----:B------:R-:W-:Y:S01]  /*c800*/  IMAD R11, R6, UR39, R11 ;  /* 0x00000027060b7c24 */ /* 0x000fe2000f8e020b */
[----:B-1----:R-:W-:-:S13]  /*c810*/  ISETP.NE.AND P1, PT, R5, 0x1, PT ;  /* 0x000000010500780c */ /* 0x002fda0003f25270 */
[----:B------:R-:W1:Y:S02]  /*c820*/  @P1 LDC.64 R2, c[0x0][0x420] ;  /* 0x00010800ff021b82 */ /* 0x000e640000000a00 */
[----:B-1----:R-:W-:Y:S01]  /*c830*/  @P1 IMAD.HI.U32 R4, R10, R2, RZ ;  /* 0x000000020a041227 */ /* 0x002fe200078e00ff */
[----:B------:R-:W-:-:S04]  /*c840*/  MOV R2, R10 ;  /* 0x0000000a00027202 */ /* 0x000fc80000000f00 */
[----:B------:R-:W-:-:S05]  /*c850*/  @P1 SHF.R.U32.HI R2, RZ, R3, R4 ;  /* 0x00000003ff021219 */ /* 0x000fca0000011604 */
[----:B------:R-:W-:-:S04]  /*c860*/  IMAD.MOV R3, RZ, RZ, -R2 ;  /* 0x000000ffff037224 */ /* 0x000fc800078e0a02 */
        /* <DEDUP_REMOVED lines=8> */
.L_x_202:
[----:B------:R-:W2:Y:S01]  /*c8f0*/  S2R R3, SR_CgaCtaId ;  /* 0x0000000000037919 */ /* 0x000ea20000008800 */
[----:B------:R-:W-:Y:S01]  /*c900*/  MOV R2, 0x400 ;  /* 0x0000040000027802 */ /* 0x000fe20000000f00 */
[----:B-1----:R-:W1:Y:S03]  /*c910*/  S2R R5, SR_TID.X ;  /* 0x0000000000057919 */ /* 0x002e660000002100 */
[----:B--2---:R-:W-:Y:S02]  /*c920*/  LEA R2, R3, R2, 0x18 ;  /* 0x0000000203027211 */ /* 0x004fe400078ec0ff */
[----:B------:R-:W-:Y:S02]  /*c930*/  SHF.L.U32 R3, R17, 0x1f, RZ ;  /* 0x0000001f11037819 */ /* 0x000fe400000006ff */
[----:B------:R-:W-:Y:S02]  /*c940*/  LEA R2, R9, R2, 0x3 ;  /* 0x0000000209027211 */ /* 0x000fe400078e18ff */
[----:B-1----:R-:W-:-:S02]  /*c950*/  LOP3.LUT R5, R5, 0x7f, RZ, 0xc0, !PT ;  /* 0x0000007f05057812 */ /* 0x002fc400078ec0ff */
[----:B------:R-:W1:Y:S02]  /*c960*/  SYNCS.PHASECHK.TRANS64.TRYWAIT P2, [R2+URZ+0x38840], R3 ;  /* 0x03884003020075a7 */ /* 0x000e64000804017f */
[----:B------:R-:W-:Y:S01]  /*c970*/  ISETP.NE.AND P1, PT, R5, RZ, PT ;  /* 0x000000ff0500720c */ /* 0x000fe20003f25270 */
[----:B-1----:R-:W-:-:S12]  /*c980*/  @!P2 BRA `(.L_x_203) ;  /* 0x0000000c00e0a947 */ /* 0x002fd80003800000 */
.L_x_234:
        /* <DEDUP_REMOVED lines=8> */
.L_x_204:
        /* <DEDUP_REMOVED lines=20> */
.L_x_235:
        /* <DEDUP_REMOVED lines=8> */
.L_x_206:
        /* <DEDUP_REMOVED lines=53> */
.L_x_201:
[----:B------:R-:W-:Y:S05]  /*cf20*/  BSYNC B1 ;  /* 0x0000000000017941 */ /* 0x000fea0003800000 */
.L_x_200:
[C---:B------:R-:W-:Y:S01]  /*cf30*/  ISETP.GT.AND P2, PT, R8.reuse, 0x1, PT ;  /* 0x000000010800780c */ /* 0x040fe20003f44270 */
[----:B------:R-:W-:Y:S01]  /*cf40*/  VIADD R8, R8, 0xfffffffe ;  /* 0xfffffffe08087836 */ /* 0x000fe20000000000 */
[----:B------:R-:W-:-:S04]  /*cf50*/  IADD3 R9, R9, 0x1, RZ ;  /* 0x0000000109097810 */ /* 0x000fc80007ffe0ff */
[----:B------:R-:W-:-:S04]  /*cf60*/  ISETP.NE.AND P1, PT, R9, 0x2, PT ;  /* 0x000000020900780c */ /* 0x000fc80003f25270 */
[----:B------:R-:W-:Y:S02]  /*cf70*/  SEL R2, RZ, 0x1, P1 ;  /* 0x00000001ff027807 */ /* 0x000fe40000800000 */
[----:B------:R-:W-:Y:S02]  /*cf80*/  SEL R16, R9, RZ, P1 ;  /* 0x000000ff09107207 */ /* 0x000fe40000800000 */
[----:B------:R-:W-:Y:S01]  /*cf90*/  LOP3.LUT R17, R17, R2, RZ, 0x3c, !PT ;  /* 0x0000000211117212 */ /* 0x000fe200078e3cff */
[----:B------:R-:W-:Y:S06]  /*cfa0*/  @P2 BRA `(.L_x_207) ;  /* 0xfffffff000042947 */ /* 0x000fec000383ffff */
.L_x_192:
[----:B------:R-:W-:Y:S05]  /*cfb0*/  BSYNC B0 ;  /* 0x0000000000007941 */ /* 0x000fea0003800000 */
.L_x_183:
[----:B------:R-:W2:Y:S04]  /*cfc0*/  LDL R3, [R1+0x1c] ;  /* 0x00001c0001037983 */ /* 0x000ea80000100800 */
[----:B------:R-:W3:Y:S04]  /*cfd0*/  LDL.LU R2, [R1+0xc] ;  /* 0x00000c0001027983 */ /* 0x000ee80000300800 */
[----:B------:R-:W4:Y:S01]  /*cfe0*/  LDL.LU R0, [R1+0x18] ;  /* 0x0000180001007983 */ /* 0x000f220000300800 */
[----:B--2---:R-:W-:Y:S02]  /*cff0*/  R2UR UR4, R3 ;  /* 0x00000000030472ca */ /* 0x004fe400000e0000 */
[----:B----4-:R-:W-:-:S11]  /*d000*/  IADD3 R0, R0, 0x1, RZ ;  /* 0x0000000100007810 */ /* 0x010fd60007ffe0ff */
[----:B---3--:R-:W-:Y:S01]  /*d010*/  VIADD R2, R2, UR4 ;  /* 0x0000000402027c36 */ /* 0x008fe20008000000 */
[----:B------:R-:W-:-:S04]  /*d020*/  ULDC UR4, c[0x0][0xea4] ;  /* 0x0003a90000047ab9 */ /* 0x000fc80000000800 */
[----:B------:R3:W-:Y:S01]  /*d030*/  STL [R1+0xc], R2 ;  /* 0x00000c0201007387 */ /* 0x0007e20000100800 */
[----:B------:R-:W-:-:S03]  /*d040*/  ISETP.GE.AND P0, PT, R2, UR4, PT ;  /* 0x0000000402007c0c */ /* 0x000fc6000bf06270 */
[----:B------:R3:W-:Y:S10]  /*d050*/  STL [R1+0x18], R0 ;  /* 0x0000180001007387 */ /* 0x0007f40000100800 */
[----:B---3--:R-:W-:Y:S05]  /*d060*/  @!P0 BRA `(.L_x_208) ;  /* 0xffffffcc00c88947 */ /* 0x008fea000383ffff */
[----:B------:R-:W-:-:S07]  /*d070*/  LOP3.LUT R2, R0, 0x1, RZ, 0xc, !PT ;  /* 0x0000000100027812 */ /* 0x000fce00078e0cff */
.L_x_164:
[----:B------:R-:W2:Y:S01]  /*d080*/  S2R R3, SR_CgaCtaId ;  /* 0x0000000000037919 */ /* 0x000ea20000008800 */
[----:B------:R-:W-:Y:S01]  /*d090*/  MOV R0, 0x400 ;  /* 0x0000040000007802 */ /* 0x000fe20000000f00 */
[----:B------:R-:W-:Y:S03]  /*d0a0*/  BSSY B0, `(.L_x_209) ;  /* 0x0000005000007945 */ /* 0x000fe60003800000 */
[----:B--2---:R-:W-:Y:S02]  /*d0b0*/  LEA R0, R3, R0, 0x18 ;  /* 0x0000000003007211 */ /* 0x004fe400078ec0ff */
[----:B------:R-:W-:-:S04]  /*d0c0*/  SHF.L.U32 R3, R2, 0x1f, RZ ;  /* 0x0000001f02037819 */ /* 0x000fc800000006ff */
[----:B------:R-:W2:Y:S02]  /*d0d0*/  SYNCS.PHASECHK.TRANS64.TRYWAIT P0, [R0+URZ+0x38820], R3 ;  /* 0x03882003000075a7 */ /* 0x000ea4000800017f */
[----:B--2---:R-:W-:Y:S05]  /*d0e0*/  @!P0 BRA `(.L_x_210) ;  /* 0x0000000800308947 */ /* 0x004fea0003800000 */
.L_x_236:
[----:B------:R-:W-:Y:S05]  /*d0f0*/  BSYNC B0 ;  /* 0x0000000000007941 */ /* 0x000fea0003800000 */
.L_x_209:
[----:B------:R-:W-:-:S03]  /*d100*/  UMOV UR4, 0xffffffff ;  /* 0xffffffff00047882 */ /* 0x000fc60000000000 */
[----:B------:R-:W-:Y:S05]  /*d110*/  BRA.DIV UR4, `(.L_x_211) ;  /* 0x0000000a04387947 */ /* 0x000fea000b800000 */
[----:B------:R-:W3:Y:S02]  /*d120*/  S2R R2, SR_TID.X ;  /* 0x0000000000027919 */ /* 0x000ee40000002100 */
[----:B---3--:R-:W-:-:S04]  /*d130*/  SHF.R.U32.HI R2, RZ, 0x5, R2 ;  /* 0x00000005ff027819 */ /* 0x008fc80000011602 */
[----:B------:R-:W-:-:S05]  /*d140*/  LOP3.LUT R2, R2, 0x3, RZ, 0xc0, !PT ;  /* 0x0000000302027812 */ /* 0x000fca00078ec0ff */
[----:B------:R3:W4:Y:S02]  /*d150*/  SHFL.IDX PT, R14, R2, RZ, 0x1f ;  /* 0x00001fff020e7589 */ /* 0x00072400000e0000 */
.L_x_239:
[----:B----4-:R-:W-:Y:S01]  /*d160*/  ISETP.NE.AND P0, PT, R14, RZ, PT ;  /* 0x000000ff0e00720c */ /* 0x010fe20003f05270 */
[----:B------:R-:W-:-:S12]  /*d170*/  BSSY B0, `(.L_x_212) ;  /* 0x000001d000007945 */ /* 0x000fd80003800000 */
[----:B------:R-:W-:Y:S05]  /*d180*/  @P0 BRA `(.L_x_213) ;  /* 0x00000000006c0947 */ /* 0x000fea0003800000 */
[----:B------:R-:W-:-:S03]  /*d190*/  UMOV UR4, 0xffffffff ;  /* 0xffffffff00047882 */ /* 0x000fc60000000000 */
[----:B------:R-:W-:Y:S05]  /*d1a0*/  BRA.DIV UR4, `(.L_x_214) ;  /* 0x0000000a04487947 */ /* 0x000fea000b800000 */
[----:B------:R-:W-:-:S13]  /*d1b0*/  ELECT P6, URZ, PT ;  /* 0x00000000003f782f */ /* 0x000fda00038c0000 */
.L_x_242:
[----:B------:R-:W-:Y:S05]  /*d1c0*/  @!P6 BRA `(.L_x_213) ;  /* 0x00000000005ce947 */ /* 0x000fea0003800000 */
[----:B--2---:R-:W-:Y:S01]  /*d1d0*/  VIADD R3, R0, 0x38840 ;  /* 0x0003884000037836 */ /* 0x004fe20000000000 */
[----:B------:R-:W-:Y:S02]  /*d1e0*/  SHF.L.U32 R5, R17, 0x1f, RZ ;  /* 0x0000001f11057819 */ /* 0x000fe400000006ff */
[C---:B---3--:R-:W-:Y:S01]  /*d1f0*/  IADD3 R2, R16.reuse, 0x1, RZ ;  /* 0x0000000110027810 */ /* 0x048fe20007ffe0ff */
[----:B------:R-:W-:-:S03]  /*d200*/  IMAD R6, R16, 0x8, R3 ;  /* 0x0000000810067824 */ /* 0x000fc600078e0203 */
[----:B------:R-:W-:Y:S01]  /*d210*/  ISETP.NE.AND P1, PT, R2, 0x2, PT ;  /* 0x000000020200780c */ /* 0x000fe20003f25270 */
[----:B------:R-:W2:Y:S03]  /*d220*/  SYNCS.PHASECHK.TRANS64.TRYWAIT P0, [R6+URZ], R5 ;  /* 0x00000005060075a7 */ /* 0x000ea6000800017f */
[----:B------:R-:W-:-:S04]  /*d230*/  SEL R4, RZ, 0x1, P1 ;  /* 0x00000001ff047807 */ /* 0x000fc80000800000 */
[----:B------:R-:W-:Y:S02]  /*d240*/  LOP3.LUT R17, R17, R4, RZ, 0x3c, !PT ;  /* 0x0000000411117212 */ /* 0x000fe400078e3cff */
[----:B------:R-:W-:Y:S02]  /*d250*/  SEL R4, R2, RZ, P1 ;  /* 0x000000ff02047207 */ /* 0x000fe40000800000 */
[----:B------:R-:W-:-:S03]  /*d260*/  SHF.L.U32 R2, R17, 0x1f, RZ ;  /* 0x0000001f11027819 */ /* 0x000fc600000006ff */
[----:B------:R-:W-:Y:S01]  /*d270*/  IMAD R7, R4, 0x8, R3 ;  /* 0x0000000804077824 */ /* 0x000fe200078e0203 */
[----:B--2---:R-:W-:Y:S06]  /*d280*/  @!P0 BRA `(.L_x_215) ;  /* 0x0000000800308947 */ /* 0x004fec0003800000 */
.L_x_243:
[----:B------:R-:W3:Y:S01]  /*d290*/  SYNCS.PHASECHK.TRANS64.TRYWAIT P0, [R7+URZ], R2 ;  /* 0x00000002070075a7 */ /* 0x000ee2000800017f */
[----:B------:R-:W-:-:S05]  /*d2a0*/  VIADD R3, R0, 0x38860 ;  /* 0x0003886000037836 */ /* 0x000fca0000000000 */
[----:B------:R-:W-:Y:S01]  /*d2b0*/  LEA R16, R16, R3, 0x3 ;  /* 0x0000000310107211 */ /* 0x000fe200078e18ff */
[----:B---3--:R-:W-:Y:S06]  /*d2c0*/  @!P0 BRA `(.L_x_216) ;  /* 0x0000000800348947 */ /* 0x008fec0003800000 */
.L_x_244:
[----:B------:R-:W4:Y:S02]  /*d2d0*/  SYNCS.PHASECHK.TRANS64.TRYWAIT P0, [R16+URZ], R5 ;  /* 0x00000005100075a7 */ /* 0x000f24000800017f */
[----:B----4-:R-:W-:Y:S05]  /*d2e0*/  @!P0 BRA `(.L_x_217) ;  /* 0x0000000800408947 */ /* 0x010fea0003800000 */
.L_x_245:
[----:B------:R-:W-:-:S07]  /*d2f0*/  IMAD R3, R4, 0x8, R3 ;  /* 0x0000000804037824 */ /* 0x000fce00078e0203 */
.L_x_218:
[----:B------:R1:W1:Y:S02]  /*d300*/  SYNCS.PHASECHK.TRANS64.TRYWAIT P0, [R3+URZ], R2 ;  /* 0x00000002030075a7 */ /* 0x000264000800017f */
[----:B-1----:R-:W-:Y:S05]  /*d310*/  @!P0 NANOSLEEP.SYNCS 0x989680 ;  /* 0x009896800000895d */ /* 0x002fea0003900000 */
[----:B------:R-:W1:Y:S02]  /*d320*/  @!P0 SYNCS.PHASECHK.TRANS64 P0, [R3+URZ], R2 ;  /* 0x00000002030085a7 */ /* 0x000e64000800007f */
[----:B-1----:R-:W-:Y:S05]  /*d330*/  @!P0 BRA `(.L_x_218) ;  /* 0xfffffffc00f08947 */ /* 0x002fea000383ffff */
.L_x_213:
[----:B------:R-:W-:Y:S05]  /*d340*/  BSYNC B0 ;  /* 0x0000000000007941 */ /* 0x000fea0003800000 */
.L_x_212:
[----:B------:R-:W-:Y:S05]  /*d350*/  EXIT ;  /* 0x000000000000794d */ /* 0x000fea0003800000 */
.L_x_140:
[----:B-1----:R-:W-:-:S04]  /*d360*/  IMAD.U32 R3, RZ, RZ, UR42 ;  /* 0x0000002aff037e24 */ /* 0x002fc8000f8e00ff */
[----:B------:R1:W2:Y:S03]  /*d370*/  SYNCS.PHASECHK.TRANS64.TRYWAIT P1, [R3+URZ+0x38800], R0 ;  /* 0x03880000030075a7 */ /* 0x0002a6000802017f */
[----:B--2---:R-:W-:Y:S05]  /*d380*/  @!P1 NANOSLEEP.SYNCS 0x989680 ;  /* 0x009896800000995d */ /* 0x004fea0003900000 */
[----:B------:R-:W2:Y:S02]  /*d390*/  @!P1 SYNCS.PHASECHK.TRANS64 P1, [R3+URZ+0x38800], R0 ;  /* 0x03880000030095a7 */ /* 0x000ea4000802007f */
[----:B--2---:R-:W-:Y:S05]  /*d3a0*/  @!P1 BRA `(.L_x_140) ;  /* 0xfffffffc00ec9947 */ /* 0x004fea000383ffff */
[----:B------:R-:W-:Y:S05]  /*d3b0*/  BRA `(.L_x_219) ;  /* 0xffffff5400947947 */ /* 0x000fea000383ffff */
.L_x_144:
[----:B---3--:R3:W4:Y:S02]  /*d3c0*/  SYNCS.PHASECHK.TRANS64.TRYWAIT P1, [R8+URZ+0x38830], R9 ;  /* 0x03883009080075a7 */ /* 0x008724000802017f */
[----:B----4-:R-:W-:Y:S05]  /*d3d0*/  @!P1 NANOSLEEP.SYNCS 0x989680 ;  /* 0x009896800000995d */ /* 0x010fea0003900000 */
[----:B------:R-:W4:Y:S02]  /*d3e0*/  @!P1 SYNCS.PHASECHK.TRANS64 P1, [R8+URZ+0x38830], R9 ;  /* 0x03883009080095a7 */ /* 0x000f24000802007f */
[----:B----4-:R-:W-:Y:S05]  /*d3f0*/  @!P1 BRA `(.L_x_144) ;  /* 0xfffffffc00f09947 */ /* 0x010fea000383ffff */
[----:B------:R-:W-:Y:S05]  /*d400*/  BRA `(.L_x_143) ;  /* 0xffffff5400a87947 */ /* 0x000fea000383ffff */
.L_x_145:
[----:B-1----:R-:W-:-:S04]  /*d410*/  MOV R3, UR42 ;  /* 0x0000002a00037c02 */ /* 0x002fc80008000f00 */
[----:B------:R1:W4:Y:S03]  /*d420*/  SYNCS.PHASECHK.TRANS64.TRYWAIT P1, [R3+URZ+0x38810], R0 ;  /* 0x03881000030075a7 */ /* 0x000326000802017f */
[----:B----4-:R-:W-:Y:S05]  /*d430*/  @!P1 NANOSLEEP.SYNCS 0x989680 ;  /* 0x009896800000995d */ /* 0x010fea0003900000 */
[----:B------:R-:W4:Y:S02]  /*d440*/  @!P1 SYNCS.PHASECHK.TRANS64 P1, [R3+URZ+0x38810], R0 ;  /* 0x03881000030095a7 */ /* 0x000f24000802007f */
[----:B----4-:R-:W-:Y:S05]  /*d450*/  @!P1 BRA `(.L_x_145) ;  /* 0xfffffffc00ec9947 */ /* 0x010fea000383ffff */
[----:B------:R-:W-:Y:S05]  /*d460*/  BRA `(.L_x_220) ;  /* 0xffffff5800307947 */ /* 0x000fea000383ffff */
.L_x_149:
[----:B------:R1:W1:Y:S02]  /*d470*/  SYNCS.PHASECHK.TRANS64.TRYWAIT P1, [R8+URZ+0x38850], R9 ;  /* 0x03885009080075a7 */ /* 0x000264000802017f */
[----:B-1----:R-:W-:Y:S05]  /*d480*/  @!P1 NANOSLEEP.SYNCS 0x989680 ;  /* 0x009896800000995d */ /* 0x002fea0003900000 */
[----:B------:R-:W1:Y:S02]  /*d490*/  @!P1 SYNCS.PHASECHK.TRANS64 P1, [R8+URZ+0x38850], R9 ;  /* 0x03885009080095a7 */ /* 0x000e64000802007f */
[----:B-1----:R-:W-:Y:S05]  /*d4a0*/  @!P1 BRA `(.L_x_149) ;  /* 0xfffffffc00f09947 */ /* 0x002fea000383ffff */
[----:B------:R-:W-:Y:S05]  /*d4b0*/  BRA `(.L_x_148) ;  /* 0xffffff5800647947 */ /* 0x000fea000383ffff */
.L_x_154:
[----:B--2---:R2:W3:Y:S02]  /*d4c0*/  SYNCS.PHASECHK.TRANS64.TRYWAIT P3, [R11+URZ+0x38830], R0 ;  /* 0x038830000b0075a7 */ /* 0x0044e4000806017f */
[----:B---3--:R-:W-:Y:S05]  /*d4d0*/  @!P3 NANOSLEEP.SYNCS 0x989680 ;  /* 0x009896800000b95d */ /* 0x008fea0003900000 */
[----:B------:R-:W3:Y:S02]  /*d4e0*/  @!P3 SYNCS.PHASECHK.TRANS64 P3, [R11+URZ+0x38830], R0 ;  /* 0x038830000b00b5a7 */ /* 0x000ee4000806007f */
[----:B---3--:R-:W-:Y:S05]  /*d4f0*/  @!P3 BRA `(.L_x_154) ;  /* 0xfffffffc00f0b947 */ /* 0x008fea000383ffff */
[----:B------:R-:W-:Y:S05]  /*d500*/  BRA `(.L_x_153) ;  /* 0xffffff7c00e47947 */ /* 0x000fea000383ffff */
.L_x_158:
[----:B----4-:R4:W1:Y:S02]  /*d510*/  SYNCS.PHASECHK.TRANS64.TRYWAIT P3, [R11+URZ+0x38850], R0 ;  /* 0x038850000b0075a7 */ /* 0x010864000806017f */
[----:B-1----:R-:W-:Y:S05]  /*d520*/  @!P3 NANOSLEEP.SYNCS 0x989680 ;  /* 0x009896800000b95d */ /* 0x002fea0003900000 */
[----:B------:R-:W1:Y:S02]  /*d530*/  @!P3 SYNCS.PHASECHK.TRANS64 P3, [R11+URZ+0x38850], R0 ;  /* 0x038850000b00b5a7 */ /* 0x000e64000806007f */
[----:B-1----:R-:W-:Y:S05]  /*d540*/  @!P3 BRA `(.L_x_158) ;  /* 0xfffffffc00f0b947 */ /* 0x002fea000383ffff */
[----:B------:R-:W-:Y:S05]  /*d550*/  BRA `(.L_x_157) ;  /* 0xffffff8000607947 */ /* 0x000fea000383ffff */
.L_x_169:
[----:B------:R-:W1:Y:S01]  /*d560*/  S2R R5, SR_TID.X ;  /* 0x0000000000057919 */ /* 0x000e620000002100 */
[----:B------:R-:W-:Y:S01]  /*d570*/  BSSY B0, `(.L_x_221) ;  /* 0x000000a000007945 */ /* 0x000fe20003800000 */
[----:B------:R-:W-:Y:S01]  /*d580*/  IMAD.MOV.U32 R12, RZ, RZ, RZ ;  /* 0x000000ffff0c7224 */ /* 0x000fe200078e00ff */
[----:B------:R-:W-:Y:S01]  /*d590*/  MOV R11, 0x1f ;  /* 0x0000001f000b7802 */ /* 0x000fe20000000f00 */
[----:B------:R-:W-:Y:S01]  /*d5a0*/  IMAD.MOV.U32 R15, RZ, RZ, -0x1 ;  /* 0xffffffffff0f7424 */ /* 0x000fe200078e00ff */
[----:B-1----:R-:W-:-:S04]  /*d5b0*/  SHF.R.U32.HI R5, RZ, 0x5, R5 ;  /* 0x00000005ff057819 */ /* 0x002fc80000011605 */
[----:B------:R-:W-:-:S05]  /*d5c0*/  LOP3.LUT R5, R5, 0x3, RZ, 0xc0, !PT ;  /* 0x0000000305057812 */ /* 0x000fca00078ec0ff */
[----:B------:R-:W-:-:S07]  /*d5d0*/  IMAD.MOV.U32 R13, RZ, RZ, R5 ;  /* 0x000000ffff0d7224 */ /* 0x000fce00078e0005 */
[----:B------:R-:W-:Y:S05]  /*d5e0*/  WARPSYNC.COLLECTIVE R15, `(.L_x_222) ;  /* 0x000000000f087348 */ /* 0x000fea0003c00000 */
[----:B------:R1:W2:Y:S02]  /*d5f0*/  SHFL.IDX P6, R14, R13, R12, R11 ;  /* 0x0000000c0d0e7389 */ /* 0x0002a400000c000b */
[----:B-12---:R-:W-:Y:S01]  /*d600*/  ENDCOLLECTIVE ;  /* 0x000000000000791b */ /* 0x006fe20003800000 */
.L_x_222:
[----:B------:R-:W-:Y:S05]  /*d610*/  BSYNC B0 ;  /* 0x0000000000007941 */ /* 0x000fea0003800000 */
.L_x_221:
[----:B------:R-:W-:Y:S05]  /*d620*/  BRA `(.L_x_223) ;  /* 0xffffffd000747947 */ /* 0x000fea000383ffff */
.L_x_170:
[----:B------:R-:W-:Y:S01]  /*d630*/  BSSY B0, `(.L_x_224) ;  /* 0x0000006000007945 */ /* 0x000fe20003800000 */
[----:B------:R-:W-:-:S07]  /*d640*/  IMAD.MOV.U32 R15, RZ, RZ, -0x1 ;  /* 0xffffffffff0f7424 */ /* 0x000fce00078e00ff */
[----:B------:R-:W-:Y:S05]  /*d650*/  WARPSYNC.COLLECTIVE R15, `(.L_x_225) ;  /* 0x000000000f0c7348 */ /* 0x000fea0003c00000 */
[----:B------:R-:W-:Y:S02]  /*d660*/  ELECT P6, UR62, PT ;  /* 0x00000000003e782f */ /* 0x000fe400038c0000 */
[----:B------:R-:W-:Y:S01]  /*d670*/  MOV R14, UR62 ;  /* 0x0000003e000e7c02 */ /* 0x000fe20008000f00 */
[----:B------:R-:W-:Y:S10]  /*d680*/  ENDCOLLECTIVE ;  /* 0x000000000000791b */ /* 0x000ff40003800000 */
.L_x_225:
[----:B------:R-:W-:Y:S05]  /*d690*/  BSYNC B0 ;  /* 0x0000000000007941 */ /* 0x000fea0003800000 */
.L_x_224:
[----:B------:R-:W-:Y:S05]  /*d6a0*/  BRA `(.L_x_226) ;  /* 0xffffffd0006c7947 */ /* 0x000fea000383ffff */
.L_x_173:
[----:B--2---:R2:W3:Y:S02]  /*d6b0*/  SYNCS.PHASECHK.TRANS64.TRYWAIT P1, [R10+URZ+0x38840], R5 ;  /* 0x038840050a0075a7 */ /* 0x0044e4000802017f */
[----:B---3--:R-:W-:Y:S05]  /*d6c0*/  @!P1 NANOSLEEP.SYNCS 0x989680 ;  /* 0x009896800000995d */ /* 0x008fea0003900000 */
[----:B------:R-:W3:Y:S02]  /*d6d0*/  @!P1 SYNCS.PHASECHK.TRANS64 P1, [R10+URZ+0x38840], R5 ;  /* 0x038840050a0095a7 */ /* 0x000ee4000802007f */
[----:B---3--:R-:W-:Y:S05]  /*d6e0*/  @!P1 BRA `(.L_x_173) ;  /* 0xfffffffc00f09947 */ /* 0x008fea000383ffff */
[----:B------:R-:W-:Y:S05]  /*d6f0*/  BRA `(.L_x_227) ;  /* 0xffffffd000cc7947 */ /* 0x000fea000383ffff */
.L_x_178:
        /* <DEDUP_REMOVED lines=8> */
.L_x_181:
[----:B--2---:R2:W3:Y:S02]  /*d780*/  SYNCS.PHASECHK.TRANS64.TRYWAIT P1, [R5+URZ+0x38860], R8 ;  /* 0x03886008050075a7 */ /* 0x0044e4000802017f */
[----:B---3--:R-:W-:Y:S05]  /*d790*/  @!P1 NANOSLEEP.SYNCS 0x989680 ;  /* 0x009896800000995d */ /* 0x008fea0003900000 */
[----:B------:R-:W3:Y:S02]  /*d7a0*/  @!P1 SYNCS.PHASECHK.TRANS64 P1, [R5+URZ+0x38860], R8 ;  /* 0x03886008050095a7 */ /* 0x000ee4000802007f */
[----:B---3--:R-:W-:Y:S05]  /*d7b0*/  @!P1 BRA `(.L_x_181) ;  /* 0xfffffffc00f09947 */ /* 0x008fea000383ffff */
[----:B------:R-:W-:Y:S05]  /*d7c0*/  BRA `(.L_x_229) ;  /* 0xffffffd800ac7947 */ /* 0x000fea000383ffff */
.L_x_188:
[----:B--2---:R2:W3:Y:S02]  /*d7d0*/  SYNCS.PHASECHK.TRANS64.TRYWAIT P2, [R2+URZ+0x38840], R3 ;  /* 0x03884003020075a7 */ /* 0x0044e4000804017f */
[----:B---3--:R-:W-:Y:S05]  /*d7e0*/  @!P2 NANOSLEEP.SYNCS 0x989680 ;  /* 0x009896800000a95d */ /* 0x008fea0003900000 */
[----:B------:R-:W3:Y:S02]  /*d7f0*/  @!P2 SYNCS.PHASECHK.TRANS64 P2, [R2+URZ+0x38840], R3 ;  /* 0x038840030200a5a7 */ /* 0x000ee4000804007f */
[----:B---3--:R-:W-:Y:S05]  /*d800*/  @!P2 BRA `(.L_x_188) ;  /* 0xfffffffc00f0a947 */ /* 0x008fea000383ffff */
[----:B------:R-:W-:Y:S05]  /*d810*/  BRA `(.L_x_230) ;  /* 0xffffffe000547947 */ /* 0x000fea000383ffff */
.L_x_190:
[----:B---3--:R3:W4:Y:S02]  /*d820*/  SYNCS.PHASECHK.TRANS64.TRYWAIT P2, [R2+URZ+0x38860], R3 ;  /* 0x03886003020075a7 */ /* 0x008724000804017f */
[----:B----4-:R-:W-:Y:S05]  /*d830*/  @!P2 NANOSLEEP.SYNCS 0x989680 ;  /* 0x009896800000a95d */ /* 0x010fea0003900000 */
[----:B------:R-:W4:Y:S02]  /*d840*/  @!P2 SYNCS.PHASECHK.TRANS64 P2, [R2+URZ+0x38860], R3 ;  /* 0x038860030200a5a7 */ /* 0x000f24000804007f */
[----:B----4-:R-:W-:Y:S05]  /*d850*/  @!P2 BRA `(.L_x_190) ;  /* 0xfffffffc00f0a947 */ /* 0x010fea000383ffff */
[----:B------:R-:W-:Y:S05]  /*d860*/  BRA `(.L_x_231) ;  /* 0xffffffe000b07947 */ /* 0x000fea000383ffff */
.L_x_196:
[----:B-1----:R1:W2:Y:S02]  /*d870*/  SYNCS.PHASECHK.TRANS64.TRYWAIT P2, [R2+URZ+0x38840], R3 ;  /* 0x03884003020075a7 */ /* 0x0022a4000804017f */
[----:B--2---:R-:W-:Y:S05]  /*d880*/  @!P2 NANOSLEEP.SYNCS 0x989680 ;  /* 0x009896800000a95d */ /* 0x004fea0003900000 */
[----:B------:R-:W2:Y:S02]  /*d890*/  @!P2 SYNCS.PHASECHK.TRANS64 P2, [R2+URZ+0x38840], R3 ;  /* 0x038840030200a5a7 */ /* 0x000ea4000804007f */
[----:B--2---:R-:W-:Y:S05]  /*d8a0*/  @!P2 BRA `(.L_x_196) ;  /* 0xfffffffc00f0a947 */ /* 0x004fea000383ffff */
[----:B------:R-:W-:Y:S05]  /*d8b0*/  BRA `(.L_x_232) ;  /* 0xffffffe8003c7947 */ /* 0x000fea000383ffff */
.L_x_198:
[----:B--2---:R2:W3:Y:S02]  /*d8c0*/  SYNCS.PHASECHK.TRANS64.TRYWAIT P2, [R2+URZ+0x38860], R3 ;  /* 0x03886003020075a7 */ /* 0x0044e4000804017f */
[----:B---3--:R-:W-:Y:S05]  /*d8d0*/  @!P2 NANOSLEEP.SYNCS 0x989680 ;  /* 0x009896800000a95d */ /* 0x008fea0003900000 */
[----:B------:R-:W3:Y:S02]  /*d8e0*/  @!P2 SYNCS.PHASECHK.TRANS64 P2, [R2+URZ+0x38860], R3 ;  /* 0x038860030200a5a7 */ /* 0x000ee4000804007f */
[----:B---3--:R-:W-:Y:S05]  /*d8f0*/  @!P2 BRA `(.L_x_198) ;  /* 0xfffffffc00f0a947 */ /* 0x008fea000383ffff */
[----:B------:R-:W-:Y:S05]  /*d900*/  BRA `(.L_x_233) ;  /* 0xffffffe800987947 */ /* 0x000fea000383ffff */
.L_x_203:
[----:B-1----:R1:W2:Y:S02]  /*d910*/  SYNCS.PHASECHK.TRANS64.TRYWAIT P2, [R2+URZ+0x38840], R3 ;  /* 0x03884003020075a7 */ /* 0x0022a4000804017f */
[----:B--2---:R-:W-:Y:S05]  /*d920*/  @!P2 NANOSLEEP.SYNCS 0x989680 ;  /* 0x009896800000a95d */ /* 0x004fea0003900000 */
[----:B------:R-:W2:Y:S02]  /*d930*/  @!P2 SYNCS.PHASECHK.TRANS64 P2, [R2+URZ+0x38840], R3 ;  /* 0x038840030200a5a7 */ /* 0x000ea4000804007f */
[----:B--2---:R-:W-:Y:S05]  /*d940*/  @!P2 BRA `(.L_x_203) ;  /* 0xfffffffc00f0a947 */ /* 0x004fea000383ffff */
[----:B------:R-:W-:Y:S05]  /*d950*/  BRA `(.L_x_234) ;  /* 0xfffffff0000c7947 */ /* 0x000fea000383ffff */
.L_x_205:
[----:B--2---:R2:W3:Y:S02]  /*d960*/  SYNCS.PHASECHK.TRANS64.TRYWAIT P2, [R2+URZ+0x38860], R3 ;  /* 0x03886003020075a7 */ /* 0x0044e4000804017f */
[----:B---3--:R-:W-:Y:S05]  /*d970*/  @!P2 NANOSLEEP.SYNCS 0x989680 ;  /* 0x009896800000a95d */ /* 0x008fea0003900000 */
[----:B------:R-:W3:Y:S02]  /*d980*/  @!P2 SYNCS.PHASECHK.TRANS64 P2, [R2+URZ+0x38860], R3 ;  /* 0x038860030200a5a7 */ /* 0x000ee4000804007f */
[----:B---3--:R-:W-:Y:S05]  /*d990*/  @!P2 BRA `(.L_x_205) ;  /* 0xfffffffc00f0a947 */ /* 0x008fea000383ffff */
[----:B------:R-:W-:Y:S05]  /*d9a0*/  BRA `(.L_x_235) ;  /* 0xfffffff000687947 */ /* 0x000fea000383ffff */
.L_x_210:
[----:B--2---:R2:W3:Y:S02]  /*d9b0*/  SYNCS.PHASECHK.TRANS64.TRYWAIT P0, [R0+URZ+0x38820], R3 ;  /* 0x03882003000075a7 */ /* 0x0044e4000800017f */
[----:B---3--:R-:W-:Y:S05]  /*d9c0*/  @!P0 NANOSLEEP.SYNCS 0x989680 ;  /* 0x009896800000895d */ /* 0x008fea0003900000 */
[----:B------:R-:W3:Y:S02]  /*d9d0*/  @!P0 SYNCS.PHASECHK.TRANS64 P0, [R0+URZ+0x38820], R3 ;  /* 0x03882003000085a7 */ /* 0x000ee4000800007f */
[----:B---3--:R-:W-:Y:S05]  /*d9e0*/  @!P0 BRA `(.L_x_210) ;  /* 0xfffffffc00f08947 */ /* 0x008fea000383ffff */
[----:B------:R-:W-:Y:S05]  /*d9f0*/  BRA `(.L_x_236) ;  /* 0xfffffff400bc7947 */ /* 0x000fea000383ffff */
.L_x_211:
[----:B------:R-:W3:Y:S01]  /*da00*/  S2R R2, SR_TID.X ;  /* 0x0000000000027919 */ /* 0x000ee20000002100 */
[----:B------:R-:W-:Y:S01]  /*da10*/  BSSY B0, `(.L_x_237) ;  /* 0x000000a000007945 */ /* 0x000fe20003800000 */
[----:B------:R-:W-:Y:S01]  /*da20*/  IMAD.MOV.U32 R12, RZ, RZ, RZ ;  /* 0x000000ffff0c7224 */ /* 0x000fe200078e00ff */
[----:B------:R-:W-:Y:S01]  /*da30*/  MOV R15, 0xffffffff ;  /* 0xffffffff000f7802 */ /* 0x000fe20000000f00 */
[----:B------:R-:W-:Y:S01]  /*da40*/  IMAD.MOV.U32 R11, RZ, RZ, 0x1f ;  /* 0x0000001fff0b7424 */ /* 0x000fe200078e00ff */
[----:B---3--:R-:W-:-:S04]  /*da50*/  SHF.R.U32.HI R2, RZ, 0x5, R2 ;  /* 0x00000005ff027819 */ /* 0x008fc80000011602 */
[----:B------:R-:W-:-:S04]  /*da60*/  LOP3.LUT R2, R2, 0x3, RZ, 0xc0, !PT ;  /* 0x0000000302027812 */ /* 0x000fc800078ec0ff */
[----:B------:R-:W-:-:S07]  /*da70*/  MOV R13, R2 ;  /* 0x00000002000d7202 */ /* 0x000fce0000000f00 */
[----:B-12---:R-:W-:Y:S05]  /*da80*/  WARPSYNC.COLLECTIVE R15, `(.L_x_238) ;  /* 0x000000000f087348 */ /* 0x006fea0003c00000 */
[----:B------:R3:W4:Y:S02]  /*da90*/  SHFL.IDX P6, R14, R13, R12, R11 ;  /* 0x0000000c0d0e7389 */ /* 0x00072400000c000b */
[----:B-1234-:R-:W-:Y:S01]  /*daa0*/  ENDCOLLECTIVE ;  /* 0x000000000000791b */ /* 0x01efe20003800000 */
.L_x_238:
[----:B------:R-:W-:Y:S05]  /*dab0*/  BSYNC B0 ;  /* 0x0000000000007941 */ /* 0x000fea0003800000 */
.L_x_237:
[----:B------:R-:W-:Y:S05]  /*dac0*/  BRA `(.L_x_239) ;  /* 0xfffffff400a47947 */ /* 0x000fea000383ffff */
.L_x_214:
[----:B------:R-:W-:Y:S01]  /*dad0*/  BSSY B1, `(.L_x_240) ;  /* 0x0000006000017945 */ /* 0x000fe20003800000 */
[----:B------:R-:W-:-:S07]  /*dae0*/  IMAD.MOV.U32 R15, RZ, RZ, -0x1 ;  /* 0xffffffffff0f7424 */ /* 0x000fce00078e00ff */
[----:B-123--:R-:W-:Y:S05]  /*daf0*/  WARPSYNC.COLLECTIVE R15, `(.L_x_241) ;  /* 0x000000000f0c7348 */ /* 0x00efea0003c00000 */
[----:B------:R-:W-:Y:S02]  /*db00*/  ELECT P6, UR62, PT ;  /* 0x00000000003e782f */ /* 0x000fe400038c0000 */
[----:B------:R-:W-:Y:S01]  /*db10*/  MOV R14, UR62 ;  /* 0x0000003e000e7c02 */ /* 0x000fe20008000f00 */
[----:B-123--:R-:W-:Y:S10]  /*db20*/  ENDCOLLECTIVE ;  /* 0x000000000000791b */ /* 0x00eff40003800000 */
.L_x_241:
[----:B------:R-:W-:Y:S05]  /*db30*/  BSYNC B1 ;  /* 0x0000000000017941 */ /* 0x000fea0003800000 */
.L_x_240:
[----:B------:R-:W-:Y:S05]  /*db40*/  BRA `(.L_x_242) ;  /* 0xfffffff4009c7947 */ /* 0x000fea000383ffff */
.L_x_215:
[----:B--2---:R2:W3:Y:S02]  /*db50*/  SYNCS.PHASECHK.TRANS64.TRYWAIT P0, [R6+URZ], R5 ;  /* 0x00000005060075a7 */ /* 0x0044e4000800017f */
[----:B---3--:R-:W-:Y:S05]  /*db60*/  @!P0 NANOSLEEP.SYNCS 0x989680 ;  /* 0x009896800000895d */ /* 0x008fea0003900000 */
[----:B------:R-:W3:Y:S02]  /*db70*/  @!P0 SYNCS.PHASECHK.TRANS64 P0, [R6+URZ], R5 ;  /* 0x00000005060085a7 */ /* 0x000ee4000800007f */
[----:B---3--:R-:W-:Y:S05]  /*db80*/  @!P0 BRA `(.L_x_215) ;  /* 0xfffffffc00f08947 */ /* 0x008fea000383ffff */
[----:B------:R-:W-:Y:S05]  /*db90*/  BRA `(.L_x_243) ;  /* 0xfffffff400bc7947 */ /* 0x000fea000383ffff */
.L_x_216:
[----:B---3--:R3:W4:Y:S02]  /*dba0*/  SYNCS.PHASECHK.TRANS64.TRYWAIT P0, [R7+URZ], R2 ;  /* 0x00000002070075a7 */ /* 0x008724000800017f */
[----:B----4-:R-:W-:Y:S05]  /*dbb0*/  @!P0 NANOSLEEP.SYNCS 0x989680 ;  /* 0x009896800000895d */ /* 0x010fea0003900000 */
[----:B------:R-:W4:Y:S02]  /*dbc0*/  @!P0 SYNCS.PHASECHK.TRANS64 P0, [R7+URZ], R2 ;  /* 0x00000002070085a7 */ /* 0x000f24000800007f */
[----:B----4-:R-:W-:Y:S05]  /*dbd0*/  @!P0 BRA `(.L_x_216) ;  /* 0xfffffffc00f08947 */ /* 0x010fea000383ffff */
[----:B------:R-:W-:Y:S05]  /*dbe0*/  BRA `(.L_x_244) ;  /* 0xfffffff400b87947 */ /* 0x000fea000383ffff */
.L_x_217:
[----:B----4-:R4:W1:Y:S02]  /*dbf0*/  SYNCS.PHASECHK.TRANS64.TRYWAIT P0, [R16+URZ], R5 ;  /* 0x00000005100075a7 */ /* 0x010864000800017f */
[----:B-1----:R-:W-:Y:S05]  /*dc00*/  @!P0 NANOSLEEP.SYNCS 0x989680 ;  /* 0x009896800000895d */ /* 0x002fea0003900000 */
[----:B------:R-:W1:Y:S02]  /*dc10*/  @!P0 SYNCS.PHASECHK.TRANS64 P0, [R16+URZ], R5 ;  /* 0x00000005100085a7 */ /* 0x000e64000800007f */
[----:B-1----:R-:W-:Y:S05]  /*dc20*/  @!P0 BRA `(.L_x_217) ;  /* 0xfffffffc00f08947 */ /* 0x002fea000383ffff */
[----:B------:R-:W-:Y:S05]  /*dc30*/  BRA `(.L_x_245) ;  /* 0xfffffff400ac7947 */ /* 0x000fea000383ffff */
.L_x_246:
        /* <DEDUP_REMOVED lines=12> */
.L_x_4550:


//--------------------- .text._ZN7cutlass13device_kernelIN5flash11enable_sm90INS1_16FlashAttnFwdSm90INS1_25CollectiveMainloopFwdSm90ILi2EN4cute5tupleIJNS5_1CILi1EEES8_S8_EEENS6_IJNS7_ILi64EEESA_SA_EEELi512ENS_6half_tEfNS_4arch4Sm90ELb0ELb0ELb0ELb1ELb0ELb0ELb0ELb0ELb0ELb0ELb0ELb0EEENS1_21CollectiveEpilogueFwdINS6_IJSA_NS7_ILi512EEESA_EEES9_SC_SE_Li256ELb1ELb0ELb0ELb0EEENS1_36VarlenDynamicPersistentTileSchedulerILi64ELi64ELi256ELi32ELb0ELb0ELb1ELb0ELb1ELb1EEEEEEEEEvNT_6ParamsE --------------------------
	.section	.text._ZN7cutlass13device_kernelIN5flash11enable_sm90INS1_16FlashAttnFwdSm90INS1_25CollectiveMainloopFwdSm90ILi2EN4cute5tupleIJNS5_1CILi1EEES8_S8_EEENS6_IJNS7_ILi64EEESA_SA_EEELi512ENS_6half_tEfNS_4arch4Sm90ELb0ELb0ELb0ELb1ELb0ELb0ELb0ELb0ELb0ELb0ELb0ELb0EEENS1_21CollectiveEpilogueFwdINS6_IJSA_NS7_ILi512EEESA_EEES9_SC_SE_Li256ELb1ELb0ELb0ELb0EEENS1_36VarlenDynamicPersistentTileSchedulerILi64ELi64ELi256ELi32ELb0ELb0ELb1ELb0ELb1ELb1EEEEEEEEEvNT_6ParamsE,"ax",@progbits
	.align	128
.text._ZN7cutlass13device_kernelIN5flash11enable_sm90INS1_16FlashAttnFwdSm90INS1_25CollectiveMainloopFwdSm90ILi2EN4cute5tupleIJNS5_1CILi1EEES8_S8_EEENS6_IJNS7_ILi64EEESA_SA_EEELi512ENS_6half_tEfNS_4arch4Sm90ELb0ELb0ELb0ELb1ELb0ELb0ELb0ELb0ELb0ELb0ELb0ELb0EEENS1_21CollectiveEpilogueFwdINS6_IJSA_NS7_ILi512EEESA_EEES9_SC_SE_Li256ELb1ELb0ELb0ELb0EEENS1_36VarlenDynamicPersistentTileSchedulerILi64ELi64ELi256ELi32ELb0ELb0ELb1ELb0ELb1ELb1EEEEEEEEEvNT_6ParamsE:
        .type           _ZN7cutlass13device_kernelIN5flash11enable_sm90INS1_16FlashAttnFwdSm90INS1_25CollectiveMainloopFwdSm90ILi2EN4cute5tupleIJNS5_1CILi1EEES8_S8_EEENS6_IJNS7_ILi64EEESA_SA_EEELi512ENS_6half_tEfNS_4arch4Sm90ELb0ELb0ELb0ELb1ELb0ELb0ELb0ELb0ELb0ELb0ELb0ELb0EEENS1_21CollectiveEpilogueFwdINS6_IJSA_NS7_ILi512EEESA_EEES9_SC_SE_Li256ELb1ELb0ELb0ELb0EEENS1_36VarlenDynamicPersistentTileSchedulerILi64ELi64ELi256ELi32ELb0ELb0ELb1ELb0ELb1ELb1EEEEEEEEEvNT_6ParamsE,@function
        .size           _ZN7cutlass13device_kernelIN5flash11enable_sm90INS1_16FlashAttnFwdSm90INS1_25CollectiveMainloopFwdSm90ILi2EN4cute5tupleIJNS5_1CILi1EEES8_S8_EEENS6_IJNS7_ILi64EEESA_SA_EEELi512ENS_6half_tEfNS_4arch4Sm90ELb0ELb0ELb0ELb1ELb0ELb0ELb0ELb0ELb0ELb0ELb0ELb0EEENS1_21CollectiveEpilogueFwdINS6_IJSA_NS7_ILi512EEESA_EEES9_SC_SE_Li256ELb1ELb0ELb0ELb0EEENS1_36VarlenDynamicPersistentTileSchedulerILi64ELi64ELi256ELi32ELb0ELb0ELb1ELb0ELb1ELb1EEEEEEEEEvNT_6ParamsE,(.L_x_4551 - _ZN7cutlass13device_kernelIN5flash11enable_sm90INS1_16FlashAttnFwdSm90INS1_25CollectiveMainloopFwdSm90ILi2EN4cute5tupleIJNS5_1CILi1EEES8_S8_EEENS6_IJNS7_ILi64EEESA_SA_EEELi512ENS_6half_tEfNS_4arch4Sm90ELb0ELb0ELb0ELb1ELb0ELb0ELb0ELb0ELb0ELb0ELb0ELb0EEENS1_21CollectiveEpilogueFwdINS6_IJSA_NS7_ILi512EEESA_EEES9_SC_SE_Li256ELb1ELb0ELb0ELb0EEENS1_36VarlenDynamicPersistentTileSchedulerILi64ELi64ELi256ELi32ELb0ELb0ELb1ELb0ELb1ELb1EEEEEEEEEvNT_6ParamsE)
        .other          _ZN7cutlass13device_kernelIN5flash11enable_sm90INS1_16FlashAttnFwdSm90INS1_25CollectiveMainloopFwdSm90ILi2EN4cute5tupleIJNS5_1CILi1EEES8_S8_EEENS6_IJNS7_ILi64EEESA_SA_EEELi512ENS_6half_tEfNS_4arch4Sm90ELb0ELb0ELb0ELb1ELb0ELb0ELb0ELb0ELb0ELb0ELb0ELb0EEENS1_21CollectiveEpilogueFwdINS6_IJSA_NS7_ILi512EEESA_EEES9_SC_SE_Li256ELb1ELb0ELb0ELb0EEENS1_36VarlenDynamicPersistentTileSchedulerILi64ELi64ELi256ELi32ELb0ELb0ELb1ELb0ELb1ELb1EEEEEEEEEvNT_6ParamsE,@"STO_CUDA_ENTRY STV_DEFAULT"
_ZN7cutlass13device_kernelIN5flash11enable_sm90INS1_16FlashAttnFwdSm90INS1_25CollectiveMainloopFwdSm90ILi2EN4cute5tupleIJNS5_1CILi1EEES8_S8_EEENS6_IJNS7_ILi64EEESA_SA_EEELi512ENS_6half_tEfNS_4arch4Sm90ELb0ELb0ELb0ELb1ELb0ELb0ELb0ELb0ELb0ELb0ELb0ELb0EEENS1_21CollectiveEpilogueFwdINS6_IJSA_NS7_ILi512EEESA_EEES9_SC_SE_Li256ELb1ELb0ELb0ELb0EEENS1_36VarlenDynamicPersistentTileSchedulerILi64ELi64ELi256ELi32ELb0ELb0ELb1ELb0ELb1ELb1EEEEEEEEEvNT_6ParamsE:
[----:B------:R-:W0:Y:S02]  /*0000*/  LDC R1, c[0x0][0x28] ;  /* 0x00000a00ff017b82 */ /* 0x000e240000000800 */
[----:B0-----:R-:W-:Y:S01]  /*0010*/  VIADD R1, R1, 0xffffffd0 ;  /* 0xffffffd001017836 */ /* 0x001fe20000000000 */
[----:B------:R-:W0:Y:S01]  /*0020*/  S2R R3, SR_TID.X ;  /* 0x0000000000037919 */ /* 0x000e220000002100 */
[----:B------:R-:W-:Y:S01]  /*0030*/  ELECT P0, URZ, PT ;  /* 0x00000000003f782f */ /* 0x000fe20003800000 */
[----:B------:R-:W-:Y:S01]  /*0040*/  BSSY B0, `(.L_x_247) ;  /* 0x0000011000007945 */ /* 0x000fe20003800000 */
[----:B0-----:R-:W-:-:S05]  /*0050*/  SHF.R.U32.HI R0, RZ, 0x5, R3 ;  /* 0x00000005ff007819 */ /* 0x001fca0000011603 */
[----:B------:R-:W0:Y:S02]  /*0060*/  SHFL.IDX PT, R2, R0, RZ, 0x1f ;  /* 0x00001fff00027589 */ /* 0x000e2400000e0000 */
[----:B0-----:R-:W-:Y:S02]  /*0070*/  ISETP.EQ.AND P0, PT, R2, RZ, P0 ;  /* 0x000000ff0200720c */ /* 0x001fe40000702270 */
[----:B------:R-:W-:-:S11]  /*0080*/  SHF.R.U32.HI R2, RZ, 0x7, R3 ;  /* 0x00000007ff027819 */ /* 0x000fd60000011603 */
[----:B------:R-:W-:Y:S05]  /*0090*/  @!P0 BRA `(.L_x_248) ;  /* 0x00000000002c8947 */ /* 0x000fea0003800000 */
[----:B------:R-:W-:Y:S02]  /*00a0*/  ULDC.64 UR4, c[0x0][0x198] ;  /* 0x0000660000047ab9 */ /* 0x000fe40000000a00 */
[----:B------:R-:W-:Y:S02]  /*00b0*/  UIADD3 UR6, UP0, UR4, 0x270, URZ ;  /* 0x0000027004067890 */ /* 0x000fe4000ff1e03f */
[----:B------:R-:W-:Y:S02]  /*00c0*/  UIADD3 UR8, UP1, UR4, 0x370, URZ ;  /* 0x0000037004087890 */ /* 0x000fe4000ff3e03f */
[----:B------:R-:W-:Y:S02]  /*00d0*/  UIADD3 UR4, UP2, UR4, 0x470, URZ ;  /* 0x0000047004047890 */ /* 0x000fe4000ff5e03f */
[----:B------:R-:W-:Y:S02]  /*00e0*/  UIADD3.X UR7, URZ, UR5, URZ, UP0, !UPT ;  /* 0x000000053f077290 */ /* 0x000fe400087fe43f */
[----:B------:R-:W-:-:S02]  /*00f0*/  UIADD3.X UR9, URZ, UR5, URZ, UP1, !UPT ;  /* 0x000000053f097290 */ /* 0x000fc40008ffe43f */
[----:B------:R-:W-:-:S05]  /*0100*/  UIADD3.X UR5, URZ, UR5, URZ, UP2, !UPT ;  /* 0x000000053f057290 */ /* 0x000fca00097fe43f */
[----:B------:R0:W-:Y:S02]  /*0110*/  UTMACCTL.PF [UR6] ;  /* 0x00000000060079b9 */ /* 0x0001e40008040000 */
[----:B------:R0:W-:Y:S02]  /*0120*/  UTMACCTL.PF [UR8] ;  /* 0x00000000080079b9 */ /* 0x0001e40008040000 */
[----:B------:R0:W-:Y:S02]  /*0130*/  UTMACCTL.PF [UR4] ;  /* 0x00000000040079b9 */ /* 0x0001e40008040000 */
[----:B0-----:R-:W-:Y:S01]  /*0140*/  NOP ;  /* 0x0000000000007918 */ /* 0x001fe20000000000 */
.L_x_248:
[----:B------:R-:W-:Y:S05]  /*0150*/  BSYNC B0 ;  /* 0x0000000000007941 */ /* 0x000fea0003800000 */
.L_x_247:
[----:B------:R-:W-:Y:S01]  /*0160*/  VOTEU.ANY UP0, P0 ;  /* 0x00000000003f7886 */ /* 0x000fe20000000100 */
[----:B------:R-:W0:Y:S01]  /*0170*/  SHFL.IDX PT, R2, R2, RZ, 0x1f ;  /* 0x00001fff02027589 */ /* 0x000e2200000e0000 */
[----:B------:R-:W-:Y:S01]  /*0180*/  UMOV UR4, 0x1 ;  /* 0x0000000100047882 */ /* 0x000fe20000000000 */
[----:B------:R-:W-:Y:S01]  /*0190*/  UMOV UR7, 0x100 ;  /* 0x0000010000077882 */ /* 0x000fe20000000000 */
[----:B------:R-:W-:Y:S01]  /*01a0*/  VOTEU.ANY UP1, P0 ;  /* 0x00000000003f7886 */ /* 0x000fe20000020100 */
[----:B------:R-:W1:Y:S01]  /*01b0*/  @UP0 S2UR UR8, SR_CgaCtaId ;  /* 0x00000000000809c3 */ /* 0x000e620000008800 */
[----:B------:R-:W2:Y:S01]  /*01c0*/  SHFL.IDX PT, R3, R0, RZ, 0x1f ;  /* 0x00001fff00037589 */ /* 0x000ea200000e0000 */
[----:B------:R-:W-:Y:S01]  /*01d0*/  @UP0 UMOV UR6, 0x400 ;  /* 0x0000040000060882 */ /* 0x000fe20000000000 */
[----:B------:R-:W-:-:S04]  /*01e0*/  @UP0 UIADD3 UR4, -UR4, 0x100000, URZ ;  /* 0x0010000004040890 */ /* 0x000fc8000fffe13f */
[----:B------:R-:W-:Y:S02]  /*01f0*/  @UP0 USHF.L.U32 UR5, UR4, 0xb, URZ ;  /* 0x0000000b04050899 */ /* 0x000fe4000800063f */
[----:B------:R-:W-:Y:S01]  /*0200*/  @UP0 USHF.L.U32 UR4, UR4, 0x1, URZ ;  /* 0x0000000104040899 */ /* 0x000fe2000800063f */
[----:B------:R-:W-:Y:S01]  /*0210*/  VOTEU.ANY UP2, P0 ;  /* 0x00000000003f7886 */ /* 0x000fe20000040100 */
[----:B0-----:R-:W-:Y:S01]  /*0220*/  R2UR UR47, R2 ;  /* 0x00000000022f72ca */ /* 0x001fe200000e0000 */
[----:B-1----:R-:W-:Y:S01]  /*0230*/  @UP0 ULEA UR8, UR8, UR6, 0x18 ;  /* 0x0000000608080291 */ /* 0x002fe2000f8ec03f */
[----:B--2---:R-:W-:Y:S01]  /*0240*/  ISETP.NE.AND P1, PT, R3, RZ, PT ;  /* 0x000000ff0300720c */ /* 0x004fe20003f25270 */
[----:B------:R-:W-:-:S04]  /*0250*/  @UP0 UIADD3 UR6, -UR7, 0x100000, URZ ;  /* 0x0010000007060890 */ /* 0x000fc8000fffe13f */
[----:B------:R-:W-:Y:S02]  /*0260*/  @UP0 USHF.L.U32 UR7, UR6, 0xb, URZ ;  /* 0x0000000b06070899 */ /* 0x000fe4000800063f */
[----:B------:R-:W-:-:S04]  /*0270*/  @UP0 USHF.L.U32 UR6, UR6, 0x1, URZ ;  /* 0x0000000106060899 */ /* 0x000fc8000800063f */
[----:B------:R-:W-:Y:S01]  /*0280*/  UISETP.NE.AND UP0, UPT, UR47, URZ, UPT ;  /* 0x0000003f2f00728c */ /* 0x000fe2000bf05270 */
[----:B------:R-:W0:Y:S02]  /*0290*/  FENCE.VIEW.ASYNC.S ;  /* 0x00000000000073c6 */ /* 0x000e240000000000 */
[----:B0-----:R0:W1:Y:S05]  /*02a0*/  @UP1 SYNCS.EXCH.64 URZ, [UR8+0x28c00], UR4 ;  /* 0x028c0004083f15b2 */ /* 0x00106a0008000100 */
[----:B------:R0:W2:Y:S01]  /*02b0*/  @UP2 SYNCS.EXCH.64 URZ, [UR8+0x28c20], UR6 ;  /* 0x028c2006083f25b2 */ /* 0x0000a20008000100 */
[----:B------:R-:W-:Y:S05]  /*02c0*/  @P1 BRA `(.L_x_249) ;  /* 0x0000000000381947 */ /* 0x000fea0003800000 */
[----:B0-----:R-:W0:Y:S01]  /*02d0*/  S2UR UR5, SR_CgaCtaId ;  /* 0x00000000000579c3 */ /* 0x001e220000008800 */
[----:B------:R-:W-:Y:S01]  /*02e0*/  UMOV UR4, 0x400 ;  /* 0x0000040000047882 */ /* 0x000fe20000000000 */
[----:B------:R-:W-:Y:S01]  /*02f0*/  UMOV UR7, 0x1 ;  /* 0x0000000100077882 */ /* 0x000fe20000000000 */
[----:B------:R-:W-:Y:S01]  /*0300*/  ELECT P0, URZ, PT ;  /* 0x00000000003f782f */ /* 0x000fe20003800000 */
[----:B0-----:R-:W-:Y:S02]  /*0310*/  ULEA UR6, UR5, UR4, 0x18 ;  /* 0x0000000405067291 */ /* 0x001fe4000f8ec03f */
[----:B------:R-:W-:-:S04]  /*0320*/  UIADD3 UR4, -UR7, 0x100000, URZ ;  /* 0x0010000007047890 */ /* 0x000fc8000fffe13f */
[----:B------:R-:W-:Y:S02]  /*0330*/  USHF.L.U32 UR5, UR4, 0xb, URZ ;  /* 0x0000000b04057899 */ /* 0x000fe4000800063f */
[----:B------:R-:W-:Y:S01]  /*0340*/  USHF.L.U32 UR4, UR4, 0x1, URZ ;  /* 0x0000000104047899 */ /* 0x000fe2000800063f */
[----:B------:R-:W0:Y:S11]  /*0350*/  FENCE.VIEW.ASYNC.S ;  /* 0x00000000000073c6 */ /* 0x000e360000000000 */
[----:B0-----:R3:W4:Y:S01]  /*0360*/  SYNCS.EXCH.64 URZ, [UR6+0x28c30], UR4 ;  /* 0x028c3004063f75b2 */ /* 0x0017220008000100 */
[----:B------:R3:W0:Y:S01]  /*0370*/  SYNCS.EXCH.64 URZ, [UR6+0x28c40], UR4 ;  /* 0x028c4004063f75b2 */ /* 0x0006220008000100 */
[----:B------:R3:W0:Y:S01]  /*0380*/  SYNCS.EXCH.64 URZ, [UR6+0x28c38], UR4 ;  /* 0x028c3804063f75b2 */ /* 0x0006220008000100 */
[----:B------:R3:W0:Y:S02]  /*0390*/  SYNCS.EXCH.64 URZ, [UR6+0x28c48], UR4 ;  /* 0x028c4804063f75b2 */ /* 0x0006240008000100 */
[----:B---3--:R-:W-:Y:S01]  /*03a0*/  NOP ;  /* 0x0000000000007918 */ /* 0x008fe20000000000 */
.L_x_249:
[----:B------:R-:W3:Y:S01]  /*03b0*/  SHFL.IDX PT, R2, R0, RZ, 0x1f ;  /* 0x00001fff00027589 */ /* 0x000ee200000e0000 */
[----:B------:R-:W-:Y:S01]  /*03c0*/  NOP ;  /* 0x0000000000007918 */ /* 0x000fe20000000000 */
[----:B---3--:R-:W-:-:S13]  /*03d0*/  ISETP.NE.AND P0, PT, R2, RZ, PT ;  /* 0x000000ff0200720c */ /* 0x008fda0003f05270 */
[----:B------:R-:W-:Y:S05]  /*03e0*/  @P0 BRA `(.L_x_250) ;  /* 0x0000000000480947 */ /* 0x000fea0003800000 */
[----:B0-----:R-:W0:Y:S01]  /*03f0*/  S2UR UR5, SR_CgaCtaId ;  /* 0x00000000000579c3 */ /* 0x001e220000008800 */
[----:B------:R-:W-:Y:S01]  /*0400*/  UMOV UR4, 0x400 ;  /* 0x0000040000047882 */ /* 0x000fe20000000000 */
[----:B------:R-:W-:Y:S01]  /*0410*/  UMOV UR6, 0x1 ;  /* 0x0000000100067882 */ /* 0x000fe20000000000 */
[----:B------:R-:W-:Y:S01]  /*0420*/  UMOV UR9, 0x2 ;  /* 0x0000000200097882 */ /* 0x000fe20000000000 */
[----:B------:R-:W-:-:S04]  /*0430*/  UIADD3 UR6, -UR6, 0x100000, URZ ;  /* 0x0010000006067890 */ /* 0x000fc8000fffe13f */
[----:B------:R-:W-:Y:S02]  /*0440*/  USHF.L.U32 UR7, UR6, 0xb, URZ ;  /* 0x0000000b06077899 */ /* 0x000fe4000800063f */
[----:B------:R-:W-:Y:S01]  /*0450*/  USHF.L.U32 UR6, UR6, 0x1, URZ ;  /* 0x0000000106067899 */ /* 0x000fe2000800063f */
[----:B------:R-:W-:Y:S01]  /*0460*/  ELECT P0, URZ, PT ;  /* 0x00000000003f782f */ /* 0x000fe20003800000 */
[----:B0-----:R-:W-:Y:S02]  /*0470*/  ULEA UR8, UR5, UR4, 0x18 ;  /* 0x0000000405087291 */ /* 0x001fe4000f8ec03f */
[----:B------:R-:W-:-:S04]  /*0480*/  UIADD3 UR4, -UR9, 0x100000, URZ ;  /* 0x0010000009047890 */ /* 0x000fc8000fffe13f */
[----:B------:R-:W-:Y:S02]  /*0490*/  USHF.L.U32 UR5, UR4, 0xb, URZ ;  /* 0x0000000b04057899 */ /* 0x000fe4000800063f */
[----:B------:R-:W-:Y:S01]  /*04a0*/  USHF.L.U32 UR4, UR4, 0x1, URZ ;  /* 0x0000000104047899 */ /* 0x000fe2000800063f */
[----:B------:R-:W0:Y:S03]  /*04b0*/  FENCE.VIEW.ASYNC.S ;  /* 0x00000000000073c6 */ /* 0x000e260000000000 */
[----:B0-----:R3:W0:Y:S08]  /*04c0*/  SYNCS.EXCH.64 URZ, [UR8+0x28c50], UR6 ;  /* 0x028c5006083f75b2 */ /* 0x0016300008000100 */
[----:B------:R3:W0:Y:S01]  /*04d0*/  SYNCS.EXCH.64 URZ, [UR8+0x28c60], UR4 ;  /* 0x028c6004083f75b2 */ /* 0x0006220008000100 */
[----:B------:R3:W0:Y:S01]  /*04e0*/  SYNCS.EXCH.64 URZ, [UR8+0x28c58], UR6 ;  /* 0x028c5806083f75b2 */ /* 0x0006220008000100 */
[----:B------:R3:W0:Y:S02]  /*04f0*/  SYNCS.EXCH.64 URZ, [UR8+0x28c68], UR4 ;  /* 0x028c6804083f75b2 */ /* 0x0006240008000100 */
[----:B---3--:R-:W-:Y:S01]  /*0500*/  NOP ;  /* 0x0000000000007918 */ /* 0x008fe20000000000 */
.L_x_250:
[----:B------:R-:W3:Y:S01]  /*0510*/  SHFL.IDX PT, R2, R0, RZ, 0x1f ;  /* 0x00001fff00027589 */ /* 0x000ee200000e0000 */
[----:B------:R-:W-:Y:S01]  /*0520*/  NOP ;  /* 0x0000000000007918 */ /* 0x000fe20000000000 */
[----:B---3--:R-:W-:-:S13]  /*0530*/  ISETP.NE.AND P0, PT, R2, RZ, PT ;  /* 0x000000ff0200720c */ /* 0x008fda0003f05270 */
        /* <DEDUP_REMOVED lines=10> */
[----:B0-----:R3:W0:Y:S01]  /*05e0*/  SYNCS.EXCH.64 URZ, [UR6+0x28c70], UR4 ;  /* 0x028c7004063f75b2 */ /* 0x0016220008000100 */
[----:B------:R3:W0:Y:S01]  /*05f0*/  SYNCS.EXCH.64 URZ, [UR6+0x28c80], UR4 ;  /* 0x028c8004063f75b2 */ /* 0x0006220008000100 */
[----:B------:R3:W0:Y:S01]  /*0600*/  SYNCS.EXCH.64 URZ, [UR6+0x28c78], UR4 ;  /* 0x028c7804063f75b2 */ /* 0x0006220008000100 */
[----:B------:R3:W0:Y:S02]  /*0610*/  SYNCS.EXCH.64 URZ, [UR6+0x28c88], UR4 ;  /* 0x028c8804063f75b2 */ /* 0x0006240008000100 */
[----:B---3--:R-:W-:Y:S01]  /*0620*/  NOP ;  /* 0x0000000000007918 */ /* 0x008fe20000000000 */
.L_x_251:
        /* <DEDUP_REMOVED lines=8> */
[----:B------:R-:W-:Y:S01]  /*06b0*/  ELECT P0, URZ, PT ;  /* 0x00000000003f782f */ /* 0x000fe20003800000 */
[----:B0-----:R-:W-:Y:S02]  /*06c0*/  ULEA UR8, UR5, UR4, 0x18 ;  /* 0x0000000405087291 */ /* 0x001fe4000f8ec03f */
[----:B------:R-:W-:-:S04]  /*06d0*/  UIADD3 UR4, -UR6, 0x100000, URZ ;  /* 0x0010000006047890 */ /* 0x000fc8000fffe13f */
[----:B------:R-:W-:Y:S02]  /*06e0*/  USHF.L.U32 UR5, UR4, 0xb, URZ ;  /* 0x0000000b04057899 */ /* 0x000fe4000800063f */
[----:B------:R-:W-:Y:S02]  /*06f0*/  USHF.L.U32 UR4, UR4, 0x1, URZ ;  /* 0x0000000104047899 */ /* 0x000fe4000800063f */
        /* <DEDUP_REMOVED lines=9> */
.L_x_252:
        /* <DEDUP_REMOVED lines=22> */
.L_x_253:
[----:B------:R-:W-:Y:S01]  /*08f0*/  PLOP3.LUT P0, PT, PT, PT, UP0, 0x80, 0x0 ;  /* 0x000000000000781c */ /* 0x000fe20003f0f008 */
[----:B------:R-:W-:Y:S01]  /*0900*/  UMOV UR36, 0x1 ;  /* 0x0000000100247882 */ /* 0x000fe20000000000 */
[----:B------:R-:W-:Y:S01]  /*0910*/  NOP ;  /* 0x0000000000007918 */ /* 0x000fe20000000000 */
[----:B------:R-:W-:Y:S01]  /*0920*/  USEL UR36, UR36, 0x2, !UP0 ;  /* 0x0000000224247887 */ /* 0x000fe2000c000000 */
[----:B------:R-:W-:Y:S01]  /*0930*/  ULDC.64 UR38, c[0x0][0x208] ;  /* 0x0000820000267ab9 */ /* 0x000fe20000000a00 */
[----:B012-4-:R-:W-:Y:S08]  /*0940*/  BAR.SYNC.DEFER_BLOCKING 0x0 ;  /* 0x0000000000007b1d */ /* 0x017ff00000010000 */
[----:B------:R-:W-:Y:S05]  /*0950*/  @!P0 BRA `(.L_x_254) ;  /* 0x00000088004c8947 */ /* 0x000fea0003800000 */
.L_x_255:
[----:B------:R-:W-:-:S08]  /*0960*/  NOP ;  /* 0x0000000000007918 */ /* 0x000fd00000000000 */
[----:B------:R-:W0:Y:S02]  /*0970*/  USETMAXREG.TRY_ALLOC.CTAPOOL UP0, 0xf0 ;  /* 0x000000f0000079c8 */ /* 0x000e240008000600 */
[----:B0-----:R-:W-:-:S13]  /*0980*/  PLOP3.LUT P0, PT, PT, PT, UP0, 0x80, 0x0 ;  /* 0x000000000000781c */ /* 0x001fda0003f0f008 */
[----:B------:R-:W-:Y:S05]  /*0990*/  @!P0 BRA `(.L_x_255) ;  /* 0xfffffffc00f08947 */ /* 0x000fea000383ffff */
[----:B------:R-:W0:Y:S01]  /*09a0*/  S2R R2, SR_TID.X ;  /* 0x0000000000027919 */ /* 0x000e220000002100 */
[----:B------:R-:W1:Y:S01]  /*09b0*/  S2UR UR4, SR_CgaCtaId ;  /* 0x00000000000479c3 */ /* 0x000e620000008800 */
[----:B------:R-:W-:Y:S02]  /*09c0*/  UMOV UR42, 0x400 ;  /* 0x00000400002a7882 */ /* 0x000fe40000000000 */
[----:B-1----:R-:W-:-:S03]  /*09d0*/  ULEA UR42, UR4, UR42, 0x18 ;  /* 0x0000002a042a7291 */ /* 0x002fc6000f8ec03f */
[----:B------:R-:W-:Y:S01]  /*09e0*/  ULDC UR4, c[0x0][0xc14] ;  /* 0x0003050000047ab9 */ /* 0x000fe20000000800 */
[----:B0-----:R-:W-:-:S04]  /*09f0*/  LOP3.LUT R0, R2, 0xffffff80, RZ, 0xc0, !PT ;  /* 0xffffff8002007812 */ /* 0x001fc800078ec0ff */
[----:B------:R-:W-:-:S13]  /*0a00*/  ISETP.NE.AND P0, PT, R0, 0x80, PT ;  /* 0x000000800000780c */ /* 0x000fda0003f05270 */
[----:B------:R-:W-:Y:S06]  /*0a10*/  @!P0 BAR.ARV 0x8, 0xa0 ;  /* 0x0202800000008b1d */ /* 0x000fec0000002000 */
[----:B------:R-:W-:-:S13]  /*0a20*/  ISETP.GE.U32.AND P0, PT, R2, 0x100, PT ;  /* 0x000001000200780c */ /* 0x000fda0003f06070 */
[----:B------:R-:W-:Y:S08]  /*0a30*/  @P0 BAR.ARV 0xf, 0x100 ;  /* 0x03c4000000000b1d */ /* 0x000ff00000002000 */
[----:B------:R-:W-:Y:S06]  /*0a40*/  BAR.SYNC.DEFER_BLOCKING 0x5, 0x120 ;  /* 0x0144800000007b1d */ /* 0x000fec0000010000 */
[----:B------:R-:W0:Y:S02]  /*0a50*/  LDS.128 R20, [UR42+0x28cd0] ;  /* 0x028cd02aff147984 */ /* 0x000e240008000c00 */
[----:B------:R-:W-:Y:S06]  /*0a60*/  BAR.ARV 0x4, 0x120 ;  /* 0x0104800000007b1d */ /* 0x000fec0000002000 */
[----:B0-----:R-:W-:-:S13]  /*0a70*/  ISETP.GE.AND P0, PT, R23, UR4, PT ;  /* 0x0000000417007c0c */ /* 0x001fda000bf06270 */
[----:B------:R-:W-:Y:S05]  /*0a80*/  @P0 EXIT ;  /* 0x000000000000094d */ /* 0x000fea0003800000 */
[----:B------:R-:W-:Y:S01]  /*0a90*/  VIADD R190, R2, 0xffffff80 ;  /* 0xffffff8002be7836 */ /* 0x000fe20000000000 */
[----:B------:R-:W-:Y:S01]  /*0aa0*/  R2UR UR5, R22 ;  /* 0x00000000160572ca */ /* 0x000fe200000e0000 */
[----:B------:R-:W-:Y:S01]  /*0ab0*/  IMAD.MOV.U32 R185, RZ, RZ, 0x40 ;  /* 0x00000040ffb97424 */ /* 0x000fe200078e00ff */
[----:B------:R-:W-:Y:S02]  /*0ac0*/  ULOP3.LUT UR43, UR36, 0x1, URZ, 0xfc, !UPT ;  /* 0x00000001242b7892 */ /* 0x000fe4000f8efc3f */
[----:B------:R-:W-:Y:S01]  /*0ad0*/  SHF.R.S32.HI R3, RZ, 0x1f, R190 ;  /* 0x0000001fff037819 */ /* 0x000fe200000114be */
[----:B------:R-:W-:Y:S01]  /*0ae0*/  UMOV UR37, URZ ;  /* 0x0000003f00257c82 */ /* 0x000fe20008000000 */
[----:B------:R-:W-:Y:S01]  /*0af0*/  UMOV UR40, URZ ;  /* 0x0000003f00287c82 */ /* 0x000fe20008000000 */
[----:B------:R-:W-:Y:S01]  /*0b00*/  UMOV UR41, URZ ;  /* 0x0000003f00297c82 */ /* 0x000fe20008000000 */
[CC--:B------:R-:W-:Y:S02]  /*0b10*/  LEA.HI R0, R3.reuse, R190.reuse, RZ, 0x4 ;  /* 0x000000be03007211 */ /* 0x0c0fe400078f20ff */
[----:B------:R-:W-:-:S02]  /*0b20*/  LEA.HI R4, R3, R190, RZ, 0x5 ;  /* 0x000000be03047211 */ /* 0x000fc400078f28ff */
[----:B------:R-:W-:Y:S02]  /*0b30*/  SHF.R.S32.HI R11, RZ, 0x4, R0 ;  /* 0x00000004ff0b7819 */ /* 0x000fe40000011400 */
[C---:B------:R-:W-:Y:S02]  /*0b40*/  LOP3.LUT R5, R0.reuse, 0xfffffff0, RZ, 0xc0, !PT ;  /* 0xfffffff000057812 */ /* 0x040fe400078ec0ff */
[--C-:B------:R-:W-:Y:S02]  /*0b50*/  SHF.R.S32.HI R13, RZ, 0x5, R4.reuse ;  /* 0x00000005ff0d7819 */ /* 0x100fe40000011404 */
[----:B------:R-:W-:Y:S01]  /*0b60*/  LEA.HI R2, R0, R11, RZ, 0x1 ;  /* 0x0000000b00027211 */ /* 0x000fe200078f08ff */
[----:B------:R-:W-:Y:S01]  /*0b70*/  IMAD.IADD R7, R190, 0x1, -R5 ;  /* 0x00000001be077824 */ /* 0x000fe200078e0a05 */
[----:B------:R-:W-:Y:S02]  /*0b80*/  SHF.R.S32.HI R4, RZ, 0x1f, R4 ;  /* 0x0000001fff047819 */ /* 0x000fe40000011404 */
[----:B------:R-:W-:-:S02]  /*0b90*/  LEA.HI R9, R3, R190, RZ, 0x7 ;  /* 0x000000be03097211 */ /* 0x000fc400078f38ff */
[----:B------:R-:W-:Y:S02]  /*0ba0*/  LOP3.LUT R2, R2, 0x1ffffffe, RZ, 0xc0, !PT ;  /* 0x1ffffffe02027812 */ /* 0x000fe400078ec0ff */
[----:B------:R-:W-:Y:S02]  /*0bb0*/  LEA.HI R4, R4, R13, RZ, 0x2 ;  /* 0x0000000d04047211 */ /* 0x000fe400078f10ff */
[----:B------:R-:W-:Y:S01]  /*0bc0*/  SHF.R.S32.HI R0, RZ, 0x1f, R7 ;  /* 0x0000001fff007819 */ /* 0x000fe20000011407 */
[----:B------:R-:W-:Y:S01]  /*0bd0*/  IMAD.IADD R11, R11, 0x1, -R2 ;  /* 0x000000010b0b7824 */ /* 0x000fe200078e0a02 */
[----:B------:R-:W-:Y:S02]  /*0be0*/  LOP3.LUT R5, R9, 0xffffff80, RZ, 0xc0, !PT ;  /* 0xffffff8009057812 */ /* 0x000fe400078ec0ff */
[----:B------:R-:W-:Y:S01]  /*0bf0*/  LOP3.LUT R4, R4, 0x3ffffc, RZ, 0xc0, !PT ;  /* 0x003ffffc04047812 */ /* 0x000fe200078ec0ff */
[----:B------:R-:W-:Y:S01]  /*0c00*/  IMAD.SHL.U32 R11, R11, 0x8, RZ ;  /* 0x000000080b0b7824 */ /* 0x000fe200078e00ff */
[----:B------:R-:W-:Y:S01]  /*0c10*/  SHF.R.S32.HI R188, RZ, 0x7, R9 ;  /* 0x00000007ffbc7819 */ /* 0x000fe20000011409 */
[----:B------:R-:W-:Y:S01]  /*0c20*/  IMAD.IADD R5, R190, 0x1, -R5 ;  /* 0x00000001be057824 */ /* 0x000fe200078e0a05 */
[-C--:B------:R-:W-:Y:S01]  /*0c30*/  LEA.HI R2, R0, R7.reuse, RZ, 0x3 ;  /* 0x0000000700027211 */ /* 0x080fe200078f18ff */
[----:B------:R-:W-:Y:S01]  /*0c40*/  IMAD.IADD R6, R13, 0x1, -R4 ;  /* 0x000000010d067824 */ /* 0x000fe200078e0a04 */
[----:B------:R-:W-:-:S02]  /*0c50*/  LEA R15, R188, R7, 0x8 ;  /* 0x00000007bc0f7211 */ /* 0x000fc400078e40ff */
[C---:B------:R-:W-:Y:S01]  /*0c60*/  LOP3.LUT R4, R2.reuse, 0xfffffff8, RZ, 0xc0, !PT ;  /* 0xfffffff802047812 */ /* 0x040fe200078ec0ff */
[----:B------:R-:W-:Y:S01]  /*0c70*/  IMAD.SHL.U32 R8, R2, 0x40, RZ ;  /* 0x0000004002087824 */ /* 0x000fe200078e00ff */
[----:B------:R-:W-:Y:S01]  /*0c80*/  SHF.R.S32.HI R0, RZ, 0x1f, R5 ;  /* 0x0000001fff007819 */ /* 0x000fe20000011405 */
[----:B------:R-:W-:Y:S01]  /*0c90*/  IMAD R12, R6, 0x10, R15 ;  /* 0x00000010060c7824 */ /* 0x000fe200078e020f */
[----:B------:R-:W-:Y:S01]  /*0ca0*/  LEA.HI R3, R3, R190, RZ, 0x3 ;  /* 0x000000be03037211 */ /* 0x000fe200078f18ff */
[----:B------:R-:W-:Y:S01]  /*0cb0*/  IMAD.IADD R6, R7, 0x1, -R4 ;  /* 0x0000000107067824 */ /* 0x000fe200078e0a04 */
[----:B------:R-:W-:Y:S01]  /*0cc0*/  LEA.HI R2, R0, R5, RZ, 0x2 ;  /* 0x0000000500027211 */ /* 0x000fe200078f10ff */
[----:B------:R-:W-:Y:S01]  /*0cd0*/  IMAD.U32 R189, R12, 0x40, R11 ;  /* 0x000000400cbd7824 */ /* 0x000fe200078e000b */
[----:B------:R-:W-:Y:S01]  /*0ce0*/  LOP3.LUT R10, R8, 0x7ffffe00, RZ, 0xc0, !PT ;  /* 0x7ffffe00080a7812 */ /* 0x000fe200078ec0ff */
[----:B------:R-:W-:Y:S01]  /*0cf0*/  IMAD.SHL.U32 R8, R6, 0x40, RZ ;  /* 0x0000004006087824 */ /* 0x000fe200078e00ff */
[----:B------:R-:W-:-:S02]  /*0d00*/  SHF.R.S32.HI R4, RZ, 0x2, R2 ;  /* 0x00000002ff047819 */ /* 0x000fc40000011402 */
[----:B------:R-:W-:Y:S02]  /*0d10*/  SHF.R.S32.HI R7, RZ, 0x1f, R2 ;  /* 0x0000001fff077819 */ /* 0x000fe40000011402 */
[----:B------:R-:W-:Y:S02]  /*0d20*/  LOP3.LUT R8, R8, 0x1c0, RZ, 0xc0, !PT ;  /* 0x000001c008087812 */ /* 0x000fe400078ec0ff */
[----:B------:R-:W-:Y:S02]  /*0d30*/  LEA.HI R7, R7, R4, RZ, 0x3 ;  /* 0x0000000407077211 */ /* 0x000fe400078f18ff */
[----:B------:R-:W-:Y:S02]  /*0d40*/  LOP3.LUT R11, R8, 0x8, R11, 0xf8, !PT ;  /* 0x00000008080b7812 */ /* 0x000fe400078ef80b */
[----:B------:R-:W-:Y:S02]  /*0d50*/  SHF.R.U32.HI R8, RZ, 0x3, R8 ;  /* 0x00000003ff087819 */ /* 0x000fe40000011608 */
[----:B------:R-:W-:-:S02]  /*0d60*/  LEA.HI R0, R0, R5, RZ, 0x5 ;  /* 0x0000000500007211 */ /* 0x000fc400078f28ff */
[----:B------:R-:W-:Y:S02]  /*0d70*/  LOP3.LUT R7, R7, 0xfffffff8, RZ, 0xc0, !PT ;  /* 0xfffffff807077812 */ /* 0x000fe400078ec0ff */
[----:B------:R-:W-:Y:S02]  /*0d80*/  LEA R10, R13, R10, 0xa ;  /* 0x0000000a0d0a7211 */ /* 0x000fe400078e50ff */
[----:B------:R-:W-:Y:S01]  /*0d90*/  LOP3.LUT R11, R11, R8, RZ, 0x3c, !PT ;  /* 0x000000080b0b7212 */ /* 0x000fe200078e3cff */
[----:B------:R-:W-:Y:S01]  /*0da0*/  IMAD.IADD R7, R4, 0x1, -R7 ;  /* 0x0000000104077824 */ /* 0x000fe200078e0a07 */
[----:B------:R-:W-:Y:S02]  /*0db0*/  SHF.R.S32.HI R0, RZ, 0x5, R0 ;  /* 0x00000005ff007819 */ /* 0x000fe40000011400 */
[----:B------:R-:W-:Y:S02]  /*0dc0*/  R2P PR, R6, 0x6 ;  /* 0x0000000606007804 */ /* 0x000fe40000000000 */
[----:B------:R-:W-:Y:S01]  /*0dd0*/  IADD3 R10, R10, R11, RZ ;  /* 0x0000000b0a0a7210 */ /* 0x000fe20007ffe0ff */
[----:B------:R-:W-:Y:S01]  /*0de0*/  IMAD R16, R0, 0x10, R7 ;  /* 0x0000001000107824 */ /* 0x000fe200078e0207 */
[----:B------:R-:W-:Y:S01]  /*0df0*/  LEA.HI R9, R9, R188, RZ, 0x1 ;  /* 0x000000bc09097211 */ /* 0x000fe200078f08ff */
[----:B------:R-:W-:Y:S01]  /*0e00*/  IMAD.MOV.U32 R7, RZ, RZ, R23 ;  /* 0x000000ffff077224 */ /* 0x000fe200078e0017 */
[----:B------:R-:W-:-:S02]  /*0e10*/  LEA R23, R10, UR42, 0x1 ;  /* 0x0000002a0a177c11 */ /* 0x000fc4000f8e08ff */
[----:B------:R-:W-:Y:S02]  /*0e20*/  LOP3.LUT R2, R2, 0x7ffffffc, RZ, 0xc0, !PT ;  /* 0x7ffffffc02027812 */ /* 0x000fe400078ec0ff */
[----:B------:R-:W-:Y:S01]  /*0e30*/  LOP3.LUT R11, R3, 0x1ffffff8, RZ, 0xc0, !PT ;  /* 0x1ffffff8030b7812 */ /* 0x000fe200078ec0ff */
[----:B------:R-:W-:Y:S01]  /*0e40*/  VIADD R186, R23, 0x26800 ;  /* 0x0002680017ba7836 */ /* 0x000fe20000000000 */
[----:B------:R-:W-:Y:S01]  /*0e50*/  LOP3.LUT R9, R9, 0xfffffe, RZ, 0xc0, !PT ;  /* 0x00fffffe09097812 */ /* 0x000fe200078ec0ff */
[----:B------:R-:W-:Y:S01]  /*0e60*/  IMAD.IADD R17, R5, 0x1, -R2 ;  /* 0x0000000105117824 */ /* 0x000fe200078e0a02 */
[----:B------:R-:W-:Y:S01]  /*0e70*/  IADD3 R184, R23, 0x26820, RZ ;  /* 0x0002682017b87810 */ /* 0x000fe20007ffe0ff */
[----:B------:R-:W-:Y:S01]  /*0e80*/  IMAD.IADD R2, R190, 0x1, -R11 ;  /* 0x00000001be027824 */ /* 0x000fe200078e0a0b */
[----:B------:R-:W-:Y:S01]  /*0e90*/  SEL R185, R185, 0xffffffc0, !P2 ;  /* 0xffffffc0b9b97807 */ /* 0x000fe20005000000 */
[----:B------:R-:W-:Y:S01]  /*0ea0*/  IMAD.IADD R9, R188, 0x1, -R9 ;  /* 0x00000001bc097824 */ /* 0x000fe200078e0a09 */
[----:B------:R-:W-:Y:S01]  /*0eb0*/  SHF.R.S32.HI R18, RZ, 0x3, R3 ;  /* 0x00000003ff127819 */ /* 0x000fe20000011403 */
[C---:B------:R-:W-:Y:S01]  /*0ec0*/  @P1 VIADD R184, R186.reuse, 0xffffffe0 ;  /* 0xffffffe0bab81836 */ /* 0x040fe20000000000 */
[----:B------:R-:W-:Y:S01]  /*0ed0*/  IADD3 R186, R186, R185, RZ ;  /* 0x000000b9baba7210 */ /* 0x000fe20007ffe0ff */
[----:B------:R-:W-:-:S02]  /*0ee0*/  IMAD.MOV.U32 R5, RZ, RZ, R21 ;  /* 0x000000ffff057224 */ /* 0x000fc400078e0015 */
[----:B------:R-:W-:Y:S02]  /*0ef0*/  IMAD.SHL.U32 R2, R2, 0x8, RZ ;  /* 0x0000000802027824 */ /* 0x000fe400078e00ff */
[----:B------:R-:W-:Y:S02]  /*0f00*/  IMAD.SHL.U32 R22, R9, 0x100, RZ ;  /* 0x0000010009167824 */ /* 0x000fe400078e00ff */
[----:B------:R-:W-:Y:S02]  /*0f10*/  IMAD.SHL.U32 R17, R17, 0x2, RZ ;  /* 0x0000000211117824 */ /* 0x000fe400078e00ff */
[----:B------:R-:W-:-:S07]  /*0f20*/  IMAD.IADD R185, R185, 0x1, R184 ;  /* 0x00000001b9b97824 */ /* 0x000fce00078e02b8 */
.L_x_299:
[----:B0-2---:R-:W0:Y:S01]  /*0f30*/  LDC.64 R8, c[0x0][0xc60] ;  /* 0x00031800ff087b82 */ /* 0x005e220000000a00 */
[----:B------:R-:W-:Y:S01]  /*0f40*/  ULDC.64 UR6, c[0x0][0xa28] ;  /* 0x00028a0000067ab9 */ /* 0x000fe20000000a00 */
[----:B------:R-:W-:Y:S01]  /*0f50*/  ULDC.64 UR8, c[0x0][0xa20] ;  /* 0x0002880000087ab9 */ /* 0x000fe20000000a00 */
[----:B------:R-:W-:Y:S01]  /*0f60*/  IMAD.MOV.U32 R3, RZ, RZ, RZ ;  /* 0x000000ffff037224 */ /* 0x000fe200078e00ff */
[----:B------:R-:W-:Y:S01]  /*0f70*/  ULDC UR4, c[0x0][0x404] ;  /* 0x0001010000047ab9 */ /* 0x000fe20000000800 */
[----:B0-----:R-:W-:-:S06]  /*0f80*/  IMAD.WIDE R6, R7, 0x4, R8 ;  /* 0x0000000407067825 */ /* 0x001fcc00078e0208 */
[----:B------:R-:W2:Y:S01]  /*0f90*/  LDG.E R6, desc[UR38][R6.64] ;  /* 0x0000002606067981 */ /* 0x000ea2000c1e1900 */
[----:B------:R-:W-:-:S04]  /*0fa0*/  UISETP.NE.U32.AND UP0, UPT, UR6, URZ, UPT ;  /* 0x0000003f0600728c */ /* 0x000fc8000bf05070 */
[----:B------:R-:W-:-:S06]  /*0fb0*/  UISETP.NE.AND.EX UP0, UPT, UR7, URZ, UPT, UP0 ;  /* 0x0000003f0700728c */ /* 0x000fcc000bf05300 */
[----:B------:R-:W-:Y:S02]  /*0fc0*/  PLOP3.LUT P0, PT, PT, PT, UP0, 0x80, 0x0 ;  /* 0x000000000000781c */ /* 0x000fe40003f0f008 */
[----:B--2---:R-:W-:-:S13]  /*0fd0*/  R2UR UR44, R6 ;  /* 0x00000000062c72ca */ /* 0x004fda00000e0000 */
[----:B------:R-:W-:Y:S02]  /*0fe0*/  USHF.R.S32.HI UR45, URZ, 0x1f, UR44 ;  /* 0x0000001f3f2d7899 */ /* 0x000fe4000801142c */
[----:B------:R-:W-:-:S04]  /*0ff0*/  @UP0 ULEA UR6, UP1, UR44, UR6, 0x2 ;  /* 0x000000062c060291 */ /* 0x000fc8000f82103f */
[----:B------:R-:W-:Y:S02]  /*1000*/  @UP0 ULEA.HI.X UR7, UR44, UR7, UR45, 0x2, UP1 ;  /* 0x000000072c070291 */ /* 0x000fe400088f142d */
[----:B------:R-:W-:Y:S01]  /*1010*/  UISETP.NE.U32.AND UP0, UPT, UR8, URZ, UPT ;  /* 0x0000003f0800728c */ /* 0x000fe2000bf05070 */
[----:B------:R-:W-:-:S03]  /*1020*/  IMAD.U32 R8, RZ, RZ, UR6 ;  /* 0x00000006ff087e24 */ /* 0x000fc6000f8e00ff */
[----:B------:R-:W-:Y:S01]  /*1030*/  IMAD.U32 R9, RZ, RZ, UR7 ;  /* 0x00000007ff097e24 */ /* 0x000fe2000f8e00ff */
[----:B------:R-:W-:Y:S01]  /*1040*/  ULDC.64 UR6, c[0x0][0x3f8] ;  /* 0x0000fe0000067ab9 */ /* 0x000fe20000000a00 */
[----:B------:R-:W-:Y:S02]  /*1050*/  UISETP.NE.AND.EX UP0, UPT, UR9, URZ, UPT, UP0 ;  /* 0x0000003f0900728c */ /* 0x000fe4000bf05300 */
[----:B------:R-:W-:Y:S01]  /*1060*/  UISETP.NE.U32.AND UP1, UPT, UR6, URZ, UPT ;  /* 0x0000003f0600728c */ /* 0x000fe2000bf25070 */
[----:B------:R0:W5:Y:S03]  /*1070*/  @P0 LDG.E R3, desc[UR38][R8.64] ;  /* 0x0000002608030981 */ /* 0x000166000c1e1900 */
[----:B------:R-:W-:Y:S01]  /*1080*/  UISETP.NE.AND.EX UP1, UPT, UR7, URZ, UPT, UP1 ;  /* 0x0000003f0700728c */ /* 0x000fe2000bf25310 */
[----:B------:R-:W-:Y:S02]  /*1090*/  PLOP3.LUT P0, PT, PT, PT, UP0, 0x80, 0x0 ;  /* 0x000000000000781c */ /* 0x000fe40003f0f008 */
[----:B------:R-:W-:Y:S01]  /*10a0*/  ULDC UR7, c[0x0][0x2e0] ;  /* 0x0000b80000077ab9 */ /* 0x000fe20000000800 */
[----:B------:R-:W-:-:S02]  /*10b0*/  USEL UR4, UR4, 0x1, UP1 ;  /* 0x0000000104047887 */ /* 0x000fc40008800000 */
[----:B------:R-:W-:Y:S02]  /*10c0*/  @UP0 ULEA UR6, UP1, UR44, UR8, 0x2 ;  /* 0x000000082c060291 */ /* 0x000fe4000f82103f */
[----:B------:R-:W-:Y:S02]  /*10d0*/  UIMAD UR4, UR4, UR7, URZ ;  /* 0x00000007040472a4 */ /* 0x000fe4000f8e023f */
[----:B------:R-:W-:Y:S02]  /*10e0*/  @UP0 ULEA.HI.X UR7, UR44, UR9, UR45, 0x2, UP1 ;  /* 0x000000092c070291 */ /* 0x000fe400088f142d */
[----:B------:R-:W-:Y:S02]  /*10f0*/  MOV R6, UR6 ;  /* 0x0000000600067c02 */ /* 0x000fe40008000f00 */
[----:B------:R-:W-:Y:S02]  /*1100*/  IMAD.U32 R152, RZ, RZ, UR4 ;  /* 0x00000004ff987e24 */ /* 0x000fe4000f8e00ff */
[----:B------:R-:W-:-:S05]  /*1110*/  IMAD.U32 R7, RZ, RZ, UR7 ;  /* 0x00000007ff077e24 */ /* 0x000fca000f8e00ff */
[----:B------:R0:W5:Y:S01]  /*1120*/  @P0 LDG.E R152, desc[UR38][R6.64] ;  /* 0x0000002606980981 */ /* 0x000162000c1e1900 */
[----:B------:R-:W-:Y:S01]  /*1130*/  UMOV UR46, UR5 ;  /* 0x00000005002e7c82 */ /* 0x000fe20008000000 */
[----:B-1-3--:R-:W-:Y:S05]  /*1140*/  @P0 BRA `(.L_x_256) ;  /* 0x00000000002c0947 */ /* 0x00afea0003800000 */
[----:B------:R-:W-:Y:S02]  /*1150*/  ULDC.64 UR4, c[0x0][0xa08] ;  /* 0x0002820000047ab9 */ /* 0x000fe40000000a00 */
[----:B------:R-:W-:-:S04]  /*1160*/  ISETP.NE.U32.AND P0, PT, RZ, UR4, PT ;  /* 0x00000004ff007c0c */ /* 0x000fc8000bf05070 */
[----:B------:R-:W-:-:S13]  /*1170*/  ISETP.NE.AND.EX P0, PT, RZ, UR5, PT, P0 ;  /* 0x00000005ff007c0c */ /* 0x000fda000bf05300 */
[----:B------:R-:W-:Y:S05]  /*1180*/  @!P0 BRA `(.L_x_256) ;  /* 0x00000000001c8947 */ /* 0x000fea0003800000 */
[----:B------:R-:W-:Y:S02]  /*1190*/  ULDC.64 UR4, c[0x0][0xa08] ;  /* 0x0002820000047ab9 */ /* 0x000fe40000000a00 */
[----:B------:R-:W-:-:S06]  /*11a0*/  UIMAD.WIDE UR4, UR44, 0x4, UR4 ;  /* 0x000000042c0478a5 */ /* 0x000fcc000f8e0204 */
[----:B0-----:R-:W-:Y:S02]  /*11b0*/  IMAD.U32 R6, RZ, RZ, UR4 ;  /* 0x00000004ff067e24 */ /* 0x001fe4000f8e00ff */
[----:B------:R-:W-:-:S05]  /*11c0*/  IMAD.U32 R7, RZ, RZ, UR5 ;  /* 0x00000005ff077e24 */ /* 0x000fca000f8e00ff */
[----:B-----5:R-:W2:Y:S04]  /*11d0*/  LDG.E R152, desc[UR38][R6.64] ;  /* 0x0000002606987981 */ /* 0x020ea8000c1e1900 */
[----:B------:R-:W2:Y:S02]  /*11e0*/  LDG.E R9, desc[UR38][R6.64+0x4] ;  /* 0x0000042606097981 */ /* 0x000ea4000c1e1900 */
[----:B--2---:R-:W-:-:S07]  /*11f0*/  IMAD.IADD R152, R9, 0x1, -R152 ;  /* 0x0000000109987824 */ /* 0x004fce00078e0a98 */
.L_x_256:
[----:B------:R-:W-:Y:S01]  /*1200*/  UISETP.NE.AND UP0, UPT, UR47, 0x1, UPT ;  /* 0x000000012f00788c */ /* 0x000fe2000bf05270 */
[----:B-----5:R-:W-:Y:S01]  /*1210*/  IMAD.IADD R152, R152, 0x1, -R3 ;  /* 0x0000000198987824 */ /* 0x020fe200078e0a03 */
[----:B------:R-:W-:Y:S01]  /*1220*/  CS2R R32, SRZ ;  /* 0x0000000000207805 */ /* 0x000fe2000001ff00 */
[----:B------:R-:W-:Y:S01]  /*1230*/  IMAD.MOV.U32 R187, RZ, RZ, R5 ;  /* 0x000000ffffbb7224 */ /* 0x000fe200078e0005 */
[----:B------:R-:W-:Y:S02]  /*1240*/  CS2R R36, SRZ ;  /* 0x0000000000247805 */ /* 0x000fe4000001ff00 */
[----:B------:R-:W-:Y:S02]  /*1250*/  CS2R R150, SRZ ;  /* 0x0000000000967805 */ /* 0x000fe4000001ff00 */
[----:B------:R-:W-:Y:S02]  /*1260*/  PLOP3.LUT P0, PT, PT, PT, UP0, 0x80, 0x0 ;  /* 0x000000000000781c */ /* 0x000fe40003f0f008 */
[----:B------:R-:W-:-:S02]  /*1270*/  CS2R R148, SRZ ;  /* 0x0000000000947805 */ /* 0x000fc4000001ff00 */
[----:B------:R-:W-:Y:S02]  /*1280*/  IADD3 R0, R152, 0x3f, RZ ;  /* 0x0000003f98007810 */ /* 0x000fe40007ffe0ff */
[----:B------:R-:W-:Y:S02]  /*1290*/  CS2R R146, SRZ ;  /* 0x0000000000927805 */ /* 0x000fe4000001ff00 */
[----:B------:R-:W-:Y:S02]  /*12a0*/  CS2R R144, SRZ ;  /* 0x0000000000907805 */ /* 0x000fe4000001ff00 */
[----:B------:R-:W-:Y:S02]  /*12b0*/  CS2R R142, SRZ ;  /* 0x00000000008e7805 */ /* 0x000fe4000001ff00 */
[----:B------:R-:W-:Y:S02]  /*12c0*/  SHF.R.S32.HI R3, RZ, 0x1f, R0 ;  /* 0x0000001fff037819 */ /* 0x000fe40000011400 */
[----:B------:R-:W-:-:S02]  /*12d0*/  CS2R R140, SRZ ;  /* 0x00000000008c7805 */ /* 0x000fc4000001ff00 */
[----:B------:R-:W-:Y:S02]  /*12e0*/  CS2R R138, SRZ ;  /* 0x00000000008a7805 */ /* 0x000fe4000001ff00 */
[----:B------:R-:W-:Y:S02]  /*12f0*/  CS2R R136, SRZ ;  /* 0x0000000000887805 */ /* 0x000fe4000001ff00 */
[----:B------:R-:W-:Y:S01]  /*1300*/  LEA.HI R3, R3, R0, RZ, 0x6 ;  /* 0x0000000003037211 */ /* 0x000fe200078f30ff */
[----:B------:R-:W-:Y:S01]  /*1310*/  IMAD.MOV.U32 R178, RZ, RZ, RZ ;  /* 0x000000ffffb27224 */ /* 0x000fe200078e00ff */
[----:B------:R-:W-:Y:S02]  /*1320*/  CS2R R176, SRZ ;  /* 0x0000000000b07805 */ /* 0x000fe4000001ff00 */
[----:B------:R-:W-:Y:S02]  /*1330*/  CS2R R132, SRZ ;  /* 0x0000000000847805 */ /* 0x000fe4000001ff00 */
[----:B------:R-:W-:-:S02]  /*1340*/  CS2R R174, SRZ ;  /* 0x0000000000ae7805 */ /* 0x000fc4000001ff00 */
[----:B------:R-:W-:Y:S02]  /*1350*/  CS2R R128, SRZ ;  /* 0x0000000000807805 */ /* 0x000fe4000001ff00 */
[----:B------:R-:W-:Y:S02]  /*1360*/  CS2R R172, SRZ ;  /* 0x0000000000ac7805 */ /* 0x000fe4000001ff00 */
[----:B------:R-:W-:Y:S02]  /*1370*/  CS2R R124, SRZ ;  /* 0x00000000007c7805 */ /* 0x000fe4000001ff00 */
[----:B------:R-:W-:Y:S02]  /*1380*/  CS2R R170, SRZ ;  /* 0x0000000000aa7805 */ /* 0x000fe4000001ff00 */
[----:B------:R-:W-:Y:S01]  /*1390*/  CS2R R120, SRZ ;  /* 0x0000000000787805 */ /* 0x000fe2000001ff00 */
[----:B------:R-:W-:Y:S01]  /*13a0*/  IMAD.MOV.U32 R168, RZ, RZ, RZ ;  /* 0x000000ffffa87224 */ /* 0x000fe200078e00ff */
[----:B------:R-:W-:-:S02]  /*13b0*/  CS2R R116, SRZ ;  /* 0x0000000000747805 */ /* 0x000fc4000001ff00 */
[----:B------:R-:W-:Y:S02]  /*13c0*/  CS2R R166, SRZ ;  /* 0x0000000000a67805 */ /* 0x000fe4000001ff00 */
[----:B------:R-:W-:Y:S02]  /*13d0*/  CS2R R164, SRZ ;  /* 0x0000000000a47805 */ /* 0x000fe4000001ff00 */
[----:B------:R-:W-:Y:S02]  /*13e0*/  CS2R R112, SRZ ;  /* 0x0000000000707805 */ /* 0x000fe4000001ff00 */
[----:B------:R-:W-:Y:S02]  /*13f0*/  CS2R R162, SRZ ;  /* 0x0000000000a27805 */ /* 0x000fe4000001ff00 */
[----:B------:R-:W-:Y:S02]  /*1400*/  CS2R R108, SRZ ;  /* 0x00000000006c7805 */ /* 0x000fe4000001ff00 */
[----:B------:R-:W-:-:S02]  /*1410*/  CS2R R160, SRZ ;  /* 0x0000000000a07805 */ /* 0x000fc4000001ff00 */
[----:B------:R-:W-:Y:S02]  /*1420*/  CS2R R104, SRZ ;  /* 0x0000000000687805 */ /* 0x000fe4000001ff00 */
        /* <DEDUP_REMOVED lines=38> */
[----:B0-----:R-:W-:-:S02]  /*1690*/  CS2R R8, SRZ ;  /* 0x0000000000087805 */ /* 0x001fc4000001ff00 */
[----:B------:R-:W-:Y:S01]  /*16a0*/  SHF.R.S32.HI R169, RZ, 0x6, R3 ;  /* 0x00000006ffa97819 */ /* 0x000fe20000011403 */
[----:B------:R-:W-:Y:S06]  /*16b0*/  @!P0 BRA `(.L_x_257) ;  /* 0x0000001800508947 */ /* 0x000fec0003800000 */
[----:B------:R-:W-:Y:S02]  /*16c0*/  ISETP.GE.AND P1, PT, R152, 0x1, PT ;  /* 0x000000019800780c */ /* 0x000fe40003f26270 */
[----:B------:R-:W-:-:S11]  /*16d0*/  PLOP3.LUT P0, PT, PT, PT, PT, 0x80, 0x0 ;  /* 0x000000000000781c */ /* 0x000fd60003f0f070 */
[----:B------:R-:W-:Y:S05]  /*16e0*/  @!P1 BRA `(.L_x_258) ;  /* 0x0000005000b89947 */ /* 0x000fea0003800000 */
[----:B------:R-:W0:Y:S01]  /*16f0*/  SHFL.IDX PT, R0, R188, RZ, 0x1f ;  /* 0x00001fffbc007589 */ /* 0x000e2200000e0000 */
[----:B------:R-:W-:-:S06]  /*1700*/  UISETP.NE.AND UP0, UPT, UR43, 0x3, UPT ;  /* 0x000000032b00788c */ /* 0x000fcc000bf05270 */
[----:B------:R-:W-:Y:S02]  /*1710*/  PLOP3.LUT P0, PT, PT, PT, UP0, 0x80, 0x0 ;  /* 0x000000000000781c */ /* 0x000fe40003f0f008 */
[----:B0-----:R-:W-:-:S13]  /*1720*/  R2UR UR4, R0 ;  /* 0x00000000000472ca */ /* 0x001fda00000e0000 */
        /* <DEDUP_REMOVED lines=10> */
.L_x_259:
[----:B------:R-:W-:Y:S01]  /*17d0*/  ULEA UR16, UR41, UR42, 0x3 ;  /* 0x0000002a29107291 */ /* 0x000fe2000f8e183f */
[----:B------:R-:W-:-:S04]  /*17e0*/  MOV R0, UR40 ;  /* 0x0000002800007c02 */ /* 0x000fc80008000f00 */
[----:B------:R-:W-:-:S04]  /*17f0*/  SHF.L.U32 R0, R0, 0x1f, RZ ;  /* 0x0000001f00007819 */ /* 0x000fc800000006ff */
[----:B------:R-:W0:Y:S02]  /*1800*/  SYNCS.PHASECHK.TRANS64.TRYWAIT P0, [UR16+0x28c50], R0 ;  /* 0x028c5000ff0075a7 */ /* 0x000e240008000150 */
[----:B0-----:R-:W-:Y:S05]  /*1810*/  @!P0 BRA `(.L_x_260) ;  /* 0x000000c400908947 */ /* 0x001fea0003800000 */
.L_x_383:
[----:B------:R-:W-:Y:S01]  /*1820*/  BAR.SYNC.DEFER_BLOCKING 0xe, 0x100 ;  /* 0x0384000000007b1d */ /* 0x000fe20000010000 */
[----:B------:R-:W-:Y:S01]  /*1830*/  UIADD3 UR4, UR42, 0x26800, URZ ;  /* 0x000268002a047890 */ /* 0x000fe2000fffe03f */
[----:B0-----:R-:W-:Y:S01]  /*1840*/  IMAD.U32 R0, RZ, RZ, UR16 ;  /* 0x00000010ff007e24 */ /* 0x001fe2000f8e00ff */
[----:B------:R-:W-:Y:S02]  /*1850*/  ULEA UR12, UR41, UR20, 0xc ;  /* 0x00000014290c7291 */ /* 0x000fe4000f8e603f */
[----:B------:R-:W-:Y:S01]  /*1860*/  USHF.R.U32.HI UR4, URZ, 0x4, UR4 ;  /* 0x000000043f047899 */ /* 0x000fe20008011604 */
[----:B------:R-:W-:Y:S01]  /*1870*/  UMOV UR7, 0x40000040 ;  /* 0x4000004000077882 */ /* 0x000fe20000000000 */
[----:B------:R-:W-:Y:S02]  /*1880*/  UMOV UR5, 0x40000040 ;  /* 0x4000004000057882 */ /* 0x000fe40000000000 */
[----:B------:R-:W-:Y:S01]  /*1890*/  ULOP3.LUT UR4, UR4, 0x3fff, URZ, 0xc0, !UPT ;  /* 0x00003fff04047892 */ /* 0x000fe2000f8ec03f */
[----:B------:R-:W0:Y:S01]  /*18a0*/  S2R R3, SR_TID.X ;  /* 0x0000000000037919 */ /* 0x000e220000002100 */
        /* <DEDUP_REMOVED lines=9> */
[----:B------:R-:W-:-:S06]  /*1940*/  WARPGROUP.ARRIVE ;  /* 0x00000000000079c5 */ /* 0x000fcc0000000000 */
[----:B------:R-:W-:Y:S01]  /*1950*/  HGMMA.64x256x16.F32 R24, gdesc[UR4].tnspB, RZ, !UPT, gsb0 ;  /* 0x43e00000041879f0 */ /* 0x000fe2000c0008ff */
[----:B------:R-:W-:Y:S02]  /*1960*/  UIADD3 UR6, UR12, 0x80, URZ ;  /* 0x000000800c067890 */ /* 0x000fe4000fffe03f */
[----:B------:R-:W-:Y:S01]  /*1970*/  UIADD3 UR4, UR13, 0x2, URZ ;  /* 0x000000020d047890 */ /* 0x000fe2000fffe03f */
[----:B------:R-:W-:Y:S01]  /*1980*/  UMOV UR7, 0x40000040 ;  /* 0x4000004000077882 */ /* 0x000fe20000000000 */
[----:B------:R-:W-:Y:S01]  /*1990*/  UMOV UR5, 0x40000040 ;  /* 0x4000004000057882 */ /* 0x000fe20000000000 */
[----:B------:R-:W-:-:S03]  /*19a0*/  UIADD3 UR12, UR13, 0x6, URZ ;  /* 0x000000060d0c7890 */ /* 0x000fc6000fffe03f */
[----:B------:R-:W-:Y:S01]  /*19b0*/  UMOV UR13, 0x40000040 ;  /* 0x40000040000d7882 */ /* 0x000fe20000000000 */
[----:B0-----:R-:W-:-:S04]  /*19c0*/  LOP3.LUT R3, R3, 0x7f, RZ, 0xc0, !PT ;  /* 0x0000007f03037812 */ /* 0x001fc800078ec0ff */
[----:B------:R-:W-:-:S13]  /*19d0*/  ISETP.NE.AND P0, PT, R3, RZ, PT ;  /* 0x000000ff0300720c */ /* 0x000fda0003f05270 */
        /* <DEDUP_REMOVED lines=16> */
[----:B------:R-:W-:-:S13]  /*1ae0*/  ISETP.GE.AND P0, PT, R152, 0x41, PT ;  /* 0x000000419800780c */ /* 0x000fda0003f06270 */
[----:B0-----:R-:W-:Y:S05]  /*1af0*/  @!P0 BRA `(.L_x_261) ;  /* 0x0000000c00008947 */ /* 0x001fea0003800000 */
[----:B------:R-:W-:-:S07]  /*1b00*/  VIADD R169, R169, 0xfffffffe ;  /* 0xfffffffea9a97836 */ /* 0x000fce0000000000 */
.L_x_266:
[----:B------:R-:W-:Y:S01]  /*1b10*/  BAR.SYNC.DEFER_BLOCKING 0xe, 0x100 ;  /* 0x0384000000007b1d */ /* 0x000fe20000010000 */
[----:B------:R-:W-:Y:S01]  /*1b20*/  IMAD.U32 R3, RZ, RZ, UR41 ;  /* 0x00000029ff037e24 */ /* 0x000fe2000f8e00ff */
[----:B------:R-:W-:Y:S01]  /*1b30*/  UISETP.NE.AND UP1, UPT, UR43, 0x3, UPT ;  /* 0x000000032b00788c */ /* 0x000fe2000bf25270 */
[----:B------:R-:W-:Y:S01]  /*1b40*/  ISETP.GT.AND P1, PT, R169, RZ, PT ;  /* 0x000000ffa900720c */ /* 0x000fe20003f24270 */
[----:B------:R-:W-:Y:S01]  /*1b50*/  UIADD3 UR41, UR41, 0x1, URZ ;  /* 0x0000000129297890 */ /* 0x000fe2000fffe03f */
[----:B0-----:R-:W-:Y:S01]  /*1b60*/  IMAD R0, R3, 0x40, R16 ;  /* 0x0000004003007824 */ /* 0x001fe200078e0210 */
[----:B------:R-:W-:Y:S02]  /*1b70*/  IADD3 R169, R169, -0x1, RZ ;  /* 0xffffffffa9a97810 */ /* 0x000fe40007ffe0ff */
[----:B------:R-:W-:Y:S01]  /*1b80*/  PLOP3.LUT P2, PT, PT, PT, UP1, 0x80, 0x0 ;  /* 0x000000000000781c */ /* 0x000fe20003f4f018 */
[----:B------:R-:W-:Y:S01]  /*1b90*/  UISETP.NE.AND UP0, UPT, UR41, 0x2, UPT ;  /* 0x000000022900788c */ /* 0x000fe2000bf05270 */
[----:B------:R-:W-:-:S03]  /*1ba0*/  LEA R0, R0, UR42, 0x2 ;  /* 0x0000002a00007c11 */ /* 0x000fc6000f8e10ff */
[----:B------:R-:W-:Y:S02]  /*1bb0*/  USEL UR6, URZ, 0x1, UP0 ;  /* 0x000000013f067887 */ /* 0x000fe40008000000 */
[----:B------:R-:W-:Y:S02]  /*1bc0*/  USEL UR41, UR41, URZ, UP0 ;  /* 0x0000003f29297287 */ /* 0x000fe40008000000 */
[----:B------:R-:W-:Y:S01]  /*1bd0*/  ULOP3.LUT UR40, UR40, UR6, URZ, 0x3c, !UPT ;  /* 0x0000000628287292 */ /* 0x000fe2000f8e3c3f */
[----:B------:R-:W0:Y:S04]  /*1be0*/  LDS R3, [R0+0x28800] ;  /* 0x0288000000037984 */ /* 0x000e280000000800 */
[----:B------:R-:W1:Y:S01]  /*1bf0*/  LDS R4, [R0+0x28820] ;  /* 0x0288200000047984 */ /* 0x000e620000000800 */
[-C--:B0-----:R-:W-:Y:S01]  /*1c00*/  FMUL.FTZ R24, R24, R3.reuse ;  /* 0x0000000318187220 */ /* 0x081fe20000410000 */
        /* <DEDUP_REMOVED lines=129> */
.L_x_262:
[----:B------:R-:W-:Y:S01]  /*2420*/  ULEA UR6, UR41, UR42, 0x3 ;  /* 0x0000002a29067291 */ /* 0x000fe2000f8e183f */
[----:B------:R-:W-:-:S05]  /*2430*/  IMAD.U32 R0, RZ, RZ, UR40 ;  /* 0x00000028ff007e24 */ /* 0x000fca000f8e00ff */
[----:B------:R-:W-:-:S04]  /*2440*/  SHF.L.U32 R0, R0, 0x1f, RZ ;  /* 0x0000001f00007819 */ /* 0x000fc800000006ff */
[----:B------:R0:W1:Y:S01]  /*2450*/  SYNCS.PHASECHK.TRANS64.TRYWAIT P0, [UR6+0x28c50], R0 ;  /* 0x028c5000ff0075a7 */ /* 0x0000620008000146 */
[----:B------:R-:W-:Y:S05]  /*2460*/  @!P2 BRA `(.L_x_263) ;  /* 0x000000000004a947 */ /* 0x000fea0003800000 */
[----:B------:R-:W-:Y:S01]  /*2470*/  BPT.TRAP 0x1 ;  /* 0x000000040000795c */ /* 0x000fe20000300000 */
.L_x_263:
[----:B-1----:R-:W-:Y:S05]  /*2480*/  @P0 BRA `(.L_x_264) ;  /* 0x0000000000080947 */ /* 0x002fea0003800000 */
[----:B------:R-:W1:Y:S02]  /*2490*/  SYNCS.PHASECHK.TRANS64.TRYWAIT P0, [UR6+0x28c50], R0 ;  /* 0x028c5000ff0075a7 */ /* 0x000e640008000146 */
[----:B-1----:R-:W-:Y:S05]  /*24a0*/  @!P0 BRA `(.L_x_265) ;  /* 0x000000b800848947 */ /* 0x002fea0003800000 */
.L_x_264:
[----:B------:R-:W-:Y:S01]  /*24b0*/  UIADD3 UR6, UR42, 0x26800, URZ ;  /* 0x000268002a067890 */ /* 0x000fe2000fffe03f */
[----:B------:R-:W-:Y:S01]  /*24c0*/  WARPGROUP.ARRIVE ;  /* 0x00000000000079c5 */ /* 0x000fe20000000000 */
[----:B------:R-:W-:-:S05]  /*24d0*/  ULEA UR18, UR41, UR20, 0xc ;  /* 0x0000001429127291 */ /* 0x000fca000f8e603f */
[----:B-1----:R-:W1:Y:S01]  /*24e0*/  S2R R3, SR_TID.X ;  /* 0x0000000000037919 */ /* 0x002e620000002100 */
[----:B------:R-:W-:Y:S01]  /*24f0*/  USHF.R.U32.HI UR6, URZ, 0x4, UR6 ;  /* 0x000000043f067899 */ /* 0x000fe20008011606 */
[----:B0-----:R-:W-:Y:S01]  /*2500*/  IMAD.U32 R0, RZ, RZ, UR41 ;  /* 0x00000029ff007e24 */ /* 0x001fe2000f8e00ff */
        /* <DEDUP_REMOVED lines=11> */
[----:B-1----:R-:W-:-:S04]  /*25c0*/  LOP3.LUT R3, R3, 0x7f, RZ, 0xc0, !PT ;  /* 0x0000007f03037812 */ /* 0x002fc800078ec0ff */
        /* <DEDUP_REMOVED lines=19> */
.L_x_261:
[----:B------:R-:W-:Y:S01]  /*2700*/  BAR.SYNC.DEFER_BLOCKING 0xe, 0x100 ;  /* 0x0384000000007b1d */ /* 0x000fe20000010000 */
[----:B------:R-:W-:Y:S01]  /*2710*/  IMAD.U32 R3, RZ, RZ, UR41 ;  /* 0x00000029ff037e24 */ /* 0x000fe2000f8e00ff */
[----:B------:R-:W-:Y:S01]  /*2720*/  UIADD3 UR41, UR41, 0x1, URZ ;  /* 0x0000000129297890 */ /* 0x000fe2000fffe03f */
[----:B------:R-:W-:Y:S02]  /*2730*/  PLOP3.LUT P0, PT, PT, PT, PT, 0x8, 0x0 ;  /* 0x000000000000781c */ /* 0x000fe40003f0e170 */
[----:B0-----:R-:W-:Y:S01]  /*2740*/  IMAD R0, R3, 0x40, R16 ;  /* 0x0000004003007824 */ /* 0x001fe200078e0210 */
[----:B------:R-:W-:-:S04]  /*2750*/  UISETP.NE.AND UP0, UPT, UR41, 0x2, UPT ;  /* 0x000000022900788c */ /* 0x000fc8000bf05270 */
[----:B------:R-:W-:Y:S01]  /*2760*/  LEA R3, R0, UR42, 0x2 ;  /* 0x0000002a00037c11 */ /* 0x000fe2000f8e10ff */
        /* <DEDUP_REMOVED lines=8> */
[----:B------:R-:W-:Y:S01]  /*27f0*/  FMUL.FTZ R8, R25, R4 ;  /* 0x0000000419087220 */ /* 0x000fe20000410000 */
[-C--:B-1----:R-:W-:Y:S01]  /*2800*/  FMUL.FTZ R9, R26, R0.reuse ;  /* 0x000000001a097220 */ /* 0x082fe20000410000 */
        /* <DEDUP_REMOVED lines=123> */
[----:B------:R-:W-:Y:S01]  /*2fc0*/  MOV R36, RZ ;  /* 0x000000ff00247202 */ /* 0x000fe20000000f00 */
[----:B------:R-:W-:Y:S01]  /*2fd0*/  IMAD.MOV.U32 R32, RZ, RZ, RZ ;  /* 0x000000ffff207224 */ /* 0x000fe200078e00ff */
[----:B------:R-:W-:Y:S06]  /*2fe0*/  BAR.ARV 0xf, 0x100 ;  /* 0x03c4000000007b1d */ /* 0x000fec0000002000 */
[----:B------:R-:W-:Y:S05]  /*2ff0*/  BRA `(.L_x_258) ;  /* 0x0000003800747947 */ /* 0x000fea0003800000 */
.L_x_257:
[----:B------:R-:W-:Y:S02]  /*3000*/  ISETP.GE.AND P1, PT, R152, 0x1, PT ;  /* 0x000000019800780c */ /* 0x000fe40003f26270 */
[----:B------:R-:W-:-:S11]  /*3010*/  PLOP3.LUT P0, PT, PT, PT, PT, 0x80, 0x0 ;  /* 0x000000000000781c */ /* 0x000fd60003f0f070 */
[----:B------:R-:W-:Y:S05]  /*3020*/  @!P1 BRA `(.L_x_258) ;  /* 0x0000003800689947 */ /* 0x000fea0003800000 */
[----:B------:R-:W0:Y:S02]  /*3030*/  SHFL.IDX PT, R0, R188, RZ, 0x1f ;  /* 0x00001fffbc007589 */ /* 0x000e2400000e0000 */
[----:B0-----:R-:W-:-:S13]  /*3040*/  R2UR UR4, R0 ;  /* 0x00000000000472ca */ /* 0x001fda00000e0000 */
        /* <DEDUP_REMOVED lines=15> */
[----:B------:R0:W1:Y:S01]  /*3140*/  LDC.64 R14, c[0x4][R0] ;  /* 0x01000000000e7b82 */ /* 0x0000620000000a00 */
[----:B------:R-:W-:Y:S01]  /*3150*/  IMAD.U32 R5, RZ, RZ, UR5 ;  /* 0x00000005ff057e24 */ /* 0x000fe2000f8e00ff */
[----:B------:R-:W-:Y:S01]  /*3160*/  ULDC.64 UR4, c[0x4][0x90] ;  /* 0x0100240000047ab9 */ /* 0x000fe20000000a00 */
[----:B------:R-:W-:Y:S01]  /*3170*/  MOV R10, UR6 ;  /* 0x00000006000a7c02 */ /* 0x000fe20008000f00 */
[----:B------:R-:W-:Y:S02]  /*3180*/  IMAD.U32 R6, RZ, RZ, UR4 ;  /* 0x00000004ff067e24 */ /* 0x000fe4000f8e00ff */
[----:B------:R-:W-:-:S02]  /*3190*/  IMAD.U32 R7, RZ, RZ, UR5 ;  /* 0x00000005ff077e24 */ /* 0x000fc4000f8e00ff */
[----:B------:R-:W-:Y:S02]  /*31a0*/  IMAD.U32 R11, RZ, RZ, UR7 ;  /* 0x00000007ff0b7e24 */ /* 0x000fe4000f8e00ff */
[----:B------:R-:W-:Y:S02]  /*31b0*/  IMAD.MOV.U32 R8, RZ, RZ, 0x70 ;  /* 0x00000070ff087424 */ /* 0x000fe400078e00ff */
[----:B------:R-:W-:Y:S02]  /*31c0*/  IMAD.MOV.U32 R12, RZ, RZ, 0x1 ;  /* 0x00000001ff0c7424 */ /* 0x000fe400078e00ff */
[----:B0-----:R-:W-:-:S07]  /*31d0*/  IMAD.MOV.U32 R13, RZ, RZ, RZ ;  /* 0x000000ffff0d7224 */ /* 0x001fce00078e00ff */
[----:B------:R-:W-:-:S07]  /*31e0*/  LEPC R20, `(.L_x_267) ;  /* 0x000000001014794e */ /* 0x000fce0000000000 */
[----:B-1----:R-:W-:Y:S05]  /*31f0*/  CALL.ABS.NOINC R14 ;  /* 0x000000000e007343 */ /* 0x002fea0003c00000 */
.L_x_267:
[----:B------:R-:W-:Y:S01]  /*3200*/  ULEA.HI UR4, UR37, UR37, URZ, 0x1 ;  /* 0x0000002525047291 */ /* 0x000fe2000f8f083f */
[----:B------:R-:W-:-:S03]  /*3210*/  MOV R3, UR43 ;  /* 0x0000002b00037c02 */ /* 0x000fc60008000f00 */
[----:B------:R-:W-:Y:S01]  /*3220*/  ULOP3.LUT UR4, UR4, 0xfffffffe, URZ, 0xc0, !UPT ;  /* 0xfffffffe04047892 */ /* 0x000fe2000f8ec03f */
[----:B------:R-:W-:-:S03]  /*3230*/  ISETP.NE.AND P0, PT, R3, 0x3, PT ;  /* 0x000000030300780c */ /* 0x000fc60003f05270 */
[----:B------:R-:W-:-:S06]  /*3240*/  UIADD3 UR4, UR37, -UR4, URZ ;  /* 0x8000000425047290 */ /* 0x000fcc000fffe03f */
[----:B------:R-:W-:-:S05]  /*3250*/  IMAD.U32 R0, RZ, RZ, UR4 ;  /* 0x00000004ff007e24 */ /* 0x000fca000f8e00ff */
[----:B------:R-:W-:-:S04]  /*3260*/  SHF.L.U32 R0, R0, 0x1f, RZ ;  /* 0x0000001f00007819 */ /* 0x000fc800000006ff */
[----:B------:R-:W0:Y:S02]  /*3270*/  SYNCS.PHASECHK.TRANS64.TRYWAIT P1, [UR42+0x28c00], R0 ;  /* 0x028c0000ff0075a7 */ /* 0x000e24000802016a */
[----:B0-----:R-:W-:Y:S05]  /*3280*/  @!P1 BRA `(.L_x_268) ;  /* 0x000000ac00249947 */ /* 0x001fea0003800000 */
.L_x_384:
[----:B------:R-:W-:Y:S05]  /*3290*/  @!P0 BRA `(.L_x_269) ;  /* 0x0000000000048947 */ /* 0x000fea0003800000 */
[----:B------:R-:W-:Y:S01]  /*32a0*/  BPT.TRAP 0x1 ;  /* 0x000000040000795c */ /* 0x000fe20000300000 */
.L_x_269:
[----:B------:R-:W-:Y:S02]  /*32b0*/  IMAD.U32 R7, RZ, RZ, UR41 ;  /* 0x00000029ff077e24 */ /* 0x000fe4000f8e00ff */
[----:B------:R-:W-:-:S03]  /*32c0*/  IMAD.U32 R8, RZ, RZ, UR40 ;  /* 0x00000028ff087e24 */ /* 0x000fc6000f8e00ff */
[----:B------:R-:W-:Y:S02]  /*32d0*/  LEA R7, R7, UR42, 0x3 ;  /* 0x0000002a07077c11 */ /* 0x000fe4000f8e18ff */
[----:B------:R-:W-:-:S04]  /*32e0*/  SHF.L.U32 R8, R8, 0x1f, RZ ;  /* 0x0000001f08087819 */ /* 0x000fc800000006ff */
[----:B------:R1:W2:Y:S01]  /*32f0*/  SYNCS.PHASECHK.TRANS64.TRYWAIT P1, [R7+URZ+0x28c30], R8 ;  /* 0x028c3008070075a7 */ /* 0x0002a2000802017f */
[----:B------:R-:W-:Y:S05]  /*3300*/  @!P0 BRA `(.L_x_270) ;  /* 0x0000000000048947 */ /* 0x000fea0003800000 */
[----:B------:R-:W-:Y:S01]  /*3310*/  BPT.TRAP 0x1 ;  /* 0x000000040000795c */ /* 0x000fe20000300000 */
.L_x_270:
[----:B--2---:R-:W-:Y:S05]  /*3320*/  @P1 BRA `(.L_x_271) ;  /* 0x0000000000081947 */ /* 0x004fea0003800000 */
[----:B------:R-:W2:Y:S02]  /*3330*/  SYNCS.PHASECHK.TRANS64.TRYWAIT P1, [R7+URZ+0x28c30], R8 ;  /* 0x028c3008070075a7 */ /* 0x000ea4000802017f */
[----:B--2---:R-:W-:Y:S05]  /*3340*/  @!P1 BRA `(.L_x_272) ;  /* 0x000000ac000c9947 */ /* 0x004fea0003800000 */
.L_x_271:
[----:B0-----:R-:W0:Y:S01]  /*3350*/  S2R R0, SR_TID.X ;  /* 0x0000000000007919 */ /* 0x001e220000002100 */
[----:B------:R-:W-:-:S04]  /*3360*/  UIADD3 UR4, UR42, 0x22400, URZ ;  /* 0x000224002a047890 */ /* 0x000fc8000fffe03f */
[----:B------:R-:W-:-:S04]  /*3370*/  USHF.R.U32.HI UR4, URZ, 0x4, UR4 ;  /* 0x000000043f047899 */ /* 0x000fc80008011604 */
[----:B------:R-:W-:-:S06]  /*3380*/  ULOP3.LUT UR4, UR4, 0x3fff, URZ, 0xc0, !UPT ;  /* 0x00003fff04047892 */ /* 0x000fcc000f8ec03f */
[----:B------:R-:W-:Y:S01]  /*3390*/  IMAD.U32 R4, RZ, RZ, UR4 ;  /* 0x00000004ff047e24 */ /* 0x000fe2000f8e00ff */
[----:B------:R-:W-:Y:S05]  /*33a0*/  WARPSYNC.ALL ;  /* 0x0000000000007948 */ /* 0x000fea0003800000 */
[----:B------:R-:W-:Y:S02]  /*33b0*/  LOP3.LUT R4, R4, 0x10000, RZ, 0xfc, !PT ;  /* 0x0001000004047812 */ /* 0x000fe400078efcff */
[----:B0-----:R-:W-:-:S04]  /*33c0*/  LOP3.LUT R0, R0, 0x7f, RZ, 0xc0, !PT ;  /* 0x0000007f00007812 */ /* 0x001fc800078ec0ff */
[----:B------:R-:W-:Y:S02]  /*33d0*/  ISETP.NE.AND P1, PT, R0, RZ, PT ;  /* 0x000000ff0000720c */ /* 0x000fe40003f25270 */
[----:B------:R-:W-:Y:S01]  /*33e0*/  R2UR UR12, R4 ;  /* 0x00000000040c72ca */ /* 0x000fe200000e0000 */
[----:B------:R-:W-:Y:S01]  /*33f0*/  UIADD3 UR4, UR42, 0x20400, URZ ;  /* 0x000204002a047890 */ /* 0x000fe2000fffe03f */
[----:B------:R-:W-:Y:S01]  /*3400*/  WARPGROUP.ARRIVE ;  /* 0x00000000000079c5 */ /* 0x000fe20000000000 */
[----:B------:R-:W-:Y:S01]  /*3410*/  UMOV UR7, 0x40000040 ;  /* 0x4000004000077882 */ /* 0x000fe20000000000 */
[----:B------:R-:W-:Y:S01]  /*3420*/  UMOV UR5, 0x40000040 ;  /* 0x4000004000057882 */ /* 0x000fe20000000000 */
[----:B------:R-:W-:Y:S01]  /*3430*/  USHF.R.U32.HI UR4, URZ, 0x4, UR4 ;  /* 0x000000043f047899 */ /* 0x000fe20008011604 */
[----:B------:R-:W-:Y:S01]  /*3440*/  IMAD R0, R169, -0x40, R152 ;  /* 0xffffffc0a9007824 */ /* 0x000fe200078e0298 */
[----:B------:R-:W-:Y:S01]  /*3450*/  UMOV UR11, 0x40000040 ;  /* 0x40000040000b7882 */ /* 0x000fe20000000000 */
[----:B------:R-:W-:Y:S01]  /*3460*/  UMOV UR9, 0x40000040 ;  /* 0x4000004000097882 */ /* 0x000fe20000000000 */
[----:B------:R-:W-:Y:S01]  /*3470*/  ULOP3.LUT UR4, UR4, 0x3fff, URZ, 0xc0, !UPT ;  /* 0x00003fff04047892 */ /* 0x000fe2000f8ec03f */
[----:B------:R-:W-:Y:S01]  /*3480*/  UMOV UR15, 0x40000040 ;  /* 0x40000040000f7882 */ /* 0x000fe20000000000 */
[----:B------:R-:W-:-:S02]  /*3490*/  IADD3 R0, -R17, 0x40, R0 ;  /* 0x0000004011007810 */ /* 0x000fc40007ffe100 */
[----:B------:R-:W-:Y:S02]  /*34a0*/  ULEA UR12, UR41, UR12, 0x9 ;  /* 0x0000000c290c7291 */ /* 0x000fe4000f8e483f */
[----:B------:R-:W-:Y:S01]  /*34b0*/  ULOP3.LUT UR13, UR4, 0x10000, URZ, 0xfc, !UPT ;  /* 0x00010000040d7892 */ /* 0x000fe2000f8efc3f */
[C---:B------:R-:W-:Y:S01]  /*34c0*/  ISETP.GT.AND P6, PT, R0.reuse, RZ, PT ;  /* 0x000000ff0000720c */ /* 0x040fe20003fc4270 */
[----:B------:R-:W-:Y:S01]  /*34d0*/  UIADD3 UR10, UR12, 0x4, URZ ;  /* 0x000000040c0a7890 */ /* 0x000fe2000fffe03f */
[C---:B------:R-:W-:Y:S01]  /*34e0*/  ISETP.GT.AND P2, PT, R0.reuse, 0x1, PT ;  /* 0x000000010000780c */ /* 0x040fe20003f44270 */
[----:B------:R-:W-:Y:S01]  /*34f0*/  UIADD3 UR8, UR13, 0x4, URZ ;  /* 0x000000040d087890 */ /* 0x000fe2000fffe03f */
[C---:B------:R-:W-:Y:S01]  /*3500*/  ISETP.GT.AND P3, PT, R0.reuse, 0x8, PT ;  /* 0x000000080000780c */ /* 0x040fe20003f64270 */
[----:B------:R-:W-:Y:S01]  /*3510*/  UMOV UR6, UR12 ;  /* 0x0000000c00067c82 */ /* 0x000fe20008000000 */
[----:B------:R-:W-:Y:S01]  /*3520*/  UMOV UR4, UR13 ;  /* 0x0000000d00047c82 */ /* 0x000fe20008000000 */
[----:B------:R-:W-:Y:S01]  /*3530*/  UIADD3 UR14, UR12, 0x6, URZ ;  /* 0x000000060c0e7890 */ /* 0x000fe2000fffe03f */
[----:B------:R-:W-:Y:S01]  /*3540*/  HGMMA.64x64x16.F32 R24, gdesc[UR4], RZ, !UPT, gsb0 ;  /* 0x00e00000041879f0 */ /* 0x000fe2000c0008ff */
[----:B------:R-:W-:Y:S01]  /*3550*/  UIADD3 UR6, UR12, 0x2, URZ ;  /* 0x000000020c067890 */ /* 0x000fe2000fffe03f */
[C---:B------:R-:W-:Y:S01]  /*3560*/  ISETP.GT.AND P4, PT, R0.reuse, 0x9, PT ;  /* 0x000000090000780c */ /* 0x040fe20003f84270 */
[----:B------:R-:W-:Y:S01]  /*3570*/  UIADD3 UR4, UR13, 0x2, URZ ;  /* 0x000000020d047890 */ /* 0x000fe2000fffe03f */
[----:B------:R-:W-:Y:S01]  /*3580*/  ISETP.GT.AND P5, PT, R0, 0x10, PT ;  /* 0x000000100000780c */ /* 0x000fe20003fa4270 */
[----:B------:R-:W-:Y:S01]  /*3590*/  UMOV UR7, 0x40000040 ;  /* 0x4000004000077882 */ /* 0x000fe20000000000 */
[----:B------:R-:W-:Y:S01]  /*35a0*/  UMOV UR5, 0x40000040 ;  /* 0x4000004000057882 */ /* 0x000fe20000000000 */
[----:B------:R-:W-:Y:S01]  /*35b0*/  UIADD3 UR12, UR13, 0x6, URZ ;  /* 0x000000060d0c7890 */ /* 0x000fe2000fffe03f */
[----:B------:R-:W-:-:S02]  /*35c0*/  ULDC UR20, c[0x0][0x988] ;  /* 0x0002620000147ab9 */ /* 0x000fc40000000800 */
        /* <DEDUP_REMOVED lines=67> */
[----:B------:R-:W0:Y:S01]  /*3a00*/  SHFL.BFLY PT, R0, R5, 0x2, 0x1f ;  /* 0x0c401f0005007f89 */ /* 0x000e2200000e0000 */
[----:B------:R-:W-:Y:S02]  /*3a10*/  FSEL R51, R51, -INF , P4 ;  /* 0xff80000033337808 */ /* 0x000fe40002000000 */
[----:B------:R-:W-:-:S02]  /*3a20*/  FSEL R54, R54, -INF , P5 ;  /* 0xff80000036367808 */ /* 0x000fc40002800000 */
[----:B------:R-:W-:Y:S02]  /*3a30*/  FSEL R55, R55, -INF , P6 ;  /* 0xff80000037377808 */ /* 0x000fe40003000000 */
[----:B0-----:R-:W-:Y:S02]  /*3a40*/  FMNMX.FTZ R9, R5, R0, !PT ;  /* 0x0000000005097209 */ /* 0x001fe40007810000 */
[----:B------:R-:W-:-:S03]  /*3a50*/  FMNMX.FTZ R0, R30, R3, !PT ;  /* 0x000000031e007209 */ /* 0x000fc60007810000 */
[----:B------:R-:W0:Y:S01]  /*3a60*/  SHFL.BFLY PT, R10, R9, 0x1, 0x1f ;  /* 0x0c201f00090a7f89 */ /* 0x000e2200000e0000 */
[----:B------:R-:W-:-:S04]  /*3a70*/  FMNMX.FTZ R3, R31, R0, !PT ;  /* 0x000000001f037209 */ /* 0x000fc80007810000 */
[----:B------:R-:W-:-:S04]  /*3a80*/  FMNMX.FTZ R0, R34, R3, !PT ;  /* 0x0000000322007209 */ /* 0x000fc80007810000 */
[----:B------:R-:W-:-:S04]  /*3a90*/  FMNMX.FTZ R3, R35, R0, !PT ;  /* 0x0000000023037209 */ /* 0x000fc80007810000 */
[----:B------:R-:W-:-:S04]  /*3aa0*/  FMNMX.FTZ R6, R38, R3, !PT ;  /* 0x0000000326067209 */ /* 0x000fc80007810000 */
[----:B------:R-:W-:-:S04]  /*3ab0*/  FMNMX.FTZ R3, R39, R6, !PT ;  /* 0x0000000627037209 */ /* 0x000fc80007810000 */
[----:B------:R-:W-:Y:S02]  /*3ac0*/  FMNMX.FTZ R6, R42, R3, !PT ;  /* 0x000000032a067209 */ /* 0x000fe40007810000 */
[----:B0-----:R-:W-:Y:S02]  /*3ad0*/  FMNMX.FTZ R0, R9, R10, !PT ;  /* 0x0000000a09007209 */ /* 0x001fe40007810000 */
        /* <DEDUP_REMOVED lines=21> */
[----:B------:R-:W0:Y:S01]  /*3c30*/  SHFL.BFLY PT, R3, R6, 0x2, 0x1f ;  /* 0x0c401f0006037f89 */ /* 0x000e2200000e0000 */
[----:B------:R-:W3:Y:S01]  /*3c40*/  MUFU.EX2 R25, R25 ;  /* 0x0000001900197308 */ /* 0x000ee20000000800 */
[--C-:B------:R-:W-:Y:S01]  /*3c50*/  FFMA.FTZ R44, R44, UR20, -R9.reuse ;  /* 0x000000142c2c7c23 */ /* 0x100fe20008010809 */
[--C-:B------:R-:W-:Y:S01]  /*3c60*/  FFMA.FTZ R45, R45, UR20, -R9.reuse ;  /* 0x000000142d2d7c23 */ /* 0x100fe20008010809 */
[--C-:B------:R-:W-:Y:S01]  /*3c70*/  FFMA.FTZ R48, R48, UR20, -R9.reuse ;  /* 0x0000001430307c23 */ /* 0x100fe20008010809 */
[--C-:B------:R-:W-:Y:S01]  /*3c80*/  FFMA.FTZ R49, R49, UR20, -R9.reuse ;  /* 0x0000001431317c23 */ /* 0x100fe20008010809 */
[--C-:B------:R-:W-:Y:S01]  /*3c90*/  FFMA.FTZ R52, R52, UR20, -R9.reuse ;  /* 0x0000001434347c23 */ /* 0x100fe20008010809 */
[----:B------:R-:W-:-:S02]  /*3ca0*/  FFMA.FTZ R9, R53, UR20, -R9 ;  /* 0x0000001435097c23 */ /* 0x000fc40008010809 */
[----:B------:R-:W-:Y:S08]  /*3cb0*/  MUFU.EX2 R28, R28 ;  /* 0x0000001c001c7308 */ /* 0x000ff00000000800 */
[----:B------:R-:W4:Y:S01]  /*3cc0*/  MUFU.EX2 R29, R29 ;  /* 0x0000001d001d7308 */ /* 0x000f220000000800 */
[----:B---3--:R-:W-:Y:S02]  /*3cd0*/  F2FP.F16.F32.PACK_AB R156, R25, R24 ;  /* 0x00000018199c723e */ /* 0x008fe400000000ff */
[----:B0-----:R-:W-:-:S05]  /*3ce0*/  FMNMX.FTZ R5, R6, R3, !PT ;  /* 0x0000000306057209 */ /* 0x001fca0007810000 */
[----:B------:R-:W-:Y:S01]  /*3cf0*/  MUFU.EX2 R32, R32 ;  /* 0x0000002000207308 */ /* 0x000fe20000000800 */
[----:B------:R-:W0:Y:S07]  /*3d00*/  SHFL.BFLY PT, R6, R5, 0x1, 0x1f ;  /* 0x0c201f0005067f89 */ /* 0x000e2e00000e0000 */
[----:B------:R-:W3:Y:S01]  /*3d10*/  MUFU.EX2 R33, R33 ;  /* 0x0000002100217308 */ /* 0x000ee20000000800 */
[----:B----4-:R-:W-:-:S07]  /*3d20*/  F2FP.F16.F32.PACK_AB R158, R29, R28 ;  /* 0x0000001c1d9e723e */ /* 0x010fce00000000ff */
[----:B------:R-:W-:Y:S08]  /*3d30*/  MUFU.EX2 R36, R36 ;  /* 0x0000002400247308 */ /* 0x000ff00000000800 */
[----:B------:R-:W4:Y:S01]  /*3d40*/  MUFU.EX2 R37, R37 ;  /* 0x0000002500257308 */ /* 0x000f220000000800 */
[----:B---3--:R-:W-:Y:S02]  /*3d50*/  F2FP.F16.F32.PACK_AB R160, R33, R32 ;  /* 0x0000002021a0723e */ /* 0x008fe400000000ff */
[----:B0-----:R-:W-:-:S04]  /*3d60*/  FMNMX.FTZ R3, R5, R6, !PT ;  /* 0x0000000605037209 */ /* 0x001fc80007810000 */
[C---:B------:R-:W-:Y:S01]  /*3d70*/  FSETP.NEU.FTZ.AND P2, PT, R3.reuse, -INF , PT ;  /* 0xff8000000300780b */ /* 0x040fe20003f5d000 */
[----:B------:R-:W-:Y:S01]  /*3d80*/  FMUL.FTZ R5, R3, UR20 ;  /* 0x0000001403057c20 */ /* 0x000fe20008410000 */
[----:B------:R-:W-:Y:S04]  /*3d90*/  MUFU.EX2 R40, R40 ;  /* 0x0000002800287308 */ /* 0x000fe80000000800 */
[----:B------:R-:W-:Y:S01]  /*3da0*/  FSEL R6, R5, RZ, P2 ;  /* 0x000000ff05067208 */ /* 0x000fe20001000000 */
[----:B------:R-:W-:Y:S01]  /*3db0*/  FADD.FTZ R5, R24, R25 ;  /* 0x0000001918057221 */ /* 0x000fe20000010000 */
[----:B----4-:R-:W-:Y:S02]  /*3dc0*/  F2FP.F16.F32.PACK_AB R162, R37, R36 ;  /* 0x0000002425a2723e */ /* 0x010fe400000000ff */
[----:B------:R-:W0:Y:S01]  /*3dd0*/  MUFU.EX2 R41, R41 ;  /* 0x0000002900297308 */ /* 0x000e220000000800 */
        /* <DEDUP_REMOVED lines=15> */
[----:B------:R-:W3:Y:S01]  /*3ed0*/  MUFU.EX2 R27, R27 ;  /* 0x0000001b001b7308 */ /* 0x000ee20000000800 */
[----:B------:R-:W-:Y:S01]  /*3ee0*/  FADD.FTZ R12, R32, R13 ;  /* 0x0000000d200c7221 */ /* 0x000fe20000010000 */
[--C-:B------:R-:W-:Y:S01]  /*3ef0*/  FFMA.FTZ R46, R46, UR20, -R6.reuse ;  /* 0x000000142e2e7c23 */ /* 0x100fe20008010806 */
[----:B------:R4:W-:Y:S01]  /*3f00*/  @!P1 SYNCS.ARRIVE.TRANS64.RED.A1T0 RZ, [R5+URZ], RZ ;  /* 0x000000ff05ff99a7 */ /* 0x0009e2000810043f */
[--C-:B------:R-:W-:Y:S01]  /*3f10*/  FFMA.FTZ R47, R47, UR20, -R6.reuse ;  /* 0x000000142f2f7c23 */ /* 0x100fe20008010806 */
[--C-:B------:R-:W-:Y:S01]  /*3f20*/  FFMA.FTZ R50, R50, UR20, -R6.reuse ;  /* 0x0000001432327c23 */ /* 0x100fe20008010806 */
[--C-:B------:R-:W-:Y:S01]  /*3f30*/  FFMA.FTZ R51, R51, UR20, -R6.reuse ;  /* 0x0000001433337c23 */ /* 0x100fe20008010806 */
[--C-:B------:R-:W-:Y:S01]  /*3f40*/  FFMA.FTZ R54, R54, UR20, -R6.reuse ;  /* 0x0000001436367c23 */ /* 0x100fe20008010806 */
[----:B------:R-:W5:Y:S01]  /*3f50*/  MUFU.EX2 R30, R30 ;  /* 0x0000001e001e7308 */ /* 0x000f620000000800 */
[----:B------:R-:W-:Y:S01]  /*3f60*/  FFMA.FTZ R6, R55, UR20, -R6 ;  /* 0x0000001437067c23 */ /* 0x000fe20008010806 */
[----:B0-----:R-:W-:-:S06]  /*3f70*/  F2FP.F16.F32.PACK_AB R164, R41, R40 ;  /* 0x0000002829a4723e */ /* 0x001fcc00000000ff */
[----:B------:R-:W4:Y:S01]  /*3f80*/  MUFU.EX2 R31, R31 ;  /* 0x0000001f001f7308 */ /* 0x000f220000000800 */
[----:B---3--:R-:W-:Y:S01]  /*3f90*/  FADD.FTZ R11, R26, R27 ;  /* 0x0000001b1a0b7221 */ /* 0x008fe20000010000 */
[----:B------:R-:W-:-:S06]  /*3fa0*/  F2FP.F16.F32.PACK_AB R157, R27, R26 ;  /* 0x0000001a1b9d723e */ /* 0x000fcc00000000ff */
[----:B------:R-:W0:Y:S01]  /*3fb0*/  MUFU.EX2 R34, R34 ;  /* 0x0000002200227308 */ /* 0x000e220000000800 */
[----:B-----5:R-:W-:Y:S01]  /*3fc0*/  FADD.FTZ R10, R30, R11 ;  /* 0x0000000b1e0a7221 */ /* 0x020fe20000010000 */
[----:B------:R-:W-:-:S04]  /*3fd0*/  FADD.FTZ R11, R33, R12 ;  /* 0x0000000c210b7221 */ /* 0x000fc80000010000 */
[----:B------:R-:W-:Y:S02]  /*3fe0*/  FADD.FTZ R12, R36, R11 ;  /* 0x0000000b240c7221 */ /* 0x000fe40000010000 */
[----:B------:R-:W3:Y:S01]  /*3ff0*/  MUFU.EX2 R35, R35 ;  /* 0x0000002300237308 */ /* 0x000ee20000000800 */
[----:B----4-:R-:W-:Y:S01]  /*4000*/  FADD.FTZ R5, R31, R10 ;  /* 0x0000000a1f057221 */ /* 0x010fe20000010000 */
[----:B------:R-:W-:Y:S01]  /*4010*/  FADD.FTZ R11, R37, R12 ;  /* 0x0000000c250b7221 */ /* 0x000fe20000010000 */
[----:B------:R-:W-:Y:S01]  /*4020*/  F2FP.F16.F32.PACK_AB R159, R31, R30 ;  /* 0x0000001e1f9f723e */ /* 0x000fe200000000ff */
[----:B------:R-:W-:Y:S02]  /*4030*/  BAR.SYNC.DEFER_BLOCKING 0xf, 0x100 ;  /* 0x03c4000000007b1d */ /* 0x000fe40000010000 */
[----:B------:R-:W-:Y:S01]  /*4040*/  FADD.FTZ R12, R40, R11 ;  /* 0x0000000b280c7221 */ /* 0x000fe20000010000 */
[----:B0-----:R-:W-:-:S03]  /*4050*/  FADD.FTZ R10, R34, R5 ;  /* 0x00000005220a7221 */ /* 0x001fc60000010000 */
[----:B------:R-:W0:Y:S01]  /*4060*/  MUFU.EX2 R38, R38 ;  /* 0x0000002600267308 */ /* 0x000e220000000800 */
[----:B------:R-:W-:Y:S01]  /*4070*/  FADD.FTZ R13, R41, R12 ;  /* 0x0000000c290d7221 */ /* 0x000fe20000010000 */
[----:B---3--:R-:W-:-:S06]  /*4080*/  FADD.FTZ R5, R35, R10 ;  /* 0x0000000a23057221 */ /* 0x008fcc0000010000 */
[----:B------:R-:W3:Y:S01]  /*4090*/  MUFU.EX2 R39, R39 ;  /* 0x0000002700277308 */ /* 0x000ee20000000800 */
[----:B------:R-:W-:-:S07]  /*40a0*/  F2FP.F16.F32.PACK_AB R161, R35, R34 ;  /* 0x0000002223a1723e */ /* 0x000fce00000000ff */
[----:B------:R-:W4:Y:S01]  /*40b0*/  MUFU.EX2 R42, R42 ;  /* 0x0000002a002a7308 */ /* 0x000f220000000800 */
[----:B0-----:R-:W-:Y:S01]  /*40c0*/  FADD.FTZ R10, R38, R5 ;  /* 0x00000005260a7221 */ /* 0x001fe20000010000 */
[----:B------:R0:W-:Y:S06]  /*40d0*/  STSM.16.M88.4 [R23+0x26800], R156 ;  /* 0x0268009c17007844 */ /* 0x0001ec0000000200 */
[----:B------:R-:W5:Y:S01]  /*40e0*/  MUFU.EX2 R43, R43 ;  /* 0x0000002b002b7308 */ /* 0x000f620000000800 */
[C---:B---3--:R-:W-:Y:S01]  /*40f0*/  FADD.FTZ R5, R39.reuse, R10 ;  /* 0x0000000a27057221 */ /* 0x048fe20000010000 */
[----:B------:R-:W-:-:S05]  /*4100*/  F2FP.F16.F32.PACK_AB R163, R39, R38 ;  /* 0x0000002627a3723e */ /* 0x000fca00000000ff */
[----:B------:R0:W-:Y:S01]  /*4110*/  STSM.16.M88.4 [R184], R160 ;  /* 0x000000a0b8007844 */ /* 0x0001e20000000200 */
[----:B------:R-:W-:Y:S01]  /*4120*/  MUFU.EX2 R44, R44 ;  /* 0x0000002c002c7308 */ /* 0x000fe20000000800 */
[----:B----4-:R-:W-:-:S07]  /*4130*/  FADD.FTZ R10, R42, R5 ;  /* 0x000000052a0a7221 */ /* 0x010fce0000010000 */
[----:B------:R-:W3:Y:S01]  /*4140*/  MUFU.EX2 R46, R46 ;  /* 0x0000002e002e7308 */ /* 0x000ee20000000800 */
[C---:B-----5:R-:W-:Y:S01]  /*4150*/  FADD.FTZ R5, R43.reuse, R10 ;  /* 0x0000000a2b057221 */ /* 0x060fe20000010000 */
[----:B------:R-:W-:-:S06]  /*4160*/  F2FP.F16.F32.PACK_AB R165, R43, R42 ;  /* 0x0000002a2ba5723e */ /* 0x000fcc00000000ff */
[----:B------:R-:W4:Y:S08]  /*4170*/  MUFU.EX2 R45, R45 ;  /* 0x0000002d002d7308 */ /* 0x000f300000000800 */
[----:B------:R-:W5:Y:S01]  /*4180*/  MUFU.EX2 R47, R47 ;  /* 0x0000002f002f7308 */ /* 0x000f620000000800 */
[----:B---3--:R-:W-:-:S07]  /*4190*/  FADD.FTZ R10, R46, R5 ;  /* 0x000000052e0a7221 */ /* 0x008fce0000010000 */
[----:B------:R-:W-:Y:S01]  /*41a0*/  MUFU.EX2 R48, R48 ;  /* 0x0000003000307308 */ /* 0x000fe20000000800 */
[----:B----4-:R-:W-:-:S07]  /*41b0*/  F2FP.F16.F32.PACK_AB R166, R45, R44 ;  /* 0x0000002c2da6723e */ /* 0x010fce00000000ff */
[----:B------:R-:W3:Y:S01]  /*41c0*/  MUFU.EX2 R49, R49 ;  /* 0x0000003100317308 */ /* 0x000ee20000000800 */
[C---:B-----5:R-:W-:Y:S01]  /*41d0*/  F2FP.F16.F32.PACK_AB R167, R47.reuse, R46 ;  /* 0x0000002e2fa7723e */ /* 0x060fe200000000ff */
[----:B------:R-:W-:-:S04]  /*41e0*/  FADD.FTZ R47, R47, R10 ;  /* 0x0000000a2f2f7221 */ /* 0x000fc80000010000 */
[----:B------:R0:W-:Y:S02]  /*41f0*/  STSM.16.M88.4 [R186], R164 ;  /* 0x000000a4ba007844 */ /* 0x0001e40000000200 */
[----:B------:R-:W-:Y:S08]  /*4200*/  MUFU.EX2 R50, R50 ;  /* 0x0000003200327308 */ /* 0x000ff00000000800 */
[----:B------:R-:W4:Y:S01]  /*4210*/  MUFU.EX2 R51, R51 ;  /* 0x0000003300337308 */ /* 0x000f220000000800 */
[----:B---3--:R-:W-:-:S07]  /*4220*/  F2FP.F16.F32.PACK_AB R172, R49, R48 ;  /* 0x0000003031ac723e */ /* 0x008fce00000000ff */
[----:B------:R-:W-:Y:S08]  /*4230*/  MUFU.EX2 R52, R52 ;  /* 0x0000003400347308 */ /* 0x000ff00000000800 */
[----:B------:R-:W3:Y:S01]  /*4240*/  MUFU.EX2 R9, R9 ;  /* 0x0000000900097308 */ /* 0x000ee20000000800 */
[----:B----4-:R-:W-:Y:S01]  /*4250*/  F2FP.F16.F32.PACK_AB R173, R51, R50 ;  /* 0x0000003233ad723e */ /* 0x010fe200000000ff */
[----:B------:R-:W-:-:S04]  /*4260*/  FADD.FTZ R50, R50, R47 ;  /* 0x0000002f32327221 */ /* 0x000fc80000010000 */
[----:B------:R-:W-:Y:S02]  /*4270*/  FADD.FTZ R51, R51, R50 ;  /* 0x0000003233337221 */ /* 0x000fe40000010000 */
[----:B------:R-:W4:Y:S08]  /*4280*/  MUFU.EX2 R54, R54 ;  /* 0x0000003600367308 */ /* 0x000f300000000800 */
[----:B------:R5:W1:Y:S01]  /*4290*/  MUFU.EX2 R11, R6 ;  /* 0x00000006000b7308 */ /* 0x000a620000000800 */
[----:B---3--:R-:W-:Y:S01]  /*42a0*/  F2FP.F16.F32.PACK_AB R174, R9, R52 ;  /* 0x0000003409ae723e */ /* 0x008fe200000000ff */
[----:B-----5:R-:W-:-:S04]  /*42b0*/  FADD.FTZ R6, R44, R13 ;  /* 0x0000000d2c067221 */ /* 0x020fc80000010000 */
[----:B------:R-:W-:Y:S01]  /*42c0*/  FADD.FTZ R45, R45, R6 ;  /* 0x000000062d2d7221 */ /* 0x000fe20000010000 */
[----:B----4-:R-:W-:-:S03]  /*42d0*/  FADD.FTZ R6, R54, R51 ;  /* 0x0000003336067221 */ /* 0x010fc60000010000 */
[----:B------:R-:W-:Y:S01]  /*42e0*/  FADD.FTZ R48, R48, R45 ;  /* 0x0000002d30307221 */ /* 0x000fe20000010000 */
[C---:B-1----:R-:W-:Y:S01]  /*42f0*/  F2FP.F16.F32.PACK_AB R175, R11.reuse, R54 ;  /* 0x000000360baf723e */ /* 0x042fe200000000ff */
[----:B------:R-:W-:Y:S02]  /*4300*/  FADD.FTZ R6, R11, R6 ;  /* 0x000000060b067221 */ /* 0x000fe40000010000 */
[----:B------:R-:W-:Y:S02]  /*4310*/  FADD.FTZ R49, R49, R48 ;  /* 0x0000003031317221 */ /* 0x000fe40000010000 */
[----:B------:R0:W-:Y:S02]  /*4320*/  STSM.16.M88.4 [R185], R172 ;  /* 0x000000acb9007844 */ /* 0x0001e40000000200 */
[----:B------:R-:W-:-:S04]  /*4330*/  FADD.FTZ R52, R52, R49 ;  /* 0x0000003134347221 */ /* 0x000fc80000010000 */
[----:B------:R-:W-:Y:S01]  /*4340*/  FADD.FTZ R5, R9, R52 ;  /* 0x0000003409057221 */ /* 0x000fe20000010000 */
[----:B------:R-:W-:Y:S06]  /*4350*/  @!P0 BRA `(.L_x_273) ;  /* 0x0000000000048947 */ /* 0x000fec0003800000 */
[----:B------:R-:W-:Y:S01]  /*4360*/  BPT.TRAP 0x1 ;  /* 0x000000040000795c */ /* 0x000fe20000300000 */
.L_x_273:
[----:B------:R1:W3:Y:S01]  /*4370*/  SYNCS.PHASECHK.TRANS64.TRYWAIT P2, [R7+URZ+0x28c50], R8 ;  /* 0x028c5008070075a7 */ /* 0x0002e2000804017f */
[----:B------:R-:W-:Y:S05]  /*4380*/  @!P0 BRA `(.L_x_274) ;  /* 0x0000000000048947 */ /* 0x000fea0003800000 */
[----:B------:R-:W-:Y:S01]  /*4390*/  BPT.TRAP 0x1 ;  /* 0x000000040000795c */ /* 0x000fe20000300000 */
.L_x_274:
[----:B------:R-:W-:Y:S01]  /*43a0*/  ULOP3.LUT UR48, UR48, 0x2000000, URZ, 0xfc, !UPT ;  /* 0x0200000030307892 */ /* 0x000fe2000f8efc3f */
[----:B---3--:R-:W-:Y:S11]  /*43b0*/  @P2 BRA `(.L_x_275) ;  /* 0x0000000000082947 */ /* 0x008ff60003800000 */
[----:B------:R-:W3:Y:S02]  /*43c0*/  SYNCS.PHASECHK.TRANS64.TRYWAIT P2, [R7+URZ+0x28c50], R8 ;  /* 0x028c5008070075a7 */ /* 0x000ee4000804017f */
[----:B---3--:R-:W-:Y:S05]  /*43d0*/  @!P2 BRA `(.L_x_276) ;  /* 0x0000009800fca947 */ /* 0x008fea0003800000 */
.L_x_275:
[----:B------:R-:W-:Y:S01]  /*43e0*/  ULEA UR6, UR41, UR48, 0xc ;  /* 0x0000003029067291 */ /* 0x000fe2000f8e603f */
[----:B------:R-:W-:Y:S01]  /*43f0*/  WARPGROUP.ARRIVE ;  /* 0x00000000000079c5 */ /* 0x000fe20000000000 */
[----:B------:R-:W-:Y:S01]  /*4400*/  UMOV UR7, 0x40000040 ;  /* 0x4000004000077882 */ /* 0x000fe20000000000 */
[----:B------:R-:W-:Y:S01]  /*4410*/  UMOV UR11, 0x40000040 ;  /* 0x40000040000b7882 */ /* 0x000fe20000000000 */
[----:B------:R-:W-:Y:S01]  /*4420*/  UIADD3 UR10, UR6, 0x80, URZ ;  /* 0x00000080060a7890 */ /* 0x000fe2000fffe03f */
[----:B------:R-:W-:Y:S01]  /*4430*/  ISETP.GE.AND P2, PT, R152, 0x41, PT ;  /* 0x000000419800780c */ /* 0x000fe20003f46270 */
[----:B-123--:R-:W-:-:S03]  /*4440*/  @!P1 VIADD R7, R7, 0x28c60 ;  /* 0x00028c6007079836 */ /* 0x00efc60000000000 */
[----:B------:R-:W-:Y:S01]  /*4450*/  HGMMA.64x256x16.F32 R24, R156, gdesc[UR4].tnspB, RZ, !UPT, gsb0 ;  /* 0x43e000049c187df0 */ /* 0x000fe2000c0008ff */
[----:B------:R-:W-:Y:S01]  /*4460*/  UMOV UR7, 0x40000040 ;  /* 0x4000004000077882 */ /* 0x000fe20000000000 */
[----:B------:R-:W-:Y:S01]  /*4470*/  @!P1 PRMT R7, RZ, 0x654, R7 ;  /* 0x00000654ff079816 */ /* 0x000fe20000000007 */
[----:B------:R-:W-:Y:S02]  /*4480*/  WARPGROUP.DEPBAR.LE gsb0, 0x0 ;  /* 0x00008000000079c5 */ /* 0x000fe40000010000 */
[----:B------:R-:W-:-:S15]  /*4490*/  WARPGROUP.ARRIVE ;  /* 0x00000000000079c5 */ /* 0x000fde0000000000 */
[----:B------:R-:W-:-:S08]  /*44a0*/  NOP ;  /* 0x0000000000007918 */ /* 0x000fd00000000000 */
[----:B------:R-:W-:Y:S01]  /*44b0*/  HGMMA.64x256x16.F32 R24, R160, gdesc[UR8].tnspB, R24, gsb0 ;  /* 0x43e00008a0187df0 */ /* 0x000fe20008000818 */
[----:B------:R-:W-:Y:S01]  /*44c0*/  UIADD3 UR10, UR6, 0x100, URZ ;  /* 0x00000100060a7890 */ /* 0x000fe2000fffe03f */
[----:B------:R-:W-:Y:S01]  /*44d0*/  UMOV UR11, 0x40000040 ;  /* 0x40000040000b7882 */ /* 0x000fe20000000000 */
[----:B------:R-:W-:Y:S01]  /*44e0*/  UIADD3 UR6, UR6, 0x180, URZ ;  /* 0x0000018006067890 */ /* 0x000fe2000fffe03f */
[----:B------:R-:W-:Y:S02]  /*44f0*/  WARPGROUP.DEPBAR.LE gsb0, 0x0 ;  /* 0x00008000000079c5 */ /* 0x000fe40000010000 */
[----:B------:R-:W-:-:S15]  /*4500*/  WARPGROUP.ARRIVE ;  /* 0x00000000000079c5 */ /* 0x000fde0000000000 */
[----:B------:R-:W-:-:S07]  /*4510*/  NOP ;  /* 0x0000000000007918 */ /* 0x000fce0000000000 */
[----:B------:R-:W-:Y:S03]  /*4520*/  HGMMA.64x256x16.F32 R24, R164, gdesc[UR8].tnspB, R24, gsb0 ;  /* 0x43e00008a4187df0 */ /* 0x000fe60008000818 */
        /* <DEDUP_REMOVED lines=14> */
[----:B------:R-:W-:Y:S05]  /*4610*/  @!P2 BRA `(.L_x_277) ;  /* 0x000000180040a947 */ /* 0x000fea0003800000 */
[----:B-1----:R-:W-:Y:S01]  /*4620*/  IADD3 R7, R169, -0x2, RZ ;  /* 0xfffffffea9077810 */ /* 0x002fe20007ffe0ff */
[----:B------:R-:W-:Y:S01]  /*4630*/  IMAD.MOV.U32 R9, RZ, RZ, R3 ;  /* 0x000000ffff097224 */ /* 0x000fe200078e0003 */
[----:B------:R-:W-:Y:S01]  /*4640*/  UMOV UR21, UR41 ;  /* 0x0000002900157c82 */ /* 0x000fe20008000000 */
[----:B------:R-:W-:Y:S01]  /*4650*/  IMAD.MOV.U32 R11, RZ, RZ, R0 ;  /* 0x000000ffff0b7224 */ /* 0x000fe200078e0000 */
[----:B------:R-:W-:-:S06]  /*4660*/  ULDC UR20, c[0x0][0x988] ;  /* 0x0002620000147ab9 */ /* 0x000fcc0000000800 */
.L_x_286:
[----:B------:R-:W-:Y:S01]  /*4670*/  UIADD3 UR41, UR21, 0x1, URZ ;  /* 0x0000000115297890 */ /* 0x000fe2000fffe03f */
[C---:B------:R-:W-:Y:S01]  /*4680*/  ISETP.GT.AND P2, PT, R7.reuse, RZ, PT ;  /* 0x000000ff0700720c */ /* 0x040fe20003f44270 */
[----:B------:R-:W-:Y:S02]  /*4690*/  VIADD R7, R7, 0xffffffff ;  /* 0xffffffff07077836 */ /* 0x000fe40000000000 */
[----:B------:R-:W-:-:S04]  /*46a0*/  UISETP.NE.AND UP0, UPT, UR41, 0x2, UPT ;  /* 0x000000022900788c */ /* 0x000fc8000bf05270 */
[----:B------:R-:W-:Y:S02]  /*46b0*/  USEL UR6, URZ, 0x1, UP0 ;  /* 0x000000013f067887 */ /* 0x000fe40008000000 */
[----:B------:R-:W-:Y:S02]  /*46c0*/  USEL UR41, UR41, URZ, UP0 ;  /* 0x0000003f29297287 */ /* 0x000fe40008000000 */
[----:B------:R-:W-:Y:S01]  /*46d0*/  ULOP3.LUT UR40, UR40, UR6, URZ, 0x3c, !UPT ;  /* 0x0000000628287292 */ /* 0x000fe2000f8e3c3f */
[----:B0123--:R-:W-:Y:S11]  /*46e0*/  @!P0 BRA `(.L_x_278) ;  /* 0x0000000000048947 */ /* 0x00fff60003800000 */
[----:B------:R-:W-:Y:S01]  /*46f0*/  BPT.TRAP 0x1 ;  /* 0x000000040000795c */ /* 0x000fe20000300000 */
.L_x_278:
[----:B------:R-:W-:Y:S01]  /*4700*/  ULEA UR22, UR41, UR42, 0x3 ;  /* 0x0000002a29167291 */ /* 0x000fe2000f8e183f */
[----:B------:R-:W-:-:S05]  /*4710*/  IMAD.U32 R8, RZ, RZ, UR40 ;  /* 0x00000028ff087e24 */ /* 0x000fca000f8e00ff */
[----:B------:R-:W-:-:S04]  /*4720*/  SHF.L.U32 R8, R8, 0x1f, RZ ;  /* 0x0000001f08087819 */ /* 0x000fc800000006ff */
[----:B------:R1:W2:Y:S01]  /*4730*/  SYNCS.PHASECHK.TRANS64.TRYWAIT P3, [UR22+0x28c30], R8 ;  /* 0x028c3008ff0075a7 */ /* 0x0002a20008060156 */
[----:B------:R-:W-:Y:S05]  /*4740*/  @!P0 BRA `(.L_x_279) ;  /* 0x0000000000048947 */ /* 0x000fea0003800000 */
[----:B------:R-:W-:Y:S01]  /*4750*/  BPT.TRAP 0x1 ;  /* 0x000000040000795c */ /* 0x000fe20000300000 */
.L_x_279:
[----:B--2---:R-:W-:Y:S05]  /*4760*/  @P3 BRA `(.L_x_280) ;  /* 0x0000000000083947 */ /* 0x004fea0003800000 */
[----:B------:R-:W2:Y:S02]  /*4770*/  SYNCS.PHASECHK.TRANS64.TRYWAIT P3, [UR22+0x28c30], R8 ;  /* 0x028c3008ff0075a7 */ /* 0x000ea40008060156 */
[----:B--2---:R-:W-:Y:S05]  /*4780*/  @!P3 BRA `(.L_x_281) ;  /* 0x000000980024b947 */ /* 0x004fea0003800000 */
.L_x_280:
[----:B------:R-:W-:Y:S01]  /*4790*/  R2UR UR18, R4 ;  /* 0x00000000041272ca */ /* 0x000fe200000e0000 */
[----:B------:R-:W-:Y:S01]  /*47a0*/  UIADD3 UR6, UR42, 0x20400, URZ ;  /* 0x000204002a067890 */ /* 0x000fe2000fffe03f */
[----:B0-----:R-:W-:Y:S01]  /*47b0*/  WARPGROUP.ARRIVE ;  /* 0x00000000000079c5 */ /* 0x001fe20000000000 */
        /* <DEDUP_REMOVED lines=23> */
[----:B------:R-:W-:-:S04]  /*4930*/  FMNMX.FTZ R0, R152, R11, !PT ;  /* 0x0000000b98007209 */ /* 0x000fc80007810000 */
[----:B--2---:R-:W-:-:S04]  /*4940*/  FMNMX.FTZ R3, R153, R0, !PT ;  /* 0x0000000099037209 */ /* 0x004fc80007810000 */
        /* <DEDUP_REMOVED lines=15> */
[----:B------:R-:W0:Y:S02]  /*4a40*/  SHFL.BFLY PT, R3, R12, 0x2, 0x1f ;  /* 0x0c401f000c037f89 */ /* 0x000e2400000e0000 */
        /* <DEDUP_REMOVED lines=10> */
[----:B------:R-:W-:-:S03]  /*4af0*/  FMNMX.FTZ R12, R170, R3, !PT ;  /* 0x00000003aa0c7209 */ /* 0x000fc60007810000 */
[C---:B------:R-:W-:Y:S01]  /*4b00*/  FMUL.FTZ R191, R0.reuse, UR20 ;  /* 0x0000001400bf7c20 */ /* 0x040fe20008410000 */
[----:B------:R-:W-:Y:S01]  /*4b10*/  FMNMX.FTZ R3, R171, R12, !PT ;  /* 0x0000000cab037209 */ /* 0x000fe20007810000 */
[----:B------:R-:W-:Y:S02]  /*4b20*/  FADD.FTZ R11, -R0, R11 ;  /* 0x0000000b000b7221 */ /* 0x000fe40000010100 */
[--C-:B------:R-:W-:Y:S01]  /*4b30*/  FFMA.FTZ R21, R156, UR20, -R191.reuse ;  /* 0x000000149c157c23 */ /* 0x100fe200080108bf */
[----:B------:R-:W-:Y:S01]  /*4b40*/  FMNMX.FTZ R12, R174, R3, !PT ;  /* 0x00000003ae0c7209 */ /* 0x000fe20007810000 */
[--C-:B------:R-:W-:Y:S01]  /*4b50*/  FFMA.FTZ R156, R160, UR20, -R191.reuse ;  /* 0x00000014a09c7c23 */ /* 0x100fe200080108bf */
[--C-:B------:R-:W-:Y:S01]  /*4b60*/  FFMA.FTZ R160, R168, UR20, -R191.reuse ;  /* 0x00000014a8a07c23 */ /* 0x100fe200080108bf */
[----:B------:R-:W-:Y:S01]  /*4b70*/  FMUL.FTZ R13, R11, UR20 ;  /* 0x000000140b0d7c20 */ /* 0x000fe20008410000 */
[----:B------:R-:W-:Y:S01]  /*4b80*/  FMNMX.FTZ R3, R175, R12, !PT ;  /* 0x0000000caf037209 */ /* 0x000fe20007810000 */
[--C-:B------:R-:W-:Y:S01]  /*4b90*/  FFMA.FTZ R11, R152, UR20, -R191.reuse ;  /* 0x00000014980b7c23 */ /* 0x100fe200080108bf */
[--C-:B------:R-:W-:Y:S01]  /*4ba0*/  FFMA.FTZ R15, R161, UR20, -R191.reuse ;  /* 0x00000014a10f7c23 */ /* 0x100fe200080108bf */
[--C-:B------:R-:W-:Y:S01]  /*4bb0*/  FFMA.FTZ R152, R153, UR20, -R191.reuse ;  /* 0x0000001499987c23 */ /* 0x100fe200080108bf */
[----:B------:R-:W-:Y:S01]  /*4bc0*/  FMNMX.FTZ R12, R178, R3, !PT ;  /* 0x00000003b20c7209 */ /* 0x000fe20007810000 */
[--C-:B------:R-:W-:Y:S01]  /*4bd0*/  FFMA.FTZ R161, R177, UR20, -R191.reuse ;  /* 0x00000014b1a17c23 */ /* 0x100fe200080108bf */
[----:B------:R0:W2:Y:S01]  /*4be0*/  MUFU.EX2 R10, R13 ;  /* 0x0000000d000a7308 */ /* 0x0000a20000000800 */
[--C-:B------:R-:W-:Y:S01]  /*4bf0*/  FFMA.FTZ R153, R169, UR20, -R191.reuse ;  /* 0x00000014a9997c23 */ /* 0x100fe200080108bf */
[----:B------:R-:W-:Y:S01]  /*4c00*/  FMNMX.FTZ R3, R179, R12, !PT ;  /* 0x0000000cb3037209 */ /* 0x000fe20007810000 */
[----:B------:R-:W-:-:S03]  /*4c10*/  FFMA.FTZ R180, R180, UR20, -R191 ;  /* 0x00000014b4b47c23 */ /* 0x000fc600080108bf */
[----:B------:R-:W-:Y:S02]  /*4c20*/  FMNMX.FTZ R14, R182, R3, !PT ;  /* 0x00000003b60e7209 */ /* 0x000fe40007810000 */
[----:B------:R3:W-:Y:S01]  /*4c30*/  MUFU.EX2 R12, R21 ;  /* 0x00000015000c7308 */ /* 0x0007e20000000800 */
[--C-:B0-----:R-:W-:Y:S01]  /*4c40*/  FFMA.FTZ R13, R157, UR20, -R191.reuse ;  /* 0x000000149d0d7c23 */ /* 0x101fe200080108bf */
[----:B------:R-:W-:Y:S01]  /*4c50*/  FMNMX.FTZ R3, R183, R14, !PT ;  /* 0x0000000eb7037209 */ /* 0x000fe20007810000 */
[--C-:B------:R-:W-:Y:S01]  /*4c60*/  FFMA.FTZ R14, R164, UR20, -R191.reuse ;  /* 0x00000014a40e7c23 */ /* 0x100fe200080108bf */
[--C-:B------:R-:W-:Y:S01]  /*4c70*/  FFMA.FTZ R164, R176, UR20, -R191.reuse ;  /* 0x00000014b0a47c23 */ /* 0x100fe200080108bf */
[--C-:B------:R-:W-:Y:S02]  /*4c80*/  FFMA.FTZ R157, R173, UR20, -R191.reuse ;  /* 0x00000014ad9d7c23 */ /* 0x100fe400080108bf */
[----:B------:R-:W0:Y:S01]  /*4c90*/  SHFL.BFLY PT, R20, R3, 0x2, 0x1f ;  /* 0x0c401f0003147f89 */ /* 0x000e2200000e0000 */
[----:B------:R-:W4:Y:S01]  /*4ca0*/  MUFU.EX2 R11, R11 ;  /* 0x0000000b000b7308 */ /* 0x000f220000000800 */
[----:B---3--:R-:W-:Y:S01]  /*4cb0*/  FFMA.FTZ R21, R165, UR20, -R191 ;  /* 0x00000014a5157c23 */ /* 0x008fe200080108bf */
[-C--:B--2---:R-:W-:Y:S01]  /*4cc0*/  FMUL.FTZ R24, R24, R10.reuse ;  /* 0x0000000a18187220 */ /* 0x084fe20000410000 */
[-C--:B------:R-:W-:Y:S01]  /*4cd0*/  FMUL.FTZ R25, R25, R10.reuse ;  /* 0x0000000a19197220 */ /* 0x080fe20000410000 */
[-C--:B------:R-:W-:Y:S01]  /*4ce0*/  FMUL.FTZ R28, R28, R10.reuse ;  /* 0x0000000a1c1c7220 */ /* 0x080fe20000410000 */
[-C--:B------:R-:W-:Y:S01]  /*4cf0*/  FMUL.FTZ R29, R29, R10.reuse ;  /* 0x0000000a1d1d7220 */ /* 0x080fe20000410000 */
[-C--:B------:R-:W-:Y:S01]  /*4d00*/  FMUL.FTZ R32, R32, R10.reuse ;  /* 0x0000000a20207220 */ /* 0x080fe20000410000 */
[-C--:B------:R-:W-:Y:S01]  /*4d10*/  FMUL.FTZ R33, R33, R10.reuse ;  /* 0x0000000a21217220 */ /* 0x080fe20000410000 */
[----:B------:R-:W2:Y:S01]  /*4d20*/  MUFU.EX2 R152, R152 ;  /* 0x0000009800987308 */ /* 0x000ea20000000800 */
        /* <DEDUP_REMOVED lines=8> */
[----:B----4-:R-:W-:Y:S01]  /*4db0*/  FFMA.FTZ R5, R10, R5, R11 ;  /* 0x000000050a057223 */ /* 0x010fe2000001000b */
[-C--:B------:R-:W-:Y:S01]  /*4dc0*/  FMUL.FTZ R49, R49, R10.reuse ;  /* 0x0000000a31317220 */ /* 0x080fe20000410000 */
[-C--:B------:R-:W-:Y:S01]  /*4dd0*/  FMUL.FTZ R52, R52, R10.reuse ;  /* 0x0000000a34347220 */ /* 0x080fe20000410000 */
[-C--:B------:R-:W-:Y:S01]  /*4de0*/  FMUL.FTZ R53, R53, R10.reuse ;  /* 0x0000000a35357220 */ /* 0x080fe20000410000 */
[-C--:B------:R-:W-:Y:S01]  /*4df0*/  FMUL.FTZ R56, R56, R10.reuse ;  /* 0x0000000a38387220 */ /* 0x080fe20000410000 */
[----:B------:R-:W-:Y:S01]  /*4e00*/  FMUL.FTZ R57, R57, R10 ;  /* 0x0000000a39397220 */ /* 0x000fe20000410000 */
[----:B0-----:R-:W-:Y:S01]  /*4e10*/  FMNMX.FTZ R165, R3, R20, !PT ;  /* 0x0000001403a57209 */ /* 0x001fe20007810000 */
[----:B------:R-:W-:Y:S01]  /*4e20*/  FFMA.FTZ R20, R172, UR20, -R191 ;  /* 0x00000014ac147c23 */ /* 0x000fe200080108bf */
[----:B------:R-:W-:Y:S01]  /*4e30*/  MUFU.EX2 R156, R156 ;  /* 0x0000009c009c7308 */ /* 0x000fe20000000800 */
[C---:B--2---:R-:W-:Y:S01]  /*4e40*/  FADD.FTZ R5, R152.reuse, R5 ;  /* 0x0000000598057221 */ /* 0x044fe20000010000 */
[----:B------:R-:W-:Y:S01]  /*4e50*/  F2FP.F16.F32.PACK_AB R152, R152, R11 ;  /* 0x0000000b9898723e */ /* 0x000fe200000000ff */
[----:B------:R-:W0:Y:S01]  /*4e60*/  SHFL.BFLY PT, R168, R165, 0x1, 0x1f ;  /* 0x0c201f00a5a87f89 */ /* 0x000e2200000e0000 */
        /* <DEDUP_REMOVED lines=22> */
[----:B------:R-:W-:Y:S01]  /*4fd0*/  FMUL.FTZ R97, R97, R10 ;  /* 0x0000000a61617220 */ /* 0x000fe20000410000 */
[----:B0-----:R-:W-:Y:S01]  /*4fe0*/  FMNMX.FTZ R3, R165, R168, !PT ;  /* 0x000000a8a5037209 */ /* 0x001fe20007810000 */
[----:B------:R-:W-:Y:S01]  /*4ff0*/  FFMA.FTZ R168, R181, UR20, -R191 ;  /* 0x00000014b5a87c23 */ /* 0x000fe200080108bf */
[----:B------:R-:W-:-:S02]  /*5000*/  IMAD.U32 R181, RZ, RZ, UR21 ;  /* 0x00000015ffb57e24 */ /* 0x000fc4000f8e00ff */
        /* <DEDUP_REMOVED lines=13> */
[----:B------:R-:W-:Y:S01]  /*50e0*/  IMAD.MOV R154, RZ, RZ, -R22 ;  /* 0x000000ffff9a7224 */ /* 0x000fe200078e0a16 */
[----:B------:R-:W-:Y:S01]  /*50f0*/  MOV R171, UR22 ;  /* 0x0000001600ab7c02 */ /* 0x000fe20008000f00 */
[--C-:B------:R-:W-:Y:S01]  /*5100*/  FFMA.FTZ R169, R158, UR20, -R177.reuse ;  /* 0x000000149ea97c23 */ /* 0x100fe200080108b1 */
[--C-:B------:R-:W-:Y:S01]  /*5110*/  FFMA.FTZ R176, R159, UR20, -R177.reuse ;  /* 0x000000149fb07c23 */ /* 0x100fe200080108b1 */
[--C-:B------:R-:W-:Y:S01]  /*5120*/  FFMA.FTZ R159, R162, UR20, -R177.reuse ;  /* 0x00000014a29f7c23 */ /* 0x100fe200080108b1 */
[----:B------:R-:W-:Y:S01]  /*5130*/  ISETP.NE.AND P3, PT, R17, R154, PT ;  /* 0x0000009a1100720c */ /* 0x000fe20003f65270 */
[----:B------:R-:W-:Y:S01]  /*5140*/  @!P1 VIADD R154, R171, 0x28c40 ;  /* 0x00028c40ab9a9836 */ /* 0x000fe20000000000 */
[----:B------:R-:W2:Y:S01]  /*5150*/  MUFU.EX2 R172, R172 ;  /* 0x000000ac00ac7308 */ /* 0x000ea20000000800 */
[--C-:B0-----:R-:W-:Y:S01]  /*5160*/  FFMA.FTZ R180, R163, UR20, -R177.reuse ;  /* 0x00000014a3b47c23 */ /* 0x101fe200080108b1 */
[--C-:B------:R-:W-:Y:S01]  /*5170*/  FFMA.FTZ R163, R166, UR20, -R177.reuse ;  /* 0x00000014a6a37c23 */ /* 0x100fe200080108b1 */
[--C-:B------:R-:W-:Y:S01]  /*5180*/  FFMA.FTZ R179, R179, UR20, -R177.reuse ;  /* 0x00000014b3b37c23 */ /* 0x100fe200080108b1 */
[----:B------:R-:W-:Y:S01]  /*5190*/  @!P1 PRMT R154, RZ, 0x654, R154 ;  /* 0x00000654ff9a9816 */ /* 0x000fe2000000009a */
[--C-:B------:R-:W-:Y:S01]  /*51a0*/  FFMA.FTZ R173, R174, UR20, -R177.reuse ;  /* 0x00000014aead7c23 */ /* 0x100fe200080108b1 */
[--C-:B------:R-:W-:Y:S01]  /*51b0*/  FFMA.FTZ R174, R175, UR20, -R177.reuse ;  /* 0x00000014afae7c23 */ /* 0x100fe200080108b1 */
[--C-:B------:R-:W-:Y:S01]  /*51c0*/  FFMA.FTZ R175, R178, UR20, -R177.reuse ;  /* 0x00000014b2af7c23 */ /* 0x100fe200080108b1 */
[----:B------:R-:W0:Y:S01]  /*51d0*/  MUFU.EX2 R155, R155 ;  /* 0x0000009b009b7308 */ /* 0x000e220000000800 */
[----:B------:R3:W-:Y:S01]  /*51e0*/  @!P1 SYNCS.ARRIVE.TRANS64.RED.A1T0 RZ, [R154+URZ], RZ ;  /* 0x000000ff9aff99a7 */ /* 0x0007e2000810043f */
[----:B------:R-:W-:Y:S01]  /*51f0*/  FFMA.FTZ R182, R182, UR20, -R177 ;  /* 0x00000014b6b67c23 */ /* 0x000fe200080108b1 */
[----:B------:R-:W-:-:S02]  /*5200*/  @!P3 IMAD R158, R181, 0x40, R16 ;  /* 0x00000040b59eb824 */ /* 0x000fc400078e0210 */
[----:B------:R-:W-:Y:S01]  /*5210*/  FFMA.FTZ R177, R183, UR20, -R177 ;  /* 0x00000014b7b17c23 */ /* 0x000fe200080108b1 */
[-C--:B------:R-:W-:Y:S01]  /*5220*/  FMUL.FTZ R105, R105, R10.reuse ;  /* 0x0000000a69697220 */ /* 0x080fe20000410000 */
[-C--:B------:R-:W-:Y:S01]  /*5230*/  FMUL.FTZ R108, R108, R10.reuse ;  /* 0x0000000a6c6c7220 */ /* 0x080fe20000410000 */
[----:B------:R-:W-:Y:S01]  /*5240*/  FMUL.FTZ R109, R109, R10 ;  /* 0x0000000a6d6d7220 */ /* 0x000fe20000410000 */
[----:B------:R-:W4:Y:S01]  /*5250*/  MUFU.EX2 R169, R169 ;  /* 0x000000a900a97308 */ /* 0x000f220000000800 */
[----:B---3--:R-:W-:Y:S01]  /*5260*/  FADD.FTZ R154, R12, R5 ;  /* 0x000000050c9a7221 */ /* 0x008fe20000010000 */
[----:B--2---:R-:W-:Y:S01]  /*5270*/  FFMA.FTZ R6, R9, R6, R172 ;  /* 0x0000000609067223 */ /* 0x004fe200000100ac */
[----:B------:R-:W-:Y:S01]  /*5280*/  @!P3 LEA R158, R158, UR42, 0x2 ;  /* 0x0000002a9e9ebc11 */ /* 0x000fe2000f8e10ff */
[-C--:B------:R-:W-:Y:S01]  /*5290*/  FMUL.FTZ R112, R112, R10.reuse ;  /* 0x0000000a70707220 */ /* 0x080fe20000410000 */
[----:B------:R-:W-:Y:S01]  /*52a0*/  FADD.FTZ R5, R13, R154 ;  /* 0x0000009a0d057221 */ /* 0x000fe20000010000 */
[-C--:B------:R-:W-:Y:S01]  /*52b0*/  FMUL.FTZ R113, R113, R10.reuse ;  /* 0x0000000a71717220 */ /* 0x080fe20000410000 */
[-C--:B------:R-:W-:Y:S01]  /*52c0*/  FMUL.FTZ R116, R116, R10.reuse ;  /* 0x0000000a74747220 */ /* 0x080fe20000410000 */
[----:B------:R-:W2:Y:S01]  /*52d0*/  MUFU.EX2 R176, R176 ;  /* 0x000000b000b07308 */ /* 0x000ea20000000800 */
[----:B0-----:R-:W-:Y:S01]  /*52e0*/  FADD.FTZ R6, R155, R6 ;  /* 0x000000069b067221 */ /* 0x001fe20000010000 */
[----:B------:R-:W-:Y:S01]  /*52f0*/  FADD.FTZ R154, R156, R5 ;  /* 0x000000059c9a7221 */ /* 0x000fe20000010000 */
[----:B------:R-:W-:Y:S01]  /*5300*/  @!P3 STS [R158+0x28800], R10 ;  /* 0x0288000a9e00b388 */ /* 0x000fe20000000800 */
[-C--:B------:R-:W-:Y:S01]  /*5310*/  FMUL.FTZ R117, R117, R10.reuse ;  /* 0x0000000a75757220 */ /* 0x080fe20000410000 */
[-C--:B------:R-:W-:Y:S01]  /*5320*/  FMUL.FTZ R120, R120, R10.reuse ;  /* 0x0000000a78787220 */ /* 0x080fe20000410000 */
[-C--:B------:R-:W-:Y:S01]  /*5330*/  FMUL.FTZ R121, R121, R10.reuse ;  /* 0x0000000a79797220 */ /* 0x080fe20000410000 */
[----:B------:R0:W-:Y:S01]  /*5340*/  @!P3 STS [R158+0x28820], R9 ;  /* 0x028820099e00b388 */ /* 0x0001e20000000800 */
[----:B------:R-:W3:Y:S01]  /*5350*/  MUFU.EX2 R159, R159 ;  /* 0x0000009f009f7308 */ /* 0x000ee20000000800 */
        /* <DEDUP_REMOVED lines=8> */
[----:B--2---:R-:W-:Y:S01]  /*53e0*/  FADD.FTZ R6, R176, R5 ;  /* 0x00000005b0067221 */ /* 0x004fe20000010000 */
[-C--:B------:R-:W-:Y:S01]  /*53f0*/  FMUL.FTZ R136, R136, R10.reuse ;  /* 0x0000000a88887220 */ /* 0x080fe20000410000 */
[-C--:B------:R-:W-:Y:S01]  /*5400*/  FMUL.FTZ R137, R137, R10.reuse ;  /* 0x0000000a89897220 */ /* 0x080fe20000410000 */
[-C--:B------:R-:W-:Y:S01]  /*5410*/  FMUL.FTZ R140, R140, R10.reuse ;  /* 0x0000000a8c8c7220 */ /* 0x080fe20000410000 */
[-C--:B------:R-:W-:Y:S01]  /*5420*/  FMUL.FTZ R141, R141, R10.reuse ;  /* 0x0000000a8d8d7220 */ /* 0x080fe20000410000 */
[-C--:B------:R-:W-:Y:S01]  /*5430*/  FMUL.FTZ R144, R144, R10.reuse ;  /* 0x0000000a90907220 */ /* 0x080fe20000410000 */
[-C--:B------:R-:W-:Y:S01]  /*5440*/  FMUL.FTZ R145, R145, R10.reuse ;  /* 0x0000000a91917220 */ /* 0x080fe20000410000 */
[----:B------:R-:W2:Y:S01]  /*5450*/  MUFU.EX2 R163, R163 ;  /* 0x000000a300a37308 */ /* 0x000ea20000000800 */
[----:B---3--:R-:W-:Y:S01]  /*5460*/  FADD.FTZ R5, R159, R6 ;  /* 0x000000069f057221 */ /* 0x008fe20000010000 */
[-C--:B------:R-:W-:Y:S01]  /*5470*/  FMUL.FTZ R148, R148, R10.reuse ;  /* 0x0000000a94947220 */ /* 0x080fe20000410000 */
[----:B------:R-:W-:Y:S01]  /*5480*/  FMUL.FTZ R149, R149, R10 ;  /* 0x0000000a95957220 */ /* 0x000fe20000410000 */
[----:B------:R-:W-:Y:S01]  /*5490*/  F2FP.F16.F32.PACK_AB R156, R15, R156 ;  /* 0x0000009c0f9c723e */ /* 0x000fe200000000ff */
[-C--:B------:R-:W-:Y:S01]  /*54a0*/  FMUL.FTZ R26, R26, R9.reuse ;  /* 0x000000091a1a7220 */ /* 0x080fe20000410000 */
[----:B0-----:R-:W-:Y:S01]  /*54b0*/  F2FP.F16.F32.PACK_AB R158, R21, R14 ;  /* 0x0000000e159e723e */ /* 0x001fe200000000ff */
[-C--:B------:R-:W-:Y:S01]  /*54c0*/  FMUL.FTZ R27, R27, R9.reuse ;  /* 0x000000091b1b7220 */ /* 0x080fe20000410000 */
[----:B------:R-:W-:Y:S01]  /*54d0*/  MUFU.EX2 R160, R160 ;  /* 0x000000a000a07308 */ /* 0x000fe20000000800 */
[----:B----4-:R-:W-:Y:S01]  /*54e0*/  FADD.FTZ R6, R180, R5 ;  /* 0x00000005b4067221 */ /* 0x010fe20000010000 */
[-C--:B------:R-:W-:Y:S01]  /*54f0*/  FMUL.FTZ R30, R30, R9.reuse ;  /* 0x000000091e1e7220 */ /* 0x080fe20000410000 */
[-C--:B------:R-:W-:Y:S01]  /*5500*/  FMUL.FTZ R31, R31, R9.reuse ;  /* 0x000000091f1f7220 */ /* 0x080fe20000410000 */
[-C--:B------:R-:W-:Y:S01]  /*5510*/  FMUL.FTZ R34, R34, R9.reuse ;  /* 0x0000000922227220 */ /* 0x080fe20000410000 */
[-C--:B------:R-:W-:Y:S01]  /*5520*/  FMUL.FTZ R35, R35, R9.reuse ;  /* 0x0000000923237220 */ /* 0x080fe20000410000 */
[-C--:B------:R-:W-:Y:S01]  /*5530*/  FMUL.FTZ R38, R38, R9.reuse ;  /* 0x0000000926267220 */ /* 0x080fe20000410000 */
[-C--:B------:R-:W-:Y:S01]  /*5540*/  FMUL.FTZ R39, R39, R9.reuse ;  /* 0x0000000927277220 */ /* 0x080fe20000410000 */
[----:B------:R-:W0:Y:S01]  /*5550*/  MUFU.EX2 R192, R192 ;  /* 0x000000c000c07308 */ /* 0x000e220000000800 */
        /* <DEDUP_REMOVED lines=16> */
[----:B0-----:R-:W-:Y:S01]  /*5660*/  FADD.FTZ R6, R192, R5 ;  /* 0x00000005c0067221 */ /* 0x001fe20000010000 */
[-C--:B------:R-:W-:Y:S01]  /*5670*/  FMUL.FTZ R67, R67, R9.reuse ;  /* 0x0000000943437220 */ /* 0x080fe20000410000 */
[-C--:B------:R-:W-:Y:S01]  /*5680*/  FMUL.FTZ R70, R70, R9.reuse ;  /* 0x0000000946467220 */ /* 0x080fe20000410000 */
[-C--:B------:R-:W-:Y:S01]  /*5690*/  FMUL.FTZ R71, R71, R9.reuse ;  /* 0x0000000947477220 */ /* 0x080fe20000410000 */
[-C--:B------:R-:W-:Y:S01]  /*56a0*/  FMUL.FTZ R74, R74, R9.reuse ;  /* 0x000000094a4a7220 */ /* 0x080fe20000410000 */
[-C--:B------:R-:W-:Y:S01]  /*56b0*/  FMUL.FTZ R75, R75, R9.reuse ;  /* 0x000000094b4b7220 */ /* 0x080fe20000410000 */
[-C--:B------:R-:W-:Y:S01]  /*56c0*/  FMUL.FTZ R78, R78, R9.reuse ;  /* 0x000000094e4e7220 */ /* 0x080fe20000410000 */
[----:B------:R-:W0:Y:S01]  /*56d0*/  MUFU.EX2 R167, R167 ;  /* 0x000000a700a77308 */ /* 0x000e220000000800 */
[----:B---3--:R-:W-:Y:S01]  /*56e0*/  FADD.FTZ R179, R15, R154 ;  /* 0x0000009a0fb37221 */ /* 0x008fe20000010000 */
[-C--:B------:R-:W-:Y:S01]  /*56f0*/  FMUL.FTZ R79, R79, R9.reuse ;  /* 0x000000094f4f7220 */ /* 0x080fe20000410000 */
[-C--:B------:R-:W-:Y:S01]  /*5700*/  FMUL.FTZ R82, R82, R9.reuse ;  /* 0x0000000952527220 */ /* 0x080fe20000410000 */
[-C--:B------:R-:W-:Y:S01]  /*5710*/  FMUL.FTZ R83, R83, R9.reuse ;  /* 0x0000000953537220 */ /* 0x080fe20000410000 */
[----:B------:R-:W-:Y:S01]  /*5720*/  FADD.FTZ R154, R14, R179 ;  /* 0x000000b30e9a7221 */ /* 0x000fe20000010000 */
[-C--:B------:R-:W-:Y:S01]  /*5730*/  FMUL.FTZ R86, R86, R9.reuse ;  /* 0x0000000956567220 */ /* 0x080fe20000410000 */
[-C--:B------:R-:W-:Y:S01]  /*5740*/  FMUL.FTZ R87, R87, R9.reuse ;  /* 0x0000000957577220 */ /* 0x080fe20000410000 */
[----:B------:R-:W3:Y:S01]  /*5750*/  MUFU.EX2 R20, R20 ;  /* 0x0000001400147308 */ /* 0x000ee20000000800 */
[----:B------:R-:W-:Y:S01]  /*5760*/  FADD.FTZ R179, R21, R154 ;  /* 0x0000009a15b37221 */ /* 0x000fe20000010000 */
[-C--:B------:R-:W-:Y:S01]  /*5770*/  FMUL.FTZ R90, R90, R9.reuse ;  /* 0x000000095a5a7220 */ /* 0x080fe20000410000 */
[-C--:B------:R-:W-:Y:S01]  /*5780*/  FMUL.FTZ R91, R91, R9.reuse ;  /* 0x000000095b5b7220 */ /* 0x080fe20000410000 */
[-C--:B------:R-:W-:Y:S01]  /*5790*/  FMUL.FTZ R94, R94, R9.reuse ;  /* 0x000000095e5e7220 */ /* 0x080fe20000410000 */
[----:B------:R-:W-:Y:S01]  /*57a0*/  FADD.FTZ R154, R160, R179 ;  /* 0x000000b3a09a7221 */ /* 0x000fe20000010000 */
[----:B--2---:R-:W-:Y:S01]  /*57b0*/  F2FP.F16.F32.PACK_AB R160, R153, R160 ;  /* 0x000000a099a0723e */ /* 0x004fe200000000ff */
[-C--:B------:R-:W-:Y:S01]  /*57c0*/  FMUL.FTZ R95, R95, R9.reuse ;  /* 0x000000095f5f7220 */ /* 0x080fe20000410000 */
[----:B------:R-:W2:Y:S01]  /*57d0*/  MUFU.EX2 R170, R170 ;  /* 0x000000aa00aa7308 */ /* 0x000ea20000000800 */
[----:B------:R-:W-:Y:S01]  /*57e0*/  FADD.FTZ R179, R153, R154 ;  /* 0x0000009a99b37221 */ /* 0x000fe20000010000 */
[----:B0-----:R-:W-:Y:S01]  /*57f0*/  FADD.FTZ R5, R167, R6 ;  /* 0x00000006a7057221 */ /* 0x001fe20000010000 */
[----:B------:R-:W-:Y:S01]  /*5800*/  F2FP.F16.F32.PACK_AB R153, R155, R172 ;  /* 0x000000ac9b99723e */ /* 0x000fe200000000ff */
[----:B------:R-:W-:Y:S01]  /*5810*/  FMUL.FTZ R98, R98, R9 ;  /* 0x0000000962627220 */ /* 0x000fe20000410000 */
[----:B------:R-:W-:Y:S01]  /*5820*/  F2FP.F16.F32.PACK_AB R155, R176, R169 ;  /* 0x000000a9b09b723e */ /* 0x000fe200000000ff */
[-C--:B------:R-:W-:Y:S01]  /*5830*/  FMUL.FTZ R99, R99, R9.reuse ;  /* 0x0000000963637220 */ /* 0x080fe20000410000 */
[-C--:B------:R-:W-:Y:S01]  /*5840*/  FMUL.FTZ R102, R102, R9.reuse ;  /* 0x0000000966667220 */ /* 0x080fe20000410000 */
[----:B------:R-:W0:Y:S01]  /*5850*/  MUFU.EX2 R157, R157 ;  /* 0x0000009d009d7308 */ /* 0x000e220000000800 */
        /* <DEDUP_REMOVED lines=16> */
[C---:B0-----:R-:W-:Y:S01]  /*5960*/  FADD.FTZ R11, R157.reuse, R154 ;  /* 0x0000009a9d0b7221 */ /* 0x041fe20000010000 */
[----:B------:R-:W-:Y:S01]  /*5970*/  F2FP.F16.F32.PACK_AB R162, R157, R20 ;  /* 0x000000149da2723e */ /* 0x000fe200000000ff */
[----:B------:R-:W-:Y:S01]  /*5980*/  FMUL.FTZ R127, R127, R9 ;  /* 0x000000097f7f7220 */ /* 0x000fe20000410000 */
[----:B------:R-:W-:Y:S01]  /*5990*/  F2FP.F16.F32.PACK_AB R154, R13, R12 ;  /* 0x0000000c0d9a723e */ /* 0x000fe200000000ff */
[----:B------:R-:W-:Y:S01]  /*59a0*/  BAR.SYNC.DEFER_BLOCKING 0xf, 0x100 ;  /* 0x03c4000000007b1d */ /* 0x000fe20000010000 */
[----:B------:R-:W-:Y:S01]  /*59b0*/  F2FP.F16.F32.PACK_AB R157, R180, R159 ;  /* 0x0000009fb49d723e */ /* 0x000fe200000000ff */
[----:B------:R-:W-:Y:S01]  /*59c0*/  FMUL.FTZ R130, R130, R9 ;  /* 0x0000000982827220 */ /* 0x000fe20000410000 */
[----:B------:R-:W-:Y:S01]  /*59d0*/  F2FP.F16.F32.PACK_AB R159, R192, R163 ;  /* 0x000000a3c09f723e */ /* 0x000fe200000000ff */
[----:B---3--:R-:W-:Y:S01]  /*59e0*/  FADD.FTZ R5, R173, R6 ;  /* 0x00000006ad057221 */ /* 0x008fe20000010000 */
[-C--:B------:R-:W-:Y:S01]  /*59f0*/  FMUL.FTZ R131, R131, R9.reuse ;  /* 0x0000000983837220 */ /* 0x080fe20000410000 */
[----:B------:R-:W0:Y:S01]  /*5a00*/  MUFU.EX2 R174, R174 ;  /* 0x000000ae00ae7308 */ /* 0x000e220000000800 */
[-C--:B------:R-:W-:Y:S01]  /*5a10*/  FMUL.FTZ R134, R134, R9.reuse ;  /* 0x0000000986867220 */ /* 0x080fe20000410000 */
[-C--:B------:R-:W-:Y:S01]  /*5a20*/  FMUL.FTZ R135, R135, R9.reuse ;  /* 0x0000000987877220 */ /* 0x080fe20000410000 */
[-C--:B------:R-:W-:Y:S01]  /*5a30*/  FMUL.FTZ R138, R138, R9.reuse ;  /* 0x000000098a8a7220 */ /* 0x080fe20000410000 */
[-C--:B------:R-:W-:Y:S01]  /*5a40*/  FMUL.FTZ R139, R139, R9.reuse ;  /* 0x000000098b8b7220 */ /* 0x080fe20000410000 */
[-C--:B------:R-:W-:Y:S01]  /*5a50*/  FMUL.FTZ R142, R142, R9.reuse ;  /* 0x000000098e8e7220 */ /* 0x080fe20000410000 */
[----:B--2---:R-:W-:Y:S01]  /*5a60*/  FADD.FTZ R10, R164, R11 ;  /* 0x0000000ba40a7221 */ /* 0x004fe20000010000 */
[-C--:B------:R-:W-:Y:S01]  /*5a70*/  FMUL.FTZ R143, R143, R9.reuse ;  /* 0x000000098f8f7220 */ /* 0x080fe20000410000 */
[----:B------:R-:W2:Y:S01]  /*5a80*/  MUFU.EX2 R161, R161 ;  /* 0x000000a100a17308 */ /* 0x000ea20000000800 */
[-C--:B------:R-:W-:Y:S01]  /*5a90*/  FMUL.FTZ R146, R146, R9.reuse ;  /* 0x0000000992927220 */ /* 0x080fe20000410000 */
[-C--:B------:R-:W-:Y:S01]  /*5aa0*/  FMUL.FTZ R147, R147, R9.reuse ;  /* 0x0000000993937220 */ /* 0x080fe20000410000 */
[-C--:B------:R-:W-:Y:S01]  /*5ab0*/  FMUL.FTZ R150, R150, R9.reuse ;  /* 0x0000000996967220 */ /* 0x080fe20000410000 */
[----:B------:R-:W-:-:S04]  /*5ac0*/  FMUL.FTZ R151, R151, R9 ;  /* 0x0000000997977220 */ /* 0x000fc80000410000 */
[----:B------:R-:W3:Y:S01]  /*5ad0*/  MUFU.EX2 R175, R175 ;  /* 0x000000af00af7308 */ /* 0x000ee20000000800 */
[C---:B0-----:R-:W-:Y:S01]  /*5ae0*/  FADD.FTZ R6, R174.reuse, R5 ;  /* 0x00000005ae067221 */ /* 0x041fe20000010000 */
[----:B------:R-:W-:Y:S01]  /*5af0*/  F2FP.F16.F32.PACK_AB R163, R174, R173 ;  /* 0x000000adaea3723e */ /* 0x000fe200000000ff */
[----:B------:R0:W-:Y:S04]  /*5b00*/  STSM.16.M88.4 [R23+0x26800], R152 ;  /* 0x0268009817007844 */ /* 0x0001e80000000200 */
[----:B------:R0:W-:Y:S01]  /*5b10*/  STSM.16.M88.4 [R184], R156 ;  /* 0x0000009cb8007844 */ /* 0x0001e20000000200 */
[----:B------:R-:W4:Y:S01]  /*5b20*/  MUFU.EX2 R168, R168 ;  /* 0x000000a800a87308 */ /* 0x000f220000000800 */
[C---:B--2---:R-:W-:Y:S01]  /*5b30*/  FADD.FTZ R10, R161.reuse, R10 ;  /* 0x0000000aa10a7221 */ /* 0x044fe20000010000 */
[----:B------:R-:W-:-:S02]  /*5b40*/  F2FP.F16.F32.PACK_AB R164, R161, R164 ;  /* 0x000000a4a1a4723e */ /* 0x000fc400000000ff */
[----:B------:R-:W-:Y:S01]  /*5b50*/  F2FP.F16.F32.PACK_AB R161, R170, R167 ;  /* 0x000000a7aaa1723e */ /* 0x000fe200000000ff */
[----:B------:R-:W-:-:S03]  /*5b60*/  FADD.FTZ R5, R165, R10 ;  /* 0x0000000aa5057221 */ /* 0x000fc60000010000 */
[----:B------:R-:W2:Y:S01]  /*5b70*/  MUFU.EX2 R182, R182 ;  /* 0x000000b600b67308 */ /* 0x000ea20000000800 */
[----:B---3--:R-:W-:Y:S01]  /*5b80*/  FADD.FTZ R11, R175, R6 ;  /* 0x00000006af0b7221 */ /* 0x008fe20000010000 */
[----:B------:R0:W-:Y:S03]  /*5b90*/  STSM.16.M88.4 [R186], R160 ;  /* 0x000000a0ba007844 */ /* 0x0001e60000000200 */
[----:B------:R-:W-:-:S03]  /*5ba0*/  FADD.FTZ R11, R178, R11 ;  /* 0x0000000bb20b7221 */ /* 0x000fc60000010000 */
[----:B------:R-:W3:Y:S01]  /*5bb0*/  MUFU.EX2 R177, R177 ;  /* 0x000000b100b17308 */ /* 0x000ee20000000800 */
[C---:B----4-:R-:W-:Y:S01]  /*5bc0*/  F2FP.F16.F32.PACK_AB R166, R168.reuse, R165 ;  /* 0x000000a5a8a6723e */ /* 0x050fe200000000ff */
[----:B------:R-:W-:Y:S01]  /*5bd0*/  FADD.FTZ R5, R168, R5 ;  /* 0x00000005a8057221 */ /* 0x000fe20000010000 */
[----:B------:R-:W-:Y:S01]  /*5be0*/  F2FP.F16.F32.PACK_AB R165, R178, R175 ;  /* 0x000000afb2a5723e */ /* 0x000fe200000000ff */
[----:B--2---:R-:W-:Y:S01]  /*5bf0*/  FADD.FTZ R6, R182, R11 ;  /* 0x0000000bb6067221 */ /* 0x004fe20000010000 */
[----:B---3--:R-:W-:-:S03]  /*5c00*/  F2FP.F16.F32.PACK_AB R167, R177, R182 ;  /* 0x000000b6b1a7723e */ /* 0x008fc600000000ff */
[----:B------:R-:W-:Y:S02]  /*5c10*/  FADD.FTZ R6, R177, R6 ;  /* 0x00000006b1067221 */ /* 0x000fe40000010000 */
[----:B------:R0:W-:Y:S01]  /*5c20*/  STSM.16.M88.4 [R185], R164 ;  /* 0x000000a4b9007844 */ /* 0x0001e20000000200 */
[----:B------:R-:W-:Y:S05]  /*5c30*/  @!P0 BRA `(.L_x_282) ;  /* 0x0000000000048947 */ /* 0x000fea0003800000 */
[----:B------:R-:W-:Y:S01]  /*5c40*/  BPT.TRAP 0x1 ;  /* 0x000000040000795c */ /* 0x000fe20000300000 */
.L_x_282:
[----:B------:R2:W3:Y:S01]  /*5c50*/  SYNCS.PHASECHK.TRANS64.TRYWAIT P3, [UR22+0x28c50], R8 ;  /* 0x028c5008ff0075a7 */ /* 0x0004e20008060156 */
[----:B------:R-:W-:Y:S05]  /*5c60*/  @!P0 BRA `(.L_x_283) ;  /* 0x0000000000048947 */ /* 0x000fea0003800000 */
[----:B------:R-:W-:Y:S01]  /*5c70*/  BPT.TRAP 0x1 ;  /* 0x000000040000795c */ /* 0x000fe20000300000 */
.L_x_283:
[----:B---3--:R-:W-:Y:S05]  /*5c80*/  @P3 BRA `(.L_x_284) ;  /* 0x0000000000083947 */ /* 0x008fea0003800000 */
[----:B------:R-:W3:Y:S02]  /*5c90*/  SYNCS.PHASECHK.TRANS64.TRYWAIT P3, [UR22+0x28c50], R8 ;  /* 0x028c5008ff0075a7 */ /* 0x000ee40008060156 */
[----:B---3--:R-:W-:Y:S05]  /*5ca0*/  @!P3 BRA `(.L_x_285) ;  /* 0x0000008000f4b947 */ /* 0x008fea0003800000 */
.L_x_284:
[----:B------:R-:W-:Y:S01]  /*5cb0*/  ULEA UR10, UR41, UR48, 0xc ;  /* 0x00000030290a7291 */ /* 0x000fe2000f8e603f */
[----:B------:R-:W-:Y:S01]  /*5cc0*/  WARPGROUP.ARRIVE ;  /* 0x00000000000079c5 */ /* 0x000fe20000000000 */
[----:B------:R-:W-:Y:S01]  /*5cd0*/  UMOV UR7, 0x40000040 ;  /* 0x4000004000077882 */ /* 0x000fe20000000000 */
[----:B---3--:R-:W-:Y:S01]  /*5ce0*/  @!P1 VIADD R171, R171, 0x28c60 ;  /* 0x00028c60abab9836 */ /* 0x008fe20000000000 */
        /* <DEDUP_REMOVED lines=35> */
.L_x_277:
[----:B------:R-:W4:Y:S01]  /*5f20*/  SHFL.BFLY PT, R4, R5, 0x2, 0x1f ;  /* 0x0c401f0005047f89 */ /* 0x000f2200000e0000 */
[----:B------:R-:W-:Y:S01]  /*5f30*/  IMAD.MOV R10, RZ, RZ, -R22 ;  /* 0x000000ffff0a7224 */ /* 0x000fe200078e0a16 */
[----:B------:R-:W-:Y:S01]  /*5f40*/  UIADD3 UR37, UR37, 0x1, URZ ;  /* 0x0000000125257890 */ /* 0x000fe2000fffe03f */
[----:B------:R-:W-:Y:S01]  /*5f50*/  IMAD.U32 R15, RZ, RZ, UR20 ;  /* 0x00000014ff0f7e24 */ /* 0x000fe2000f8e00ff */
[----:B------:R-:W5:Y:S01]  /*5f60*/  SHFL.BFLY PT, R9, R6, 0x2, 0x1f ;  /* 0x0c401f0006097f89 */ /* 0x000f6200000e0000 */
[----:B------:R-:W-:Y:S08]  /*5f70*/  BAR.ARV 0x8, 0xa0 ;  /* 0x0202800000007b1d */ /* 0x000ff00000002000 */
[----:B------:R-:W-:Y:S01]  /*5f80*/  BAR.SYNC.DEFER_BLOCKING 0xf, 0x100 ;  /* 0x03c4000000007b1d */ /* 0x000fe20000010000 */
[----:B------:R-:W-:Y:S01]  /*5f90*/  ISETP.NE.AND P0, PT, R17, R10, PT ;  /* 0x0000000a1100720c */ /* 0x000fe20003f05270 */
[----:B----4-:R-:W-:Y:S01]  /*5fa0*/  FADD.FTZ R4, R4, R5 ;  /* 0x0000000504047221 */ /* 0x010fe20000010000 */
[----:B------:R-:W-:Y:S01]  /*5fb0*/  IMAD.U32 R5, RZ, RZ, UR41 ;  /* 0x00000029ff057e24 */ /* 0x000fe2000f8e00ff */
[----:B------:R-:W-:Y:S01]  /*5fc0*/  UIADD3 UR41, UR41, 0x1, URZ ;  /* 0x0000000129297890 */ /* 0x000fe2000fffe03f */
[----:B-----5:R-:W-:-:S02]  /*5fd0*/  FADD.FTZ R9, R9, R6 ;  /* 0x0000000609097221 */ /* 0x020fc40000010000 */
[----:B-1----:R-:W1:Y:S07]  /*5fe0*/  SHFL.BFLY PT, R7, R4, 0x1, 0x1f ;  /* 0x0c201f0004077f89 */ /* 0x002e6e00000e0000 */
[----:B------:R-:W-:Y:S01]  /*5ff0*/  @!P0 IMAD R5, R5, 0x40, R16 ;  /* 0x0000004005058824 */ /* 0x000fe200078e0210 */
[----:B------:R-:W-:Y:S01]  /*6000*/  UISETP.NE.AND UP0, UPT, UR41, 0x2, UPT ;  /* 0x000000022900788c */ /* 0x000fe2000bf05270 */
[----:B--2---:R-:W2:Y:S03]  /*6010*/  SHFL.BFLY PT, R8, R9, 0x1, 0x1f ;  /* 0x0c201f0009087f89 */ /* 0x004ea600000e0000 */
[----:B------:R-:W-:Y:S01]  /*6020*/  @!P0 LEA R5, R5, UR42, 0x2 ;  /* 0x0000002a05058c11 */ /* 0x000fe2000f8e10ff */
[----:B------:R-:W-:-:S02]  /*6030*/  USEL UR4, URZ, 0x1, UP0 ;  /* 0x000000013f047887 */ /* 0x000fc40008000000 */
[----:B------:R-:W-:Y:S02]  /*6040*/  USEL UR41, UR41, URZ, UP0 ;  /* 0x0000003f29297287 */ /* 0x000fe40008000000 */
[----:B------:R-:W-:Y:S01]  /*6050*/  ULOP3.LUT UR40, UR40, UR4, URZ, 0x3c, !UPT ;  /* 0x0000000428287292 */ /* 0x000fe2000f8e3c3f */
[----:B-1----:R-:W-:Y:S01]  /*6060*/  FADD.FTZ R11, R4, R7 ;  /* 0x00000007040b7221 */ /* 0x002fe20000010000 */
[----:B------:R-:W-:Y:S02]  /*6070*/  IMAD.MOV.U32 R7, RZ, RZ, RZ ;  /* 0x000000ffff077224 */ /* 0x000fe400078e00ff */
[----:B------:R-:W-:Y:S02]  /*6080*/  IMAD.MOV.U32 R4, RZ, RZ, RZ ;  /* 0x000000ffff047224 */ /* 0x000fe400078e00ff */
[----:B--2---:R-:W-:Y:S01]  /*6090*/  FADD.FTZ R13, R9, R8 ;  /* 0x00000008090d7221 */ /* 0x004fe20000010000 */
[----:B------:R-:W-:Y:S02]  /*60a0*/  FSETP.NE.FTZ.AND P1, PT, R11, RZ, PT ;  /* 0x000000ff0b00720b */ /* 0x000fe40003f35000 */
[----:B------:R-:W-:-:S02]  /*60b0*/  MOV R9, UR20 ;  /* 0x0000001400097c02 */ /* 0x000fc40008000f00 */
[----:B------:R-:W-:-:S09]  /*60c0*/  FSETP.NE.FTZ.AND P2, PT, R13, RZ, PT ;  /* 0x000000ff0d00720b */ /* 0x000fd20003f55000 */
[----:B------:R-:W0:Y:S04]  /*60d0*/  @P1 MUFU.RCP R7, R11 ;  /* 0x0000000b00071308 */ /* 0x000e280000001000 */
[----:B------:R-:W-:-:S04]  /*60e0*/  @P2 FMUL.FTZ R15, R15, 0.69314718246459960938 ;  /* 0x3f3172180f0f2820 */ /* 0x000fc80000410000 */
[----:B------:R-:W-:Y:S08]  /*60f0*/  @P2 MUFU.RCP R4, R13 ;  /* 0x0000000d00042308 */ /* 0x000ff00000001000 */
[----:B------:R-:W1:Y:S01]  /*6100*/  @P1 MUFU.LG2 R6, R11 ;  /* 0x0000000b00061308 */ /* 0x000e620000000c00 */
        /* <DEDUP_REMOVED lines=65> */
[----:B-1----:R-:W-:Y:S01]  /*6520*/  @P1 FMUL.FTZ R6, R6, 0.69314718246459960938 ;  /* 0x3f31721806061820 */ /* 0x002fe20000410000 */
[----:B------:R-:W-:-:S02]  /*6530*/  IMAD.MOV.U32 R36, RZ, RZ, -0x800000 ;  /* 0xff800000ff247424 */ /* 0x000fc400078e00ff */
[-C--:B------:R-:W-:Y:S01]  /*6540*/  FMUL.FTZ R11, R30, R4.reuse ;  /* 0x000000041e0b7220 */ /* 0x080fe20000410000 */
[----:B------:R1:W-:Y:S01]  /*6550*/  @!P0 STS [R5+0x28820], R4 ;  /* 0x0288200405008388 */ /* 0x0003e20000000800 */
[----:B------:R-:W-:Y:S01]  /*6560*/  IMAD.MOV.U32 R32, RZ, RZ, -0x800000 ;  /* 0xff800000ff207424 */ /* 0x000fe200078e00ff */
[----:B------:R-:W-:Y:S01]  /*6570*/  PLOP3.LUT P0, PT, PT, PT, PT, 0x8, 0x0 ;  /* 0x000000000000781c */ /* 0x000fe20003f0e170 */
[-C--:B------:R-:W-:Y:S01]  /*6580*/  FMUL.FTZ R27, R27, R4.reuse ;  /* 0x000000041b1b7220 */ /* 0x080fe20000410000 */
[-C--:B------:R-:W-:Y:S01]  /*6590*/  FMUL.FTZ R31, R31, R4.reuse ;  /* 0x000000041f1f7220 */ /* 0x080fe20000410000 */
[-C--:B------:R-:W-:Y:S01]  /*65a0*/  FMUL.FTZ R34, R34, R4.reuse ;  /* 0x0000000422227220 */ /* 0x080fe20000410000 */
[----:B0-----:R-:W0:Y:S01]  /*65b0*/  @P2 MUFU.LG2 R7, R13 ;  /* 0x0000000d00072308 */ /* 0x001e220000000c00 */
[-C--:B------:R-:W-:Y:S01]  /*65c0*/  FMUL.FTZ R35, R35, R4.reuse ;  /* 0x0000000423237220 */ /* 0x080fe20000410000 */
[-C--:B------:R-:W-:Y:S01]  /*65d0*/  FMUL.FTZ R38, R38, R4.reuse ;  /* 0x0000000426267220 */ /* 0x080fe20000410000 */
[-C--:B------:R-:W-:Y:S01]  /*65e0*/  FMUL.FTZ R39, R39, R4.reuse ;  /* 0x0000000427277220 */ /* 0x080fe20000410000 */
[----:B-1----:R-:W-:Y:S01]  /*65f0*/  @P1 FMUL.FTZ R5, R9, 0.69314718246459960938 ;  /* 0x3f31721809051820 */ /* 0x002fe20000410000 */
        /* <DEDUP_REMOVED lines=12> */
[----:B0-----:R-:W-:Y:S01]  /*66c0*/  @P2 FMUL.FTZ R14, R7, 0.69314718246459960938 ;  /* 0x3f317218070e2820 */ /* 0x001fe20000410000 */
        /* <DEDUP_REMOVED lines=48> */
.L_x_258:
[----:B------:R-:W0:Y:S08]  /*69d0*/  S2UR UR4, SR_CgaCtaId ;  /* 0x00000000000479c3 */ /* 0x000e300000008800 */
[----:B------:R-:W-:Y:S06]  /*69e0*/  BAR.SYNC.DEFER_BLOCKING 0x5, 0x120 ;  /* 0x0144800000007b1d */ /* 0x000fec0000010000 */
[----:B------:R-:W-:Y:S01]  /*69f0*/  UMOV UR42, 0x400 ;  /* 0x00000400002a7882 */ /* 0x000fe20000000000 */
[----:B------:R-:W-:Y:S01]  /*6a00*/  BSSY B0, `(.L_x_287) ;  /* 0x0000284000007945 */ /* 0x000fe20003800000 */
[----:B0-----:R-:W-:-:S09]  /*6a10*/  ULEA UR42, UR4, UR42, 0x18 ;  /* 0x0000002a042a7291 */ /* 0x001fd2000f8ec03f */
[----:B------:R-:W0:Y:S02]  /*6a20*/  LDS.128 R4, [UR42+0x28cd0] ;  /* 0x028cd02aff047984 */ /* 0x000e240008000c00 */
[----:B0-----:R-:W-:Y:S01]  /*6a30*/  R2UR UR5, R6 ;  /* 0x00000000060572ca */ /* 0x001fe200000e0000 */
[----:B------:R-:W-:Y:S06]  /*6a40*/  BAR.ARV 0x4, 0x120 ;  /* 0x0104800000007b1d */ /* 0x000fec0000002000 */
[----:B------:R-:W-:Y:S08]  /*6a50*/  @P0 BRA `(.L_x_288) ;  /* 0x0000001c00440947 */ /* 0x000ff00003800000 */
[----:B------:R-:W0:Y:S08]  /*6a60*/  S2UR UR4, SR_SWINHI ;  /* 0x00000000000479c3 */ /* 0x000e300000002f00 */
[----:B------:R-:W-:Y:S01]  /*6a70*/  BAR.SYNC.DEFER_BLOCKING 0x1, 0x100 ;  /* 0x0044000000007b1d */ /* 0x000fe20000010000 */
[----:B------:R-:W-:Y:S01]  /*6a80*/  F2FP.F16.F32.PACK_AB R8, R8, R167 ;  /* 0x000000a70808723e */ /* 0x000fe200000000ff */
[----:B------:R-:W-:Y:S01]  /*6a90*/  USHF.L.U32 UR8, UR44, 0x2, URZ ;  /* 0x000000022c087899 */ /* 0x000fe2000800063f */
[----:B------:R-:W-:Y:S01]  /*6aa0*/  F2FP.F16.F32.PACK_AB R9, R27, R9 ;  /* 0x000000091b09723e */ /* 0x000fe200000000ff */
[----:B------:R-:W-:Y:S01]  /*6ab0*/  USHF.L.U64.HI UR9, UR44, 0x2, UR45 ;  /* 0x000000022c097899 */ /* 0x000fe2000801022d */
[----:B------:R-:W-:-:S02]  /*6ac0*/  F2FP.F16.F32.PACK_AB R10, R10, R12 ;  /* 0x0000000c0a0a723e */ /* 0x000fc400000000ff */
[----:B------:R-:W-:Y:S02]  /*6ad0*/  F2FP.F16.F32.PACK_AB R11, R31, R11 ;  /* 0x0000000b1f0b723e */ /* 0x000fe400000000ff */
[----:B------:R-:W-:Y:S02]  /*6ae0*/  F2FP.F16.F32.PACK_AB R40, R41, R40 ;  /* 0x000000282928723e */ /* 0x000fe400000000ff */
[----:B------:R-:W-:Y:S02]  /*6af0*/  F2FP.F16.F32.PACK_AB R41, R43, R42 ;  /* 0x0000002a2b29723e */ /* 0x000fe400000000ff */
[----:B------:R-:W-:Y:S02]  /*6b00*/  F2FP.F16.F32.PACK_AB R48, R49, R48 ;  /* 0x000000303130723e */ /* 0x000fe400000000ff */
[----:B------:R-:W-:Y:S02]  /*6b10*/  F2FP.F16.F32.PACK_AB R42, R45, R44 ;  /* 0x0000002c2d2a723e */ /* 0x000fe400000000ff */
[----:B------:R-:W-:-:S02]  /*6b20*/  F2FP.F16.F32.PACK_AB R43, R47, R46 ;  /* 0x0000002e2f2b723e */ /* 0x000fc400000000ff */
[----:B------:R-:W-:Y:S02]  /*6b30*/  F2FP.F16.F32.PACK_AB R49, R51, R50 ;  /* 0x000000323331723e */ /* 0x000fe400000000ff */
[----:B------:R-:W-:Y:S01]  /*6b40*/  F2FP.F16.F32.PACK_AB R56, R57, R56 ;  /* 0x000000383938723e */ /* 0x000fe200000000ff */
[----:B------:R-:W-:Y:S01]  /*6b50*/  UMOV UR6, UR42 ;  /* 0x0000002a00067c82 */ /* 0x000fe20008000000 */
[----:B0-----:R-:W-:Y:S01]  /*6b60*/  UMOV UR7, UR4 ;  /* 0x0000000400077c82 */ /* 0x001fe20008000000 */
[----:B------:R-:W-:Y:S01]  /*6b70*/  F2FP.F16.F32.PACK_AB R50, R53, R52 ;  /* 0x000000343532723e */ /* 0x000fe200000000ff */
[----:B------:R-:W-:Y:S01]  /*6b80*/  IMAD.U32 R134, RZ, RZ, UR6 ;  /* 0x00000006ff867e24 */ /* 0x000fe2000f8e00ff */
[----:B------:R-:W-:Y:S01]  /*6b90*/  F2FP.F16.F32.PACK_AB R51, R55, R54 ;  /* 0x000000363733723e */ /* 0x000fe200000000ff */
[----:B------:R-:W-:Y:S01]  /*6ba0*/  IMAD.U32 R135, RZ, RZ, UR7 ;  /* 0x00000007ff877e24 */ /* 0x000fe2000f8e00ff */
[----:B------:R-:W-:Y:S01]  /*6bb0*/  F2FP.F16.F32.PACK_AB R57, R59, R58 ;  /* 0x0000003a3b39723e */ /* 0x000fe200000000ff */
[----:B------:R-:W-:Y:S01]  /*6bc0*/  ULDC.64 UR6, c[0x0][0xbd8] ;  /* 0x0002f60000067ab9 */ /* 0x000fe20000000a00 */
[----:B------:R-:W-:Y:S01]  /*6bd0*/  F2FP.F16.F32.PACK_AB R64, R65, R64 ;  /* 0x000000404140723e */ /* 0x000fe200000000ff */
[----:B------:R-:W-:Y:S01]  /*6be0*/  IMAD.WIDE R130, R189, 0x2, R134 ;  /* 0x00000002bd827825 */ /* 0x000fe200078e0286 */
[----:B------:R-:W-:Y:S01]  /*6bf0*/  F2FP.F16.F32.PACK_AB R58, R61, R60 ;  /* 0x0000003c3d3a723e */ /* 0x000fe200000000ff */
[----:B------:R-:W-:Y:S01]  /*6c00*/  UIADD3 UR4, UP1, UR8, UR6, URZ ;  /* 0x0000000608047290 */ /* 0x000fe2000ff3e03f */
[----:B------:R-:W-:Y:S01]  /*6c10*/  F2FP.F16.F32.PACK_AB R59, R63, R62 ;  /* 0x0000003e3f3b723e */ /* 0x000fe200000000ff */
[----:B------:R-:W-:Y:S01]  /*6c20*/  UISETP.NE.U32.AND UP0, UPT, UR6, URZ, UPT ;  /* 0x0000003f0600728c */ /* 0x000fe2000bf05070 */
[C---:B------:R-:W-:Y:S01]  /*6c30*/  IADD3 R169, P1, R130.reuse, 0x20, RZ ;  /* 0x0000002082a97810 */ /* 0x040fe20007f3e0ff */
[----:B------:R-:W-:Y:S01]  /*6c40*/  UIADD3.X UR6, UR9, UR7, URZ, UP1, !UPT ;  /* 0x0000000709067290 */ /* 0x000fe20008ffe43f */
[----:B------:R-:W-:Y:S01]  /*6c50*/  LOP3.LUT R3, R130, 0x380, RZ, 0xc0, !PT ;  /* 0x0000038082037812 */ /* 0x000fe200078ec0ff */
[----:B------:R-:W-:Y:S01]  /*6c60*/  UISETP.NE.AND.EX UP0, UPT, UR7, URZ, UPT, UP0 ;  /* 0x0000003f0700728c */ /* 0x000fe2000bf05300 */
[----:B------:R-:W-:-:S02]  /*6c70*/  IADD3.X R15, RZ, R131, RZ, P1, !PT ;  /* 0x00000083ff0f7210 */ /* 0x000fc40000ffe4ff */
[C---:B------:R-:W-:Y:S02]  /*6c80*/  IADD3 R4, P0, R130.reuse, 0x40, RZ ;  /* 0x0000004082047810 */ /* 0x040fe40007f1e0ff */
[C---:B------:R-:W-:Y:S02]  /*6c90*/  IADD3 R179, P4, R130.reuse, 0x60, RZ ;  /* 0x0000006082b37810 */ /* 0x040fe40007f9e0ff */
[C---:B------:R-:W-:Y:S01]  /*6ca0*/  IADD3 R181, P3, R130.reuse, 0x2000, RZ ;  /* 0x0000200082b57810 */ /* 0x040fe20007f7e0ff */
[--C-:B------:R-:W-:Y:S01]  /*6cb0*/  IMAD.X R21, RZ, RZ, R131.reuse, P0 ;  /* 0x000000ffff157224 */ /* 0x100fe200000e0683 */
[C---:B------:R-:W-:Y:S01]  /*6cc0*/  IADD3 R183, P6, R130.reuse, 0x2020, RZ ;  /* 0x0000202082b77810 */ /* 0x040fe20007fde0ff */
[--C-:B------:R-:W-:Y:S01]  /*6cd0*/  IMAD.X R25, RZ, RZ, R131.reuse, P4 ;  /* 0x000000ffff197224 */ /* 0x100fe200020e0683 */
[C---:B------:R-:W-:Y:S01]  /*6ce0*/  IADD3 R94, P5, R130.reuse, 0x2040, RZ ;  /* 0x00002040825e7810 */ /* 0x040fe20007fbe0ff */
[--C-:B------:R-:W-:Y:S01]  /*6cf0*/  IMAD.X R29, RZ, RZ, R131.reuse, P3 ;  /* 0x000000ffff1d7224 */ /* 0x100fe200018e0683 */
[C---:B------:R-:W-:Y:S01]  /*6d00*/  IADD3 R193, P1, R130.reuse, 0x4000, RZ ;  /* 0x0000400082c17810 */ /* 0x040fe20007f3e0ff */
[--C-:B------:R-:W-:Y:S01]  /*6d10*/  IMAD.X R91, RZ, RZ, R131.reuse, P6 ;  /* 0x000000ffff5b7224 */ /* 0x100fe200030e0683 */
[----:B------:R-:W-:Y:S01]  /*6d20*/  IADD3 R191, P2, R130, 0x2060, RZ ;  /* 0x0000206082bf7810 */ /* 0x000fe20007f5e0ff */
[--C-:B------:R-:W-:Y:S01]  /*6d30*/  IMAD.X R95, RZ, RZ, R131.reuse, P5 ;  /* 0x000000ffff5f7224 */ /* 0x100fe200028e0683 */
[----:B------:R-:W-:Y:S01]  /*6d40*/  SHF.R.U64 R3, R3, 0x3, RZ ;  /* 0x0000000303037819 */ /* 0x000fe200000012ff */
[----:B------:R-:W-:Y:S01]  /*6d50*/  IMAD.X R103, RZ, RZ, R131, P1 ;  /* 0x000000ffff677224 */ /* 0x000fe200008e0683 */
        /* <DEDUP_REMOVED lines=10> */
[----:B------:R-:W-:Y:S01]  /*6e00*/  IMAD.X R119, RZ, RZ, R131, P6 ;  /* 0x000000ffff777224 */ /* 0x000fe200030e0683 */
[----:B------:R-:W-:-:S02]  /*6e10*/  IADD3 R203, P1, R130, 0x6060, RZ ;  /* 0x0000606082cb7810 */ /* 0x000fc40007f3e0ff */
[----:B------:R-:W-:Y:S01]  /*6e20*/  LOP3.LUT R130, R3, R130, RZ, 0x3c, !PT ;  /* 0x0000008203827212 */ /* 0x000fe200078e3cff */
[--C-:B------:R-:W-:Y:S01]  /*6e30*/  IMAD.X R127, RZ, RZ, R131.reuse, P2 ;  /* 0x000000ffff7f7224 */ /* 0x100fe200010e0683 */
[----:B------:R-:W-:Y:S01]  /*6e40*/  LOP3.LUT R0, R169, 0x380, RZ, 0xc0, !PT ;  /* 0x00000380a9007812 */ /* 0x000fe200078ec0ff */
[----:B------:R-:W-:Y:S01]  /*6e50*/  IMAD.X R13, RZ, RZ, R131, P1 ;  /* 0x000000ffff0d7224 */ /* 0x000fe200008e0683 */
[----:B------:R-:W-:Y:S02]  /*6e60*/  LOP3.LUT R3, R4, 0x380, RZ, 0xc0, !PT ;  /* 0x0000038004037812 */ /* 0x000fe400078ec0ff */
[----:B------:R-:W-:Y:S02]  /*6e70*/  SHF.R.U64 R0, R0, 0x3, RZ ;  /* 0x0000000300007819 */ /* 0x000fe400000012ff */
[----:B------:R-:W-:Y:S02]  /*6e80*/  SHF.R.U64 R3, R3, 0x3, RZ ;  /* 0x0000000303037819 */ /* 0x000fe400000012ff */
[----:B------:R-:W-:-:S02]  /*6e90*/  LOP3.LUT R6, R179, 0x380, RZ, 0xc0, !PT ;  /* 0x00000380b3067812 */ /* 0x000fc400078ec0ff */
[----:B------:R-:W-:Y:S02]  /*6ea0*/  LOP3.LUT R14, R0, R169, RZ, 0x3c, !PT ;  /* 0x000000a9000e7212 */ /* 0x000fe400078e3cff */
[----:B------:R-:W-:Y:S02]  /*6eb0*/  LOP3.LUT R20, R3, R4, RZ, 0x3c, !PT ;  /* 0x0000000403147212 */ /* 0x000fe400078e3cff */
[----:B------:R-:W-:Y:S02]  /*6ec0*/  LOP3.LUT R0, R183, 0x380, RZ, 0xc0, !PT ;  /* 0x00000380b7007812 */ /* 0x000fe400078ec0ff */
[----:B------:R-:W-:Y:S02]  /*6ed0*/  LOP3.LUT R4, R191, 0x380, RZ, 0xc0, !PT ;  /* 0x00000380bf047812 */ /* 0x000fe400078ec0ff */
[----:B------:R-:W-:Y:S02]  /*6ee0*/  LOP3.LUT R3, R94, 0x380, RZ, 0xc0, !PT ;  /* 0x000003805e037812 */ /* 0x000fe400078ec0ff */
[----:B------:R-:W-:-:S02]  /*6ef0*/  SHF.R.U64 R6, R6, 0x3, RZ ;  /* 0x0000000306067819 */ /* 0x000fc400000012ff */
[----:B------:R-:W-:Y:S02]  /*6f00*/  SHF.R.U64 R0, R0, 0x3, RZ ;  /* 0x0000000300007819 */ /* 0x000fe400000012ff */
[----:B------:R-:W-:Y:S02]  /*6f10*/  SHF.R.U64 R4, R4, 0x3, RZ ;  /* 0x0000000304047819 */ /* 0x000fe400000012ff */
[----:B------:R-:W-:Y:S02]  /*6f20*/  SHF.R.U64 R3, R3, 0x3, RZ ;  /* 0x0000000303037819 */ /* 0x000fe400000012ff */
[----:B------:R-:W-:Y:S02]  /*6f30*/  LOP3.LUT R24, R6, R179, RZ, 0x3c, !PT ;  /* 0x000000b306187212 */ /* 0x000fe400078e3cff */
[----:B------:R-:W-:Y:S02]  /*6f40*/  LOP3.LUT R6, R193, 0x380, RZ, 0xc0, !PT ;  /* 0x00000380c1067812 */ /* 0x000fe400078ec0ff */
[----:B------:R-:W-:-:S02]  /*6f50*/  LOP3.LUT R90, R0, R183, RZ, 0x3c, !PT ;  /* 0x000000b7005a7212 */ /* 0x000fc400078e3cff */
[----:B------:R-:W-:Y:S02]  /*6f60*/  LOP3.LUT R98, R4, R191, RZ, 0x3c, !PT ;  /* 0x000000bf04627212 */ /* 0x000fe400078e3cff */
[----:B------:R-:W-:Y:S02]  /*6f70*/  LOP3.LUT R0, R195, 0x380, RZ, 0xc0, !PT ;  /* 0x00000380c3007812 */ /* 0x000fe400078ec0ff */
[----:B------:R-:W-:Y:S02]  /*6f80*/  LOP3.LUT R94, R3, R94, RZ, 0x3c, !PT ;  /* 0x0000005e035e7212 */ /* 0x000fe400078e3cff */
[----:B------:R-:W-:Y:S02]  /*6f90*/  LOP3.LUT R4, R197, 0x380, RZ, 0xc0, !PT ;  /* 0x00000380c5047812 */ /* 0x000fe400078ec0ff */
[----:B------:R-:W-:Y:S02]  /*6fa0*/  LOP3.LUT R28, R181, 0x380, RZ, 0xc0, !PT ;  /* 0x00000380b51c7812 */ /* 0x000fe400078ec0ff */
[----:B------:R-:W-:-:S02]  /*6fb0*/  LOP3.LUT R3, R110, 0x380, RZ, 0xc0, !PT ;  /* 0x000003806e037812 */ /* 0x000fc400078ec0ff */
[----:B------:R-:W-:Y:S02]  /*6fc0*/  SHF.R.U64 R6, R6, 0x3, RZ ;  /* 0x0000000306067819 */ /* 0x000fe400000012ff */
[----:B------:R-:W-:Y:S02]  /*6fd0*/  SHF.R.U64 R0, R0, 0x3, RZ ;  /* 0x0000000300007819 */ /* 0x000fe400000012ff */
[----:B------:R-:W-:Y:S02]  /*6fe0*/  SHF.R.U64 R4, R4, 0x3, RZ ;  /* 0x0000000304047819 */ /* 0x000fe400000012ff */
[----:B------:R-:W-:Y:S02]  /*6ff0*/  MOV R130, R130 ;  /* 0x0000008200827202 */ /* 0x000fe40000000f00 */
[----:B------:R-:W-:Y:S02]  /*7000*/  SHF.R.U64 R28, R28, 0x3, RZ ;  /* 0x000000031c1c7819 */ /* 0x000fe400000012ff */
[----:B------:R-:W-:Y:S01]  /*7010*/  SHF.R.U64 R3, R3, 0x3, RZ ;  /* 0x0000000303037819 */ /* 0x000fe200000012ff */
[----:B------:R0:W-:Y:S01]  /*7020*/  STSM.16.M88.4 [R130], R8 ;  /* 0x0000000882007844 */ /* 0x0001e20000000200 */
[----:B------:R-:W-:-:S02]  /*7030*/  LOP3.LUT R102, R6, R193, RZ, 0x3c, !PT ;  /* 0x000000c106667212 */ /* 0x000fc400078e3cff */
[----:B------:R-:W-:Y:S02]  /*7040*/  LOP3.LUT R6, R199, 0x380, RZ, 0xc0, !PT ;  /* 0x00000380c7067812 */ /* 0x000fe400078ec0ff */
[----:B------:R-:W-:Y:S02]  /*7050*/  LOP3.LUT R106, R0, R195, RZ, 0x3c, !PT ;  /* 0x000000c3006a7212 */ /* 0x000fe400078e3cff */
[----:B------:R-:W-:Y:S02]  /*7060*/  LOP3.LUT R114, R4, R197, RZ, 0x3c, !PT ;  /* 0x000000c504727212 */ /* 0x000fe400078e3cff */
[----:B------:R-:W-:Y:S02]  /*7070*/  LOP3.LUT R0, R201, 0x380, RZ, 0xc0, !PT ;  /* 0x00000380c9007812 */ /* 0x000fe400078ec0ff */
[----:B------:R-:W-:Y:S02]  /*7080*/  LOP3.LUT R28, R28, R181, RZ, 0x3c, !PT ;  /* 0x000000b51c1c7212 */ /* 0x000fe400078e3cff */
[----:B------:R-:W-:-:S02]  /*7090*/  LOP3.LUT R110, R3, R110, RZ, 0x3c, !PT ;  /* 0x0000006e036e7212 */ /* 0x000fc400078e3cff */
[----:B------:R-:W-:Y:S02]  /*70a0*/  LOP3.LUT R4, R203, 0x380, RZ, 0xc0, !PT ;  /* 0x00000380cb047812 */ /* 0x000fe400078ec0ff */
[----:B------:R-:W-:Y:S02]  /*70b0*/  LOP3.LUT R3, R126, 0x380, RZ, 0xc0, !PT ;  /* 0x000003807e037812 */ /* 0x000fe400078ec0ff */
[----:B------:R-:W-:Y:S02]  /*70c0*/  MOV R15, R14 ;  /* 0x0000000e000f7202 */ /* 0x000fe40000000f00 */
[----:B0-----:R-:W-:Y:S02]  /*70d0*/  F2FP.F16.F32.PACK_AB R8, R33, R163 ;  /* 0x000000a32108723e */ /* 0x001fe400000000ff */
[----:B------:R-:W-:Y:S02]  /*70e0*/  F2FP.F16.F32.PACK_AB R9, R35, R34 ;  /* 0x000000222309723e */ /* 0x000fe400000000ff */
[----:B------:R-:W-:-:S02]  /*70f0*/  F2FP.F16.F32.PACK_AB R10, R37, R155 ;  /* 0x0000009b250a723e */ /* 0x000fc400000000ff */
[----:B------:R-:W-:Y:S02]  /*7100*/  F2FP.F16.F32.PACK_AB R11, R39, R38 ;  /* 0x00000026270b723e */ /* 0x000fe400000000ff */
[----:B------:R-:W-:Y:S02]  /*7110*/  SHF.R.U64 R6, R6, 0x3, RZ ;  /* 0x0000000306067819 */ /* 0x000fe400000012ff */
[----:B------:R-:W-:Y:S01]  /*7120*/  MOV R20, R20 ;  /* 0x0000001400147202 */ /* 0x000fe20000000f00 */
[----:B------:R0:W-:Y:S01]  /*7130*/  STSM.16.M88.4 [R15], R8 ;  /* 0x000000080f007844 */ /* 0x0001e20000000200 */
[----:B------:R-:W-:Y:S02]  /*7140*/  SHF.R.U64 R0, R0, 0x3, RZ ;  /* 0x0000000300007819 */ /* 0x000fe400000012ff */
[----:B------:R-:W-:Y:S01]  /*7150*/  MOV R24, R24 ;  /* 0x0000001800187202 */ /* 0x000fe20000000f00 */
[----:B------:R-:W-:Y:S01]  /*7160*/  STSM.16.M88.4 [R20], R40 ;  /* 0x0000002814007844 */ /* 0x000fe20000000200 */
[----:B------:R-:W-:-:S02]  /*7170*/  SHF.R.U64 R4, R4, 0x3, RZ ;  /* 0x0000000304047819 */ /* 0x000fc400000012ff */
[----:B------:R-:W-:Y:S01]  /*7180*/  MOV R28, R28 ;  /* 0x0000001c001c7202 */ /* 0x000fe20000000f00 */
[----:B------:R-:W-:Y:S01]  /*7190*/  STSM.16.M88.4 [R24], R48 ;  /* 0x0000003018007844 */ /* 0x000fe20000000200 */
[----:B------:R-:W-:Y:S02]  /*71a0*/  F2FP.F16.F32.PACK_AB R65, R67, R66 ;  /* 0x000000424341723e */ /* 0x000fe400000000ff */
[----:B------:R-:W-:Y:S01]  /*71b0*/  F2FP.F16.F32.PACK_AB R72, R73, R72 ;  /* 0x000000484948723e */ /* 0x000fe200000000ff */
[----:B------:R-:W-:Y:S01]  /*71c0*/  STSM.16.M88.4 [R28], R56 ;  /* 0x000000381c007844 */ /* 0x000fe20000000200 */
[----:B------:R-:W-:Y:S02]  /*71d0*/  SHF.R.U64 R3, R3, 0x3, RZ ;  /* 0x0000000303037819 */ /* 0x000fe400000012ff */
[----:B------:R-:W-:Y:S01]  /*71e0*/  MOV R14, R90 ;  /* 0x0000005a000e7202 */ /* 0x000fe20000000f00 */
[----:B0-----:R-:W-:Y:S01]  /*71f0*/  IMAD.U32 R11, RZ, RZ, UR6 ;  /* 0x00000006ff0b7e24 */ /* 0x001fe2000f8e00ff */
[----:B------:R-:W-:Y:S01]  /*7200*/  F2FP.F16.F32.PACK_AB R66, R69, R68 ;  /* 0x000000444542723e */ /* 0x000fe200000000ff */
[----:B------:R-:W-:Y:S01]  /*7210*/  ULDC.64 UR6, c[0x0][0xbe0] ;  /* 0x0002f80000067ab9 */ /* 0x000fe20000000a00 */
[----:B------:R-:W-:Y:S01]  /*7220*/  F2FP.F16.F32.PACK_AB R67, R71, R70 ;  /* 0x000000464743723e */ /* 0x000fe200000000ff */
[----:B------:R-:W-:Y:S01]  /*7230*/  IMAD.U32 R10, RZ, RZ, UR4 ;  /* 0x00000004ff0a7e24 */ /* 0x000fe2000f8e00ff */
[----:B------:R-:W-:-:S02]  /*7240*/  F2FP.F16.F32.PACK_AB R73, R75, R74 ;  /* 0x0000004a4b49723e */ /* 0x000fc400000000ff */
[----:B------:R-:W-:Y:S01]  /*7250*/  F2FP.F16.F32.PACK_AB R80, R81, R80 ;  /* 0x000000505150723e */ /* 0x000fe200000000ff */
[----:B------:R-:W-:Y:S01]  /*7260*/  STSM.16.M88.4 [R14], R64 ;  /* 0x000000400e007844 */ /* 0x000fe20000000200 */
[----:B------:R-:W-:Y:S02]  /*7270*/  LOP3.LUT R118, R6, R199, RZ, 0x3c, !PT ;  /* 0x000000c706767212 */ /* 0x000fe400078e3cff */
[----:B------:R-:W-:Y:S02]  /*7280*/  MOV R94, R94 ;  /* 0x0000005e005e7202 */ /* 0x000fe40000000f00 */
[----:B------:R-:W-:Y:S02]  /*7290*/  F2FP.F16.F32.PACK_AB R74, R77, R76 ;  /* 0x0000004c4d4a723e */ /* 0x000fe400000000ff */
[----:B------:R-:W-:Y:S02]  /*72a0*/  F2FP.F16.F32.PACK_AB R75, R79, R78 ;  /* 0x0000004e4f4b723e */ /* 0x000fe400000000ff */
[----:B------:R-:W-:-:S02]  /*72b0*/  F2FP.F16.F32.PACK_AB R81, R83, R82 ;  /* 0x000000525351723e */ /* 0x000fc400000000ff */
[----:B------:R-:W-:Y:S01]  /*72c0*/  IADD3.X R123, RZ, R131, RZ, P5, !PT ;  /* 0x00000083ff7b7210 */ /* 0x000fe20002ffe4ff */
[----:B------:R-:W-:Y:S01]  /*72d0*/  STSM.16.M88.4 [R94], R72 ;  /* 0x000000485e007844 */ /* 0x000fe20000000200 */
[----:B------:R-:W-:Y:S02]  /*72e0*/  LOP3.LUT R122, R0, R201, RZ, 0x3c, !PT ;  /* 0x000000c9007a7212 */ /* 0x000fe400078e3cff */
[----:B------:R-:W-:Y:S02]  /*72f0*/  MOV R6, R98 ;  /* 0x0000006200067202 */ /* 0x000fe40000000f00 */
[----:B------:R-:W-:Y:S02]  /*7300*/  F2FP.F16.F32.PACK_AB R82, R85, R84 ;  /* 0x000000545552723e */ /* 0x000fe400000000ff */
[----:B------:R-:W-:Y:S02]  /*7310*/  F2FP.F16.F32.PACK_AB R83, R87, R86 ;  /* 0x000000565753723e */ /* 0x000fe400000000ff */
[----:B------:R-:W-:-:S02]  /*7320*/  F2FP.F16.F32.PACK_AB R88, R89, R88 ;  /* 0x000000585958723e */ /* 0x000fc400000000ff */
[----:B------:R-:W-:Y:S01]  /*7330*/  LOP3.LUT R12, R4, R203, RZ, 0x3c, !PT ;  /* 0x000000cb040c7212 */ /* 0x000fe200078e3cff */
[----:B------:R-:W-:Y:S01]  /*7340*/  STSM.16.M88.4 [R6], R80 ;  /* 0x0000005006007844 */ /* 0x000fe20000000200 */
[----:B------:R-:W-:Y:S02]  /*7350*/  MOV R102, R102 ;  /* 0x0000006600667202 */ /* 0x000fe40000000f00 */
[----:B------:R-:W-:Y:S02]  /*7360*/  F2FP.F16.F32.PACK_AB R89, R30, R26 ;  /* 0x0000001a1e59723e */ /* 0x000fe400000000ff */
        /* <DEDUP_REMOVED lines=10> */
[----:B------:R-:W-:Y:S01]  /*7410*/  MOV R110, R110 ;  /* 0x0000006e006e7202 */ /* 0x000fe20000000f00 */
        /* <DEDUP_REMOVED lines=8> */
[----:B------:R-:W-:Y:S02]  /*74a0*/  F2FP.F16.F32.PACK_AB R113, R166, R165 ;  /* 0x000000a5a671723e */ /* 0x000fe400000000ff */
[----:B------:R-:W-:Y:S02]  /*74b0*/  F2FP.F16.F32.PACK_AB R114, R117, R116 ;  /* 0x000000747572723e */ /* 0x000fe400000000ff */
[----:B------:R-:W-:Y:S02]  /*74c0*/  F2FP.F16.F32.PACK_AB R115, R170, R168 ;  /* 0x000000a8aa73723e */ /* 0x000fe400000000ff */
[----:B------:R-:W-:Y:S02]  /*74d0*/  F2FP.F16.F32.PACK_AB R120, R121, R120 ;  /* 0x000000787978723e */ /* 0x000fe400000000ff */
[----:B------:R-:W-:Y:S01]  /*74e0*/  MOV R118, R118 ;  /* 0x0000007600767202 */ /* 0x000fe20000000f00 */
[----:B------:R-:W-:Y:S01]  /*74f0*/  STSM.16.M88.4 [R3], R112 ;  /* 0x0000007003007844 */ /* 0x000fe20000000200 */
[----:B------:R-:W-:-:S02]  /*7500*/  F2FP.F16.F32.PACK_AB R121, R172, R171 ;  /* 0x000000abac79723e */ /* 0x000fc400000000ff */
[----:B------:R-:W-:Y:S02]  /*7510*/  F2FP.F16.F32.PACK_AB R122, R125, R124 ;  /* 0x0000007c7d7a723e */ /* 0x000fe400000000ff */
[----:B------:R-:W-:Y:S02]  /*7520*/  F2FP.F16.F32.PACK_AB R123, R174, R173 ;  /* 0x000000adae7b723e */ /* 0x000fe400000000ff */
[----:B------:R-:W-:Y:S02]  /*7530*/  F2FP.F16.F32.PACK_AB R128, R129, R128 ;  /* 0x000000808180723e */ /* 0x000fe400000000ff */
[----:B------:R-:W-:Y:S01]  /*7540*/  F2FP.F16.F32.PACK_AB R136, R137, R136 ;  /* 0x000000888988723e */ /* 0x000fe200000000ff */
[----:B------:R-:W-:Y:S01]  /*7550*/  STSM.16.M88.4 [R118], R120 ;  /* 0x0000007876007844 */ /* 0x000fe20000000200 */
        /* <DEDUP_REMOVED lines=8> */
[----:B------:R-:W-:-:S02]  /*75e0*/  F2FP.F16.F32.PACK_AB R139, R143, R142 ;  /* 0x0000008e8f8b723e */ /* 0x000fc400000000ff */
[----:B------:R-:W-:Y:S02]  /*75f0*/  F2FP.F16.F32.PACK_AB R145, R147, R146 ;  /* 0x000000929391723e */ /* 0x000fe400000000ff */
[----:B------:R-:W-:Y:S01]  /*7600*/  MOV R12, R12 ;  /* 0x0000000c000c7202 */ /* 0x000fe20000000f00 */
[----:B------:R-:W-:Y:S01]  /*7610*/  STSM.16.M88.4 [R126], R136 ;  /* 0x000000887e007844 */ /* 0x000fe20000000200 */
[----:B------:R-:W-:Y:S02]  /*7620*/  F2FP.F16.F32.PACK_AB R146, R149, R148 ;  /* 0x000000949592723e */ /* 0x000fe400000000ff */
[----:B------:R-:W-:Y:S01]  /*7630*/  F2FP.F16.F32.PACK_AB R147, R151, R150 ;  /* 0x000000969793723e */ /* 0x000fe200000000ff */
[----:B------:R-:W-:Y:S01]  /*7640*/  UISETP.NE.U32.AND UP1, UPT, UR6, URZ, UPT ;  /* 0x0000003f0600728c */ /* 0x000fe2000bf25070 */
[----:B------:R-:W-:-:S03]  /*7650*/  PLOP3.LUT P0, PT, PT, PT, UP0, 0x80, 0x0 ;  /* 0x000000000000781c */ /* 0x000fc60003f0f008 */
[----:B------:R1:W-:Y:S01]  /*7660*/  STSM.16.M88.4 [R12], R144 ;  /* 0x000000900c007844 */ /* 0x0003e20000000200 */
[----:B------:R-:W-:Y:S01]  /*7670*/  BAR.SYNC.DEFER_BLOCKING 0x1, 0x100 ;  /* 0x0044000000007b1d */ /* 0x000fe20000010000 */
[----:B------:R-:W-:-:S07]  /*7680*/  UISETP.NE.AND.EX UP1, UPT, UR7, URZ, UPT, UP1 ;  /* 0x0000003f0700728c */ /* 0x000fce000bf25310 */
[----:B0-----:R-:W0:Y:S01]  /*7690*/  LDC R0, c[0x0][0xa88] ;  /* 0x0002a200ff007b82 */ /* 0x001e220000000800 */
[----:B------:R-:W-:-:S03]  /*76a0*/  PLOP3.LUT P6, PT, PT, PT, UP1, 0x80, 0x0 ;  /* 0x000000000000781c */ /* 0x000fc60003fcf018 */
[----:B------:R-:W-:-:S04]  /*76b0*/  @UP1 UIADD3 UR6, UP2, UR8, UR6, URZ ;  /* 0x0000000608061290 */ /* 0x000fc8000ff5e03f */
[----:B------:R-:W-:Y:S02]  /*76c0*/  @UP1 UIADD3.X UR7, UR9, UR7, URZ, UP2, !UPT ;  /* 0x0000000709071290 */ /* 0x000fe400097fe43f */
[----:B-1----:R-:W-:-:S04]  /*76d0*/  MOV R12, UR6 ;  /* 0x00000006000c7c02 */ /* 0x002fc80008000f00 */
[----:B------:R-:W-:Y:S01]  /*76e0*/  IMAD.U32 R13, RZ, RZ, UR7 ;  /* 0x00000007ff0d7e24 */ /* 0x000fe2000f8e00ff */
[----:B------:R-:W2:Y:S01]  /*76f0*/  @P0 LDG.E R3, desc[UR38][R10.64] ;  /* 0x000000260a030981 */ /* 0x000ea2000c1e1900 */
[----:B------:R-:W-:-:S04]  /*7700*/  IMAD R9, R18, 0x40, R2 ;  /* 0x0000004012097824 */ /* 0x000fc800078e0202 */
[----:B------:R-:W-:Y:S01]  /*7710*/  IMAD.WIDE R134, R9, 0x2, R134 ;  /* 0x0000000209867825 */ /* 0x000fe200078e0286 */
[----:B0-----:R0:W5:Y:S02]  /*7720*/  @P6 LDG.E R0, desc[UR38][R12.64] ;  /* 0x000000260c006981 */ /* 0x001164000c1e1900 */
[C---:B------:R-:W-:Y:S02]  /*7730*/  IADD3 R9, P2, R134.reuse, 0x1000, RZ ;  /* 0x0000100086097810 */ /* 0x040fe40007f5e0ff */
[C---:B------:R-:W-:Y:S02]  /*7740*/  IADD3 R29, P1, R134.reuse, 0x2000, RZ ;  /* 0x00002000861d7810 */ /* 0x040fe40007f3e0ff */
[----:B------:R-:W-:Y:S02]  /*7750*/  P2R R4, PR, RZ, 0x4 ;  /* 0x00000004ff047803 */ /* 0x000fe40000000000 */
[C---:B------:R-:W-:Y:S02]  /*7760*/  IADD3 R25, P2, R134.reuse, 0x3000, RZ ;  /* 0x0000300086197810 */ /* 0x040fe40007f5e0ff */
[----:B------:R-:W-:-:S02]  /*7770*/  IADD3 R41, P3, R134, 0x4000, RZ ;  /* 0x0000400086297810 */ /* 0x000fc40007f7e0ff */
[C---:B------:R-:W-:Y:S02]  /*7780*/  IADD3 R35, P4, R134.reuse, 0x5000, RZ ;  /* 0x0000500086237810 */ /* 0x040fe40007f9e0ff */
[----:B------:R-:W-:Y:S02]  /*7790*/  IADD3 R49, P5, R134, 0x6000, RZ ;  /* 0x0000600086317810 */ /* 0x000fe40007fbe0ff */
[----:B------:R-:W-:Y:S02]  /*77a0*/  LOP3.LUT R8, R9, 0x380, RZ, 0xc0, !PT ;  /* 0x0000038009087812 */ /* 0x000fe400078ec0ff */
[----:B------:R-:W-:Y:S02]  /*77b0*/  LOP3.LUT R28, R29, 0x380, RZ, 0xc0, !PT ;  /* 0x000003801d1c7812 */ /* 0x000fe400078ec0ff */
[----:B------:R-:W-:Y:S02]  /*77c0*/  LOP3.LUT R24, R25, 0x380, RZ, 0xc0, !PT ;  /* 0x0000038019187812 */ /* 0x000fe400078ec0ff */
[----:B------:R-:W-:-:S02]  /*77d0*/  LOP3.LUT R40, R41, 0x380, RZ, 0xc0, !PT ;  /* 0x0000038029287812 */ /* 0x000fc400078ec0ff */
[----:B------:R-:W-:Y:S02]  /*77e0*/  LOP3.LUT R34, R35, 0x380, RZ, 0xc0, !PT ;  /* 0x0000038023227812 */ /* 0x000fe400078ec0ff */
[----:B------:R-:W-:Y:S01]  /*77f0*/  LOP3.LUT R48, R49, 0x380, RZ, 0xc0, !PT ;  /* 0x0000038031307812 */ /* 0x000fe200078ec0ff */
[----:B------:R-:W-:Y:S01]  /*7800*/  UMOV UR4, URZ ;  /* 0x0000003f00047c82 */ /* 0x000fe20008000000 */
[----:B------:R-:W-:Y:S02]  /*7810*/  SHF.R.U64 R8, R8, 0x3, RZ ;  /* 0x0000000308087819 */ /* 0x000fe400000012ff */
[----:B------:R-:W-:Y:S02]  /*7820*/  SHF.R.U64 R28, R28, 0x3, RZ ;  /* 0x000000031c1c7819 */ /* 0x000fe400000012ff */
[----:B------:R-:W-:Y:S02]  /*7830*/  SHF.R.U64 R24, R24, 0x3, RZ ;  /* 0x0000000318187819 */ /* 0x000fe400000012ff */
[----:B------:R-:W-:-:S02]  /*7840*/  SHF.R.U64 R40, R40, 0x3, RZ ;  /* 0x0000000328287819 */ /* 0x000fc400000012ff */
[----:B------:R-:W-:Y:S02]  /*7850*/  SHF.R.U64 R34, R34, 0x3, RZ ;  /* 0x0000000322227819 */ /* 0x000fe400000012ff */
[----:B------:R-:W-:Y:S02]  /*7860*/  SHF.R.U64 R48, R48, 0x3, RZ ;  /* 0x0000000330307819 */ /* 0x000fe400000012ff */
[----:B------:R-:W-:Y:S02]  /*7870*/  LOP3.LUT R8, R8, R9, RZ, 0x3c, !PT ;  /* 0x0000000908087212 */ /* 0x000fe400078e3cff */
[----:B------:R-:W-:Y:S02]  /*7880*/  LOP3.LUT R28, R28, R29, RZ, 0x3c, !PT ;  /* 0x0000001d1c1c7212 */ /* 0x000fe400078e3cff */
[----:B------:R-:W-:Y:S02]  /*7890*/  LOP3.LUT R24, R24, R25, RZ, 0x3c, !PT ;  /* 0x0000001918187212 */ /* 0x000fe400078e3cff */
[----:B------:R-:W-:-:S02]  /*78a0*/  LOP3.LUT R40, R40, R41, RZ, 0x3c, !PT ;  /* 0x0000002928287212 */ /* 0x000fc400078e3cff */
[----:B------:R-:W-:Y:S02]  /*78b0*/  LOP3.LUT R34, R34, R35, RZ, 0x3c, !PT ;  /* 0x0000002322227212 */ /* 0x000fe400078e3cff */
[----:B------:R-:W-:Y:S02]  /*78c0*/  LOP3.LUT R48, R48, R49, RZ, 0x3c, !PT ;  /* 0x0000003130307212 */ /* 0x000fe400078e3cff */
[----:B--2---:R-:W-:Y:S01]  /*78d0*/  @P0 R2UR UR4, R3 ;  /* 0x00000000030402ca */ /* 0x004fe200000e0000 */
[----:B0-----:R-:W-:-:S14]  /*78e0*/  @P6 BRA `(.L_x_289) ;  /* 0x0000000000106947 */ /* 0x001fdc0003800000 */
[----:B------:R-:W-:Y:S05]  /*78f0*/  @!P0 BRA `(.L_x_289) ;  /* 0x00000000000c8947 */ /* 0x000fea0003800000 */
[----:B------:R-:W2:Y:S04]  /*7900*/  LDG.E R3, desc[UR38][R10.64] ;  /* 0x000000260a037981 */ /* 0x000ea8000c1e1900 */
[----:B-----5:R-:W2:Y:S02]  /*7910*/  LDG.E R0, desc[UR38][R10.64+0x4] ;  /* 0x000004260a007981 */ /* 0x020ea4000c1e1900 */
[----:B--2---:R-:W-:-:S07]  /*7920*/  IMAD.IADD R0, R0, 0x1, -R3 ;  /* 0x0000000100007824 */ /* 0x004fce00078e0a03 */
.L_x_289:
[----:B------:R-:W0:Y:S01]  /*7930*/  SHFL.IDX PT, R3, R188, RZ, 0x1f ;  /* 0x00001fffbc037589 */ /* 0x000e2200000e0000 */
[----:B------:R-:W-:Y:S01]  /*7940*/  ISETP.NE.AND P6, PT, R4, RZ, PT ;  /* 0x000000ff0400720c */ /* 0x000fe20003fc5270 */
[--C-:B------:R-:W-:Y:S01]  /*7950*/  IMAD.X R29, RZ, RZ, R135.reuse, P1 ;  /* 0x000000ffff1d7224 */ /* 0x100fe200008e0687 */
[C---:B------:R-:W-:Y:S01]  /*7960*/  IADD3 R39, P0, R134.reuse, 0x7000, RZ ;  /* 0x0000700086277810 */ /* 0x040fe20007f1e0ff */
[--C-:B------:R-:W-:Y:S01]  /*7970*/  IMAD.X R25, RZ, RZ, R135.reuse, P2 ;  /* 0x000000ffff197224 */ /* 0x100fe200010e0687 */
[C---:B------:R-:W-:Y:S01]  /*7980*/  IADD3 R45, P1, R134.reuse, 0x9000, RZ ;  /* 0x00009000862d7810 */ /* 0x040fe20007f3e0ff */
[--C-:B------:R-:W-:Y:S01]  /*7990*/  IMAD.X R9, RZ, RZ, R135.reuse, P6 ;  /* 0x000000ffff097224 */ /* 0x100fe200030e0687 */
[----:B------:R-:W-:Y:S01]  /*79a0*/  IADD3 R53, P6, R134, 0x8000, RZ ;  /* 0x0000800086357810 */ /* 0x000fe20007fde0ff */
[--C-:B------:R-:W-:Y:S01]  /*79b0*/  IMAD.X R35, RZ, RZ, R135.reuse, P4 ;  /* 0x000000ffff237224 */ /* 0x100fe200020e0687 */
[----:B------:R-:W-:Y:S01]  /*79c0*/  LOP3.LUT R38, R39, 0x380, RZ, 0xc0, !PT ;  /* 0x0000038027267812 */ /* 0x000fe200078ec0ff */
[----:B------:R-:W-:Y:S01]  /*79d0*/  IMAD.X R49, RZ, RZ, R135, P5 ;  /* 0x000000ffff317224 */ /* 0x000fe200028e0687 */
[----:B------:R-:W-:Y:S01]  /*79e0*/  LOP3.LUT R52, R53, 0x380, RZ, 0xc0, !PT ;  /* 0x0000038035347812 */ /* 0x000fe200078ec0ff */
[----:B------:R-:W-:Y:S01]  /*79f0*/  USHF.R.S32.HI UR9, URZ, 0x1f, UR4 ;  /* 0x0000001f3f097899 */ /* 0x000fe20008011404 */
[----:B------:R-:W-:Y:S01]  /*7a00*/  LOP3.LUT R44, R45, 0x380, RZ, 0xc0, !PT ;  /* 0x000003802d2c7812 */ /* 0x000fe200078ec0ff */
[----:B------:R-:W-:Y:S01]  /*7a10*/  USHF.R.S32.HI UR12, URZ, 0x1f, UR46 ;  /* 0x0000001f3f0c7899 */ /* 0x000fe2000801142e */
[----:B------:R-:W-:Y:S01]  /*7a20*/  SHF.R.U64 R52, R52, 0x3, RZ ;  /* 0x0000000334347819 */ /* 0x000fe200000012ff */
[----:B------:R-:W-:Y:S01]  /*7a30*/  USEL UR44, UR44, URZ, !UP0 ;  /* 0x0000003f2c2c7287 */ /* 0x000fe2000c000000 */
[----:B------:R-:W-:Y:S01]  /*7a40*/  SHF.R.U64 R38, R38, 0x3, RZ ;  /* 0x0000000326267819 */ /* 0x000fe200000012ff */
[----:B------:R-:W-:Y:S01]  /*7a50*/  USEL UR45, UR45, URZ, !UP0 ;  /* 0x0000003f2d2d7287 */ /* 0x000fe2000c000000 */
[----:B------:R-:W-:-:S02]  /*7a60*/  SHF.R.U64 R44, R44, 0x3, RZ ;  /* 0x000000032c2c7819 */ /* 0x000fc400000012ff */
[----:B------:R-:W-:Y:S01]  /*7a70*/  LOP3.LUT R52, R52, R53, RZ, 0x3c, !PT ;  /* 0x0000003534347212 */ /* 0x000fe200078e3cff */
[--C-:B------:R-:W-:Y:S01]  /*7a80*/  IMAD.X R53, RZ, RZ, R135.reuse, P6 ;  /* 0x000000ffff357224 */ /* 0x100fe200030e0687 */
[----:B------:R-:W-:Y:S01]  /*7a90*/  LOP3.LUT R38, R38, R39, RZ, 0x3c, !PT ;  /* 0x0000002726267212 */ /* 0x000fe200078e3cff */
[--C-:B------:R-:W-:Y:S01]  /*7aa0*/  IMAD.X R39, RZ, RZ, R135.reuse, P0 ;  /* 0x000000ffff277224 */ /* 0x100fe200000e0687 */
[----:B0-----:R-:W-:Y:S02]  /*7ab0*/  ISETP.NE.AND P6, PT, R3, RZ, PT ;  /* 0x000000ff0300720c */ /* 0x001fe40003fc5270 */
[----:B------:R-:W-:Y:S01]  /*7ac0*/  LOP3.LUT R44, R44, R45, RZ, 0x3c, !PT ;  /* 0x0000002d2c2c7212 */ /* 0x000fe200078e3cff */
[----:B------:R-:W-:Y:S01]  /*7ad0*/  IMAD.X R45, RZ, RZ, R135, P1 ;  /* 0x000000ffff2d7224 */ /* 0x000fe200008e0687 */
[----:B------:R-:W-:Y:S02]  /*7ae0*/  IADD3.X R41, RZ, R135, RZ, P3, !PT ;  /* 0x00000087ff297210 */ /* 0x000fe40001ffe4ff */
[----:B------:R-:W-:-:S02]  /*7af0*/  IADD3 R61, P2, R134, 0xa000, RZ ;  /* 0x0000a000863d7810 */ /* 0x000fc40007f5e0ff */
[C---:B------:R-:W-:Y:S02]  /*7b00*/  IADD3 R57, P3, R134.reuse, 0xb000, RZ ;  /* 0x0000b00086397810 */ /* 0x040fe40007f7e0ff */
[C---:B------:R-:W-:Y:S02]  /*7b10*/  IADD3 R69, P4, R134.reuse, 0xc000, RZ ;  /* 0x0000c00086457810 */ /* 0x040fe40007f9e0ff */
[C---:B------:R-:W-:Y:S02]  /*7b20*/  IADD3 R65, P5, R134.reuse, 0xd000, RZ ;  /* 0x0000d00086417810 */ /* 0x040fe40007fbe0ff */
[C---:B------:R-:W-:Y:S02]  /*7b30*/  IADD3 R77, P0, R134.reuse, 0xe000, RZ ;  /* 0x0000e000864d7810 */ /* 0x040fe40007f1e0ff */
[----:B------:R-:W-:Y:S02]  /*7b40*/  IADD3 R4, P1, R134, 0xf000, RZ ;  /* 0x0000f00086047810 */ /* 0x000fe40007f3e0ff */
[----:B------:R-:W-:-:S02]  /*7b50*/  LOP3.LUT R60, R61, 0x380, RZ, 0xc0, !PT ;  /* 0x000003803d3c7812 */ /* 0x000fc400078ec0ff */
[----:B------:R-:W-:Y:S01]  /*7b60*/  LOP3.LUT R56, R57, 0x380, RZ, 0xc0, !PT ;  /* 0x0000038039387812 */ /* 0x000fe200078ec0ff */
[----:B------:R-:W-:Y:S01]  /*7b70*/  IMAD.X R73, RZ, RZ, R135, P1 ;  /* 0x000000ffff497224 */ /* 0x000fe200008e0687 */
[----:B------:R-:W-:Y:S02]  /*7b80*/  LOP3.LUT R68, R69, 0x380, RZ, 0xc0, !PT ;  /* 0x0000038045447812 */ /* 0x000fe400078ec0ff */
[----:B------:R-:W-:Y:S02]  /*7b90*/  LOP3.LUT R64, R65, 0x380, RZ, 0xc0, !PT ;  /* 0x0000038041407812 */ /* 0x000fe400078ec0ff */
[----:B------:R-:W-:Y:S02]  /*7ba0*/  LOP3.LUT R76, R77, 0x380, RZ, 0xc0, !PT ;  /* 0x000003804d4c7812 */ /* 0x000fe400078ec0ff */
[----:B------:R-:W-:Y:S02]  /*7bb0*/  LOP3.LUT R11, R134, 0x380, RZ, 0xc0, !PT ;  /* 0x00000380860b7812 */ /* 0x000fe400078ec0ff */
[----:B------:R-:W-:-:S02]  /*7bc0*/  LOP3.LUT R3, R4, 0x380, RZ, 0xc0, !PT ;  /* 0x0000038004037812 */ /* 0x000fc400078ec0ff */
[----:B------:R-:W-:Y:S02]  /*7bd0*/  SHF.R.U64 R60, R60, 0x3, RZ ;  /* 0x000000033c3c7819 */ /* 0x000fe400000012ff */
[----:B------:R-:W-:Y:S02]  /*7be0*/  SHF.R.U64 R56, R56, 0x3, RZ ;  /* 0x0000000338387819 */ /* 0x000fe400000012ff */
[----:B------:R-:W-:Y:S02]  /*7bf0*/  SHF.R.U64 R68, R68, 0x3, RZ ;  /* 0x0000000344447819 */ /* 0x000fe400000012ff */
[----:B------:R-:W-:Y:S02]  /*7c00*/  SHF.R.U64 R64, R64, 0x3, RZ ;  /* 0x0000000340407819 */ /* 0x000fe400000012ff */
[----:B------:R-:W-:Y:S02]  /*7c10*/  SHF.R.U64 R76, R76, 0x3, RZ ;  /* 0x000000034c4c7819 */ /* 0x000fe400000012ff */
[----:B------:R-:W-:-:S02]  /*7c20*/  SHF.R.U64 R11, R11, 0x3, RZ ;  /* 0x000000030b0b7819 */ /* 0x000fc400000012ff */
[----:B------:R-:W-:Y:S02]  /*7c30*/  SHF.R.U64 R3, R3, 0x3, RZ ;  /* 0x0000000303037819 */ /* 0x000fe400000012ff */
[----:B------:R-:W-:Y:S02]  /*7c40*/  LOP3.LUT R60, R60, R61, RZ, 0x3c, !PT ;  /* 0x0000003d3c3c7212 */ /* 0x000fe400078e3cff */
[----:B------:R-:W-:Y:S01]  /*7c50*/  LOP3.LUT R56, R56, R57, RZ, 0x3c, !PT ;  /* 0x0000003938387212 */ /* 0x000fe200078e3cff */
[--C-:B------:R-:W-:Y:S01]  /*7c60*/  IMAD.X R57, RZ, RZ, R135.reuse, P3 ;  /* 0x000000ffff397224 */ /* 0x100fe200018e0687 */
[----:B------:R-:W-:Y:S01]  /*7c70*/  LOP3.LUT R68, R68, R69, RZ, 0x3c, !PT ;  /* 0x0000004544447212 */ /* 0x000fe200078e3cff */
[--C-:B------:R-:W-:Y:S01]  /*7c80*/  IMAD.X R69, RZ, RZ, R135.reuse, P4 ;  /* 0x000000ffff457224 */ /* 0x100fe200020e0687 */
[----:B------:R-:W-:Y:S01]  /*7c90*/  LOP3.LUT R64, R64, R65, RZ, 0x3c, !PT ;  /* 0x0000004140407212 */ /* 0x000fe200078e3cff */
[--C-:B------:R-:W-:Y:S01]  /*7ca0*/  IMAD.X R65, RZ, RZ, R135.reuse, P5 ;  /* 0x000000ffff417224 */ /* 0x100fe200028e0687 */
[----:B------:R-:W-:Y:S01]  /*7cb0*/  LOP3.LUT R76, R76, R77, RZ, 0x3c, !PT ;  /* 0x0000004d4c4c7212 */ /* 0x000fe200078e3cff */
[----:B------:R-:W-:Y:S01]  /*7cc0*/  IMAD.X R77, RZ, RZ, R135, P0 ;  /* 0x000000ffff4d7224 */ /* 0x000fe200000e0687 */
[----:B------:R-:W-:-:S02]  /*7cd0*/  IADD3.X R61, RZ, R135, RZ, P2, !PT ;  /* 0x00000087ff3d7210 */ /* 0x000fc400017fe4ff */
[----:B------:R-:W-:Y:S02]  /*7ce0*/  LOP3.LUT R134, R11, R134, RZ, 0x3c, !PT ;  /* 0x000000860b867212 */ /* 0x000fe400078e3cff */
[----:B------:R-:W-:Y:S01]  /*7cf0*/  LOP3.LUT R72, R3, R4, RZ, 0x3c, !PT ;  /* 0x0000000403487212 */ /* 0x000fe200078e3cff */
[----:B------:R-:W-:Y:S06]  /*7d00*/  @P6 BRA `(.L_x_290) ;  /* 0x0000000000686947 */ /* 0x000fec0003800000 */
[----:B------:R-:W-:Y:S01]  /*7d10*/  ULDC.64 UR10, c[0x0][0xb70] ;  /* 0x0002dc00000a7ab9 */ /* 0x000fe20000000a00 */
[----:B------:R-:W-:Y:S01]  /*7d20*/  UMOV UR6, UR4 ;  /* 0x0000000400067c82 */ /* 0x000fe20008000000 */
[----:B------:R-:W-:Y:S01]  /*7d30*/  UIMAD UR8, UR12, UR10, URZ ;  /* 0x0000000a0c0872a4 */ /* 0x000fe2000f8e023f */
[----:B------:R-:W-:Y:S01]  /*7d40*/  IADD3 R4, -R22, RZ, RZ ;  /* 0x000000ff16047210 */ /* 0x000fe20007ffe1ff */
[----:B------:R-:W-:Y:S01]  /*7d50*/  UMOV UR7, UR9 ;  /* 0x0000000900077c82 */ /* 0x000fe20008000000 */
[----:B------:R-:W-:Y:S01]  /*7d60*/  IMAD R11, R187, 0x40, R16 ;  /* 0x00000040bb0b7824 */ /* 0x000fe200078e0210 */
[----:B------:R-:W-:Y:S01]  /*7d70*/  UIMAD.WIDE.U32 UR6, UR46, UR10, UR6 ;  /* 0x0000000a2e0672a5 */ /* 0x000fe2000f8e0006 */
[----:B------:R-:W-:Y:S01]  /*7d80*/  ISETP.NE.AND P0, PT, R17, R4, PT ;  /* 0x000000041100720c */ /* 0x000fe20003f05270 */
[----:B------:R-:W-:Y:S01]  /*7d90*/  UIMAD UR8, UR46, UR11, UR8 ;  /* 0x0000000b2e0872a4 */ /* 0x000fe2000f8e0208 */
[C---:B------:R-:W-:Y:S01]  /*7da0*/  VIADD R3, R11.reuse, 0x8 ;  /* 0x000000080b037836 */ /* 0x040fe20000000000 */
[----:B------:R-:W-:Y:S01]  /*7db0*/  SHF.R.S32.HI R4, RZ, 0x1f, R11 ;  /* 0x0000001fff047819 */ /* 0x000fe2000001140b */
[----:B------:R-:W-:Y:S01]  /*7dc0*/  ULDC.64 UR10, c[0x0][0xb78] ;  /* 0x0002de00000a7ab9 */ /* 0x000fe20000000a00 */
[----:B------:R-:W-:Y:S01]  /*7dd0*/  UIADD3 UR7, UR7, UR8, URZ ;  /* 0x0000000807077290 */ /* 0x000fe2000fffe03f */
[-C--:B-----5:R-:W-:Y:S01]  /*7de0*/  ISETP.GE.OR P1, PT, R11, R0.reuse, P0 ;  /* 0x000000000b00720c */ /* 0x0a0fe20000726670 */
[----:B------:R-:W-:Y:S01]  /*7df0*/  UIMAD UR8, UR45, UR10, URZ ;  /* 0x0000000a2d0872a4 */ /* 0x000fe2000f8e023f */
[----:B------:R-:W-:Y:S01]  /*7e00*/  ISETP.GE.OR P0, PT, R3, R0, P0 ;  /* 0x000000000300720c */ /* 0x000fe20000706670 */
[----:B------:R-:W-:-:S02]  /*7e10*/  UIMAD.WIDE.U32 UR6, UR44, UR10, UR6 ;  /* 0x0000000a2c0672a5 */ /* 0x000fc4000f8e0006 */
[----:B------:R-:W-:-:S03]  /*7e20*/  UIMAD UR8, UR44, UR11, UR8 ;  /* 0x0000000b2c0872a4 */ /* 0x000fc6000f8e0208 */
[----:B------:R-:W-:Y:S01]  /*7e30*/  ULDC.64 UR10, c[0x0][0xb40] ;  /* 0x0002d000000a7ab9 */ /* 0x000fe20000000a00 */
[----:B------:R-:W-:Y:S02]  /*7e40*/  IADD3 R6, P2, R11, UR6, RZ ;  /* 0x000000060b067c10 */ /* 0x000fe4000ff5e0ff */
[----:B------:R-:W-:-:S05]  /*7e50*/  IMAD.U32 R13, RZ, RZ, UR8 ;  /* 0x00000008ff0d7e24 */ /* 0x000fca000f8e00ff */
[----:B------:R-:W-:Y:S02]  /*7e60*/  IADD3.X R3, R4, UR7, R13, P2, !PT ;  /* 0x0000000704037c10 */ /* 0x000fe400097fe40d */
[----:B------:R-:W-:-:S04]  /*7e70*/  LEA R10, P2, R6, UR10, 0x2 ;  /* 0x0000000a060a7c11 */ /* 0x000fc8000f8410ff */
[----:B------:R-:W-:-:S05]  /*7e80*/  LEA.HI.X R11, R6, UR11, R3, 0x2, P2 ;  /* 0x0000000b060b7c11 */ /* 0x000fca00090f1403 */
[----:B------:R0:W-:Y:S04]  /*7e90*/  @!P1 STG.E desc[UR38][R10.64], R36 ;  /* 0x000000240a009986 */ /* 0x0001e8000c101926 */
[----:B------:R0:W-:Y:S02]  /*7ea0*/  @!P0 STG.E desc[UR38][R10.64+0x20], R32 ;  /* 0x000020200a008986 */ /* 0x0001e4000c101926 */
.L_x_290:
[C---:B------:R-:W-:Y:S01]  /*7eb0*/  VIADD R4, R2.reuse, 0x40 ;  /* 0x0000004002047836 */ /* 0x040fe20000000000 */
[----:B------:R-:W-:Y:S01]  /*7ec0*/  ULDC UR8, c[0x0][0xa8c] ;  /* 0x0002a30000087ab9 */ /* 0x000fe20000000800 */
[C---:B------:R-:W-:Y:S01]  /*7ed0*/  VIADD R86, R2.reuse, 0x80 ;  /* 0x0000008002567836 */ /* 0x040fe20000000000 */
[----:B------:R-:W-:Y:S01]  /*7ee0*/  IADD3 R87, R2, 0xc0, RZ ;  /* 0x000000c002577810 */ /* 0x000fe20007ffe0ff */
[----:B------:R-:W-:Y:S01]  /*7ef0*/  ULDC.64 UR10, c[0x0][0xaa0] ;  /* 0x0002a800000a7ab9 */ /* 0x000fe20000000a00 */
[----:B------:R-:W-:Y:S01]  /*7f00*/  ISETP.GE.AND P1, PT, R4, UR8, PT ;  /* 0x0000000804007c0c */ /* 0x000fe2000bf26270 */
[----:B------:R1:W5:Y:S01]  /*7f10*/  LD.E.128 R12, desc[UR38][R134.64] ;  /* 0x00000026860c7980 */ /* 0x000362000c101d00 */
[----:B------:R-:W-:Y:S02]  /*7f20*/  ISETP.GE.AND P0, PT, R2, UR8, PT ;  /* 0x0000000802007c0c */ /* 0x000fe4000bf06270 */
[----:B------:R-:W-:Y:S01]  /*7f30*/  SEL R6, RZ, 0xffffffff, P1 ;  /* 0xffffffffff067807 */ /* 0x000fe20000800000 */
[----:B0-----:R-:W5:Y:S01]  /*7f40*/  LD.E.128 R8, desc[UR38][R8.64] ;  /* 0x0000002608087980 */ /* 0x001f62000c101d00 */
[----:B------:R-:W-:-:S03]  /*7f50*/  SEL R3, RZ, 0x1, P0 ;  /* 0x00000001ff037807 */ /* 0x000fc60000000000 */
[----:B------:R-:W-:Y:S01]  /*7f60*/  IMAD.SHL.U32 R6, R6, 0x2, RZ ;  /* 0x0000000206067824 */ /* 0x000fe200078e00ff */
[----:B------:R-:W-:Y:S01]  /*7f70*/  ISETP.GE.AND P0, PT, R86, UR8, PT ;  /* 0x0000000856007c0c */ /* 0x000fe2000bf06270 */
[----:B------:R-:W5:Y:S01]  /*7f80*/  LD.E.128 R28, desc[UR38][R28.64] ;  /* 0x000000261c1c7980 */ /* 0x000f62000c101d00 */
[----:B------:R-:W-:Y:S02]  /*7f90*/  ISETP.GE.AND P1, PT, R87, UR8, PT ;  /* 0x0000000857007c0c */ /* 0x000fe4000bf26270 */
[----:B------:R-:W-:Y:S01]  /*7fa0*/  LOP3.LUT R3, R6, 0x2, R3, 0xe2, !PT ;  /* 0x0000000206037812 */ /* 0x000fe200078ee203 */
[----:B------:R-:W5:Y:S01]  /*7fb0*/  LD.E.128 R24, desc[UR38][R24.64] ;  /* 0x0000002618187980 */ /* 0x000f62000c101d00 */
[----:B------:R-:W-:Y:S02]  /*7fc0*/  SEL R6, RZ, 0x4, P0 ;  /* 0x00000004ff067807 */ /* 0x000fe40000000000 */
[----:B------:R-:W-:Y:S01]  /*7fd0*/  SEL R19, RZ, 0x8, P1 ;  /* 0x00000008ff137807 */ /* 0x000fe20000800000 */
[C---:B------:R-:W-:Y:S01]  /*7fe0*/  VIADD R20, R2.reuse, 0x180 ;  /* 0x0000018002147836 */ /* 0x040fe20000000000 */
[----:B------:R-:W-:Y:S01]  /*7ff0*/  UIMAD UR6, UR9, UR10, URZ ;  /* 0x0000000a090672a4 */ /* 0x000fe2000f8e023f */
[C---:B------:R-:W-:Y:S01]  /*8000*/  VIADD R88, R2.reuse, 0x100 ;  /* 0x0000010002587836 */ /* 0x040fe20000000000 */
[----:B------:R-:W-:Y:S01]  /*8010*/  LOP3.LUT R6, R19, R3, R6, 0xfe, !PT ;  /* 0x0000000313067212 */ /* 0x000fe200078efe06 */
[----:B------:R-:W-:Y:S01]  /*8020*/  VIADD R90, R2, 0x140 ;  /* 0x00000140025a7836 */ /* 0x000fe20000000000 */
[--C-:B------:R-:W-:Y:S01]  /*8030*/  SHF.R.S32.HI R3, RZ, 0x1f, R2.reuse ;  /* 0x0000001fff037819 */ /* 0x100fe20000011402 */
[----:B------:R-:W-:Y:S01]  /*8040*/  IMAD.U32 R21, RZ, RZ, UR10 ;  /* 0x0000000aff157e24 */ /* 0x000fe2000f8e00ff */
[----:B------:R-:W-:Y:S01]  /*8050*/  UIMAD UR6, UR4, UR11, UR6 ;  /* 0x0000000b040672a4 */ /* 0x000fe2000f8e0206 */
[----:B------:R-:W-:Y:S01]  /*8060*/  ISETP.GE.AND P2, PT, R20, UR8, PT ;  /* 0x0000000814007c0c */ /* 0x000fe2000bf46270 */
[----:B------:R-:W5:Y:S01]  /*8070*/  LD.E.128 R40, desc[UR38][R40.64] ;  /* 0x0000002628287980 */ /* 0x000f62000c101d00 */
[----:B------:R-:W-:Y:S01]  /*8080*/  ISETP.GE.AND P0, PT, R88, UR8, PT ;  /* 0x0000000858007c0c */ /* 0x000fe2000bf06270 */
[----:B------:R-:W-:Y:S01]  /*8090*/  IMAD.WIDE.U32 R20, R21, UR4, R2 ;  /* 0x0000000415147c25 */ /* 0x000fe2000f8e0002 */
[----:B------:R-:W-:Y:S01]  /*80a0*/  ISETP.GE.AND P1, PT, R90, UR8, PT ;  /* 0x000000085a007c0c */ /* 0x000fe2000bf26270 */
[----:B------:R-:W-:Y:S01]  /*80b0*/  ULDC.64 UR10, c[0x0][0xae0] ;  /* 0x0002b800000a7ab9 */ /* 0x000fe20000000a00 */
[----:B------:R-:W5:Y:S01]  /*80c0*/  LD.E.128 R32, desc[UR38][R34.64] ;  /* 0x0000002622207980 */ /* 0x000f62000c101d00 */
[----:B------:R-:W-:-:S03]  /*80d0*/  UIMAD UR4, UR12, UR10, URZ ;  /* 0x0000000a0c0472a4 */ /* 0x000fc6000f8e023f */
[----:B------:R-:W5:Y:S01]  /*80e0*/  LD.E.128 R48, desc[UR38][R48.64] ;  /* 0x0000002630307980 */ /* 0x000f62000c101d00 */
[----:B------:R-:W-:-:S03]  /*80f0*/  SEL R3, RZ, 0x10, P0 ;  /* 0x00000010ff037807 */ /* 0x000fc60000000000 */
[----:B------:R-:W5:Y:S01]  /*8100*/  LD.E.128 R36, desc[UR38][R38.64] ;  /* 0x0000002626247980 */ /* 0x000f62000c101d00 */
[----:B------:R-:W-:-:S03]  /*8110*/  SEL R19, RZ, 0x20, P1 ;  /* 0x00000020ff137807 */ /* 0x000fc60000800000 */
[----:B------:R-:W5:Y:S01]  /*8120*/  LD.E.128 R52, desc[UR38][R52.64] ;  /* 0x0000002634347980 */ /* 0x000f62000c101d00 */
[----:B------:R-:W-:-:S03]  /*8130*/  VIADD R21, R21, UR6 ;  /* 0x0000000615157c36 */ /* 0x000fc60008000000 */
[----:B------:R-:W5:Y:S01]  /*8140*/  LD.E.128 R44, desc[UR38][R44.64] ;  /* 0x000000262c2c7980 */ /* 0x000f62000c101d00 */
[----:B------:R-:W-:-:S03]  /*8150*/  IMAD.U32 R81, RZ, RZ, UR10 ;  /* 0x0000000aff517e24 */ /* 0x000fc6000f8e00ff */
[----:B------:R-:W5:Y:S04]  /*8160*/  LD.E.128 R60, desc[UR38][R60.64] ;  /* 0x000000263c3c7980 */ /* 0x000f68000c101d00 */
[----:B------:R-:W5:Y:S04]  /*8170*/  LD.E.128 R56, desc[UR38][R56.64] ;  /* 0x0000002638387980 */ /* 0x000f68000c101d00 */
[----:B------:R-:W5:Y:S04]  /*8180*/  LD.E.128 R68, desc[UR38][R68.64] ;  /* 0x0000002644447980 */ /* 0x000f68000c101d00 */
[----:B------:R-:W5:Y:S04]  /*8190*/  LD.E.128 R64, desc[UR38][R64.64] ;  /* 0x0000002640407980 */ /* 0x000f68000c101d00 */
[----:B------:R-:W5:Y:S04]  /*81a0*/  LD.E.128 R76, desc[UR38][R76.64] ;  /* 0x000000264c4c7980 */ /* 0x000f68000c101d00 */
[----:B------:R-:W5:Y:S01]  /*81b0*/  LD.E.128 R72, desc[UR38][R72.64] ;  /* 0x0000002648487980 */ /* 0x000f62000c101d00 */
[----:B------:R-:W-:Y:S01]  /*81c0*/  UIMAD UR6, UR46, UR11, UR4 ;  /* 0x0000000b2e0672a4 */ /* 0x000fe2000f8e0204 */
[----:B------:R-:W-:Y:S01]  /*81d0*/  LOP3.LUT R6, R19, R6, R3, 0xfe, !PT ;  /* 0x0000000613067212 */ /* 0x000fe200078efe03 */
[----:B------:R-:W-:Y:S01]  /*81e0*/  IMAD.WIDE.U32 R20, R81, UR46, R20 ;  /* 0x0000002e51147c25 */ /* 0x000fe2000f8e0014 */
[----:B------:R-:W-:Y:S01]  /*81f0*/  @!PT LDS RZ, [RZ] ;  /* 0x00000000fffff984 */ /* 0x000fe20000000800 */
[----:B------:R-:W-:Y:S01]  /*8200*/  @!PT LDS RZ, [RZ] ;  /* 0x00000000fffff984 */ /* 0x000fe20000000800 */
[----:B------:R-:W-:Y:S01]  /*8210*/  @!PT LDS RZ, [RZ] ;  /* 0x00000000fffff984 */ /* 0x000fe20000000800 */
[----:B------:R-:W-:Y:S01]  /*8220*/  @!PT LDS RZ, [RZ] ;  /* 0x00000000fffff984 */ /* 0x000fe20000000800 */
[----:B------:R0:W-:Y:S06]  /*8230*/  MEMBAR.ALL.CTA ;  /* 0x0000000000007992 */ /* 0x0001ec0000008000 */
[----:B0-----:R-:W0:Y:S01]  /*8240*/  FENCE.VIEW.ASYNC.S ;  /* 0x00000000000073c6 */ /* 0x001e220000000000 */
[----:B------:R-:W-:Y:S01]  /*8250*/  UIADD3 UR4, UR42, 0x28c20, URZ ;  /* 0x00028c202a047890 */ /* 0x000fe2000fffe03f */
[----:B------:R-:W-:Y:S01]  /*8260*/  SEL R3, RZ, 0x40, P2 ;  /* 0x00000040ff037807 */ /* 0x000fe20001000000 */
[----:B-----5:R-:W-:Y:S01]  /*8270*/  IMAD R19, R187, -0x40, R0 ;  /* 0xffffffc0bb137824 */ /* 0x020fe200078e0200 */
[----:B------:R-:W-:Y:S01]  /*8280*/  IADD3 R80, R2, 0x1c0, RZ ;  /* 0x000001c002507810 */ /* 0x000fe20007ffe0ff */
[----:B------:R-:W-:Y:S01]  /*8290*/  VIADD R21, R21, UR6 ;  /* 0x0000000615157c36 */ /* 0x000fe20008000000 */
[----:B------:R-:W-:Y:S01]  /*82a0*/  ULDC.64 UR6, c[0x0][0xae8] ;  /* 0x0002ba0000067ab9 */ /* 0x000fe20000000a00 */
[----:B------:R-:W-:Y:S01]  /*82b0*/  UPRMT UR4, URZ, 0x654, UR4 ;  /* 0x000006543f047896 */ /* 0x000fe20008000004 */
[C---:B------:R-:W-:Y:S01]  /*82c0*/  ISETP.GE.AND P2, PT, R18.reuse, R19, PT ;  /* 0x000000131200720c */ /* 0x040fe20003f46270 */
[----:B------:R-:W-:Y:S01]  /*82d0*/  IMAD.U32 R83, RZ, RZ, UR6 ;  /* 0x00000006ff537e24 */ /* 0x000fe2000f8e00ff */
[----:B------:R-:W-:Y:S01]  /*82e0*/  UIMAD UR6, UR45, UR6, URZ ;  /* 0x000000062d0672a4 */ /* 0x000fe2000f8e023f */
[----:B------:R-:W-:Y:S01]  /*82f0*/  VIADD R0, R18, 0x20 ;  /* 0x0000002012007836 */ /* 0x000fe20000000000 */
[----:B------:R-:W-:Y:S01]  /*8300*/  ISETP.GE.AND P1, PT, R80, UR8, PT ;  /* 0x0000000850007c0c */ /* 0x000fe2000bf26270 */
[----:B------:R-:W-:Y:S01]  /*8310*/  IMAD.WIDE.U32 R82, R83, UR44, R20 ;  /* 0x0000002c53527c25 */ /* 0x000fe2000f8e0014 */
[----:B------:R-:W-:Y:S01]  /*8320*/  UIMAD UR6, UR44, UR7, UR6 ;  /* 0x000000072c0672a4 */ /* 0x000fe2000f8e0206 */
[----:B------:R-:W-:Y:S01]  /*8330*/  LOP3.LUT R3, R6, R3, RZ, 0xfc, !PT ;  /* 0x0000000306037212 */ /* 0x000fe200078efcff */
[----:B------:R-:W-:Y:S01]  /*8340*/  BSSY B1, `(.L_x_291) ;  /* 0x0000023000017945 */ /* 0x000fe20003800000 */
[----:B------:R-:W-:-:S02]  /*8350*/  ISETP.GE.AND P0, PT, R0, R19, PT ;  /* 0x000000130000720c */ /* 0x000fc40003f06270 */
[--C-:B------:R-:W-:Y:S02]  /*8360*/  SHF.R.S32.HI R19, RZ, 0x1f, R18.reuse ;  /* 0x0000001fff137819 */ /* 0x100fe40000011412 */
[----:B------:R-:W-:Y:S02]  /*8370*/  SEL R0, RZ, 0x80, P1 ;  /* 0x00000080ff007807 */ /* 0x000fe40000800000 */
[----:B------:R-:W-:Y:S01]  /*8380*/  IADD3 R89, R83, UR6, RZ ;  /* 0x0000000653597c10 */ /* 0x000fe2000fffe0ff */
[----:B0-----:R-:W-:Y:S01]  /*8390*/  SYNCS.ARRIVE.TRANS64.RED.A1T0 RZ, [UR4], RZ ;  /* 0x000000ffffff79a7 */ /* 0x001fe20008100404 */
[----:B------:R-:W-:Y:S01]  /*83a0*/  IMAD.WIDE R80, R187, 0x40, R18 ;  /* 0x00000040bb507825 */ /* 0x000fe200078e0212 */
[----:B------:R-:W-:Y:S01]  /*83b0*/  LOP3.LUT R0, R3, R0, RZ, 0xfc, !PT ;  /* 0x0000000003007212 */ /* 0x000fe200078efcff */
[----:B-1----:R-:W-:Y:S06]  /*83c0*/  @P2 BRA `(.L_x_292) ;  /* 0x0000000000682947 */ /* 0x002fec0003800000 */
[----:B------:R-:W-:Y:S01]  /*83d0*/  ULDC.64 UR6, c[0x0][0xad8] ;  /* 0x0002b60000067ab9 */ /* 0x000fe20000000a00 */
[----:B------:R-:W-:Y:S01]  /*83e0*/  IMAD.MOV.U32 R20, RZ, RZ, R82 ;  /* 0x000000ffff147224 */ /* 0x000fe200078e0052 */
[----:B------:R-:W-:Y:S01]  /*83f0*/  ISETP.GE.AND P2, PT, R2, UR8, PT ;  /* 0x0000000802007c0c */ /* 0x000fe2000bf46270 */
[----:B------:R-:W-:Y:S01]  /*8400*/  IMAD R85, R81, UR6, RZ ;  /* 0x0000000651557c24 */ /* 0x000fe2000f8e02ff */
[----:B------:R-:W-:Y:S01]  /*8410*/  ISETP.GE.AND P3, PT, R4, UR8, PT ;  /* 0x0000000804007c0c */ /* 0x000fe2000bf66270 */
[----:B------:R-:W-:Y:S01]  /*8420*/  IMAD.MOV.U32 R21, RZ, RZ, R89 ;  /* 0x000000ffff157224 */ /* 0x000fe200078e0059 */
[----:B------:R-:W-:Y:S01]  /*8430*/  ISETP.GE.AND P4, PT, R90, UR8, PT ;  /* 0x000000085a007c0c */ /* 0x000fe2000bf86270 */
[C---:B------:R-:W-:Y:S01]  /*8440*/  IMAD R85, R80.reuse, UR7, R85 ;  /* 0x0000000750557c24 */ /* 0x040fe2000f8e0255 */
[----:B------:R-:W-:Y:S01]  /*8450*/  LOP3.LUT P5, RZ, R3, 0x40, RZ, 0xc0, !PT ;  /* 0x0000004003ff7812 */ /* 0x000fe200078ac0ff */
[----:B------:R-:W-:Y:S01]  /*8460*/  IMAD.WIDE.U32 R20, R80, UR6, R20 ;  /* 0x0000000650147c25 */ /* 0x000fe2000f8e0014 */
[----:B------:R-:W-:Y:S01]  /*8470*/  ULDC.64 UR6, c[0x0][0xa80] ;  /* 0x0002a00000067ab9 */ /* 0x000fe20000000a00 */
[----:B------:R-:W-:-:S02]  /*8480*/  LOP3.LUT P6, RZ, R0, 0x80, RZ, 0xc0, !PT ;  /* 0x0000008000ff7812 */ /* 0x000fc400078cc0ff */
[----:B------:R-:W-:Y:S01]  /*8490*/  IMAD.IADD R21, R21, 0x1, R85 ;  /* 0x0000000115157824 */ /* 0x000fe200078e0255 */
[----:B------:R-:W-:-:S04]  /*84a0*/  LEA R84, P1, R20, UR6, 0x1 ;  /* 0x0000000614547c11 */ /* 0x000fc8000f8208ff */
[----:B------:R-:W-:Y:S02]  /*84b0*/  LEA.HI.X R85, R20, UR7, R21, 0x1, P1 ;  /* 0x0000000714557c11 */ /* 0x000fe400088f0c15 */
[----:B------:R-:W-:-:S03]  /*84c0*/  ISETP.GE.AND P1, PT, R86, UR8, PT ;  /* 0x0000000856007c0c */ /* 0x000fc6000bf26270 */
[----:B------:R0:W-:Y:S01]  /*84d0*/  @!P2 STG.E.128 desc[UR38][R84.64], R12 ;  /* 0x0000000c5400a986 */ /* 0x0001e2000c101d26 */
[----:B------:R-:W-:-:S03]  /*84e0*/  ISETP.GE.AND P2, PT, R87, UR8, PT ;  /* 0x0000000857007c0c */ /* 0x000fc6000bf46270 */
[----:B------:R0:W-:Y:S01]  /*84f0*/  @!P3 STG.E.128 desc[UR38][R84.64+0x80], R28 ;  /* 0x0000801c5400b986 */ /* 0x0001e2000c101d26 */
[----:B------:R-:W-:-:S03]  /*8500*/  ISETP.GE.AND P3, PT, R88, UR8, PT ;  /* 0x0000000858007c0c */ /* 0x000fc6000bf66270 */
[----:B------:R0:W-:Y:S04]  /*8510*/  @!P4 STG.E.128 desc[UR38][R84.64+0x280], R60 ;  /* 0x0002803c5400c986 */ /* 0x0001e8000c101d26 */
[----:B------:R0:W-:Y:S04]  /*8520*/  @!P1 STG.E.128 desc[UR38][R84.64+0x100], R40 ;  /* 0x0001002854009986 */ /* 0x0001e8000c101d26 */
[----:B------:R0:W-:Y:S04]  /*8530*/  @!P2 STG.E.128 desc[UR38][R84.64+0x180], R48 ;  /* 0x000180305400a986 */ /* 0x0001e8000c101d26 */
[----:B------:R0:W-:Y:S04]  /*8540*/  @!P3 STG.E.128 desc[UR38][R84.64+0x200], R52 ;  /* 0x000200345400b986 */ /* 0x0001e8000c101d26 */
[----:B------:R0:W-:Y:S04]  /*8550*/  @P5 STG.E.128 desc[UR38][R84.64+0x300], R68 ;  /* 0x0003004454005986 */ /* 0x0001e8000c101d26 */
[----:B------:R0:W-:Y:S02]  /*8560*/  @P6 STG.E.128 desc[UR38][R84.64+0x380], R76 ;  /* 0x0003804c54006986 */ /* 0x0001e4000c101d26 */
.L_x_292:
[----:B------:R-:W-:Y:S05]  /*8570*/  BSYNC B1 ;  /* 0x0000000000017941 */ /* 0x000fea0003800000 */
.L_x_291:
[----:B------:R-:W-:Y:S05]  /*8580*/  @P0 BRA `(.L_x_293) ;  /* 0x0000000c002c0947 */ /* 0x000fea0003800000 */
[----:B0-----:R-:W-:Y:S01]  /*8590*/  IADD3 R15, P0, R80, 0x20, RZ ;  /* 0x00000020500f7810 */ /* 0x001fe20007f1e0ff */
[----:B------:R-:W-:Y:S01]  /*85a0*/  ULDC.64 UR6, c[0x0][0xad8] ;  /* 0x0002b60000067ab9 */ /* 0x000fe20000000a00 */
[----:B------:R-:W-:Y:S01]  /*85b0*/  MOV R13, R89 ;  /* 0x00000059000d7202 */ /* 0x000fe20000000f00 */
[----:B------:R-:W-:Y:S01]  /*85c0*/  IMAD.MOV.U32 R12, RZ, RZ, R82 ;  /* 0x000000ffff0c7224 */ /* 0x000fe200078e0052 */
[----:B------:R-:W-:Y:S01]  /*85d0*/  ISETP.GE.AND P4, PT, R4, UR8, PT ;  /* 0x0000000804007c0c */ /* 0x000fe2000bf86270 */
[----:B------:R-:W-:Y:S01]  /*85e0*/  IMAD.X R80, RZ, RZ, R81, P0 ;  /* 0x000000ffff507224 */ /* 0x000fe200000e0651 */
[----:B------:R-:W-:Y:S01]  /*85f0*/  ISETP.GE.AND P3, PT, R86, UR8, PT ;  /* 0x0000000856007c0c */ /* 0x000fe2000bf66270 */
[----:B------:R-:W-:Y:S01]  /*8600*/  IMAD.WIDE.U32 R12, R15, UR6, R12 ;  /* 0x000000060f0c7c25 */ /* 0x000fe2000f8e000c */
[----:B------:R-:W-:Y:S02]  /*8610*/  ISETP.GE.AND P5, PT, R2, UR8, PT ;  /* 0x0000000802007c0c */ /* 0x000fe4000bfa6270 */
[----:B------:R-:W-:Y:S01]  /*8620*/  ISETP.GE.AND P2, PT, R87, UR8, PT ;  /* 0x0000000857007c0c */ /* 0x000fe2000bf46270 */
[----:B------:R-:W-:Y:S01]  /*8630*/  IMAD R80, R80, UR6, RZ ;  /* 0x0000000650507c24 */ /* 0x000fe2000f8e02ff */
[----:B------:R-:W-:-:S02]  /*8640*/  ISETP.GE.AND P1, PT, R88, UR8, PT ;  /* 0x0000000858007c0c */ /* 0x000fc4000bf26270 */
[----:B------:R-:W-:Y:S01]  /*8650*/  ISETP.GE.AND P0, PT, R90, UR8, PT ;  /* 0x000000085a007c0c */ /* 0x000fe2000bf06270 */
[----:B------:R-:W-:Y:S01]  /*8660*/  IMAD R15, R15, UR7, R80 ;  /* 0x000000070f0f7c24 */ /* 0x000fe2000f8e0250 */
[----:B------:R-:W-:Y:S02]  /*8670*/  ULDC.64 UR6, c[0x0][0xa80] ;  /* 0x0002a00000067ab9 */ /* 0x000fe40000000a00 */
[----:B------:R-:W-:Y:S01]  /*8680*/  LEA R14, P6, R12, UR6, 0x1 ;  /* 0x000000060c0e7c11 */ /* 0x000fe2000f8c08ff */
[----:B------:R-:W-:-:S05]  /*8690*/  IMAD.IADD R13, R13, 0x1, R15 ;  /* 0x000000010d0d7824 */ /* 0x000fca00078e020f */
[----:B------:R-:W-:Y:S02]  /*86a0*/  LEA.HI.X R15, R12, UR7, R13, 0x1, P6 ;  /* 0x000000070c0f7c11 */ /* 0x000fe4000b0f0c0d */
[----:B------:R-:W-:-:S03]  /*86b0*/  LOP3.LUT P6, RZ, R3, 0x40, RZ, 0xc0, !PT ;  /* 0x0000004003ff7812 */ /* 0x000fc600078cc0ff */
[----:B------:R2:W-:Y:S04]  /*86c0*/  @!P5 STG.E.128 desc[UR38][R14.64], R8 ;  /* 0x000000080e00d986 */ /* 0x0005e8000c101d26 */
[----:B------:R2:W-:Y:S04]  /*86d0*/  @!P4 STG.E.128 desc[UR38][R14.64+0x80], R24 ;  /* 0x000080180e00c986 */ /* 0x0005e8000c101d26 */
[----:B------:R2:W-:Y:S04]  /*86e0*/  @!P3 STG.E.128 desc[UR38][R14.64+0x100], R32 ;  /* 0x000100200e00b986 */ /* 0x0005e8000c101d26 */
[----:B------:R2:W-:Y:S04]  /*86f0*/  @!P2 STG.E.128 desc[UR38][R14.64+0x180], R36 ;  /* 0x000180240e00a986 */ /* 0x0005e8000c101d26 */
[----:B------:R2:W-:Y:S04]  /*8700*/  @!P1 STG.E.128 desc[UR38][R14.64+0x200], R44 ;  /* 0x0002002c0e009986 */ /* 0x0005e8000c101d26 */
[----:B------:R2:W-:Y:S04]  /*8710*/  @P6 STG.E.128 desc[UR38][R14.64+0x300], R64 ;  /* 0x000300400e006986 */ /* 0x0005e8000c101d26 */
[----:B------:R2:W-:Y:S01]  /*8720*/  @!P0 STG.E.128 desc[UR38][R14.64+0x280], R56 ;  /* 0x000280380e008986 */ /* 0x0005e2000c101d26 */
[----:B------:R-:W-:-:S13]  /*8730*/  LOP3.LUT P0, RZ, R0, 0x80, RZ, 0xc0, !PT ;  /* 0x0000008000ff7812 */ /* 0x000fda000780c0ff */
[----:B------:R-:W-:Y:S05]  /*8740*/  @!P0 BRA `(.L_x_293) ;  /* 0x0000000800bc8947 */ /* 0x000fea0003800000 */
[----:B------:R3:W-:Y:S01]  /*8750*/  STG.E.128 desc[UR38][R14.64+0x380], R72 ;  /* 0x000380480e007986 */ /* 0x0007e2000c101d26 */
[----:B------:R-:W-:Y:S05]  /*8760*/  BRA `(.L_x_293) ;  /* 0x0000000800b47947 */ /* 0x000fea0003800000 */
.L_x_288:
[----:B------:R-:W-:Y:S01]  /*8770*/  ULDC.64 UR6, c[0x0][0xbd8] ;  /* 0x0002f60000067ab9 */ /* 0x000fe20000000a00 */
[----:B------:R-:W-:Y:S01]  /*8780*/  USHF.L.U32 UR8, UR44, 0x2, URZ ;  /* 0x000000022c087899 */ /* 0x000fe2000800063f */
[----:B------:R-:W-:Y:S01]  /*8790*/  IMAD.MOV.U32 R13, RZ, RZ, RZ ;  /* 0x000000ffff0d7224 */ /* 0x000fe200078e00ff */
[----:B------:R-:W-:Y:S02]  /*87a0*/  UISETP.NE.U32.AND UP0, UPT, UR6, URZ, UPT ;  /* 0x0000003f0600728c */ /* 0x000fe4000bf05070 */
[----:B------:R-:W-:Y:S02]  /*87b0*/  USHF.L.U64.HI UR9, UR44, 0x2, UR45 ;  /* 0x000000022c097899 */ /* 0x000fe4000801022d */
[----:B------:R-:W-:Y:S02]  /*87c0*/  UISETP.NE.AND.EX UP0, UPT, UR7, URZ, UPT, UP0 ;  /* 0x0000003f0700728c */ /* 0x000fe4000bf05300 */
[----:B------:R-:W-:Y:S01]  /*87d0*/  UIADD3 UR4, UP1, UR8, UR6, URZ ;  /* 0x0000000608047290 */ /* 0x000fe2000ff3e03f */
[----:B------:R-:W0:Y:S01]  /*87e0*/  LDC R0, c[0x0][0xa88] ;  /* 0x0002a200ff007b82 */ /* 0x000e220000000800 */
[----:B------:R-:W-:Y:S01]  /*87f0*/  VIADD R6, R2, 0x40 ;  /* 0x0000004002067836 */ /* 0x000fe20000000000 */
[----:B------:R-:W-:Y:S01]  /*8800*/  ULDC UR10, c[0x0][0xa8c] ;  /* 0x0002a300000a7ab9 */ /* 0x000fe20000000800 */
[----:B------:R-:W-:Y:S01]  /*8810*/  PLOP3.LUT P1, PT, PT, PT, UP0, 0x80, 0x0 ;  /* 0x000000000000781c */ /* 0x000fe20003f2f008 */
[----:B------:R-:W-:Y:S01]  /*8820*/  UIADD3.X UR6, UR9, UR7, URZ, UP1, !UPT ;  /* 0x0000000709067290 */ /* 0x000fe20008ffe43f */
[----:B------:R-:W-:-:S05]  /*8830*/  IMAD.U32 R8, RZ, RZ, UR4 ;  /* 0x00000004ff087e24 */ /* 0x000fca000f8e00ff */
[----:B------:R-:W-:Y:S01]  /*8840*/  IMAD.U32 R9, RZ, RZ, UR6 ;  /* 0x00000006ff097e24 */ /* 0x000fe2000f8e00ff */
[----:B------:R-:W-:-:S05]  /*8850*/  ULDC.64 UR6, c[0x0][0xbe0] ;  /* 0x0002f80000067ab9 */ /* 0x000fca0000000a00 */
[----:B------:R-:W5:Y:S01]  /*8860*/  @P1 LDG.E R13, desc[UR38][R8.64] ;  /* 0x00000026080d1981 */ /* 0x000f62000c1e1900 */
[----:B------:R-:W-:-:S04]  /*8870*/  UISETP.NE.U32.AND UP1, UPT, UR6, URZ, UPT ;  /* 0x0000003f0600728c */ /* 0x000fc8000bf25070 */
[----:B------:R-:W-:Y:S01]  /*8880*/  UISETP.NE.AND.EX UP1, UPT, UR7, URZ, UPT, UP1 ;  /* 0x0000003f0700728c */ /* 0x000fe2000bf25310 */
[----:B------:R-:W-:-:S05]  /*8890*/  ISETP.GE.AND P3, PT, R6, UR10, PT ;  /* 0x0000000a06007c0c */ /* 0x000fca000bf66270 */
[----:B------:R-:W-:-:S05]  /*88a0*/  PLOP3.LUT P2, PT, PT, PT, UP1, 0x80, 0x0 ;  /* 0x000000000000781c */ /* 0x000fca0003f4f018 */
[----:B------:R-:W-:Y:S01]  /*88b0*/  @UP1 UIADD3 UR6, UP2, UR8, UR6, URZ ;  /* 0x0000000608061290 */ /* 0x000fe2000ff5e03f */
[----:B------:R-:W-:-:S03]  /*88c0*/  SEL R4, RZ, 0xffffffff, P3 ;  /* 0xffffffffff047807 */ /* 0x000fc60001800000 */
[----:B------:R-:W-:Y:S01]  /*88d0*/  @UP1 UIADD3.X UR7, UR9, UR7, URZ, UP2, !UPT ;  /* 0x0000000709071290 */ /* 0x000fe200097fe43f */
[C---:B------:R-:W-:Y:S01]  /*88e0*/  VIADD R14, R2.reuse, 0x80 ;  /* 0x00000080020e7836 */ /* 0x040fe20000000000 */
[C---:B------:R-:W-:Y:S01]  /*88f0*/  ISETP.GE.AND P0, PT, R2.reuse, UR10, PT ;  /* 0x0000000a02007c0c */ /* 0x040fe2000bf06270 */
[----:B------:R-:W-:Y:S02]  /*8900*/  VIADD R20, R2, 0xc0 ;  /* 0x000000c002147836 */ /* 0x000fe40000000000 */
[----:B------:R-:W-:Y:S01]  /*8910*/  IMAD.U32 R10, RZ, RZ, UR6 ;  /* 0x00000006ff0a7e24 */ /* 0x000fe2000f8e00ff */
[----:B------:R-:W-:Y:S01]  /*8920*/  MOV R11, UR7 ;  /* 0x00000007000b7c02 */ /* 0x000fe20008000f00 */
[----:B------:R-:W-:Y:S01]  /*8930*/  IMAD.SHL.U32 R4, R4, 0x2, RZ ;  /* 0x0000000204047824 */ /* 0x000fe200078e00ff */
[----:B------:R-:W-:Y:S02]  /*8940*/  SEL R3, RZ, 0x1, P0 ;  /* 0x00000001ff037807 */ /* 0x000fe40000000000 */
[----:B------:R-:W-:Y:S01]  /*8950*/  ISETP.GE.AND P4, PT, R14, UR10, PT ;  /* 0x0000000a0e007c0c */ /* 0x000fe2000bf86270 */
[----:B------:R-:W-:Y:S01]  /*8960*/  VIADD R12, R2, 0x180 ;  /* 0x00000180020c7836 */ /* 0x000fe20000000000 */
[----:B------:R-:W-:Y:S01]  /*8970*/  ISETP.GE.AND P5, PT, R20, UR10, PT ;  /* 0x0000000a14007c0c */ /* 0x000fe2000bfa6270 */
[----:B0-----:R0:W5:Y:S01]  /*8980*/  @P2 LDG.E R0, desc[UR38][R10.64] ;  /* 0x000000260a002981 */ /* 0x001162000c1e1900 */
[----:B------:R-:W-:-:S02]  /*8990*/  LOP3.LUT R3, R4, 0x2, R3, 0xe2, !PT ;  /* 0x0000000204037812 */ /* 0x000fc400078ee203 */
[----:B------:R-:W-:Y:S02]  /*89a0*/  SEL R4, RZ, 0x4, P4 ;  /* 0x00000004ff047807 */ /* 0x000fe40002000000 */
[----:B------:R-:W-:Y:S02]  /*89b0*/  ISETP.GE.AND P0, PT, R12, UR10, PT ;  /* 0x0000000a0c007c0c */ /* 0x000fe4000bf06270 */
[----:B------:R-:W-:Y:S02]  /*89c0*/  ISETP.GE.AND P3, PT, R190, 0x40, PT ;  /* 0x00000040be00780c */ /* 0x000fe40003f66270 */
[----:B0-----:R-:W-:-:S04]  /*89d0*/  SEL R10, RZ, 0x8, P5 ;  /* 0x00000008ff0a7807 */ /* 0x001fc80002800000 */
[----:B------:R-:W-:Y:S01]  /*89e0*/  LOP3.LUT R12, R10, R3, R4, 0xfe, !PT ;  /* 0x000000030a0c7212 */ /* 0x000fe200078efe04 */
[----:B------:R-:W-:Y:S06]  /*89f0*/  @P2 BRA `(.L_x_294) ;  /* 0x0000000000102947 */ /* 0x000fec0003800000 */
[----:B------:R-:W-:Y:S05]  /*8a00*/  @!P1 BRA `(.L_x_294) ;  /* 0x00000000000c9947 */ /* 0x000fea0003800000 */
[----:B------:R-:W2:Y:S04]  /*8a10*/  LDG.E R3, desc[UR38][R8.64] ;  /* 0x0000002608037981 */ /* 0x000ea8000c1e1900 */
[----:B-----5:R-:W2:Y:S02]  /*8a20*/  LDG.E R0, desc[UR38][R8.64+0x4] ;  /* 0x0000042608007981 */ /* 0x020ea4000c1e1900 */
[----:B--2---:R-:W-:-:S07]  /*8a30*/  IADD3 R0, -R3, R0, RZ ;  /* 0x0000000003007210 */ /* 0x004fce0007ffe1ff */
.L_x_294:
[----:B------:R-:W-:Y:S01]  /*8a40*/  USHF.R.S32.HI UR7, URZ, 0x1f, UR46 ;  /* 0x0000001f3f077899 */ /* 0x000fe2000801142e */
[----:B------:R-:W-:Y:S01]  /*8a50*/  BSSY B1, `(.L_x_295) ;  /* 0x0000020000017945 */ /* 0x000fe20003800000 */
[----:B------:R-:W-:Y:S01]  /*8a60*/  USEL UR44, UR44, URZ, !UP0 ;  /* 0x0000003f2c2c7287 */ /* 0x000fe2000c000000 */
[C---:B------:R-:W-:Y:S01]  /*8a70*/  VIADD R26, R2.reuse, 0x100 ;  /* 0x00000100021a7836 */ /* 0x040fe20000000000 */
[----:B------:R-:W-:Y:S01]  /*8a80*/  USEL UR45, UR45, URZ, !UP0 ;  /* 0x0000003f2d2d7287 */ /* 0x000fe2000c000000 */
[----:B------:R-:W-:Y:S01]  /*8a90*/  VIADD R27, R2, 0x140 ;  /* 0x00000140021b7836 */ /* 0x000fe20000000000 */
[----:B------:R-:W-:Y:S02]  /*8aa0*/  SHF.R.S32.HI R15, RZ, 0x1f, R2 ;  /* 0x0000001fff0f7819 */ /* 0x000fe40000011402 */
[----:B-----5:R-:W-:Y:S01]  /*8ab0*/  SHF.R.S32.HI R4, RZ, 0x1f, R13 ;  /* 0x0000001fff047819 */ /* 0x020fe2000001140d */
[----:B------:R-:W-:Y:S07]  /*8ac0*/  @P3 BRA `(.L_x_296) ;  /* 0x0000000000603947 */ /* 0x000fee0003800000 */
[----:B------:R-:W0:Y:S02]  /*8ad0*/  S2R R3, SR_TID.X ;  /* 0x0000000000037919 */ /* 0x000e240000002100 */
[----:B0-----:R-:W-:-:S04]  /*8ae0*/  IMAD R3, R187, 0x40, R3 ;  /* 0x00000040bb037824 */ /* 0x001fc800078e0203 */
[----:B------:R-:W-:-:S05]  /*8af0*/  VIADD R3, R3, 0xffffff80 ;  /* 0xffffff8003037836 */ /* 0x000fca0000000000 */
[----:B------:R-:W-:-:S13]  /*8b00*/  ISETP.GE.AND P1, PT, R3, R0, PT ;  /* 0x000000000300720c */ /* 0x000fda0003f26270 */
[----:B------:R-:W-:Y:S05]  /*8b10*/  @P1 BRA `(.L_x_296) ;  /* 0x00000000004c1947 */ /* 0x000fea0003800000 */
[C---:B------:R-:W-:Y:S01]  /*8b20*/  IADD3 R8, P1, R3.reuse, R13, RZ ;  /* 0x0000000d03087210 */ /* 0x040fe20007f3e0ff */
[----:B------:R-:W-:Y:S02]  /*8b30*/  ULDC.64 UR8, c[0x0][0xb70] ;  /* 0x0002dc0000087ab9 */ /* 0x000fe40000000a00 */
[----:B------:R-:W-:Y:S01]  /*8b40*/  UIMAD UR4, UR7, UR8, URZ ;  /* 0x00000008070472a4 */ /* 0x000fe2000f8e023f */
[----:B------:R-:W-:Y:S01]  /*8b50*/  LEA.HI.X.SX32 R9, R3, R4, 0x1, P1 ;  /* 0x0000000403097211 */ /* 0x000fe200008f0eff */
[----:B------:R-:W-:Y:S02]  /*8b60*/  IMAD.U32 R3, RZ, RZ, UR8 ;  /* 0x00000008ff037e24 */ /* 0x000fe4000f8e00ff */
[----:B------:R-:W-:Y:S02]  /*8b70*/  UIMAD UR4, UR46, UR9, UR4 ;  /* 0x000000092e0472a4 */ /* 0x000fe4000f8e0204 */
[----:B------:R-:W-:Y:S01]  /*8b80*/  IMAD.WIDE.U32 R8, R3, UR46, R8 ;  /* 0x0000002e03087c25 */ /* 0x000fe2000f8e0008 */
[----:B------:R-:W-:-:S02]  /*8b90*/  ULDC.64 UR8, c[0x0][0xb78] ;  /* 0x0002de0000087ab9 */ /* 0x000fc40000000a00 */
[----:B------:R-:W-:Y:S02]  /*8ba0*/  UIMAD UR6, UR45, UR8, URZ ;  /* 0x000000082d0672a4 */ /* 0x000fe4000f8e023f */
[----:B------:R-:W-:Y:S01]  /*8bb0*/  IMAD.U32 R3, RZ, RZ, UR8 ;  /* 0x00000008ff037e24 */ /* 0x000fe2000f8e00ff */
[----:B------:R-:W-:Y:S01]  /*8bc0*/  IADD3 R9, R9, UR4, RZ ;  /* 0x0000000409097c10 */ /* 0x000fe2000fffe0ff */
[----:B------:R-:W-:Y:S02]  /*8bd0*/  UIMAD UR6, UR44, UR9, UR6 ;  /* 0x000000092c0672a4 */ /* 0x000fe4000f8e0206 */
[----:B------:R-:W-:Y:S01]  /*8be0*/  IMAD.WIDE.U32 R8, R3, UR44, R8 ;  /* 0x0000002c03087c25 */ /* 0x000fe2000f8e0008 */
[----:B------:R-:W-:-:S03]  /*8bf0*/  ULDC.64 UR8, c[0x0][0xb40] ;  /* 0x0002d00000087ab9 */ /* 0x000fc60000000a00 */
[----:B------:R-:W-:Y:S01]  /*8c00*/  VIADD R3, R9, UR6 ;  /* 0x0000000609037c36 */ /* 0x000fe20008000000 */
[----:B------:R-:W-:-:S04]  /*8c10*/  LEA R10, P1, R8, UR8, 0x2 ;  /* 0x00000008080a7c11 */ /* 0x000fc8000f8210ff */
[----:B------:R-:W-:Y:S01]  /*8c20*/  LEA.HI.X R11, R8, UR9, R3, 0x2, P1 ;  /* 0x00000009080b7c11 */ /* 0x000fe200088f1403 */
[----:B------:R-:W-:-:S05]  /*8c30*/  IMAD.MOV.U32 R3, RZ, RZ, -0x800000 ;  /* 0xff800000ff037424 */ /* 0x000fca00078e00ff */
[----:B------:R0:W-:Y:S03]  /*8c40*/  STG.E desc[UR38][R10.64], R3 ;  /* 0x000000030a007986 */ /* 0x0001e6000c101926 */
.L_x_296:
[----:B------:R-:W-:Y:S05]  /*8c50*/  BSYNC B1 ;  /* 0x0000000000017941 */ /* 0x000fea0003800000 */
.L_x_295:
[----:B------:R-:W-:Y:S01]  /*8c60*/  ULDC.64 UR8, c[0x0][0xaa0] ;  /* 0x0002a80000087ab9 */ /* 0x000fe20000000a00 */
[----:B0-----:R-:W-:Y:S01]  /*8c70*/  IMAD.MOV.U32 R3, RZ, RZ, R15 ;  /* 0x000000ffff037224 */ /* 0x001fe200078e000f */
[----:B------:R-:W-:Y:S01]  /*8c80*/  ISETP.GE.AND P1, PT, R26, UR10, PT ;  /* 0x0000000a1a007c0c */ /* 0x000fe2000bf26270 */
[----:B------:R-:W-:Y:S01]  /*8c90*/  IMAD R4, R4, UR8, RZ ;  /* 0x0000000804047c24 */ /* 0x000fe2000f8e02ff */
[----:B------:R-:W-:Y:S01]  /*8ca0*/  ISETP.GE.AND P2, PT, R27, UR10, PT ;  /* 0x0000000a1b007c0c */ /* 0x000fe2000bf46270 */
[C---:B------:R-:W-:Y:S01]  /*8cb0*/  IMAD.WIDE.U32 R8, R13.reuse, UR8, R2 ;  /* 0x000000080d087c25 */ /* 0x040fe2000f8e0002 */
[----:B------:R-:W-:Y:S01]  /*8cc0*/  SEL R3, RZ, 0x10, P1 ;  /* 0x00000010ff037807 */ /* 0x000fe20000800000 */
[----:B------:R-:W-:Y:S02]  /*8cd0*/  BSSY B1, `(.L_x_297) ;  /* 0x0000039000017945 */ /* 0x000fe40003800000 */
[----:B------:R-:W-:Y:S01]  /*8ce0*/  IMAD R13, R13, UR9, R4 ;  /* 0x000000090d0d7c24 */ /* 0x000fe2000f8e0204 */
[----:B------:R-:W-:Y:S01]  /*8cf0*/  ULDC.64 UR8, c[0x0][0xae0] ;  /* 0x0002b80000087ab9 */ /* 0x000fe20000000a00 */
[----:B------:R-:W-:Y:S01]  /*8d00*/  SEL R4, RZ, 0x20, P2 ;  /* 0x00000020ff047807 */ /* 0x000fe20001000000 */
[----:B------:R-:W-:Y:S01]  /*8d10*/  UIMAD UR4, UR7, UR8, URZ ;  /* 0x00000008070472a4 */ /* 0x000fe2000f8e023f */
[----:B------:R-:W-:Y:S01]  /*8d20*/  VIADD R10, R2, 0x1c0 ;  /* 0x000001c0020a7836 */ /* 0x000fe20000000000 */
[----:B------:R-:W-:Y:S01]  /*8d30*/  IADD3 R9, R9, R13, RZ ;  /* 0x0000000d09097210 */ /* 0x000fe20007ffe0ff */
[----:B------:R-:W-:Y:S01]  /*8d40*/  IMAD.U32 R13, RZ, RZ, UR8 ;  /* 0x00000008ff0d7e24 */ /* 0x000fe2000f8e00ff */
[----:B------:R-:W-:Y:S01]  /*8d50*/  LOP3.LUT R11, R4, R12, R3, 0xfe, !PT ;  /* 0x0000000c040b7212 */ /* 0x000fe200078efe03 */
[----:B------:R-:W-:Y:S01]  /*8d60*/  UIMAD UR4, UR46, UR9, UR4 ;  /* 0x000000092e0472a4 */ /* 0x000fe2000f8e0204 */
[----:B------:R-:W-:Y:S01]  /*8d70*/  IMAD R3, R187, -0x40, R0 ;  /* 0xffffffc0bb037824 */ /* 0x000fe200078e0200 */
[----:B------:R-:W-:Y:S01]  /*8d80*/  SEL R4, RZ, 0x40, P0 ;  /* 0x00000040ff047807 */ /* 0x000fe20000000000 */
[----:B------:R-:W-:Y:S01]  /*8d90*/  IMAD.WIDE.U32 R8, R13, UR46, R8 ;  /* 0x0000002e0d087c25 */ /* 0x000fe2000f8e0008 */
[----:B------:R-:W-:Y:S01]  /*8da0*/  ULDC.64 UR6, c[0x0][0xae8] ;  /* 0x0002ba0000067ab9 */ /* 0x000fe20000000a00 */
[----:B------:R-:W-:-:S02]  /*8db0*/  ISETP.GE.AND P2, PT, R10, UR10, PT ;  /* 0x0000000a0a007c0c */ /* 0x000fc4000bf46270 */
[C---:B------:R-:W-:Y:S01]  /*8dc0*/  ISETP.GE.AND P1, PT, R18.reuse, R3, PT ;  /* 0x000000031200720c */ /* 0x040fe20003f26270 */
[----:B------:R-:W-:Y:S01]  /*8dd0*/  VIADD R9, R9, UR4 ;  /* 0x0000000409097c36 */ /* 0x000fe20008000000 */
[----:B------:R-:W-:Y:S01]  /*8de0*/  LOP3.LUT R21, R11, R4, RZ, 0xfc, !PT ;  /* 0x000000040b157212 */ /* 0x000fe200078efcff */
[----:B------:R-:W-:Y:S02]  /*8df0*/  UIMAD UR4, UR45, UR6, URZ ;  /* 0x000000062d0472a4 */ /* 0x000fe4000f8e023f */
[----:B------:R-:W-:Y:S01]  /*8e00*/  IMAD.U32 R11, RZ, RZ, UR6 ;  /* 0x00000006ff0b7e24 */ /* 0x000fe2000f8e00ff */
[----:B------:R-:W-:Y:S01]  /*8e10*/  SHF.R.S32.HI R13, RZ, 0x1f, R18 ;  /* 0x0000001fff0d7819 */ /* 0x000fe20000011412 */
[----:B------:R-:W-:Y:S01]  /*8e20*/  VIADD R0, R18, 0x20 ;  /* 0x0000002012007836 */ /* 0x000fe20000000000 */
[----:B------:R-:W-:Y:S02]  /*8e30*/  UIMAD UR4, UR44, UR7, UR4 ;  /* 0x000000072c0472a4 */ /* 0x000fe4000f8e0204 */
[----:B------:R-:W-:-:S02]  /*8e40*/  IMAD.WIDE.U32 R10, R11, UR44, R8 ;  /* 0x0000002c0b0a7c25 */ /* 0x000fc4000f8e0008 */
[----:B------:R-:W-:Y:S02]  /*8e50*/  ISETP.GE.AND P0, PT, R0, R3, PT ;  /* 0x000000030000720c */ /* 0x000fe40003f06270 */
[----:B------:R-:W-:Y:S01]  /*8e60*/  IMAD.MOV.U32 R12, RZ, RZ, R18 ;  /* 0x000000ffff0c7224 */ /* 0x000fe200078e0012 */
[----:B------:R-:W-:Y:S02]  /*8e70*/  SEL R0, RZ, 0x80, P2 ;  /* 0x00000080ff007807 */ /* 0x000fe40001000000 */
[----:B------:R-:W-:Y:S01]  /*8e80*/  IADD3 R15, R11, UR4, RZ ;  /* 0x000000040b0f7c10 */ /* 0x000fe2000fffe0ff */
[----:B------:R-:W-:Y:S01]  /*8e90*/  IMAD.WIDE R12, R187, 0x40, R12 ;  /* 0x00000040bb0c7825 */ /* 0x000fe200078e020c */
[----:B------:R-:W-:Y:S01]  /*8ea0*/  LOP3.LUT R0, R21, R0, RZ, 0xfc, !PT ;  /* 0x0000000015007212 */ /* 0x000fe200078efcff */
[----:B------:R-:W-:Y:S06]  /*8eb0*/  @P1 BRA `(.L_x_298) ;  /* 0x0000000000681947 */ /* 0x000fec0003800000 */
[----:B------:R-:W-:Y:S01]  /*8ec0*/  ULDC.64 UR6, c[0x0][0xad8] ;  /* 0x0002b60000067ab9 */ /* 0x000fe20000000a00 */
[----:B------:R-:W-:Y:S01]  /*8ed0*/  IMAD.MOV.U32 R8, RZ, RZ, R10 ;  /* 0x000000ffff087224 */ /* 0x000fe200078e000a */
[----:B------:R-:W-:Y:S01]  /*8ee0*/  ISETP.GE.AND P6, PT, R2, UR10, PT ;  /* 0x0000000a02007c0c */ /* 0x000fe2000bfc6270 */
[----:B------:R-:W-:Y:S01]  /*8ef0*/  IMAD R3, R13, UR6, RZ ;  /* 0x000000060d037c24 */ /* 0x000fe2000f8e02ff */
[----:B------:R-:W-:Y:S01]  /*8f00*/  ISETP.GE.AND P5, PT, R6, UR10, PT ;  /* 0x0000000a06007c0c */ /* 0x000fe2000bfa6270 */
[----:B------:R-:W-:Y:S01]  /*8f10*/  IMAD.MOV.U32 R9, RZ, RZ, R15 ;  /* 0x000000ffff097224 */ /* 0x000fe200078e000f */
[----:B------:R-:W-:Y:S01]  /*8f20*/  ISETP.GE.AND P4, PT, R20, UR10, PT ;  /* 0x0000000a14007c0c */ /* 0x000fe2000bf86270 */
[----:B------:R-:W-:Y:S01]  /*8f30*/  IMAD R3, R12, UR7, R3 ;  /* 0x000000070c037c24 */ /* 0x000fe2000f8e0203 */
[----:B------:R-:W-:Y:S01]  /*8f40*/  ISETP.GE.AND P3, PT, R26, UR10, PT ;  /* 0x0000000a1a007c0c */ /* 0x000fe2000bf66270 */
[----:B------:R-:W-:Y:S01]  /*8f50*/  IMAD.WIDE.U32 R8, R12, UR6, R8 ;  /* 0x000000060c087c25 */ /* 0x000fe2000f8e0008 */
[----:B------:R-:W-:Y:S01]  /*8f60*/  ULDC.64 UR6, c[0x0][0xa80] ;  /* 0x0002a00000067ab9 */ /* 0x000fe20000000a00 */
[----:B------:R-:W-:-:S02]  /*8f70*/  ISETP.GE.AND P2, PT, R27, UR10, PT ;  /* 0x0000000a1b007c0c */ /* 0x000fc4000bf46270 */
[----:B------:R-:W-:Y:S01]  /*8f80*/  IMAD.IADD R3, R9, 0x1, R3 ;  /* 0x0000000109037824 */ /* 0x000fe200078e0203 */
[----:B------:R-:W-:-:S04]  /*8f90*/  LEA R24, P1, R8, UR6, 0x1 ;  /* 0x0000000608187c11 */ /* 0x000fc8000f8208ff */
[----:B------:R-:W-:Y:S02]  /*8fa0*/  LEA.HI.X R25, R8, UR7, R3, 0x1, P1 ;  /* 0x0000000708197c11 */ /* 0x000fe400088f0c03 */
[----:B------:R-:W-:-:S03]  /*8fb0*/  ISETP.GE.AND P1, PT, R14, UR10, PT ;  /* 0x0000000a0e007c0c */ /* 0x000fc6000bf26270 */
[----:B------:R0:W-:Y:S01]  /*8fc0*/  @!P6 STG.E.128 desc[UR38][R24.64], RZ ;  /* 0x000000ff1800e986 */ /* 0x0001e2000c101d26 */
[----:B------:R-:W-:-:S03]  /*8fd0*/  LOP3.LUT P6, RZ, R21, 0x40, RZ, 0xc0, !PT ;  /* 0x0000004015ff7812 */ /* 0x000fc600078cc0ff */
[----:B------:R0:W-:Y:S01]  /*8fe0*/  @!P5 STG.E.128 desc[UR38][R24.64+0x80], RZ ;  /* 0x000080ff1800d986 */ /* 0x0001e2000c101d26 */
[----:B------:R-:W-:-:S03]  /*8ff0*/  LOP3.LUT P5, RZ, R0, 0x80, RZ, 0xc0, !PT ;  /* 0x0000008000ff7812 */ /* 0x000fc600078ac0ff */
[----:B------:R0:W-:Y:S04]  /*9000*/  @!P4 STG.E.128 desc[UR38][R24.64+0x180], RZ ;  /* 0x000180ff1800c986 */ /* 0x0001e8000c101d26 */
[----:B------:R0:W-:Y:S04]  /*9010*/  @!P1 STG.E.128 desc[UR38][R24.64+0x100], RZ ;  /* 0x000100ff18009986 */ /* 0x0001e8000c101d26 */
[----:B------:R0:W-:Y:S04]  /*9020*/  @!P3 STG.E.128 desc[UR38][R24.64+0x200], RZ ;  /* 0x000200ff1800b986 */ /* 0x0001e8000c101d26 */
[----:B------:R0:W-:Y:S04]  /*9030*/  @!P2 STG.E.128 desc[UR38][R24.64+0x280], RZ ;  /* 0x000280ff1800a986 */ /* 0x0001e8000c101d26 */
[----:B------:R0:W-:Y:S04]  /*9040*/  @P6 STG.E.128 desc[UR38][R24.64+0x300], RZ ;  /* 0x000300ff18006986 */ /* 0x0001e8000c101d26 */
[----:B------:R0:W-:Y:S02]  /*9050*/  @P5 STG.E.128 desc[UR38][R24.64+0x380], RZ ;  /* 0x000380ff18005986 */ /* 0x0001e4000c101d26 */
.L_x_298:
[----:B------:R-:W-:Y:S05]  /*9060*/  BSYNC B1 ;  /* 0x0000000000017941 */ /* 0x000fea0003800000 */
.L_x_297:
[----:B------:R-:W-:Y:S05]  /*9070*/  @P0 BRA `(.L_x_293) ;  /* 0x0000000000700947 */ /* 0x000fea0003800000 */
[----:B------:R-:W-:Y:S01]  /*9080*/  IADD3 R3, P0, R12, 0x20, RZ ;  /* 0x000000200c037810 */ /* 0x000fe20007f1e0ff */
        /* <DEDUP_REMOVED lines=11> */
[----:B------:R-:W-:Y:S01]  /*9140*/  LOP3.LUT P4, RZ, R21, 0x40, RZ, 0xc0, !PT ;  /* 0x0000004015ff7812 */ /* 0x000fe2000788c0ff */
[----:B------:R-:W-:Y:S01]  /*9150*/  IMAD R3, R3, UR7, R12 ;  /* 0x0000000703037c24 */ /* 0x000fe2000f8e020c */
[----:B------:R-:W-:Y:S02]  /*9160*/  ULDC.64 UR6, c[0x0][0xa80] ;  /* 0x0002a00000067ab9 */ /* 0x000fe40000000a00 */
[----:B------:R-:W-:Y:S01]  /*9170*/  LEA R10, P3, R8, UR6, 0x1 ;  /* 0x00000006080a7c11 */ /* 0x000fe2000f8608ff */
[----:B------:R-:W-:-:S05]  /*9180*/  IMAD.IADD R3, R9, 0x1, R3 ;  /* 0x0000000109037824 */ /* 0x000fca00078e0203 */
[----:B------:R-:W-:Y:S02]  /*9190*/  LEA.HI.X R11, R8, UR7, R3, 0x1, P3 ;  /* 0x00000007080b7c11 */ /* 0x000fe400098f0c03 */
[----:B------:R-:W-:-:S03]  /*91a0*/  ISETP.GE.AND P3, PT, R2, UR10, PT ;  /* 0x0000000a02007c0c */ /* 0x000fc6000bf66270 */
[----:B------:R1:W-:Y:S01]  /*91b0*/  @!P0 STG.E.128 desc[UR38][R10.64+0x80], RZ ;  /* 0x000080ff0a008986 */ /* 0x0003e2000c101d26 */
[----:B------:R-:W-:-:S03]  /*91c0*/  LOP3.LUT P0, RZ, R0, 0x80, RZ, 0xc0, !PT ;  /* 0x0000008000ff7812 */ /* 0x000fc6000780c0ff */
[----:B------:R1:W-:Y:S04]  /*91d0*/  @!P1 STG.E.128 desc[UR38][R10.64+0x100], RZ ;  /* 0x000100ff0a009986 */ /* 0x0003e8000c101d26 */
[----:B------:R1:W-:Y:S04]  /*91e0*/  @!P2 STG.E.128 desc[UR38][R10.64+0x180], RZ ;  /* 0x000180ff0a00a986 */ /* 0x0003e8000c101d26 */
[----:B------:R1:W-:Y:S04]  /*91f0*/  @!P6 STG.E.128 desc[UR38][R10.64+0x200], RZ ;  /* 0x000200ff0a00e986 */ /* 0x0003e8000c101d26 */
[----:B------:R1:W-:Y:S04]  /*9200*/  @!P5 STG.E.128 desc[UR38][R10.64+0x280], RZ ;  /* 0x000280ff0a00d986 */ /* 0x0003e8000c101d26 */
[----:B------:R1:W-:Y:S04]  /*9210*/  @P4 STG.E.128 desc[UR38][R10.64+0x300], RZ ;  /* 0x000300ff0a004986 */ /* 0x0003e8000c101d26 */
[----:B------:R1:W-:Y:S04]  /*9220*/  @!P3 STG.E.128 desc[UR38][R10.64], RZ ;  /* 0x000000ff0a00b986 */ /* 0x0003e8000c101d26 */
[----:B------:R1:W-:Y:S02]  /*9230*/  @P0 STG.E.128 desc[UR38][R10.64+0x380], RZ ;  /* 0x000380ff0a000986 */ /* 0x0003e4000c101d26 */
.L_x_293:
[----:B------:R-:W-:Y:S05]  /*9240*/  BSYNC B0 ;  /* 0x0000000000007941 */ /* 0x000fea0003800000 */
.L_x_287:
[----:B------:R-:W-:Y:S02]  /*9250*/  ULDC UR4, c[0x0][0xc14] ;  /* 0x0003050000047ab9 */ /* 0x000fe40000000800 */
[----:B------:R-:W-:-:S13]  /*9260*/  ISETP.GE.AND P0, PT, R7, UR4, PT ;  /* 0x0000000407007c0c */ /* 0x000fda000bf06270 */
[----:B------:R-:W-:Y:S05]  /*9270*/  @!P0 BRA `(.L_x_299) ;  /* 0xffffff7c002c8947 */ /* 0x000fea000383ffff */
[----:B------:R-:W-:Y:S05]  /*9280*/  EXIT ;  /* 0x000000000000794d */ /* 0x000fea0003800000 */
.L_x_254:
[----:B------:R-:W-:-:S08]  /*9290*/  NOP ;  /* 0x0000000000007918 */ /* 0x000fd00000000000 */
[----:B------:R-:W0:-:S00]  /*92a0*/  USETMAXREG.DEALLOC.CTAPOOL 0x18 ;  /* 0x00000018000079c8 */ /* 0x000e0000080e0500 */
[----:B0-----:R-:W-:-:S06]  /*92b0*/  LOP3.LUT R0, R0, 0x3, RZ, 0xc0, !PT ;  /* 0x0000000300007812 */ /* 0x001fcc00078ec0ff */
[----:B------:R-:W0:Y:S02]  /*92c0*/  SHFL.IDX PT, R0, R0, RZ, 0x1f ;  /* 0x00001fff00007589 */ /* 0x000e2400000e0000 */
[----:B0-----:R-:W-:-:S13]  /*92d0*/  ISETP.NE.AND P0, PT, R0, RZ, PT ;  /* 0x000000ff0000720c */ /* 0x001fda0003f05270 */
[----:B------:R-:W-:Y:S05]  /*92e0*/  @P0 EXIT ;  /* 0x000000000000094d */ /* 0x000fea0003800000 */
[----:B------:R-:W0:Y:S01]  /*92f0*/  S2R R2, SR_TID.X ;  /* 0x0000000000027919 */ /* 0x000e220000002100 */
[----:B------:R-:W-:Y:S01]  /*9300*/  LOP3.LUT R4, R4, 0xffffffdf, RZ, 0xc0, !PT ;  /* 0xffffffdf04047812 */ /* 0x000fe200078ec0ff */
[----:B------:R-:W-:Y:S01]  /*9310*/  ULDC UR5, c[0x0][0xc14] ;  /* 0x0003050000057ab9 */ /* 0x000fe20000000800 */
[----:B------:R-:W-:Y:S01]  /*9320*/  IMAD.MOV.U32 R0, RZ, RZ, RZ ;  /* 0x000000ffff007224 */ /* 0x000fe200078e00ff */
[----:B------:R-:W1:Y:S01]  /*9330*/  S2UR UR6, SR_CTAID.X ;  /* 0x00000000000679c3 */ /* 0x000e620000002500 */
[----:B------:R-:W-:Y:S01]  /*9340*/  ULDC UR4, c[0x0][0xc10] ;  /* 0x0003040000047ab9 */ /* 0x000fe20000000800 */
[----:B0-----:R-:W-:-:S04]  /*9350*/  LOP3.LUT R8, R2, 0x1f, RZ, 0xc0, !PT ;  /* 0x0000001f02087812 */ /* 0x001fc800078ec0ff */
[----:B------:R-:W-:-:S13]  /*9360*/  ISETP.NE.AND P0, PT, R8, 0x1f, PT ;  /* 0x0000001f0800780c */ /* 0x000fda0003f05270 */
[----:B------:R-:W-:Y:S02]  /*9370*/  @P0 LOP3.LUT R4, R4, 0x20, RZ, 0xfc, !PT ;  /* 0x0000002004040812 */ /* 0x000fe400078efcff */
[----:B------:R-:W-:-:S13]  /*9380*/  ISETP.GE.OR P0, PT, R8, UR5, !P0 ;  /* 0x0000000508007c0c */ /* 0x000fda000c706670 */
[----:B------:R-:W0:Y:S02]  /*9390*/  @!P0 LDC.64 R2, c[0x0][0xc58] ;  /* 0x00031600ff028b82 */ /* 0x000e240000000a00 */
[----:B0-----:R-:W-:-:S05]  /*93a0*/  @!P0 IMAD.WIDE.U32 R2, R8, 0x4, R2 ;  /* 0x0000000408028825 */ /* 0x001fca00078e0002 */
[----:B------:R-:W2:Y:S01]  /*93b0*/  @!P0 LDG.E R0, desc[UR38][R2.64] ;  /* 0x0000002602008981 */ /* 0x000ea2000c1e1900 */
[C---:B------:R-:W-:Y:S01]  /*93c0*/  ISETP.NE.AND P1, PT, R8.reuse, RZ, PT ;  /* 0x000000ff0800720c */ /* 0x040fe20003f25270 */
[----:B------:R-:W-:Y:S01]  /*93d0*/  IMAD.MOV.U32 R16, RZ, RZ, RZ ;  /* 0x000000ffff107224 */ /* 0x000fe200078e00ff */
[----:B------:R-:W-:Y:S01]  /*93e0*/  ISETP.GE.U32.AND P0, PT, R8, 0x2, PT ;  /* 0x000000020800780c */ /* 0x000fe20003f06070 */
[----:B------:R-:W-:Y:S01]  /*93f0*/  IMAD.MOV.U32 R19, RZ, RZ, RZ ;  /* 0x000000ffff137224 */ /* 0x000fe200078e00ff */
[----:B------:R-:W-:-:S09]  /*9400*/  LOP3.LUT R4, R4, 0xfffffffe, RZ, 0xc0, !PT ;  /* 0xfffffffe04047812 */ /* 0x000fd200078ec0ff */
[----:B------:R-:W-:-:S04]  /*9410*/  @P1 LOP3.LUT R4, R4, 0x1, RZ, 0xfc, !PT ;  /* 0x0000000104041812 */ /* 0x000fc800078efcff */
[----:B------:R-:W-:-:S04]  /*9420*/  LOP3.LUT R4, R4, 0xffffffef, RZ, 0xc0, !PT ;  /* 0xffffffef04047812 */ /* 0x000fc800078ec0ff */
[----:B------:R-:W-:-:S04]  /*9430*/  @P0 LOP3.LUT R4, R4, 0x10, RZ, 0xfc, !PT ;  /* 0x0000001004040812 */ /* 0x000fc800078efcff */
[----:B------:R-:W-:Y:S01]  /*9440*/  LOP3.LUT R4, R4, 0xfffffff7, RZ, 0xc0, !PT ;  /* 0xfffffff704047812 */ /* 0x000fe200078ec0ff */
[----:B--2---:R-:W0:Y:S02]  /*9450*/  SHFL.UP PT, R5, R0, 0x1, RZ ;  /* 0x0420000000057989 */ /* 0x004e2400000e00ff */
[----:B0-----:R-:W-:-:S05]  /*9460*/  SEL R5, R5, RZ, P1 ;  /* 0x000000ff05057207 */ /* 0x001fca0000800000 */
[----:B------:R-:W-:-:S05]  /*9470*/  IMAD.IADD R5, R0, 0x1, R5 ;  /* 0x0000000100057824 */ /* 0x000fca00078e0205 */
[----:B------:R-:W0:Y:S02]  /*9480*/  SHFL.UP PT, R6, R5, 0x2, RZ ;  /* 0x0440000005067989 */ /* 0x000e2400000e00ff */
[----:B0-----:R-:W-:Y:S02]  /*9490*/  SEL R6, R6, RZ, P0 ;  /* 0x000000ff06067207 */ /* 0x001fe40000000000 */
[----:B------:R-:W-:-:S03]  /*94a0*/  ISETP.GE.U32.AND P0, PT, R8, 0x4, PT ;  /* 0x000000040800780c */ /* 0x000fc60003f06070 */
[----:B------:R-:W-:-:S05]  /*94b0*/  IMAD.IADD R6, R5, 0x1, R6 ;  /* 0x0000000105067824 */ /* 0x000fca00078e0206 */
[----:B------:R-:W0:Y:S05]  /*94c0*/  SHFL.UP PT, R7, R6, 0x4, RZ ;  /* 0x0480000006077989 */ /* 0x000e2a00000e00ff */
[----:B------:R-:W-:-:S04]  /*94d0*/  @P0 LOP3.LUT R4, R4, 0x8, RZ, 0xfc, !PT ;  /* 0x0000000804040812 */ /* 0x000fc800078efcff */
[----:B------:R-:W-:Y:S02]  /*94e0*/  LOP3.LUT R4, R4, 0xfffffffb, RZ, 0xc0, !PT ;  /* 0xfffffffb04047812 */ /* 0x000fe400078ec0ff */
[----:B0-----:R-:W-:Y:S02]  /*94f0*/  SEL R7, R7, RZ, P0 ;  /* 0x000000ff07077207 */ /* 0x001fe40000000000 */
[----:B------:R-:W-:-:S03]  /*9500*/  ISETP.GE.U32.AND P0, PT, R8, 0x8, PT ;  /* 0x000000080800780c */ /* 0x000fc60003f06070 */
[----:B------:R-:W-:-:S05]  /*9510*/  IMAD.IADD R7, R6, 0x1, R7 ;  /* 0x0000000106077824 */ /* 0x000fca00078e0207 */
[----:B------:R-:W0:Y:S05]  /*9520*/  SHFL.UP PT, R2, R7, 0x8, RZ ;  /* 0x0500000007027989 */ /* 0x000e2a00000e00ff */
[----:B------:R-:W-:-:S04]  /*9530*/  @P0 LOP3.LUT R4, R4, 0x4, RZ, 0xfc, !PT ;  /* 0x0000000404040812 */ /* 0x000fc800078efcff */
[----:B------:R-:W-:Y:S02]  /*9540*/  LOP3.LUT R4, R4, 0xfffffffd, RZ, 0xc0, !PT ;  /* 0xfffffffd04047812 */ /* 0x000fe400078ec0ff */
[----:B0-----:R-:W-:Y:S02]  /*9550*/  SEL R2, R2, RZ, P0 ;  /* 0x000000ff02027207 */ /* 0x001fe40000000000 */
[----:B------:R-:W-:Y:S02]  /*9560*/  ISETP.GE.U32.AND P0, PT, R8, 0x10, PT ;  /* 0x000000100800780c */ /* 0x000fe40003f06070 */
[----:B------:R-:W-:-:S05]  /*9570*/  IADD3 R3, R7, R2, RZ ;  /* 0x0000000207037210 */ /* 0x000fca0007ffe0ff */
[----:B------:R-:W0:Y:S06]  /*9580*/  SHFL.UP PT, R2, R3, 0x10, RZ ;  /* 0x0600000003027989 */ /* 0x000e2c00000e00ff */
[----:B------:R-:W-:Y:S02]  /*9590*/  @P0 LOP3.LUT R4, R4, 0x2, RZ, 0xfc, !PT ;  /* 0x0000000204040812 */ /* 0x000fe400078efcff */
[----:B0-----:R-:W-:-:S05]  /*95a0*/  SEL R2, R2, RZ, P0 ;  /* 0x000000ff02027207 */ /* 0x001fca0000000000 */
[----:B------:R-:W-:-:S05]  /*95b0*/  IMAD.IADD R2, R3, 0x1, R2 ;  /* 0x0000000103027824 */ /* 0x000fca00078e0202 */
[----:B------:R-:W0:Y:S02]  /*95c0*/  SHFL.IDX PT, R5, R2, 0x1f, 0x1f ;  /* 0x03e01f0002057f89 */ /* 0x000e2400000e0000 */
[----:B0-----:R-:W-:-:S04]  /*95d0*/  IMAD R5, R5, UR4, RZ ;  /* 0x0000000405057c24 */ /* 0x001fc8000f8e02ff */
[----:B------:R-:W-:Y:S01]  /*95e0*/  IMAD.MOV.U32 R6, RZ, RZ, R5 ;  /* 0x000000ffff067224 */ /* 0x000fe200078e0005 */
[----:B-1----:R-:W-:-:S13]  /*95f0*/  ISETP.GT.AND P0, PT, R5, UR6, PT ;  /* 0x0000000605007c0c */ /* 0x002fda000bf04270 */
[----:B------:R-:W-:Y:S05]  /*9600*/  @P0 BRA `(.L_x_300) ;  /* 0x0000000000c00947 */ /* 0x000fea0003800000 */
[----:B------:R-:W-:Y:S01]  /*9610*/  IMAD.MOV.U32 R5, RZ, RZ, R6 ;  /* 0x000000ffff057224 */ /* 0x000fe200078e0006 */
[----:B------:R-:W-:Y:S01]  /*9620*/  MOV R19, RZ ;  /* 0x000000ff00137202 */ /* 0x000fe20000000f00 */
[----:B------:R-:W-:Y:S01]  /*9630*/  ULDC UR5, c[0x0][0xc14] ;  /* 0x0003050000057ab9 */ /* 0x000fe20000000800 */
[----:B------:R-:W-:Y:S01]  /*9640*/  ULDC UR7, c[0x0][0xc14] ;  /* 0x0003050000077ab9 */ /* 0x000fe20000000800 */
[----:B------:R-:W-:-:S05]  /*9650*/  ULDC UR4, c[0x0][0xc10] ;  /* 0x0003040000047ab9 */ /* 0x000fca0000000800 */
.L_x_304:
[----:B------:R-:W-:Y:S02]  /*9660*/  VIADD R0, R19, 0x1f ;  /* 0x0000001f13007836 */ /* 0x000fe40000000000 */
[----:B------:R-:W-:-:S03]  /*9670*/  IMAD.U32 R19, RZ, RZ, UR7 ;  /* 0x00000007ff137e24 */ /* 0x000fc6000f8e00ff */
[----:B------:R-:W-:-:S13]  /*9680*/  ISETP.GE.AND P0, PT, R0, UR5, PT ;  /* 0x0000000500007c0c */ /* 0x000fda000bf06270 */
[----:B------:R-:W-:Y:S05]  /*9690*/  @P0 BRA `(.L_x_301) ;  /* 0x0000000400400947 */ /* 0x000fea0003800000 */
[----:B------:R-:W0:Y:S01]  /*96a0*/  S2R R2, SR_TID.X ;  /* 0x0000000000027919 */ /* 0x000e220000002100 */
[----:B------:R-:W-:Y:S01]  /*96b0*/  IMAD.MOV.U32 R19, RZ, RZ, R0 ;  /* 0x000000ffff137224 */ /* 0x000fe200078e0000 */
[----:B------:R-:W-:Y:S01]  /*96c0*/  BSSY B0, `(.L_x_302) ;  /* 0x000000a000007945 */ /* 0x000fe20003800000 */
[----:B------:R-:W-:Y:S01]  /*96d0*/  IMAD.MOV.U32 R0, RZ, RZ, RZ ;  /* 0x000000ffff007224 */ /* 0x000fe200078e00ff */
[----:B0-----:R-:W-:-:S04]  /*96e0*/  LOP3.LUT R8, R2, 0x1f, RZ, 0xc0, !PT ;  /* 0x0000001f02087812 */ /* 0x001fc800078ec0ff */
[C---:B------:R-:W-:Y:S01]  /*96f0*/  ISETP.NE.AND P1, PT, R8.reuse, 0x1f, PT ;  /* 0x0000001f0800780c */ /* 0x040fe20003f25270 */
[----:B------:R-:W-:-:S05]  /*9700*/  IMAD.IADD R7, R8, 0x1, R19 ;  /* 0x0000000108077824 */ /* 0x000fca00078e0213 */
[----:B------:R-:W-:-:S13]  /*9710*/  ISETP.GE.OR P0, PT, R7, UR5, !P1 ;  /* 0x0000000507007c0c */ /* 0x000fda000cf06670 */
[----:B------:R-:W-:Y:S05]  /*9720*/  @P0 BRA `(.L_x_303) ;  /* 0x00000000000c0947 */ /* 0x000fea0003800000 */
[----:B------:R-:W0:Y:S02]  /*9730*/  LDC.64 R2, c[0x0][0xc58] ;  /* 0x00031600ff027b82 */ /* 0x000e240000000a00 */
[----:B0-----:R-:W-:-:S05]  /*9740*/  IMAD.WIDE R2, R7, 0x4, R2 ;  /* 0x0000000407027825 */ /* 0x001fca00078e0202 */
[----:B------:R0:W5:Y:S02]  /*9750*/  LDG.E R0, desc[UR38][R2.64] ;  /* 0x0000002602007981 */ /* 0x000164000c1e1900 */
.L_x_303:
[----:B------:R-:W-:Y:S05]  /*9760*/  BSYNC B0 ;  /* 0x0000000000007941 */ /* 0x000fea0003800000 */
.L_x_302:
[----:B0----5:R-:W0:Y:S01]  /*9770*/  SHFL.UP PT, R2, R0, 0x1, RZ ;  /* 0x0420000000027989 */ /* 0x021e2200000e00ff */
[C---:B------:R-:W-:Y:S02]  /*9780*/  ISETP.NE.AND P0, PT, R8.reuse, RZ, PT ;  /* 0x000000ff0800720c */ /* 0x040fe40003f05270 */
[----:B------:R-:W-:Y:S02]  /*9790*/  ISETP.GE.U32.AND P1, PT, R8, 0x2, PT ;  /* 0x000000020800780c */ /* 0x000fe40003f26070 */
[----:B0-----:R-:W-:Y:S02]  /*97a0*/  SEL R3, R2, RZ, P0 ;  /* 0x000000ff02037207 */ /* 0x001fe40000000000 */
[----:B------:R-:W-:Y:S02]  /*97b0*/  ISETP.GE.U32.AND P0, PT, R8, 0x4, PT ;  /* 0x000000040800780c */ /* 0x000fe40003f06070 */
[----:B------:R-:W-:-:S05]  /*97c0*/  IADD3 R3, R0, R3, RZ ;  /* 0x0000000300037210 */ /* 0x000fca0007ffe0ff */
[----:B------:R-:W0:Y:S02]  /*97d0*/  SHFL.UP PT, R2, R3, 0x2, RZ ;  /* 0x0440000003027989 */ /* 0x000e2400000e00ff */
[----:B0-----:R-:W-:Y:S02]  /*97e0*/  SEL R2, R2, RZ, P1 ;  /* 0x000000ff02027207 */ /* 0x001fe40000800000 */
[----:B------:R-:W-:-:S03]  /*97f0*/  ISETP.GE.U32.AND P1, PT, R8, 0x8, PT ;  /* 0x000000080800780c */ /* 0x000fc60003f26070 */
[----:B------:R-:W-:-:S05]  /*9800*/  IMAD.IADD R2, R3, 0x1, R2 ;  /* 0x0000000103027824 */ /* 0x000fca00078e0202 */
[----:B------:R-:W0:Y:S02]  /*9810*/  SHFL.UP PT, R6, R2, 0x4, RZ ;  /* 0x0480000002067989 */ /* 0x000e2400000e00ff */
[----:B0-----:R-:W-:Y:S02]  /*9820*/  SEL R7, R6, RZ, P0 ;  /* 0x000000ff06077207 */ /* 0x001fe40000000000 */
[----:B------:R-:W-:-:S03]  /*9830*/  ISETP.GE.U32.AND P0, PT, R8, 0x10, PT ;  /* 0x000000100800780c */ /* 0x000fc60003f06070 */
[----:B------:R-:W-:-:S05]  /*9840*/  IMAD.IADD R7, R2, 0x1, R7 ;  /* 0x0000000102077824 */ /* 0x000fca00078e0207 */
[----:B------:R-:W0:Y:S02]  /*9850*/  SHFL.UP PT, R6, R7, 0x8, RZ ;  /* 0x0500000007067989 */ /* 0x000e2400000e00ff */
[----:B0-----:R-:W-:-:S05]  /*9860*/  SEL R6, R6, RZ, P1 ;  /* 0x000000ff06067207 */ /* 0x001fca0000800000 */
[----:B------:R-:W-:-:S05]  /*9870*/  IMAD.IADD R6, R7, 0x1, R6 ;  /* 0x0000000107067824 */ /* 0x000fca00078e0206 */
[----:B------:R-:W0:Y:S02]  /*9880*/  SHFL.UP PT, R8, R6, 0x10, RZ ;  /* 0x0600000006087989 */ /* 0x000e2400000e00ff */
[----:B0-----:R-:W-:-:S05]  /*9890*/  SEL R9, R8, RZ, P0 ;  /* 0x000000ff08097207 */ /* 0x001fca0000000000 */
[----:B------:R-:W-:-:S05]  /*98a0*/  IMAD.IADD R9, R6, 0x1, R9 ;  /* 0x0000000106097824 */ /* 0x000fca00078e0209 */
[----:B------:R-:W0:Y:S02]  /*98b0*/  SHFL.IDX PT, R3, R9, 0x1f, 0x1f ;  /* 0x03e01f0009037f89 */ /* 0x000e2400000e0000 */
[----:B0-----:R-:W-:-:S04]  /*98c0*/  IMAD R6, R3, UR4, RZ ;  /* 0x0000000403067c24 */ /* 0x001fc8000f8e02ff */
[----:B------:R-:W-:-:S05]  /*98d0*/  IMAD.IADD R5, R6, 0x1, R5 ;  /* 0x0000000106057824 */ /* 0x000fca00078e0205 */
[----:B------:R-:W-:-:S13]  /*98e0*/  ISETP.GT.AND P0, PT, R5, UR6, PT ;  /* 0x0000000605007c0c */ /* 0x000fda000bf04270 */
[----:B------:R-:W-:Y:S05]  /*98f0*/  @!P0 BRA `(.L_x_304) ;  /* 0xfffffffc00588947 */ /* 0x000fea000383ffff */
[----:B------:R-:W-:-:S07]  /*9900*/  MOV R2, R9 ;  /* 0x0000000900027202 */ /* 0x000fce0000000f00 */
.L_x_300:
[----:B------:R-:W-:-:S04]  /*9910*/  IMAD.IADD R7, R5, 0x1, -R6 ;  /* 0x0000000105077824 */ /* 0x000fc800078e0a06 */
[----:B------:R-:W-:-:S05]  /*9920*/  IMAD R3, R2, UR4, R7 ;  /* 0x0000000402037c24 */ /* 0x000fca000f8e0207 */
[----:B------:R-:W-:-:S13]  /*9930*/  ISETP.GT.AND P0, PT, R3, UR6, PT ;  /* 0x0000000603007c0c */ /* 0x000fda000bf04270 */
[----:B------:R-:W-:-:S04]  /*9940*/  VOTE.ANY R8, PT, !P0 ;  /* 0x0000000000087806 */ /* 0x000fc800040e0100 */
[----:B------:R-:W0:Y:S01]  /*9950*/  POPC R5, R8 ;  /* 0x0000000800057309 */ /* 0x000e220000000000 */
[----:B------:R-:W-:Y:S01]  /*9960*/  ISETP.NE.AND P0, PT, R8, RZ, PT ;  /* 0x000000ff0800720c */ /* 0x000fe20003f05270 */
[----:B0-----:R-:W0:Y:S02]  /*9970*/  SHFL.IDX PT, R0, R0, R5, 0x1f ;  /* 0x00001f0500007589 */ /* 0x001e2400000e0000 */
[----:B0-----:R-:W-:-:S04]  /*9980*/  IABS R6, R0 ;  /* 0x0000000000067213 */ /* 0x001fc80000000000 */
[----:B------:R-:W0:Y:S08]  /*9990*/  I2F.RP R9, R6 ;  /* 0x0000000600097306 */ /* 0x000e300000209400 */
[----:B0-----:R-:W0:Y:S02]  /*99a0*/  MUFU.RCP R9, R9 ;  /* 0x0000000900097308 */ /* 0x001e240000001000 */
[----:B0-----:R-:W-:-:S06]  /*99b0*/  VIADD R3, R9, 0xffffffe ;  /* 0x0ffffffe09037836 */ /* 0x001fcc0000000000 */
[----:B------:R-:W0:Y:S02]  /*99c0*/  F2I.FTZ.U32.TRUNC.NTZ R3, R3 ;  /* 0x0000000300037305 */ /* 0x000e24000021f000 */
[----:B0-----:R-:W-:Y:S01]  /*99d0*/  IMAD.MOV R11, RZ, RZ, -R3 ;  /* 0x000000ffff0b7224 */ /* 0x001fe200078e0a03 */
[----:B------:R-:W-:Y:S06]  /*99e0*/  @!P0 BRA `(.L_x_305) ;  /* 0x0000000000088947 */ /* 0x000fec0003800000 */
[----:B------:R-:W-:-:S05]  /*99f0*/  VIADD R9, R5, 0xffffffff ;  /* 0xffffffff05097836 */ /* 0x000fca0000000000 */
[----:B------:R0:W1:Y:S02]  /*9a00*/  SHFL.IDX PT, R16, R2, R9, 0x1f ;  /* 0x00001f0902107589 */ /* 0x00006400000e0000 */
.L_x_305:
[----:B-1----:R-:W-:Y:S01]  /*9a10*/  IMAD R16, R16, UR4, R7 ;  /* 0x0000000410107c24 */ /* 0x002fe2000f8e0207 */
[----:B------:R-:W-:Y:S01]  /*9a20*/  IADD3 R19, R5, R19, RZ ;  /* 0x0000001305137210 */ /* 0x000fe20007ffe0ff */
[----:B------:R-:W-:Y:S02]  /*9a30*/  IMAD R7, R11, R6, RZ ;  /* 0x000000060b077224 */ /* 0x000fe400078e02ff */
[----:B0-----:R-:W-:Y:S01]  /*9a40*/  IMAD.MOV.U32 R2, RZ, RZ, RZ ;  /* 0x000000ffff027224 */ /* 0x001fe200078e00ff */
[----:B------:R-:W-:-:S03]  /*9a50*/  IADD3 R9, -R16, UR6, RZ ;  /* 0x0000000610097c10 */ /* 0x000fc6000fffe1ff */
[----:B------:R-:W-:Y:S01]  /*9a60*/  IMAD.HI.U32 R2, R3, R7, R2 ;  /* 0x0000000703027227 */ /* 0x000fe200078e0002 */
[----:B------:R-:W-:Y:S02]  /*9a70*/  IABS R7, R0 ;  /* 0x0000000000077213 */ /* 0x000fe40000000000 */
[----:B------:R-:W-:Y:S02]  /*9a80*/  IABS R3, R9 ;  /* 0x0000000900037213 */ /* 0x000fe40000000000 */
[----:B------:R-:W-:-:S03]  /*9a90*/  IADD3 R7, RZ, -R7, RZ ;  /* 0x80000007ff077210 */ /* 0x000fc60007ffe0ff */
[----:B------:R-:W-:-:S04]  /*9aa0*/  IMAD.HI.U32 R2, R2, R3, RZ ;  /* 0x0000000302027227 */ /* 0x000fc800078e00ff */
[----:B------:R-:W-:-:S05]  /*9ab0*/  IMAD R3, R2, R7, R3 ;  /* 0x0000000702037224 */ /* 0x000fca00078e0203 */
[----:B------:R-:W-:-:S13]  /*9ac0*/  ISETP.GT.U32.AND P0, PT, R6, R3, PT ;  /* 0x000000030600720c */ /* 0x000fda0003f04070 */
[----:B------:R-:W-:Y:S02]  /*9ad0*/  @!P0 IMAD.IADD R3, R3, 0x1, -R6 ;  /* 0x0000000103038824 */ /* 0x000fe400078e0a06 */
[----:B------:R-:W-:-:S03]  /*9ae0*/  @!P0 VIADD R2, R2, 0x1 ;  /* 0x0000000102028836 */ /* 0x000fc60000000000 */
[----:B------:R-:W-:Y:S02]  /*9af0*/  ISETP.GE.U32.AND P0, PT, R3, R6, PT ;  /* 0x000000060300720c */ /* 0x000fe40003f06070 */
[----:B------:R-:W-:-:S11]  /*9b00*/  LOP3.LUT R3, R9, R0, RZ, 0x3c, !PT ;  /* 0x0000000009037212 */ /* 0x000fd600078e3cff */
[----:B------:R-:W-:Y:S01]  /*9b10*/  @P0 VIADD R2, R2, 0x1 ;  /* 0x0000000102020836 */ /* 0x000fe20000000000 */
[----:B------:R-:W-:-:S13]  /*9b20*/  ISETP.GE.AND P0, PT, R3, RZ, PT ;  /* 0x000000ff0300720c */ /* 0x000fda0003f06270 */
[----:B------:R-:W-:Y:S01]  /*9b30*/  @!P0 IMAD.MOV R2, RZ, RZ, -R2 ;  /* 0x000000ffff028224 */ /* 0x000fe200078e0a02 */
[----:B------:R-:W-:-:S13]  /*9b40*/  ISETP.NE.AND P0, PT, R0, RZ, PT ;  /* 0x000000ff0000720c */ /* 0x000fda0003f05270 */
[----:B------:R-:W-:-:S05]  /*9b50*/  @!P0 LOP3.LUT R2, RZ, R0, RZ, 0x33, !PT ;  /* 0x00000000ff028212 */ /* 0x000fca00078e33ff */
[--C-:B------:R-:W-:Y:S02]  /*9b60*/  IMAD.MOV R17, RZ, RZ, -R2.reuse ;  /* 0x000000ffff117224 */ /* 0x100fe400078e0a02 */
[----:B------:R-:W-:Y:S02]  /*9b70*/  IMAD.MOV.U32 R18, RZ, RZ, R2 ;  /* 0x000000ffff127224 */ /* 0x000fe400078e0002 */
[----:B------:R-:W-:Y:S01]  /*9b80*/  IMAD R17, R0, R17, R9 ;  /* 0x0000001100117224 */ /* 0x000fe200078e0209 */
[----:B------:R-:W-:Y:S06]  /*9b90*/  BRA `(.L_x_306) ;  /* 0x00000000000c7947 */ /* 0x000fec0003800000 */
.L_x_301:
[----:B------:R-:W-:Y:S02]  /*9ba0*/  IMAD.MOV.U32 R17, RZ, RZ, RZ ;  /* 0x000000ffff117224 */ /* 0x000fe400078e00ff */
[----:B------:R-:W-:Y:S02]  /*9bb0*/  IMAD.U32 R16, RZ, RZ, UR6 ;  /* 0x00000006ff107e24 */ /* 0x000fe4000f8e00ff */
[----:B------:R-:W-:-:S07]  /*9bc0*/  IMAD.MOV.U32 R18, RZ, RZ, RZ ;  /* 0x000000ffff127224 */ /* 0x000fce00078e00ff */
.L_x_306:
[----:B------:R-:W0:Y:S01]  /*9bd0*/  S2R R0, SR_TID.X ;  /* 0x0000000000007919 */ /* 0x000e220000002100 */
[----:B------:R-:W-:Y:S01]  /*9be0*/  STL [R1+0x24], RZ ;  /* 0x000024ff01007387 */ /* 0x000fe20000100800 */
[----:B0-----:R-:W-:-:S04]  /*9bf0*/  LOP3.LUT R0, R0, 0x1f, RZ, 0xc0, !PT ;  /* 0x0000001f00007812 */ /* 0x001fc800078ec0ff */
[----:B------:R-:W-:-:S13]  /*9c00*/  ISETP.NE.AND P0, PT, R0, RZ, PT ;  /* 0x000000ff0000720c */ /* 0x000fda0003f05270 */
[----:B------:R-:W0:Y:S01]  /*9c10*/  @!P0 S2R R3, SR_CgaCtaId ;  /* 0x0000000000038919 */ /* 0x000e220000008800 */
[----:B------:R-:W-:-:S04]  /*9c20*/  @!P0 MOV R0, 0x400 ;  /* 0x0000040000008802 */ /* 0x000fc80000000f00 */
[----:B0-----:R-:W-:-:S05]  /*9c30*/  @!P0 LEA R0, R3, R0, 0x18 ;  /* 0x0000000003008211 */ /* 0x001fca00078ec0ff */
[----:B------:R0:W-:Y:S01]  /*9c40*/  @!P0 STS.128 [R0+0x28cd0], R16 ;  /* 0x028cd01000008388 */ /* 0x0001e20000000c00 */
[----:B------:R-:W-:Y:S06]  /*9c50*/  BAR.ARV 0x5, 0x120 ;  /* 0x0144800000007b1d */ /* 0x000fec0000002000 */
[----:B------:R-:W-:Y:S01]  /*9c60*/  ISETP.GE.AND P0, PT, R19, UR5, PT ;  /* 0x0000000513007c0c */ /* 0x000fe2000bf06270 */
[----:B0-----:R-:W-:-:S05]  /*9c70*/  IMAD.MOV.U32 R0, RZ, RZ, 0x1 ;  /* 0x00000001ff007424 */ /* 0x001fca00078e00ff */
[----:B------:R0:W-:Y:S04]  /*9c80*/  STL [R1+0x4], R0 ;  /* 0x0000040001007387 */ /* 0x0001e80000100800 */
[----:B------:R0:W-:Y:S03]  /*9c90*/  STL [R1], RZ ;  /* 0x000000ff01007387 */ /* 0x0001e60000100800 */
[----:B------:R-:W-:Y:S05]  /*9ca0*/  @P0 BRA `(.L_x_307) ;  /* 0x0000003c00780947 */ /* 0x000fea0003800000 */
[----:B0-----:R-:W-:Y:S01]  /*9cb0*/  MOV R0, 0x1 ;  /* 0x0000000100007802 */ /* 0x001fe20000000f00 */
[----:B------:R0:W-:Y:S01]  /*9cc0*/  STL [R1], RZ ;  /* 0x000000ff01007387 */ /* 0x0001e20000100800 */
[----:B------:R-:W-:Y:S01]  /*9cd0*/  ULDC UR37, c[0x0][0xc] ;  /* 0x0000030000257ab9 */ /* 0x000fe20000000800 */
[----:B------:R-:W-:Y:S02]  /*9ce0*/  ULDC.64 UR40, c[0x0][0x198] ;  /* 0x0000660000287ab9 */ /* 0x000fe40000000a00 */
[----:B------:R0:W-:Y:S04]  /*9cf0*/  STL [R1+0x4], R0 ;  /* 0x0000040001007387 */ /* 0x0001e80000100800 */
[----:B------:R0:W-:Y:S02]  /*9d00*/  STL [R1+0x24], RZ ;  /* 0x000024ff01007387 */ /* 0x0001e40000100800 */
.L_x_370:
[----:B-12---:R-:W1:Y:S02]  /*9d10*/  LDC.64 R2, c[0x0][0xc60] ;  /* 0x00031800ff027b82 */ /* 0x006e640000000a00 */
[----:B-1----:R-:W-:-:S05]  /*9d20*/  IMAD.WIDE R2, R19, 0x4, R2 ;  /* 0x0000000413027825 */ /* 0x002fca00078e0202 */
[----:B------:R-:W2:Y:S01]  /*9d30*/  LDG.E R5, desc[UR38][R2.64] ;  /* 0x0000002602057981 */ /* 0x000ea2000c1e1900 */
[----:B------:R-:W-:Y:S05]  /*9d40*/  YIELD ;  /* 0x0000000000007946 */ /* 0x000fea0003800000 */
[----:B------:R-:W-:Y:S01]  /*9d50*/  ULDC.64 UR4, c[0x0][0xa28] ;  /* 0x00028a0000047ab9 */ /* 0x000fe20000000a00 */
[----:B0-----:R-:W-:Y:S01]  /*9d60*/  IMAD.MOV.U32 R0, RZ, RZ, RZ ;  /* 0x000000ffff007224 */ /* 0x001fe200078e00ff */
[----:B------:R-:W-:-:S04]  /*9d70*/  ISETP.NE.U32.AND P0, PT, RZ, UR4, PT ;  /* 0x00000004ff007c0c */ /* 0x000fc8000bf05070 */
[----:B------:R-:W-:Y:S01]  /*9d80*/  ISETP.NE.AND.EX P0, PT, RZ, UR5, PT, P0 ;  /* 0x00000005ff007c0c */ /* 0x000fe2000bf05300 */
[----:B------:R-:W-:Y:S01]  /*9d90*/  IMAD.MOV.U32 R6, RZ, RZ, RZ ;  /* 0x000000ffff067224 */ /* 0x000fe200078e00ff */
[----:B--2---:R-:W-:Y:S01]  /*9da0*/  SHF.R.S32.HI R4, RZ, 0x1f, R5 ;  /* 0x0000001fff047819 */ /* 0x004fe20000011405 */
[----:B------:R-:W-:-:S10]  /*9db0*/  IMAD.SHL.U32 R7, R5, 0x4, RZ ;  /* 0x0000000405077824 */ /* 0x000fd400078e00ff */
[C---:B------:R-:W-:Y:S01]  /*9dc0*/  @P0 LEA R2, P1, R5.reuse, UR4, 0x2 ;  /* 0x0000000405020c11 */ /* 0x040fe2000f8210ff */
[----:B------:R-:W-:Y:S03]  /*9dd0*/  STL [R1+0x10], R5 ;  /* 0x0000100501007387 */ /* 0x000fe60000100800 */
[----:B------:R-:W-:Y:S01]  /*9de0*/  @P0 LEA.HI.X R3, R5, UR5, R4, 0x2, P1 ;  /* 0x0000000505030c11 */ /* 0x000fe200088f1404 */
[----:B------:R-:W-:-:S04]  /*9df0*/  ULDC.64 UR4, c[0x0][0xa00] ;  /* 0x0002800000047ab9 */ /* 0x000fc80000000a00 */
[----:B------:R0:W5:Y:S01]  /*9e00*/  @P0 LDG.E R0, desc[UR38][R2.64] ;  /* 0x0000002602000981 */ /* 0x000162000c1e1900 */
[----:B------:R-:W-:-:S04]  /*9e10*/  ISETP.NE.U32.AND P0, PT, RZ, UR4, PT ;  /* 0x00000004ff007c0c */ /* 0x000fc8000bf05070 */
[----:B------:R-:W-:-:S13]  /*9e20*/  ISETP.NE.AND.EX P0, PT, RZ, UR5, PT, P0 ;  /* 0x00000005ff007c0c */ /* 0x000fda000bf05300 */
[----:B0-----:R-:W-:-:S04]  /*9e30*/  @P0 LEA R2, P1, R5, UR4, 0x2 ;  /* 0x0000000405020c11 */ /* 0x001fc8000f8210ff */
[----:B------:R-:W-:Y:S01]  /*9e40*/  @P0 LEA.HI.X R3, R5, UR5, R4, 0x2, P1 ;  /* 0x0000000505030c11 */ /* 0x000fe200088f1404 */
[----:B------:R-:W-:-:S04]  /*9e50*/  ULDC.64 UR4, c[0x0][0xa20] ;  /* 0x0002880000047ab9 */ /* 0x000fc80000000a00 */
[----:B------:R-:W2:Y:S01]  /*9e60*/  @P0 LDG.E R6, desc[UR38][R2.64] ;  /* 0x0000002602060981 */ /* 0x000ea2000c1e1900 */
[----:B------:R-:W-:-:S04]  /*9e70*/  ISETP.NE.U32.AND P0, PT, RZ, UR4, PT ;  /* 0x00000004ff007c0c */ /* 0x000fc8000bf05070 */
[----:B------:R-:W-:Y:S01]  /*9e80*/  ISETP.NE.AND.EX P0, PT, RZ, UR5, PT, P0 ;  /* 0x00000005ff007c0c */ /* 0x000fe2000bf05300 */
[----:B--2---:R0:W-:Y:S04]  /*9e90*/  STL [R1+0x2c], R6 ;  /* 0x00002c0601007387 */ /* 0x0041e80000100800 */
[----:B------:R1:W-:Y:S01]  /*9ea0*/  STL [R1+0x18], R7 ;  /* 0x0000180701007387 */ /* 0x0003e20000100800 */
[----:B0-----:R-:W-:-:S07]  /*9eb0*/  SHF.L.U64.HI R6, R5, 0x2, R4 ;  /* 0x0000000205067819 */ /* 0x001fce0000010204 */
[C---:B------:R-:W-:Y:S01]  /*9ec0*/  @P0 IADD3 R4, P1, R7.reuse, UR4, RZ ;  /* 0x0000000407040c10 */ /* 0x040fe2000ff3e0ff */
[----:B------:R0:W-:Y:S03]  /*9ed0*/  STL [R1+0x1c], R6 ;  /* 0x00001c0601007387 */ /* 0x0001e60000100800 */
[----:B------:R-:W-:Y:S01]  /*9ee0*/  @P0 IADD3.X R5, R6, UR5, RZ, P1, !PT ;  /* 0x0000000506050c10 */ /* 0x000fe20008ffe4ff */
[----:B------:R-:W-:Y:S02]  /*9ef0*/  ULDC.64 UR4, c[0x0][0xa08] ;  /* 0x0002820000047ab9 */ /* 0x000fe40000000a00 */
[----:B------:R-:W-:Y:S01]  /*9f00*/  IADD3 R2, P1, R7, UR4, RZ ;  /* 0x0000000407027c10 */ /* 0x000fe2000ff3e0ff */
[----:B-1----:R-:W-:-:S03]  /*9f10*/  IMAD.MOV.U32 R7, RZ, RZ, RZ ;  /* 0x000000ffff077224 */ /* 0x002fc600078e00ff */
[----:B------:R-:W-:Y:S02]  /*9f20*/  IADD3.X R3, R6, UR5, RZ, P1, !PT ;  /* 0x0000000506037c10 */ /* 0x000fe40008ffe4ff */
[----:B------:R-:W-:-:S04]  /*9f30*/  ISETP.NE.U32.AND P1, PT, RZ, UR4, PT ;  /* 0x00000004ff007c0c */ /* 0x000fc8000bf25070 */
[----:B------:R-:W-:Y:S01]  /*9f40*/  ISETP.NE.AND.EX P1, PT, RZ, UR5, PT, P1 ;  /* 0x00000005ff007c0c */ /* 0x000fe2000bf25310 */
[----:B------:R-:W-:Y:S02]  /*9f50*/  ULDC.64 UR4, c[0x0][0x3f8] ;  /* 0x0000fe0000047ab9 */ /* 0x000fe40000000a00 */
[----:B------:R-:W-:-:S03]  /*9f60*/  UISETP.NE.U32.AND UP0, UPT, UR4, URZ, UPT ;  /* 0x0000003f0400728c */ /* 0x000fc6000bf05070 */
[----:B------:R-:W-:Y:S01]  /*9f70*/  ULDC UR4, c[0x0][0x404] ;  /* 0x0001010000047ab9 */ /* 0x000fe20000000800 */
[----:B------:R-:W-:-:S03]  /*9f80*/  UISETP.NE.AND.EX UP0, UPT, UR5, URZ, UPT, UP0 ;  /* 0x0000003f0500728c */ /* 0x000fc6000bf05300 */
[----:B------:R-:W-:Y:S01]  /*9f90*/  ULDC UR5, c[0x0][0x2e0] ;  /* 0x0000b80000057ab9 */ /* 0x000fe20000000800 */
[----:B------:R-:W-:Y:S02]  /*9fa0*/  USEL UR4, UR4, 0x1, UP0 ;  /* 0x0000000104047887 */ /* 0x000fe40008000000 */
[----:B------:R1:W5:Y:S02]  /*9fb0*/  @P1 LDG.E R7, desc[UR38][R2.64] ;  /* 0x0000002602071981 */ /* 0x000364000c1e1900 */
[----:B------:R-:W-:-:S06]  /*9fc0*/  UIMAD UR4, UR4, UR5, URZ ;  /* 0x00000005040472a4 */ /* 0x000fcc000f8e023f */
[----:B0-----:R-:W-:-:S06]  /*9fd0*/  IMAD.U32 R6, RZ, RZ, UR4 ;  /* 0x00000004ff067e24 */ /* 0x001fcc000f8e00ff */
[----:B------:R1:W5:Y:S01]  /*9fe0*/  @P0 LDG.E R6, desc[UR38][R4.64] ;  /* 0x0000002604060981 */ /* 0x000362000c1e1900 */
[----:B------:R-:W-:Y:S05]  /*9ff0*/  @P0 BRA `(.L_x_308) ;  /* 0x0000000000100947 */ /* 0x000fea0003800000 */
[----:B------:R-:W-:Y:S05]  /*a000*/  @!P1 BRA `(.L_x_308) ;  /* 0x00000000000c9947 */ /* 0x000fea0003800000 */
[----:B-1----:R-:W2:Y:S04]  /*a010*/  LDG.E R5, desc[UR38][R2.64] ;  /* 0x0000002602057981 */ /* 0x002ea8000c1e1900 */
[----:B-----5:R-:W2:Y:S02]  /*a020*/  LDG.E R6, desc[UR38][R2.64+0x4] ;  /* 0x0000042602067981 */ /* 0x020ea4000c1e1900 */
[----:B--2---:R-:W-:-:S07]  /*a030*/  IADD3 R6, -R5, R6, RZ ;  /* 0x0000000605067210 */ /* 0x004fce0007ffe1ff */
.L_x_308:
[--C-:B-1---5:R-:W-:Y:S01]  /*a040*/  IMAD.IADD R2, R6, 0x1, -R0.reuse ;  /* 0x0000000106027824 */ /* 0x122fe200078e0a00 */
[----:B------:R-:W-:Y:S01]  /*a050*/  BSSY B6, `(.L_x_309) ;  /* 0x0000306000067945 */ /* 0x000fe20003800000 */
[----:B------:R-:W-:Y:S02]  /*a060*/  IMAD.IADD R3, R7, 0x1, R0 ;  /* 0x0000000107037824 */ /* 0x000fe400078e0200 */
[C---:B------:R-:W-:Y:S01]  /*a070*/  VIADD R0, R2.reuse, 0x3f ;  /* 0x0000003f02007836 */ /* 0x040fe20000000000 */
[----:B------:R-:W-:Y:S01]  /*a080*/  STL [R1+0x20], R2 ;  /* 0x0000200201007387 */ /* 0x000fe20000100800 */
[----:B------:R-:W-:-:S03]  /*a090*/  ISETP.GT.AND P0, PT, R2, RZ, PT ;  /* 0x000000ff0200720c */ /* 0x000fc60003f04270 */
[----:B------:R0:W-:Y:S02]  /*a0a0*/  STL [R1+0x8], R3 ;  /* 0x0000080301007387 */ /* 0x0001e40000100800 */
[----:B0-----:R-:W-:-:S04]  /*a0b0*/  SHF.R.S32.HI R3, RZ, 0x1f, R0 ;  /* 0x0000001fff037819 */ /* 0x001fc80000011400 */
[----:B------:R-:W-:-:S04]  /*a0c0*/  LEA.HI R3, R3, R0, RZ, 0x6 ;  /* 0x0000000003037211 */ /* 0x000fc800078f30ff */
[----:B------:R-:W-:-:S05]  /*a0d0*/  SHF.R.S32.HI R0, RZ, 0x6, R3 ;  /* 0x00000006ff007819 */ /* 0x000fca0000011403 */
[----:B------:R0:W-:Y:S01]  /*a0e0*/  STL [R1+0x14], R0 ;  /* 0x0000140001007387 */ /* 0x0001e20000100800 */
[----:B------:R-:W-:Y:S05]  /*a0f0*/  @P0 BRA `(.L_x_310) ;  /* 0x0000000000440947 */ /* 0x000fea0003800000 */
[----:B------:R-:W1:Y:S02]  /*a100*/  S2R R2, SR_TID.X ;  /* 0x0000000000027919 */ /* 0x000e640000002100 */
[----:B-1----:R-:W-:-:S04]  /*a110*/  LOP3.LUT R2, R2, 0x1f, RZ, 0xc0, !PT ;  /* 0x0000001f02027812 */ /* 0x002fc800078ec0ff */
[----:B------:R-:W-:-:S13]  /*a120*/  ISETP.NE.AND P1, PT, R2, RZ, PT ;  /* 0x000000ff0200720c */ /* 0x000fda0003f25270 */
[----:B------:R-:W-:Y:S05]  /*a130*/  @P1 BRA `(.L_x_311) ;  /* 0x0000002c00dc1947 */ /* 0x000fea0003800000 */
[----:B------:R-:W1:Y:S01]  /*a140*/  S2R R7, SR_LANEID ;  /* 0x0000000000077919 */ /* 0x000e620000000000 */
[----:B------:R-:W-:Y:S01]  /*a150*/  VOTEU.ANY UR4, UPT, PT ;  /* 0x0000000000047886 */ /* 0x000fe200038e0100 */
[----:B------:R-:W2:Y:S01]  /*a160*/  LDC.64 R2, c[0x0][0xc38] ;  /* 0x00030e00ff027b82 */ /* 0x000ea20000000a00 */
[----:B0-----:R-:W1:Y:S08]  /*a170*/  FLO.U32 R0, UR4 ;  /* 0x0000000400007d00 */ /* 0x001e7000080e0000 */
[----:B------:R-:W2:Y:S01]  /*a180*/  POPC R5, UR4 ;  /* 0x0000000400057d09 */ /* 0x000ea20008000000 */
[----:B-1----:R-:W-:-:S13]  /*a190*/  ISETP.EQ.U32.AND P0, PT, R0, R7, PT ;  /* 0x000000070000720c */ /* 0x002fda0003f02070 */
[----:B--2---:R-:W2:Y:S01]  /*a1a0*/  @P0 ATOMG.E.ADD.STRONG.GPU PT, R3, desc[UR38][R2.64], R5 ;  /* 0x00000005020309a8 */ /* 0x004ea200081ee1e6 */
[----:B------:R-:W0:Y:S02]  /*a1b0*/  S2R R4, SR_LTMASK ;  /* 0x0000000000047919 */ /* 0x000e240000003900 */
[----:B0-----:R-:W-:-:S04]  /*a1c0*/  LOP3.LUT R4, R4, UR4, RZ, 0xc0, !PT ;  /* 0x0000000404047c12 */ /* 0x001fc8000f8ec0ff */
[----:B------:R-:W0:Y:S01]  /*a1d0*/  POPC R7, R4 ;  /* 0x0000000400077309 */ /* 0x000e220000000000 */
[----:B--2---:R-:W0:Y:S02]  /*a1e0*/  SHFL.IDX PT, R0, R3, R0, 0x1f ;  /* 0x00001f0003007589 */ /* 0x004e2400000e0000 */
[----:B0-----:R-:W-:Y:S01]  /*a1f0*/  IADD3 R16, R0, UR37, R7 ;  /* 0x0000002500107c10 */ /* 0x001fe2000fffe007 */
[----:B------:R-:W-:Y:S06]  /*a200*/  BRA `(.L_x_311) ;  /* 0x0000002c00a87947 */ /* 0x000fec0003800000 */
.L_x_310:
[----:B------:R-:W1:Y:S01]  /*a210*/  S2R R3, SR_CgaCtaId ;  /* 0x0000000000037919 */ /* 0x000e620000008800 */
[----:B0-----:R-:W-:-:S04]  /*a220*/  MOV R0, 0x400 ;  /* 0x0000040000007802 */ /* 0x001fc80000000f00 */
[----:B-1----:R-:W-:-:S05]  /*a230*/  LEA R2, R3, R0, 0x18 ;  /* 0x0000000003027211 */ /* 0x002fca00078ec0ff */
[----:B------:R0:W-:Y:S01]  /*a240*/  STL [R1+0xc], R2 ;  /* 0x00000c0201007387 */ /* 0x0001e20000100800 */
[----:B------:R-:W-:-:S05]  /*a250*/  VIADD R0, R2, 0x22400 ;  /* 0x0002240002007836 */ /* 0x000fca0000000000 */
[----:B------:R-:W-:-:S13]  /*a260*/  LOP3.LUT P0, RZ, R0, 0x3ff, RZ, 0xc0, !PT ;  /* 0x000003ff00ff7812 */ /* 0x000fda000780c0ff */
[----:B0-----:R-:W-:Y:S05]  /*a270*/  @!P0 BRA `(.L_x_312) ;  /* 0x0000000000408947 */ /* 0x001fea0003800000 */
[----:B------:R-:W-:Y:S01]  /*a280*/  MOV R2, 0x0 ;  /* 0x0000000000027802 */ /* 0x000fe20000000f00 */
[----:B------:R-:W-:Y:S01]  /*a290*/  ULDC.64 UR6, c[0x4][0x88] ;  /* 0x0100220000067ab9 */ /* 0x000fe20000000a00 */
[----:B------:R-:W-:Y:S01]  /*a2a0*/  ULDC.64 UR8, c[0x4][0x90] ;  /* 0x0100240000087ab9 */ /* 0x000fe20000000a00 */
[----:B------:R-:W-:Y:S01]  /*a2b0*/  ULDC.64 UR4, c[0x4][0x8] ;  /* 0x0100020000047ab9 */ /* 0x000fe20000000a00 */
[----:B------:R-:W-:Y:S01]  /*a2c0*/  IMAD.U32 R4, RZ, RZ, UR6 ;  /* 0x00000006ff047e24 */ /* 0x000fe2000f8e00ff */
[----:B------:R-:W-:Y:S01]  /*a2d0*/  MOV R5, UR7 ;  /* 0x0000000700057c02 */ /* 0x000fe20008000f00 */
[----:B------:R-:W0:Y:S01]  /*a2e0*/  LDC.64 R2, c[0x4][R2] ;  /* 0x0100000002027b82 */ /* 0x000e220000000a00 */
[----:B------:R-:W-:Y:S01]  /*a2f0*/  IMAD.U32 R6, RZ, RZ, UR8 ;  /* 0x00000008ff067e24 */ /* 0x000fe2000f8e00ff */
[----:B------:R-:W-:Y:S01]  /*a300*/  MOV R12, 0x1 ;  /* 0x00000001000c7802 */ /* 0x000fe20000000f00 */
[----:B------:R-:W-:Y:S02]  /*a310*/  IMAD.U32 R7, RZ, RZ, UR9 ;  /* 0x00000009ff077e24 */ /* 0x000fe4000f8e00ff */
[----:B------:R-:W-:-:S02]  /*a320*/  IMAD.U32 R10, RZ, RZ, UR4 ;  /* 0x00000004ff0a7e24 */ /* 0x000fc4000f8e00ff */
[----:B------:R-:W-:Y:S02]  /*a330*/  IMAD.U32 R11, RZ, RZ, UR5 ;  /* 0x00000005ff0b7e24 */ /* 0x000fe4000f8e00ff */
[----:B------:R-:W-:Y:S02]  /*a340*/  IMAD.MOV.U32 R8, RZ, RZ, 0x70 ;  /* 0x00000070ff087424 */ /* 0x000fe400078e00ff */
[----:B------:R-:W-:-:S07]  /*a350*/  IMAD.MOV.U32 R13, RZ, RZ, RZ ;  /* 0x000000ffff0d7224 */ /* 0x000fce00078e00ff */
[----:B------:R-:W-:-:S07]  /*a360*/  LEPC R20, `(.L_x_312) ;  /* 0x000000001014794e */ /* 0x000fce0000000000 */
[----:B0-----:R-:W-:Y:S05]  /*a370*/  CALL.ABS.NOINC R2 ;  /* 0x0000000002007343 */ /* 0x001fea0003c00000 */
.L_x_312:
[----:B------:R-:W2:Y:S02]  /*a380*/  LDL R2, [R1+0xc] ;  /* 0x00000c0001027983 */ /* 0x000ea40000100800 */
[----:B--2---:R-:W-:-:S05]  /*a390*/  VIADD R0, R2, 0x400 ;  /* 0x0000040002007836 */ /* 0x004fca0000000000 */
[----:B------:R-:W-:-:S13]  /*a3a0*/  LOP3.LUT P0, RZ, R0, 0x3ff, RZ, 0xc0, !PT ;  /* 0x000003ff00ff7812 */ /* 0x000fda000780c0ff */
[----:B------:R-:W-:Y:S05]  /*a3b0*/  @!P0 BRA `(.L_x_313) ;  /* 0x0000000000808947 */ /* 0x000fea0003800000 */
[----:B------:R-:W-:Y:S01]  /*a3c0*/  MOV R0, 0x0 ;  /* 0x0000000000007802 */ /* 0x000fe20000000f00 */
[----:B------:R-:W-:Y:S01]  /*a3d0*/  ULDC.64 UR6, c[0x4][0x88] ;  /* 0x0100220000067ab9 */ /* 0x000fe20000000a00 */
[----:B------:R-:W-:Y:S01]  /*a3e0*/  ULDC.64 UR8, c[0x4][0x90] ;  /* 0x0100240000087ab9 */ /* 0x000fe20000000a00 */
[----:B------:R-:W-:Y:S01]  /*a3f0*/  ULDC.64 UR4, c[0x4][0x10] ;  /* 0x0100040000047ab9 */ /* 0x000fe20000000a00 */
[----:B------:R0:W1:Y:S01]  /*a400*/  LDC.64 R2, c[0x4][R0] ;  /* 0x0100000000027b82 */ /* 0x0000620000000a00 */
[----:B------:R-:W-:Y:S01]  /*a410*/  IMAD.U32 R4, RZ, RZ, UR6 ;  /* 0x00000006ff047e24 */ /* 0x000fe2000f8e00ff */
[----:B------:R-:W-:Y:S01]  /*a420*/  MOV R7, UR9 ;  /* 0x0000000900077c02 */ /* 0x000fe20008000f00 */
[----:B------:R-:W-:Y:S02]  /*a430*/  IMAD.U32 R5, RZ, RZ, UR7 ;  /* 0x00000007ff057e24 */ /* 0x000fe4000f8e00ff */
        /* <DEDUP_REMOVED lines=8> */
.L_x_314:
[----:B------:R-:W-:Y:S01]  /*a4c0*/  MOV R2, 0x0 ;  /* 0x0000000000027802 */ /* 0x000fe20000000f00 */
[----:B------:R-:W-:Y:S01]  /*a4d0*/  ULDC.64 UR6, c[0x4][0x88] ;  /* 0x0100220000067ab9 */ /* 0x000fe20000000a00 */
[----:B------:R-:W-:Y:S01]  /*a4e0*/  ULDC.64 UR8, c[0x4][0x90] ;  /* 0x0100240000087ab9 */ /* 0x000fe20000000a00 */
[----:B------:R-:W-:Y:S01]  /*a4f0*/  ULDC.64 UR4, c[0x4][0x18] ;  /* 0x0100060000047ab9 */ /* 0x000fe20000000a00 */
[----:B------:R-:W-:Y:S01]  /*a500*/  MOV R4, UR6 ;  /* 0x0000000600047c02 */ /* 0x000fe20008000f00 */
[----:B------:R-:W-:Y:S01]  /*a510*/  IMAD.U32 R5, RZ, RZ, UR7 ;  /* 0x00000007ff057e24 */ /* 0x000fe2000f8e00ff */
        /* <DEDUP_REMOVED lines=10> */
.L_x_313:
[----:B------:R-:W2:Y:S01]  /*a5c0*/  LDL.LU R2, [R1+0x18] ;  /* 0x0000180001027983 */ /* 0x000ea20000300800 */
[----:B------:R-:W-:-:S03]  /*a5d0*/  ULDC.64 UR4, c[0x0][0x9f8] ;  /* 0x00027e0000047ab9 */ /* 0x000fc60000000a00 */
[----:B------:R-:W3:Y:S04]  /*a5e0*/  LDL.LU R0, [R1+0x1c] ;  /* 0x00001c0001007983 */ /* 0x000ee80000300800 */
[----:B------:R-:W4:Y:S04]  /*a5f0*/  LDL.LU R4, [R1+0x2c] ;  /* 0x00002c0001047983 */ /* 0x000f280000300800 */
[----:B------:R-:W4:Y:S01]  /*a600*/  LDL.LU R7, [R1+0x10] ;  /* 0x0000100001077983 */ /* 0x000f220000300800 */
[----:B------:R-:W-:-:S04]  /*a610*/  ISETP.NE.U32.AND P0, PT, RZ, UR4, PT ;  /* 0x00000004ff007c0c */ /* 0x000fc8000bf05070 */
[----:B------:R-:W-:Y:S01]  /*a620*/  ISETP.NE.AND.EX P0, PT, RZ, UR5, PT, P0 ;  /* 0x00000005ff007c0c */ /* 0x000fe2000bf05300 */
[----:B------:R-:W0:Y:S02]  /*a630*/  S2R R8, SR_TID.X ;  /* 0x0000000000087919 */ /* 0x000e240000002100 */
[----:B0-----:R-:W-:-:S04]  /*a640*/  LOP3.LUT R8, R8, 0x1f, RZ, 0xc0, !PT ;  /* 0x0000001f08087812 */ /* 0x001fc800078ec0ff */
[----:B------:R-:W-:-:S13]  /*a650*/  ISETP.NE.AND P6, PT, R8, RZ, PT ;  /* 0x000000ff0800720c */ /* 0x000fda0003fc5270 */
[----:B------:R-:W-:-:S05]  /*a660*/  VOTEU.ALL UP1, P6 ;  /* 0x00000000003f7886 */ /* 0x000fca0003020000 */
[----:B------:R-:W-:-:S04]  /*a670*/  @!UP1 UIADD3 UR8, UP0, UR40, 0x270, URZ ;  /* 0x0000027028089890 */ /* 0x000fc8000ff1e03f */
[----:B------:R-:W-:-:S03]  /*a680*/  @!UP1 UIADD3.X UR9, URZ, UR41, URZ, UP0, !UPT ;  /* 0x000000293f099290 */ /* 0x000fc600087fe43f */
[----:B------:R-:W-:Y:S01]  /*a690*/  VOTEU.ALL UP0, P6 ;  /* 0x00000000003f7886 */ /* 0x000fe20003000000 */
[----:B--2---:R-:W-:-:S04]  /*a6a0*/  @P0 IADD3 R2, P1, R2, UR4, RZ ;  /* 0x0000000402020c10 */ /* 0x004fc8000ff3e0ff */
[----:B---3--:R-:W-:Y:S01]  /*a6b0*/  @P0 IADD3.X R3, R0, UR5, RZ, P1, !PT ;  /* 0x0000000500030c10 */ /* 0x008fe20008ffe4ff */
[----:B------:R-:W-:Y:S01]  /*a6c0*/  ULDC.64 UR4, c[0x0][0xa00] ;  /* 0x0002800000047ab9 */ /* 0x000fe20000000a00 */
[----:B----4-:R-:W-:Y:S02]  /*a6d0*/  IMAD R17, R17, 0x40, R4 ;  /* 0x0000004011117824 */ /* 0x010fe400078e0204 */
[----:B------:R-:W0:Y:S01]  /*a6e0*/  LDC R4, c[0x0][0x428] ;  /* 0x00010a00ff047b82 */ /* 0x000e220000000800 */
[----:B------:R-:W-:-:S06]  /*a6f0*/  IMAD.MOV.U32 R0, RZ, RZ, R7 ;  /* 0x000000ffff007224 */ /* 0x000fcc00078e0007 */
[----:B------:R1:W5:Y:S01]  /*a700*/  @P0 LDG.E R0, desc[UR38][R2.64] ;  /* 0x0000002602000981 */ /* 0x000362000c1e1900 */
[----:B------:R-:W-:Y:S02]  /*a710*/  PLOP3.LUT P1, PT, P6, PT, PT, 0x8, 0x0 ;  /* 0x000000000000781c */ /* 0x000fe4000372e170 */
[----:B0-----:R-:W-:Y:S01]  /*a720*/  ISETP.NE.AND P0, PT, R4, 0x1, PT ;  /* 0x000000010400780c */ /* 0x001fe20003f05270 */
[----:B------:R-:W-:-:S12]  /*a730*/  IMAD.MOV.U32 R4, RZ, RZ, R18 ;  /* 0x000000ffff047224 */ /* 0x000fd800078e0012 */
[----:B------:R-:W0:Y:S08]  /*a740*/  @P0 LDC R5, c[0x0][0x42c] ;  /* 0x00010b00ff050b82 */ /* 0x000e300000000800 */
[----:B------:R-:W2:Y:S01]  /*a750*/  @P0 LDC R6, c[0x0][0x430] ;  /* 0x00010c00ff060b82 */ /* 0x000ea20000000800 */
[----:B0-----:R-:W-:-:S05]  /*a760*/  @P0 IMAD.HI.U32 R5, R18, R5, RZ ;  /* 0x0000000512050227 */ /* 0x001fca00078e00ff */
[----:B--2---:R-:W-:Y:S02]  /*a770*/  @P0 SHF.R.U32.HI R4, RZ, R6, R5 ;  /* 0x00000006ff040219 */ /* 0x004fe40000011605 */
[----:B------:R-:W-:-:S04]  /*a780*/  ISETP.NE.U32.AND P0, PT, RZ, UR4, PT ;  /* 0x00000004ff007c0c */ /* 0x000fc8000bf05070 */
[----:B------:R-:W-:-:S04]  /*a790*/  ISETP.NE.AND.EX P0, PT, RZ, UR5, PT, P0 ;  /* 0x00000005ff007c0c */ /* 0x000fc8000bf05300 */
[----:B-1----:R-:W-:-:S09]  /*a7a0*/  SEL R6, R7, RZ, !P0 ;  /* 0x000000ff07067207 */ /* 0x002fd20004000000 */
.L_x_315:
[----:B------:R-:W-:Y:S02]  /*a7b0*/  PLOP3.LUT P0, PT, P0, P1, PT, 0xa2, 0x0 ;  /* 0x000000000000781c */ /* 0x000fe40000703472 */
[----:B------:R-:W-:Y:S01]  /*a7c0*/  @P1 R2UR P0, UR7, R6 ;  /* 0x00000000060712ca */ /* 0x000fe20000000000 */
[----:B------:R-:W-:-:S07]  /*a7d0*/  UMOV UR4, URZ ;  /* 0x0000003f00047c82 */ /* 0x000fce0008000000 */
[----:B------:R-:W-:Y:S02]  /*a7e0*/  PLOP3.LUT P0, PT, P0, P1, PT, 0xa2, 0x0 ;  /* 0x000000000000781c */ /* 0x000fe40000703472 */
[----:B------:R-:W-:-:S08]  /*a7f0*/  @P1 R2UR.OR P0, UR6, R18 ;  /* 0x00000000120612ca */ /* 0x000fd00000100000 */
[----:B------:R-:W-:Y:S02]  /*a800*/  PLOP3.LUT P0, PT, P0, P1, PT, 0xa2, 0x0 ;  /* 0x000000000000781c */ /* 0x000fe40000703472 */
[----:B------:R-:W-:-:S08]  /*a810*/  @P1 R2UR.OR P0, UR5, R17 ;  /* 0x00000000110512ca */ /* 0x000fd00000100000 */
[----:B------:R-:W-:-:S05]  /*a820*/  @P1 PLOP3.LUT P1, PT, P0, PT, PT, 0x80, 0x0 ;  /* 0x000000000000181c */ /* 0x000fca000072f070 */
[----:B------:R0:W-:Y:S08]  /*a830*/  @!UP0 UTMAPF.L2.4D [UR4], [UR8] ;  /* 0x00000004080085b8 */ /* 0x0001f00008018000 */
[----:B0-----:R-:W-:Y:S05]  /*a840*/  @P1 BRA.U.ANY `(.L_x_315) ;  /* 0xfffffffd00d81947 */ /* 0x001fea000393ffff */
[----:B------:R-:W0:Y:S01]  /*a850*/  LDC.64 R2, c[0x0][0x3f8] ;  /* 0x0000fe00ff027b82 */ /* 0x000e220000000a00 */
[----:B------:R-:W-:Y:S02]  /*a860*/  ULDC.64 UR4, c[0x0][0xa08] ;  /* 0x0002820000047ab9 */ /* 0x000fe40000000a00 */
[----:B0-----:R-:W-:Y:S01]  /*a870*/  LOP3.LUT P0, RZ, R2, UR4, RZ, 0xfc, !PT ;  /* 0x0000000402ff7c12 */ /* 0x001fe2000f80fcff */
[----:B------:R-:W-:-:S03]  /*a880*/  UMOV UR4, 0xffffffff ;  /* 0xffffffff00047882 */ /* 0x000fc60000000000 */
[----:B------:R-:W-:-:S04]  /*a890*/  LOP3.LUT P0, RZ, R3, UR5, RZ, 0xfc, P0 ;  /* 0x0000000503ff7c12 */ /* 0x000fc8000800fcff */
[----:B-----5:R-:W-:Y:S01]  /*a8a0*/  SEL R7, R0, RZ, !P0 ;  /* 0x000000ff00077207 */ /* 0x020fe20004000000 */
[----:B------:R-:W-:Y:S08]  /*a8b0*/  BRA.DIV UR4, `(.L_x_316) ;  /* 0x0000003a04047947 */ /* 0x000ff0000b800000 */
.L_x_387:
[----:B------:R-:W2:Y:S01]  /*a8c0*/  LDL R8, [R1+0x14] ;  /* 0x0000140001087983 */ /* 0x000ea20000100800 */
[----:B------:R-:W-:Y:S01]  /*a8d0*/  UMOV UR4, 0xffffffff ;  /* 0xffffffff00047882 */ /* 0x000fe20000000000 */
[----:B------:R-:W-:Y:S02]  /*a8e0*/  SHF.R.S32.HI R5, RZ, 0x1f, R0 ;  /* 0x0000001fff057819 */ /* 0x000fe40000011400 */
[----:B--2---:R-:W-:Y:S01]  /*a8f0*/  IADD3 R9, R8, -0x1, RZ ;  /* 0xffffffff08097810 */ /* 0x004fe20007ffe0ff */
[----:B------:R-:W-:Y:S06]  /*a900*/  BRA.DIV UR4, `(.L_x_317) ;  /* 0x0000003a04247947 */ /* 0x000fec000b800000 */
[----:B------:R-:W-:-:S13]  /*a910*/  ELECT P6, URZ, PT ;  /* 0x00000000003f782f */ /* 0x000fda00038c0000 */
.L_x_390:
[----:B------:R-:W-:Y:S05]  /*a920*/  @!P6 BRA `(.L_x_318) ;  /* 0x000000040008e947 */ /* 0x000fea0003800000 */
[----:B------:R0:W-:Y:S01]  /*a930*/  STL [R1+0x28], R9 ;  /* 0x0000280901007387 */ /* 0x0001e20000100800 */
[----:B------:R-:W-:-:S04]  /*a940*/  ISETP.NE.U32.AND P0, PT, R2, RZ, PT ;  /* 0x000000ff0200720c */ /* 0x000fc80003f05070 */
[----:B------:R-:W-:-:S13]  /*a950*/  ISETP.NE.AND.EX P0, PT, R3, RZ, PT, P0 ;  /* 0x000000ff0300720c */ /* 0x000fda0003f05300 */
[----:B0-----:R-:W-:Y:S05]  /*a960*/  @!P0 BRA `(.L_x_319) ;  /* 0x00000000004c8947 */ /* 0x001fea0003800000 */
[----:B------:R-:W0:Y:S01]  /*a970*/  LDC R12, c[0x0][0x41c] ;  /* 0x00010700ff0c7b82 */ /* 0x000e220000000800 */
[----:B------:R-:W-:Y:S01]  /*a980*/  IMAD.MOV.U32 R7, RZ, RZ, R9 ;  /* 0x000000ffff077224 */ /* 0x000fe200078e0009 */
[----:B------:R-:W-:Y:S01]  /*a990*/  ULDC.64 UR4, c[0x0][0x408] ;  /* 0x0001020000047ab9 */ /* 0x000fe20000000a00 */
[----:B0-----:R-:W-:-:S13]  /*a9a0*/  ISETP.NE.AND P0, PT, R12, 0x1, PT ;  /* 0x000000010c00780c */ /* 0x001fda0003f05270 */
[----:B------:R-:W0:Y:S02]  /*a9b0*/  @P0 LDC.64 R10, c[0x0][0x420] ;  /* 0x00010800ff0a0b82 */ /* 0x000e240000000a00 */
[----:B0-----:R-:W-:-:S05]  /*a9c0*/  @P0 IMAD.HI.U32 R10, R9, R10, RZ ;  /* 0x0000000a090a0227 */ /* 0x001fca00078e00ff */
[----:B------:R-:W-:-:S05]  /*a9d0*/  @P0 SHF.R.U32.HI R7, RZ, R11, R10 ;  /* 0x0000000bff070219 */ /* 0x000fca000001160a */
[--C-:B------:R-:W-:Y:S02]  /*a9e0*/  IMAD.MOV R8, RZ, RZ, -R7.reuse ;  /* 0x000000ffff087224 */ /* 0x100fe400078e0a07 */
[----:B------:R-:W-:Y:S02]  /*a9f0*/  IMAD.MOV.U32 R10, RZ, RZ, R7 ;  /* 0x000000ffff0a7224 */ /* 0x000fe400078e0007 */
[----:B------:R-:W-:Y:S02]  /*aa00*/  IMAD R11, R12, R8, R9 ;  /* 0x000000080c0b7224 */ /* 0x000fe400078e0209 */
[----:B------:R-:W-:-:S03]  /*aa10*/  IMAD R8, R5, UR4, RZ ;  /* 0x0000000405087c24 */ /* 0x000fc6000f8e02ff */
[----:B------:R0:W-:Y:S01]  /*aa20*/  STL [R1+0x28], R11 ;  /* 0x0000280b01007387 */ /* 0x0001e20000100800 */
[----:B------:R-:W-:Y:S01]  /*aa30*/  IMAD R8, R0, UR5, R8 ;  /* 0x0000000500087c24 */ /* 0x000fe2000f8e0208 */
[----:B0-----:R-:W-:-:S03]  /*aa40*/  SHF.R.S32.HI R11, RZ, 0x1f, R7 ;  /* 0x0000001fff0b7819 */ /* 0x001fc60000011407 */
[----:B------:R-:W-:-:S04]  /*aa50*/  IMAD.WIDE.U32 R10, R0, UR4, R10 ;  /* 0x00000004000a7c25 */ /* 0x000fc8000f8e000a */
[----:B------:R-:W-:Y:S01]  /*aa60*/  IMAD.IADD R7, R11, 0x1, R8 ;  /* 0x000000010b077824 */ /* 0x000fe200078e0208 */
[----:B------:R-:W-:-:S04]  /*aa70*/  LEA R12, P0, R10, R2, 0x2 ;  /* 0x000000020a0c7211 */ /* 0x000fc800078010ff */
[----:B------:R-:W-:-:S05]  /*aa80*/  LEA.HI.X R13, R10, R3, R7, 0x2, P0 ;  /* 0x000000030a0d7211 */ /* 0x000fca00000f1407 */
[----:B------:R0:W5:Y:S04]  /*aa90*/  LDG.E R7, desc[UR38][R12.64] ;  /* 0x000000260c077981 */ /* 0x000168000c1e1900 */
.L_x_319:
[----:B------:R-:W2:Y:S01]  /*aaa0*/  LDL R8, [R1] ;  /* 0x0000000001087983 */ /* 0x000ea20000100800 */
[----:B------:R-:W-:-:S03]  /*aab0*/  MOV R11, 0x400 ;  /* 0x00000400000b7802 */ /* 0x000fc60000000f00 */
[----:B------:R-:W3:Y:S01]  /*aac0*/  LDL R10, [R1+0x4] ;  /* 0x00000400010a7983 */ /* 0x000ee20000100800 */
[----:B0-----:R-:W0:Y:S02]  /*aad0*/  S2R R12, SR_CgaCtaId ;  /* 0x00000000000c7919 */ /* 0x001e240000008800 */
[----:B0-----:R-:W-:-:S05]  /*aae0*/  LEA R11, R12, R11, 0x18 ;  /* 0x0000000b0c0b7211 */ /* 0x001fca00078ec0ff */
[----:B--2---:R-:W-:Y:S01]  /*aaf0*/  IMAD R8, R8, 0x8, R11 ;  /* 0x0000000808087824 */ /* 0x004fe200078e020b */
[----:B---3--:R-:W-:-:S04]  /*ab00*/  SHF.L.U32 R10, R10, 0x1f, RZ ;  /* 0x0000001f0a0a7819 */ /* 0x008fc800000006ff */
[----:B------:R-:W0:Y:S02]  /*ab10*/  SYNCS.PHASECHK.TRANS64.TRYWAIT P0, [R8+URZ+0x28c40], R10 ;  /* 0x028c400a080075a7 */ /* 0x000e24000800017f */
[----:B0-----:R-:W-:Y:S05]  /*ab20*/  @!P0 BRA `(.L_x_320) ;  /* 0x0000003400bc8947 */ /* 0x001fea0003800000 */
.L_x_391:
[----:B------:R-:W1:Y:S02]  /*ab30*/  S2R R11, SR_TID.X ;  /* 0x00000000000b7919 */ /* 0x000e640000002100 */
[----:B-1----:R-:W-:-:S04]  /*ab40*/  LOP3.LUT R11, R11, 0x7f, RZ, 0xc0, !PT ;  /* 0x0000007f0b0b7812 */ /* 0x002fc800078ec0ff */
[----:B------:R-:W-:-:S13]  /*ab50*/  ISETP.NE.AND P0, PT, R11, RZ, PT ;  /* 0x000000ff0b00720c */ /* 0x000fda0003f05270 */
[----:B------:R-:W-:Y:S05]  /*ab60*/  @P0 BRA `(.L_x_321) ;  /* 0x00000000001c0947 */ /* 0x000fea0003800000 */
[----:B------:R-:W1:Y:S01]  /*ab70*/  S2R R11, SR_TID.X ;  /* 0x00000000000b7919 */ /* 0x000e620000002100 */
[----:B0-----:R-:W-:-:S04]  /*ab80*/  MOV R10, 0x2000 ;  /* 0x00002000000a7802 */ /* 0x001fc80000000f00 */
[----:B------:R2:W-:Y:S01]  /*ab90*/  SYNCS.ARRIVE.TRANS64 RZ, [R8+URZ+0x28c30], R10 ;  /* 0x028c300a08ff79a7 */ /* 0x0005e2000800003f */
[----:B-1----:R-:W-:-:S04]  /*aba0*/  LOP3.LUT R11, R11, 0x1f, RZ, 0xc0, !PT ;  /* 0x0000001f0b0b7812 */ /* 0x002fc800078ec0ff */
[----:B------:R-:W-:-:S13]  /*abb0*/  ISETP.NE.AND P1, PT, R11, RZ, PT ;  /* 0x000000ff0b00720c */ /* 0x000fda0003f25270 */
[----:B--2---:R-:W-:Y:S05]  /*abc0*/  @!P1 BRA `(.L_x_321) ;  /* 0x0000000000049947 */ /* 0x004fea0003800000 */
[----:B------:R-:W-:Y:S01]  /*abd0*/  BPT.TRAP 0x1 ;  /* 0x000000040000795c */ /* 0x000fe20000300000 */
.L_x_321:
[----:B------:R-:W2:Y:S04]  /*abe0*/  LDL R11, [R1] ;  /* 0x00000000010b7983 */ /* 0x000ea80000100800 */
[----:B------:R-:W3:Y:S04]  /*abf0*/  LDL R14, [R1+0x28] ;  /* 0x00002800010e7983 */ /* 0x000ee80000100800 */
[----:B0-----:R-:W4:Y:S01]  /*ac00*/  LDL R10, [R1+0x8] ;  /* 0x00000800010a7983 */ /* 0x001f220000100800 */
[----:B------:R-:W0:Y:S01]  /*ac10*/  S2R R13, SR_CgaCtaId ;  /* 0x00000000000d7919 */ /* 0x000e220000008800 */
[----:B------:R-:W-:-:S02]  /*ac20*/  MOV R12, 0x400 ;  /* 0x00000400000c7802 */ /* 0x000fc40000000f00 */
[----:B------:R-:W-:Y:S01]  /*ac30*/  R2UR UR9, R8 ;  /* 0x00000000080972ca */ /* 0x000fe200000e0000 */
[----:B------:R-:W-:Y:S01]  /*ac40*/  UIADD3 UR6, UP0, UR40, 0x370, URZ ;  /* 0x0000037028067890 */ /* 0x000fe2000ff1e03f */
[----:B------:R-:W-:Y:S02]  /*ac50*/  R2UR UR12, R4 ;  /* 0x00000000040c72ca */ /* 0x000fe400000e0000 */
[----:B-----5:R-:W-:Y:S01]  /*ac60*/  R2UR UR13, R7 ;  /* 0x00000000070d72ca */ /* 0x020fe200000e0000 */
[----:B------:R-:W-:Y:S01]  /*ac70*/  UIADD3.X UR7, URZ, UR41, URZ, UP0, !UPT ;  /* 0x000000293f077290 */ /* 0x000fe200087fe43f */
[----:B0-----:R-:W-:-:S07]  /*ac80*/  LEA R12, R13, R12, 0x18 ;  /* 0x0000000c0d0c7211 */ /* 0x001fce00078ec0ff */
[----:B------:R-:W-:Y:S01]  /*ac90*/  UIADD3 UR9, UR9, 0x28c30, URZ ;  /* 0x00028c3009097890 */ /* 0x000fe2000fffe03f */
[----:B------:R-:W-:Y:S01]  /*aca0*/  UMOV UR5, 0x14f00000 ;  /* 0x14f0000000057882 */ /* 0x000fe20000000000 */
[----:B------:R-:W-:Y:S01]  /*acb0*/  UMOV UR10, URZ ;  /* 0x0000003f000a7c82 */ /* 0x000fe20008000000 */
[----:B--2---:R-:W-:Y:S01]  /*acc0*/  IMAD R8, R11, 0x2000, R12 ;  /* 0x000020000b087824 */ /* 0x004fe200078e020c */
[----:B---3--:R-:W-:-:S04]  /*acd0*/  R2UR UR11, R14 ;  /* 0x000000000e0b72ca */ /* 0x008fc800000e0000 */
[----:B------:R-:W-:Y:S02]  /*ace0*/  R2UR UR8, R8 ;  /* 0x00000000080872ca */ /* 0x000fe400000e0000 */
[----:B----4-:R-:W-:-:S11]  /*acf0*/  R2UR UR4, R10 ;  /* 0x000000000a0472ca */ /* 0x010fd600000e0000 */
[----:B------:R-:W-:Y:S02]  /*ad00*/  UIADD3 UR8, UR8, 0x22400, URZ ;  /* 0x0002240008087890 */ /* 0x000fe4000fffe03f */
[----:B------:R-:W-:-:S03]  /*ad10*/  ULEA UR11, UR11, UR4, 0x6 ;  /* 0x000000040b0b7291 */ /* 0x000fc6000f8e303f */
[----:B------:R-:W-:-:S06]  /*ad20*/  UMOV UR4, 0x0 ;  /* 0x0000000000047882 */ /* 0x000fcc0000000000 */
[----:B------:R0:W-:Y:S02]  /*ad30*/  UTMALDG.4D [UR8], [UR6], desc[UR4] ;  /* 0x00000408060075b4 */ /* 0x0001e40008019000 */
[----:B0-----:R-:W-:Y:S01]  /*ad40*/  NOP ;  /* 0x0000000000007918 */ /* 0x001fe20000000000 */
.L_x_318:
[----:B------:R-:W2:Y:S01]  /*ad50*/  LDL.LU R12, [R1+0x24] ;  /* 0x00002400010c7983 */ /* 0x000ea20000300800 */
[----:B------:R-:W-:Y:S01]  /*ad60*/  MOV R10, 0x400 ;  /* 0x00000400000a7802 */ /* 0x000fe20000000f00 */
[----:B------:R-:W-:Y:S05]  /*ad70*/  WARPSYNC.ALL ;  /* 0x0000000000007948 */ /* 0x000fea0003800000 */
[----:B------:R-:W0:Y:S01]  /*ad80*/  S2R R11, SR_CgaCtaId ;  /* 0x00000000000b7919 */ /* 0x000e220000008800 */
[----:B------:R-:W-:-:S13]  /*ad90*/  ELECT P0, URZ, PT ;  /* 0x00000000003f782f */ /* 0x000fda0003800000 */
[----:B------:R-:W-:Y:S01]  /*ada0*/  @P0 R2UR UR13, R6 ;  /* 0x00000000060d02ca */ /* 0x000fe200000e0000 */
[----:B------:R-:W-:Y:S01]  /*adb0*/  UIADD3 UR4, UP0, UR40, 0x270, URZ ;  /* 0x0000027028047890 */ /* 0x000fe2000ff1e03f */
[----:B------:R-:W-:Y:S01]  /*adc0*/  @P0 R2UR UR12, R18 ;  /* 0x00000000120c02ca */ /* 0x000fe200000e0000 */
[----:B------:R-:W-:Y:S01]  /*add0*/  UMOV UR6, 0x0 ;  /* 0x0000000000067882 */ /* 0x000fe20000000000 */
[----:B------:R-:W-:Y:S01]  /*ade0*/  @P0 R2UR UR11, R17 ;  /* 0x00000000110b02ca */ /* 0x000fe200000e0000 */
[----:B------:R-:W-:Y:S01]  /*adf0*/  UIADD3.X UR5, URZ, UR41, URZ, UP0, !UPT ;  /* 0x000000293f057290 */ /* 0x000fe200087fe43f */
[----:B------:R-:W-:Y:S01]  /*ae00*/  BSSY B0, `(.L_x_322) ;  /* 0x0000013000007945 */ /* 0x000fe20003800000 */
[----:B------:R-:W-:Y:S01]  /*ae10*/  UMOV UR7, 0x12f00000 ;  /* 0x12f0000000077882 */ /* 0x000fe20000000000 */
[----:B------:R-:W-:Y:S01]  /*ae20*/  UMOV UR10, URZ ;  /* 0x0000003f000a7c82 */ /* 0x000fe20008000000 */
[----:B------:R-:W-:Y:S01]  /*ae30*/  @P0 IMAD.MOV.U32 R8, RZ, RZ, 0x2000 ;  /* 0x00002000ff080424 */ /* 0x000fe200078e00ff */
[----:B0-----:R-:W-:Y:S01]  /*ae40*/  LEA R10, R11, R10, 0x18 ;  /* 0x0000000a0b0a7211 */ /* 0x001fe200078ec0ff */
[----:B------:R-:W-:Y:S03]  /*ae50*/  BAR.SYNC.DEFER_BLOCKING 0x8, 0xa0 ;  /* 0x0202800000007b1d */ /* 0x000fe60000010000 */
[----:B------:R-:W-:-:S13]  /*ae60*/  R2UR UR9, R10 ;  /* 0x000000000a0972ca */ /* 0x000fda00000e0000 */
[----:B------:R-:W-:Y:S02]  /*ae70*/  UIADD3 UR8, UR9, 0x20400, URZ ;  /* 0x0002040009087890 */ /* 0x000fe4000fffe03f */
[----:B------:R-:W-:Y:S01]  /*ae80*/  UIADD3 UR9, UR9, 0x28c00, URZ ;  /* 0x00028c0009097890 */ /* 0x000fe2000fffe03f */
[----:B------:R0:W-:Y:S08]  /*ae90*/  @P0 SYNCS.ARRIVE.TRANS64 RZ, [R10+URZ+0x28c00], R8 ;  /* 0x028c00080aff09a7 */ /* 0x0001f0000800003f */
[----:B------:R0:W-:Y:S01]  /*aea0*/  UTMALDG.4D [UR8], [UR4], desc[UR6] ;  /* 0x00000608040075b4 */ /* 0x0001e20008019000 */
[----:B--2---:R-:W-:-:S05]  /*aeb0*/  VIADD R12, R12, 0x1 ;  /* 0x000000010c0c7836 */ /* 0x004fca0000000000 */
[----:B------:R-:W-:Y:S01]  /*aec0*/  LEA.HI R6, R12, R12, RZ, 0x1 ;  /* 0x0000000c0c067211 */ /* 0x000fe200078f08ff */
[----:B------:R0:W-:Y:S03]  /*aed0*/  STL [R1+0x24], R12 ;  /* 0x0000240c01007387 */ /* 0x0001e60000100800 */
[----:B------:R-:W-:-:S05]  /*aee0*/  LOP3.LUT R6, R6, 0xfffffffe, RZ, 0xc0, !PT ;  /* 0xfffffffe06067812 */ /* 0x000fca00078ec0ff */
[----:B------:R-:W-:-:S05]  /*aef0*/  IMAD.IADD R6, R12, 0x1, -R6 ;  /* 0x000000010c067824 */ /* 0x000fca00078e0a06 */
[----:B------:R-:W-:-:S04]  /*af00*/  SHF.L.U32 R6, R6, 0x1f, RZ ;  /* 0x0000001f06067819 */ /* 0x000fc800000006ff */
[----:B------:R-:W1:Y:S02]  /*af10*/  SYNCS.PHASECHK.TRANS64.TRYWAIT P0, [R10+URZ+0x28c20], R6 ;  /* 0x028c20060a0075a7 */ /* 0x000e64000800017f */
[----:B01----:R-:W-:Y:S05]  /*af20*/  @!P0 BRA `(.L_x_323) ;  /* 0x0000003000d08947 */ /* 0x003fea0003800000 */
.L_x_392:
[----:B------:R-:W-:Y:S05]  /*af30*/  BSYNC B0 ;  /* 0x0000000000007941 */ /* 0x000fea0003800000 */
.L_x_322:
[----:B------:R-:W-:Y:S04]  /*af40*/  BSSY B0, `(.L_x_324) ;  /* 0x0000050000007945 */ /* 0x000fe80003800000 */
[----:B------:R-:W-:Y:S05]  /*af50*/  @!P6 BRA `(.L_x_325) ;  /* 0x000000040038e947 */ /* 0x000fea0003800000 */
[----:B0-----:R-:W2:Y:S01]  /*af60*/  LDL R8, [R1] ;  /* 0x0000000001087983 */ /* 0x001ea20000100800 */
[----:B------:R-:W-:-:S03]  /*af70*/  MOV R11, 0x400 ;  /* 0x00000400000b7802 */ /* 0x000fc60000000f00 */
[----:B------:R-:W3:Y:S01]  /*af80*/  LDL R10, [R1+0x4] ;  /* 0x00000400010a7983 */ /* 0x000ee20000100800 */
[----:B------:R-:W0:Y:S02]  /*af90*/  S2R R12, SR_CgaCtaId ;  /* 0x00000000000c7919 */ /* 0x000e240000008800 */
[----:B0-----:R-:W-:-:S05]  /*afa0*/  LEA R11, R12, R11, 0x18 ;  /* 0x0000000b0c0b7211 */ /* 0x001fca00078ec0ff */
[----:B--2---:R-:W-:Y:S01]  /*afb0*/  IMAD R8, R8, 0x8, R11 ;  /* 0x0000000808087824 */ /* 0x004fe200078e020b */
[----:B---3--:R-:W-:-:S04]  /*afc0*/  SHF.L.U32 R6, R10, 0x1f, RZ ;  /* 0x0000001f0a067819 */ /* 0x008fc800000006ff */
[----:B------:R-:W0:Y:S02]  /*afd0*/  SYNCS.PHASECHK.TRANS64.TRYWAIT P0, [R8+URZ+0x28c60], R6 ;  /* 0x028c6006080075a7 */ /* 0x000e24000800017f */
[----:B0-----:R-:W-:Y:S05]  /*afe0*/  @!P0 BRA `(.L_x_326) ;  /* 0x0000003000c08947 */ /* 0x001fea0003800000 */
.L_x_393:
        /* <DEDUP_REMOVED lines=11> */
.L_x_327:
[----:B0-----:R-:W2:Y:S04]  /*b0a0*/  LDL R6, [R1] ;  /* 0x0000000001067983 */ /* 0x001ea80000100800 */
[----:B------:R-:W3:Y:S04]  /*b0b0*/  LDL R13, [R1+0x28] ;  /* 0x00002800010d7983 */ /* 0x000ee80000100800 */
[----:B------:R-:W4:Y:S01]  /*b0c0*/  LDL R10, [R1+0x8] ;  /* 0x00000800010a7983 */ /* 0x000f220000100800 */
[----:B------:R-:W0:Y:S01]  /*b0d0*/  S2R R12, SR_CgaCtaId ;  /* 0x00000000000c7919 */ /* 0x000e220000008800 */
[----:B------:R-:W-:-:S02]  /*b0e0*/  MOV R11, 0x400 ;  /* 0x00000400000b7802 */ /* 0x000fc40000000f00 */
[----:B------:R-:W-:Y:S01]  /*b0f0*/  R2UR UR9, R8 ;  /* 0x00000000080972ca */ /* 0x000fe200000e0000 */
[----:B------:R-:W-:Y:S01]  /*b100*/  UIADD3 UR4, UP0, UR40, 0x470, URZ ;  /* 0x0000047028047890 */ /* 0x000fe2000ff1e03f */
[----:B------:R-:W-:Y:S02]  /*b110*/  R2UR UR12, R4 ;  /* 0x00000000040c72ca */ /* 0x000fe400000e0000 */
[----:B------:R-:W-:Y:S02]  /*b120*/  R2UR UR13, R7 ;  /* 0x00000000070d72ca */ /* 0x000fe400000e0000 */
[----:B0-----:R-:W-:-:S07]  /*b130*/  LEA R11, R12, R11, 0x18 ;  /* 0x0000000b0c0b7211 */ /* 0x001fce00078ec0ff */
[----:B------:R-:W-:Y:S01]  /*b140*/  UIADD3 UR9, UR9, 0x28c50, URZ ;  /* 0x00028c5009097890 */ /* 0x000fe2000fffe03f */
[----:B------:R-:W-:Y:S01]  /*b150*/  UMOV UR10, URZ ;  /* 0x0000003f000a7c82 */ /* 0x000fe20008000000 */
[----:B------:R-:W-:Y:S01]  /*b160*/  UMOV UR6, 0x0 ;  /* 0x0000000000067882 */ /* 0x000fe20000000000 */
[----:B------:R-:W-:Y:S01]  /*b170*/  UMOV UR7, 0x14f00000 ;  /* 0x14f0000000077882 */ /* 0x000fe20000000000 */
[----:B------:R-:W-:Y:S01]  /*b180*/  UMOV UR16, 0x40 ;  /* 0x0000004000107882 */ /* 0x000fe20000000000 */
[----:B------:R-:W-:Y:S01]  /*b190*/  UMOV UR18, 0x80 ;  /* 0x0000008000127882 */ /* 0x000fe20000000000 */
[----:B------:R-:W-:Y:S01]  /*b1a0*/  UMOV UR20, 0xc0 ;  /* 0x000000c000147882 */ /* 0x000fe20000000000 */
[----:B------:R-:W-:Y:S01]  /*b1b0*/  UMOV UR21, 0x100 ;  /* 0x0000010000157882 */ /* 0x000fe20000000000 */
[----:B------:R-:W-:Y:S01]  /*b1c0*/  UMOV UR22, 0x140 ;  /* 0x0000014000167882 */ /* 0x000fe20000000000 */
[----:B--2---:R-:W-:Y:S01]  /*b1d0*/  IMAD R6, R6, 0x10000, R11 ;  /* 0x0001000006067824 */ /* 0x004fe200078e020b */
[----:B---3--:R-:W-:-:S04]  /*b1e0*/  R2UR UR11, R13 ;  /* 0x000000000d0b72ca */ /* 0x008fc800000e0000 */
[----:B------:R-:W-:Y:S02]  /*b1f0*/  R2UR UR14, R6 ;  /* 0x00000000060e72ca */ /* 0x000fe400000e0000 */
[----:B----4-:R-:W-:-:S11]  /*b200*/  R2UR UR5, R10 ;  /* 0x000000000a0572ca */ /* 0x010fd600000e0000 */
[----:B------:R-:W-:Y:S02]  /*b210*/  UIADD3 UR8, UR14, 0x400, URZ ;  /* 0x000004000e087890 */ /* 0x000fe4000fffe03f */
[----:B------:R-:W-:Y:S02]  /*b220*/  ULEA UR11, UR11, UR5, 0x6 ;  /* 0x000000050b0b7291 */ /* 0x000fe4000f8e303f */
[----:B------:R-:W-:Y:S02]  /*b230*/  UIADD3.X UR5, URZ, UR41, URZ, UP0, !UPT ;  /* 0x000000293f057290 */ /* 0x000fe400087fe43f */
[----:B------:R-:W-:Y:S02]  /*b240*/  UIADD3 UR15, UR14, 0x2400, URZ ;  /* 0x000024000e0f7890 */ /* 0x000fe4000fffe03f */
[----:B------:R-:W-:Y:S02]  /*b250*/  UIADD3 UR17, UR14, 0x4400, URZ ;  /* 0x000044000e117890 */ /* 0x000fe4000fffe03f */
[----:B------:R-:W-:-:S03]  /*b260*/  UIADD3 UR19, UR14, 0x6400, URZ ;  /* 0x000064000e137890 */ /* 0x000fc6000fffe03f */
[----:B------:R0:W-:Y:S02]  /*b270*/  UTMALDG.4D [UR8], [UR4], desc[UR6] ;  /* 0x00000608040075b4 */ /* 0x0001e40008019000 */
[----:B0-----:R-:W-:Y:S01]  /*b280*/  UMOV UR8, UR15 ;  /* 0x0000000f00087c82 */ /* 0x001fe20008000000 */
[----:B------:R-:W-:Y:S01]  /*b290*/  UMOV UR10, UR16 ;  /* 0x00000010000a7c82 */ /* 0x000fe20008000000 */
[----:B------:R-:W-:Y:S01]  /*b2a0*/  UIADD3 UR15, UR14, 0x8400, URZ ;  /* 0x000084000e0f7890 */ /* 0x000fe2000fffe03f */
[----:B------:R0:W-:Y:S01]  /*b2b0*/  UTMALDG.4D [UR8], [UR4], desc[UR6] ;  /* 0x00000608040075b4 */ /* 0x0001e20008019000 */
[----:B------:R-:W-:Y:S01]  /*b2c0*/  UIADD3 UR16, UR14, 0xa400, URZ ;  /* 0x0000a4000e107890 */ /* 0x000fe2000fffe03f */
[----:B0-----:R-:W-:Y:S01]  /*b2d0*/  UMOV UR8, UR17 ;  /* 0x0000001100087c82 */ /* 0x001fe20008000000 */
[----:B------:R-:W-:Y:S02]  /*b2e0*/  UMOV UR10, UR18 ;  /* 0x00000012000a7c82 */ /* 0x000fe40008000000 */
[----:B------:R0:W-:Y:S01]  /*b2f0*/  UTMALDG.4D [UR8], [UR4], desc[UR6] ;  /* 0x00000608040075b4 */ /* 0x0001e20008019000 */
[----:B------:R-:W-:Y:S01]  /*b300*/  UIADD3 UR17, UR14, 0xc400, URZ ;  /* 0x0000c4000e117890 */ /* 0x000fe2000fffe03f */
[----:B0-----:R-:W-:Y:S01]  /*b310*/  UMOV UR8, UR19 ;  /* 0x0000001300087c82 */ /* 0x001fe20008000000 */
[----:B------:R-:W-:-:S02]  /*b320*/  UMOV UR10, UR20 ;  /* 0x00000014000a7c82 */ /* 0x000fc40008000000 */
[----:B------:R0:W-:Y:S02]  /*b330*/  UTMALDG.4D [UR8], [UR4], desc[UR6] ;  /* 0x00000608040075b4 */ /* 0x0001e40008019000 */
[----:B0-----:R-:W-:Y:S01]  /*b340*/  UMOV UR8, UR15 ;  /* 0x0000000f00087c82 */ /* 0x001fe20008000000 */
[----:B------:R-:W-:Y:S01]  /*b350*/  UMOV UR10, UR21 ;  /* 0x00000015000a7c82 */ /* 0x000fe20008000000 */
[----:B------:R-:W-:Y:S01]  /*b360*/  UIADD3 UR15, UR14, 0xe400, URZ ;  /* 0x0000e4000e0f7890 */ /* 0x000fe2000fffe03f */
[----:B------:R0:W-:Y:S02]  /*b370*/  UTMALDG.4D [UR8], [UR4], desc[UR6] ;  /* 0x00000608040075b4 */ /* 0x0001e40008019000 */
[----:B------:R-:W-:Y:S01]  /*b380*/  UMOV UR14, 0x180 ;  /* 0x00000180000e7882 */ /* 0x000fe20000000000 */
[----:B0-----:R-:W-:Y:S01]  /*b390*/  UMOV UR8, UR16 ;  /* 0x0000001000087c82 */ /* 0x001fe20008000000 */
[----:B------:R-:W-:Y:S02]  /*b3a0*/  UMOV UR10, UR22 ;  /* 0x00000016000a7c82 */ /* 0x000fe40008000000 */
[----:B------:R0:W-:Y:S02]  /*b3b0*/  UTMALDG.4D [UR8], [UR4], desc[UR6] ;  /* 0x00000608040075b4 */ /* 0x0001e40008019000 */
[----:B0-----:R-:W-:Y:S01]  /*b3c0*/  UMOV UR8, UR17 ;  /* 0x0000001100087c82 */ /* 0x001fe20008000000 */
[----:B------:R-:W-:Y:S01]  /*b3d0*/  UMOV UR10, UR14 ;  /* 0x0000000e000a7c82 */ /* 0x000fe20008000000 */
[----:B------:R-:W-:Y:S01]  /*b3e0*/  UMOV UR14, 0x1c0 ;  /* 0x000001c0000e7882 */ /* 0x000fe20000000000 */
[----:B------:R0:W-:Y:S02]  /*b3f0*/  UTMALDG.4D [UR8], [UR4], desc[UR6] ;  /* 0x00000608040075b4 */ /* 0x0001e40008019000 */
[----:B0-----:R-:W-:Y:S01]  /*b400*/  UMOV UR8, UR15 ;  /* 0x0000000f00087c82 */ /* 0x001fe20008000000 */
[----:B------:R-:W-:-:S02]  /*b410*/  UMOV UR10, UR14 ;  /* 0x0000000e000a7c82 */ /* 0x000fc40008000000 */
[----:B------:R1:W-:Y:S02]  /*b420*/  UTMALDG.4D [UR8], [UR4], desc[UR6] ;  /* 0x00000608040075b4 */ /* 0x0003e40008019000 */
[----:B-1----:R-:W-:Y:S01]  /*b430*/  NOP ;  /* 0x0000000000007918 */ /* 0x002fe20000000000 */
.L_x_325:
[----:B------:R-:W-:Y:S05]  /*b440*/  BSYNC B0 ;  /* 0x0000000000007941 */ /* 0x000fea0003800000 */
.L_x_324:
[----:B0-----:R-:W2:Y:S01]  /*b450*/  LDL.LU R6, [R1+0x20] ;  /* 0x0000200001067983 */ /* 0x001ea20000300800 */
[----:B------:R-:W-:Y:S01]  /*b460*/  BSSY B0, `(.L_x_328) ;  /* 0x00001a9000007945 */ /* 0x000fe20003800000 */
[----:B--2---:R-:W-:-:S13]  /*b470*/  ISETP.GE.AND P0, PT, R6, 0x41, PT ;  /* 0x000000410600780c */ /* 0x004fda0003f06270 */
[----:B------:R-:W-:Y:S05]  /*b480*/  @!P0 BRA `(.L_x_329) ;  /* 0x0000001800988947 */ /* 0x000fea0003800000 */
[----:B------:R-:W2:Y:S01]  /*b490*/  LDL R8, [R1+0x14] ;  /* 0x0000140001087983 */ /* 0x000ea20000100800 */
[----:B------:R-:W-:Y:S01]  /*b4a0*/  IMAD.MOV.U32 R6, RZ, RZ, 0x1 ;  /* 0x00000001ff067424 */ /* 0x000fe200078e00ff */
[----:B------:R-:W-:Y:S01]  /*b4b0*/  BSSY B1, `(.L_x_330) ;  /* 0x0000091000017945 */ /* 0x000fe20003800000 */
[----:B--2---:R-:W-:-:S05]  /*b4c0*/  IMAD.MOV R11, RZ, RZ, -R8 ;  /* 0x000000ffff0b7224 */ /* 0x004fca00078e0a08 */
[----:B------:R-:W-:-:S05]  /*b4d0*/  VIADDMNMX R11, R11, R6, 0xffffffff, !PT ;  /* 0xffffffff0b0b7446 */ /* 0x000fca0007800106 */
[C---:B------:R-:W-:Y:S02]  /*b4e0*/  IMAD.IADD R6, R8.reuse, 0x1, R11 ;  /* 0x0000000108067824 */ /* 0x040fe400078e020b */
[----:B------:R-:W-:-:S03]  /*b4f0*/  VIADD R8, R8, 0xfffffffe ;  /* 0xfffffffe08087836 */ /* 0x000fc60000000000 */
[----:B------:R-:W-:-:S04]  /*b500*/  LOP3.LUT R6, R6, 0x1, RZ, 0xc0, !PT ;  /* 0x0000000106067812 */ /* 0x000fc800078ec0ff */
[----:B------:R-:W-:-:S13]  /*b510*/  ISETP.NE.U32.AND P0, PT, R6, 0x1, PT ;  /* 0x000000010600780c */ /* 0x000fda0003f05070 */
[----:B------:R-:W-:Y:S05]  /*b520*/  @P0 BRA `(.L_x_331) ;  /* 0x0000000800240947 */ /* 0x000fea0003800000 */
[----:B------:R-:W2:Y:S04]  /*b530*/  LDL.LU R10, [R1] ;  /* 0x00000000010a7983 */ /* 0x000ea80000300800 */
[----:B------:R-:W3:Y:S01]  /*b540*/  LDL.LU R14, [R1+0x4] ;  /* 0x00000400010e7983 */ /* 0x000ee20000300800 */
[----:B------:R-:W-:Y:S01]  /*b550*/  BSSY B2, `(.L_x_332) ;  /* 0x0000084000027945 */ /* 0x000fe20003800000 */
[----:B--2---:R-:W-:-:S04]  /*b560*/  IADD3 R10, R10, 0x1, RZ ;  /* 0x000000010a0a7810 */ /* 0x004fc80007ffe0ff */
[----:B------:R-:W-:-:S04]  /*b570*/  ISETP.NE.AND P0, PT, R10, 0x2, PT ;  /* 0x000000020a00780c */ /* 0x000fc80003f05270 */
[----:B------:R-:W-:Y:S02]  /*b580*/  SEL R6, RZ, 0x1, P0 ;  /* 0x00000001ff067807 */ /* 0x000fe40000000000 */
[----:B------:R-:W-:Y:S02]  /*b590*/  SEL R15, R10, RZ, P0 ;  /* 0x000000ff0a0f7207 */ /* 0x000fe40000000000 */
[----:B---3--:R-:W-:-:S05]  /*b5a0*/  LOP3.LUT R14, R14, R6, RZ, 0x3c, !PT ;  /* 0x000000060e0e7212 */ /* 0x008fca00078e3cff */
[----:B------:R0:W-:Y:S04]  /*b5b0*/  STL [R1+0x4], R14 ;  /* 0x0000040e01007387 */ /* 0x0001e80000100800 */
[----:B------:R0:W-:Y:S01]  /*b5c0*/  STL [R1], R15 ;  /* 0x0000000f01007387 */ /* 0x0001e20000100800 */
[----:B------:R-:W-:Y:S05]  /*b5d0*/  @!P6 BRA `(.L_x_333) ;  /* 0x0000000400ece947 */ /* 0x000fea0003800000 */
[----:B------:R-:W-:-:S04]  /*b5e0*/  ISETP.NE.U32.AND P0, PT, R2, RZ, PT ;  /* 0x000000ff0200720c */ /* 0x000fc80003f05070 */
[----:B------:R-:W-:-:S13]  /*b5f0*/  ISETP.NE.AND.EX P0, PT, R3, RZ, PT, P0 ;  /* 0x000000ff0300720c */ /* 0x000fda0003f05300 */
[----:B------:R-:W-:Y:S05]  /*b600*/  @!P0 BRA `(.L_x_334) ;  /* 0x0000000000488947 */ /* 0x000fea0003800000 */
[----:B------:R-:W1:Y:S01]  /*b610*/  LDC R13, c[0x0][0x41c] ;  /* 0x00010700ff0d7b82 */ /* 0x000e620000000800 */
[----:B------:R-:W-:Y:S01]  /*b620*/  IMAD.MOV.U32 R10, RZ, RZ, R8 ;  /* 0x000000ffff0a7224 */ /* 0x000fe200078e0008 */
[----:B------:R-:W-:Y:S01]  /*b630*/  ULDC.64 UR4, c[0x0][0x408] ;  /* 0x0001020000047ab9 */ /* 0x000fe20000000a00 */
[----:B-1----:R-:W-:-:S13]  /*b640*/  ISETP.NE.AND P0, PT, R13, 0x1, PT ;  /* 0x000000010d00780c */ /* 0x002fda0003f05270 */
[----:B------:R-:W1:Y:S02]  /*b650*/  @P0 LDC.64 R6, c[0x0][0x420] ;  /* 0x00010800ff060b82 */ /* 0x000e640000000a00 */
[----:B-1----:R-:W-:-:S05]  /*b660*/  @P0 IMAD.HI.U32 R6, R8, R6, RZ ;  /* 0x0000000608060227 */ /* 0x002fca00078e00ff */
[----:B------:R-:W-:Y:S01]  /*b670*/  @P0 SHF.R.U32.HI R10, RZ, R7, R6 ;  /* 0x00000007ff0a0219 */ /* 0x000fe20000011606 */
[----:B------:R-:W-:-:S03]  /*b680*/  IMAD R6, R5, UR4, RZ ;  /* 0x0000000405067c24 */ /* 0x000fc6000f8e02ff */
[----:B------:R-:W-:Y:S01]  /*b690*/  SHF.R.S32.HI R7, RZ, 0x1f, R10 ;  /* 0x0000001fff077819 */ /* 0x000fe2000001140a */
[----:B------:R-:W-:Y:S02]  /*b6a0*/  IMAD R12, R0, UR5, R6 ;  /* 0x00000005000c7c24 */ /* 0x000fe4000f8e0206 */
[----:B------:R-:W-:-:S04]  /*b6b0*/  IMAD.MOV.U32 R6, RZ, RZ, R10 ;  /* 0x000000ffff067224 */ /* 0x000fc800078e000a */
[----:B------:R-:W-:-:S04]  /*b6c0*/  IMAD.WIDE.U32 R6, R0, UR4, R6 ;  /* 0x0000000400067c25 */ /* 0x000fc8000f8e0006 */
[----:B------:R-:W-:Y:S01]  /*b6d0*/  IMAD.IADD R12, R12, 0x1, R7 ;  /* 0x000000010c0c7824 */ /* 0x000fe200078e0207 */
[----:B------:R-:W-:-:S04]  /*b6e0*/  LEA R2, P0, R6, R2, 0x2 ;  /* 0x0000000206027211 */ /* 0x000fc800078010ff */
[----:B------:R-:W-:Y:S01]  /*b6f0*/  LEA.HI.X R3, R6, R3, R12, 0x2, P0 ;  /* 0x0000000306037211 */ /* 0x000fe200000f140c */
[----:B------:R-:W-:-:S04]  /*b700*/  IMAD.MOV R6, RZ, RZ, -R10 ;  /* 0x000000ffff067224 */ /* 0x000fc800078e0a0a */
[----:B------:R1:W5:Y:S01]  /*b710*/  LDG.E R7, desc[UR38][R2.64] ;  /* 0x0000002602077981 */ /* 0x000362000c1e1900 */
[----:B------:R-:W-:-:S07]  /*b720*/  IMAD R8, R13, R6, R8 ;  /* 0x000000060d087224 */ /* 0x000fce00078e0208 */
.L_x_334:
[----:B-1----:R-:W1:Y:S01]  /*b730*/  S2R R3, SR_CgaCtaId ;  /* 0x0000000000037919 */ /* 0x002e620000008800 */
[----:B------:R-:W-:Y:S02]  /*b740*/  MOV R2, 0x400 ;  /* 0x0000040000027802 */ /* 0x000fe40000000f00 */
[----:B------:R-:W-:Y:S02]  /*b750*/  SHF.L.U32 R6, R14, 0x1f, RZ ;  /* 0x0000001f0e067819 */ /* 0x000fe400000006ff */
[----:B-1----:R-:W-:-:S05]  /*b760*/  LEA R2, R3, R2, 0x18 ;  /* 0x0000000203027211 */ /* 0x002fca00078ec0ff */
[----:B------:R-:W-:-:S04]  /*b770*/  IMAD R3, R15, 0x8, R2 ;  /* 0x000000080f037824 */ /* 0x000fc800078e0202 */
[----:B------:R-:W1:Y:S02]  /*b780*/  SYNCS.PHASECHK.TRANS64.TRYWAIT P0, [R3+URZ+0x28c40], R6 ;  /* 0x028c4006030075a7 */ /* 0x000e64000800017f */
[----:B-1----:R-:W-:Y:S05]  /*b790*/  @!P0 BRA `(.L_x_335) ;  /* 0x0000002800e88947 */ /* 0x002fea0003800000 */
.L_x_394:
[----:B------:R-:W2:Y:S02]  /*b7a0*/  S2R R2, SR_TID.X ;  /* 0x0000000000027919 */ /* 0x000ea40000002100 */
[----:B--2---:R-:W-:-:S04]  /*b7b0*/  LOP3.LUT R2, R2, 0x7f, RZ, 0xc0, !PT ;  /* 0x0000007f02027812 */ /* 0x004fc800078ec0ff */
[----:B------:R-:W-:-:S13]  /*b7c0*/  ISETP.NE.AND P1, PT, R2, RZ, PT ;  /* 0x000000ff0200720c */ /* 0x000fda0003f25270 */
[----:B------:R-:W-:Y:S05]  /*b7d0*/  @P1 BRA `(.L_x_336) ;  /* 0x00000000001c1947 */ /* 0x000fea0003800000 */
[----:B------:R-:W2:Y:S02]  /*b7e0*/  S2R R2, SR_TID.X ;  /* 0x0000000000027919 */ /* 0x000ea40000002100 */
[----:B--2---:R-:W-:-:S04]  /*b7f0*/  LOP3.LUT R2, R2, 0x1f, RZ, 0xc0, !PT ;  /* 0x0000001f02027812 */ /* 0x004fc800078ec0ff */
[----:B------:R-:W-:Y:S02]  /*b800*/  ISETP.NE.AND P0, PT, R2, RZ, PT ;  /* 0x000000ff0200720c */ /* 0x000fe40003f05270 */
[----:B------:R-:W-:-:S04]  /*b810*/  MOV R2, 0x2000 ;  /* 0x0000200000027802 */ /* 0x000fc80000000f00 */
[----:B------:R2:W-:Y:S07]  /*b820*/  SYNCS.ARRIVE.TRANS64 RZ, [R3+URZ+0x28c30], R2 ;  /* 0x028c300203ff79a7 */ /* 0x0005ee000800003f */
[----:B------:R-:W-:Y:S05]  /*b830*/  @!P0 BRA `(.L_x_336) ;  /* 0x0000000000048947 */ /* 0x000fea0003800000 */
[----:B------:R-:W-:Y:S01]  /*b840*/  BPT.TRAP 0x1 ;  /* 0x000000040000795c */ /* 0x000fe20000300000 */
.L_x_336:
[----:B--2---:R-:W2:Y:S01]  /*b850*/  LDL R2, [R1] ;  /* 0x0000000001027983 */ /* 0x004ea20000100800 */
[----:B------:R-:W-:-:S03]  /*b860*/  MOV R12, 0x400 ;  /* 0x00000400000c7802 */ /* 0x000fc60000000f00 */
[----:B------:R-:W3:Y:S01]  /*b870*/  LDL R10, [R1+0x8] ;  /* 0x00000800010a7983 */ /* 0x000ee20000100800 */
[----:B------:R-:W4:Y:S01]  /*b880*/  S2R R13, SR_CgaCtaId ;  /* 0x00000000000d7919 */ /* 0x000f220000008800 */
[----:B------:R-:W-:Y:S01]  /*b890*/  R2UR UR9, R3 ;  /* 0x00000000030972ca */ /* 0x000fe200000e0000 */
[----:B------:R-:W-:Y:S01]  /*b8a0*/  UIADD3 UR4, UP0, UR40, 0x370, URZ ;  /* 0x0000037028047890 */ /* 0x000fe2000ff1e03f */
[----:B------:R-:W-:Y:S02]  /*b8b0*/  R2UR UR12, R4 ;  /* 0x00000000040c72ca */ /* 0x000fe400000e0000 */
[----:B-----5:R-:W-:Y:S01]  /*b8c0*/  R2UR UR13, R7 ;  /* 0x00000000070d72ca */ /* 0x020fe200000e0000 */
[----:B------:R-:W-:Y:S01]  /*b8d0*/  UIADD3.X UR5, URZ, UR41, URZ, UP0, !UPT ;  /* 0x000000293f057290 */ /* 0x000fe200087fe43f */
[----:B----4-:R-:W-:-:S07]  /*b8e0*/  LEA R12, R13, R12, 0x18 ;  /* 0x0000000c0d0c7211 */ /* 0x010fce00078ec0ff */
[----:B------:R-:W-:Y:S01]  /*b8f0*/  UIADD3 UR9, UR9, 0x28c30, URZ ;  /* 0x00028c3009097890 */ /* 0x000fe2000fffe03f */
[----:B------:R-:W-:Y:S01]  /*b900*/  UMOV UR6, 0x0 ;  /* 0x0000000000067882 */ /* 0x000fe20000000000 */
[----:B------:R-:W-:Y:S01]  /*b910*/  UMOV UR7, 0x14f00000 ;  /* 0x14f0000000077882 */ /* 0x000fe20000000000 */
[----:B------:R-:W-:Y:S01]  /*b920*/  UMOV UR10, URZ ;  /* 0x0000003f000a7c82 */ /* 0x000fe20008000000 */
[----:B--2---:R-:W-:-:S05]  /*b930*/  IMAD R2, R2, 0x2000, R12 ;  /* 0x0000200002027824 */ /* 0x004fca00078e020c */
[----:B------:R-:W-:Y:S01]  /*b940*/  R2UR UR8, R2 ;  /* 0x00000000020872ca */ /* 0x000fe200000e0000 */
[----:B---3--:R-:W-:-:S05]  /*b950*/  IMAD R8, R8, 0x40, R10 ;  /* 0x0000004008087824 */ /* 0x008fca00078e020a */
[----:B------:R-:W-:-:S07]  /*b960*/  R2UR UR11, R8 ;  /* 0x00000000080b72ca */ /* 0x000fce00000e0000 */
[----:B------:R-:W-:-:S09]  /*b970*/  UIADD3 UR8, UR8, 0x22400, URZ ;  /* 0x0002240008087890 */ /* 0x000fd2000fffe03f */
[----:B------:R2:W-:Y:S01]  /*b980*/  UTMALDG.4D [UR8], [UR4], desc[UR6] ;  /* 0x00000608040075b4 */ /* 0x0005e20008019000 */
[----:B------:R-:W3:Y:S02]  /*b990*/  SYNCS.PHASECHK.TRANS64.TRYWAIT P0, [R3+URZ+0x28c60], R6 ;  /* 0x028c6006030075a7 */ /* 0x000ee4000800017f */
[----:B--23--:R-:W-:Y:S05]  /*b9a0*/  @!P0 BRA `(.L_x_337) ;  /* 0x0000002800788947 */ /* 0x00cfea0003800000 */
.L_x_395:
[----:B------:R-:W-:Y:S05]  /*b9b0*/  @P1 BRA `(.L_x_338) ;  /* 0x00000000001c1947 */ /* 0x000fea0003800000 */
[----:B------:R-:W3:Y:S02]  /*b9c0*/  S2R R2, SR_TID.X ;  /* 0x0000000000027919 */ /* 0x000ee40000002100 */
[----:B---3--:R-:W-:-:S04]  /*b9d0*/  LOP3.LUT R2, R2, 0x1f, RZ, 0xc0, !PT ;  /* 0x0000001f02027812 */ /* 0x008fc800078ec0ff */
[----:B------:R-:W-:Y:S01]  /*b9e0*/  ISETP.NE.AND P0, PT, R2, RZ, PT ;  /* 0x000000ff0200720c */ /* 0x000fe20003f05270 */
[----:B------:R-:W-:-:S04]  /*b9f0*/  IMAD.MOV.U32 R2, RZ, RZ, 0x10000 ;  /* 0x00010000ff027424 */ /* 0x000fc800078e00ff */
[----:B------:R3:W-:Y:S08]  /*ba00*/  SYNCS.ARRIVE.TRANS64 RZ, [R3+URZ+0x28c50], R2 ;  /* 0x028c500203ff79a7 */ /* 0x0007f0000800003f */
[----:B------:R-:W-:Y:S05]  /*ba10*/  @!P0 BRA `(.L_x_338) ;  /* 0x0000000000048947 */ /* 0x000fea0003800000 */
[----:B------:R-:W-:Y:S01]  /*ba20*/  BPT.TRAP 0x1 ;  /* 0x000000040000795c */ /* 0x000fe20000300000 */
.L_x_338:
[----:B---3--:R-:W3:Y:S01]  /*ba30*/  LDL R2, [R1] ;  /* 0x0000000001027983 */ /* 0x008ee20000100800 */
[----:B-12---:R-:W-:Y:S01]  /*ba40*/  MOV R6, 0x400 ;  /* 0x0000040000067802 */ /* 0x006fe20000000f00 */
[----:B------:R-:W1:Y:S01]  /*ba50*/  S2R R10, SR_CgaCtaId ;  /* 0x00000000000a7919 */ /* 0x000e620000008800 */
[----:B------:R-:W-:Y:S01]  /*ba60*/  R2UR UR9, R3 ;  /* 0x00000000030972ca */ /* 0x000fe200000e0000 */
[----:B------:R-:W-:Y:S01]  /*ba70*/  UIADD3 UR4, UP0, UR40, 0x470, URZ ;  /* 0x0000047028047890 */ /* 0x000fe2000ff1e03f */
[----:B------:R-:W-:Y:S02]  /*ba80*/  R2UR UR11, R8 ;  /* 0x00000000080b72ca */ /* 0x000fe400000e0000 */
[----:B------:R-:W-:Y:S02]  /*ba90*/  R2UR UR12, R4 ;  /* 0x00000000040c72ca */ /* 0x000fe400000e0000 */
[----:B------:R-:W-:Y:S01]  /*baa0*/  R2UR UR13, R7 ;  /* 0x00000000070d72ca */ /* 0x000fe200000e0000 */
[----:B------:R-:W-:Y:S01]  /*bab0*/  UIADD3.X UR5, URZ, UR41, URZ, UP0, !UPT ;  /* 0x000000293f057290 */ /* 0x000fe200087fe43f */
[----:B-1----:R-:W-:-:S05]  /*bac0*/  LEA R6, R10, R6, 0x18 ;  /* 0x000000060a067211 */ /* 0x002fca00078ec0ff */
        /* <DEDUP_REMOVED lines=9> */
[----:B---3--:R-:W-:-:S05]  /*bb60*/  IMAD R2, R2, 0x10000, R6 ;  /* 0x0001000002027824 */ /* 0x008fca00078e0206 */
        /* <DEDUP_REMOVED lines=9> */
[----:B------:R1:W-:Y:S01]  /*bc00*/  UTMALDG.4D [UR8], [UR4], desc[UR6] ;  /* 0x00000608040075b4 */ /* 0x0003e20008019000 */
[----:B------:R-:W-:Y:S01]  /*bc10*/  UIADD3 UR16, UR14, 0xa400, URZ ;  /* 0x0000a4000e107890 */ /* 0x000fe2000fffe03f */
[----:B-1----:R-:W-:Y:S01]  /*bc20*/  UMOV UR8, UR17 ;  /* 0x0000001100087c82 */ /* 0x002fe20008000000 */
[----:B------:R-:W-:Y:S02]  /*bc30*/  UMOV UR10, UR18 ;  /* 0x00000012000a7c82 */ /* 0x000fe40008000000 */
[----:B------:R1:W-:Y:S01]  /*bc40*/  UTMALDG.4D [UR8], [UR4], desc[UR6] ;  /* 0x00000608040075b4 */ /* 0x0003e20008019000 */
[----:B------:R-:W-:Y:S01]  /*bc50*/  UIADD3 UR17, UR14, 0xc400, URZ ;  /* 0x0000c4000e117890 */ /* 0x000fe2000fffe03f */
[----:B-1----:R-:W-:Y:S01]  /*bc60*/  UMOV UR8, UR19 ;  /* 0x0000001300087c82 */ /* 0x002fe20008000000 */
[----:B------:R-:W-:-:S02]  /*bc70*/  UMOV UR10, UR20 ;  /* 0x00000014000a7c82 */ /* 0x000fc40008000000 */
[----:B------:R1:W-:Y:S02]  /*bc80*/  UTMALDG.4D [UR8], [UR4], desc[UR6] ;  /* 0x00000608040075b4 */ /* 0x0003e40008019000 */
[----:B-1----:R-:W-:Y:S01]  /*bc90*/  UMOV UR8, UR15 ;  /* 0x0000000f00087c82 */ /* 0x002fe20008000000 */
[----:B------:R-:W-:Y:S01]  /*bca0*/  UMOV UR10, UR21 ;  /* 0x00000015000a7c82 */ /* 0x000fe20008000000 */
[----:B------:R-:W-:Y:S01]  /*bcb0*/  UIADD3 UR15, UR14, 0xe400, URZ ;  /* 0x0000e4000e0f7890 */ /* 0x000fe2000fffe03f */
[----:B------:R1:W-:Y:S02]  /*bcc0*/  UTMALDG.4D [UR8], [UR4], desc[UR6] ;  /* 0x00000608040075b4 */ /* 0x0003e40008019000 */
[----:B------:R-:W-:Y:S01]  /*bcd0*/  UMOV UR14, 0x180 ;  /* 0x00000180000e7882 */ /* 0x000fe20000000000 */
[----:B-1----:R-:W-:Y:S01]  /*bce0*/  UMOV UR8, UR16 ;  /* 0x0000001000087c82 */ /* 0x002fe20008000000 */
[----:B------:R-:W-:Y:S02]  /*bcf0*/  UMOV UR10, UR22 ;  /* 0x00000016000a7c82 */ /* 0x000fe40008000000 */
[----:B------:R1:W-:Y:S02]  /*bd00*/  UTMALDG.4D [UR8], [UR4], desc[UR6] ;  /* 0x00000608040075b4 */ /* 0x0003e40008019000 */
[----:B-1----:R-:W-:Y:S01]  /*bd10*/  UMOV UR8, UR17 ;  /* 0x0000001100087c82 */ /* 0x002fe20008000000 */
[----:B------:R-:W-:Y:S01]  /*bd20*/  UMOV UR10, UR14 ;  /* 0x0000000e000a7c82 */ /* 0x000fe20008000000 */
[----:B------:R-:W-:Y:S01]  /*bd30*/  UMOV UR14, 0x1c0 ;  /* 0x000001c0000e7882 */ /* 0x000fe20000000000 */
[----:B------:R1:W-:Y:S02]  /*bd40*/  UTMALDG.4D [UR8], [UR4], desc[UR6] ;  /* 0x00000608040075b4 */ /* 0x0003e40008019000 */
[----:B-1----:R-:W-:Y:S01]  /*bd50*/  UMOV UR8, UR15 ;  /* 0x0000000f00087c82 */ /* 0x002fe20008000000 */
[----:B------:R-:W-:-:S02]  /*bd60*/  UMOV UR10, UR14 ;  /* 0x0000000e000a7c82 */ /* 0x000fc40008000000 */
[----:B------:R1:W-:Y:S02]  /*bd70*/  UTMALDG.4D [UR8], [UR4], desc[UR6] ;  /* 0x00000608040075b4 */ /* 0x0003e40008019000 */
[----:B-1----:R-:W-:Y:S01]  /*bd80*/  NOP ;  /* 0x0000000000007918 */ /* 0x002fe20000000000 */
.L_x_333:
[----:B------:R-:W-:Y:S05]  /*bd90*/  BSYNC B2 ;  /* 0x0000000000027941 */ /* 0x000fea0003800000 */
.L_x_332:
[----:B------:R-:W2:Y:S02]  /*bda0*/  LDL.LU R2, [R1+0x14] ;  /* 0x0000140001027983 */ /* 0x000ea40000300800 */
[----:B--2---:R-:W-:-:S07]  /*bdb0*/  VIADD R8, R2, 0xfffffffd ;  /* 0xfffffffd02087836 */ /* 0x004fce0000000000 */
.L_x_331:
[----:B------:R-:W-:Y:S05]  /*bdc0*/  BSYNC B1 ;  /* 0x0000000000017941 */ /* 0x000fea0003800000 */
.L_x_330:
[----:B------:R-:W-:-:S04]  /*bdd0*/  IADD3 R2, -R11, RZ, RZ ;  /* 0x000000ff0b027210 */ /* 0x000fc80007ffe1ff */
[----:B------:R-:W-:-:S13]  /*bde0*/  ISETP.NE.AND P0, PT, R9, R2, PT ;  /* 0x000000020900720c */ /* 0x000fda0003f05270 */
[----:B------:R-:W-:Y:S05]  /*bdf0*/  @!P0 BRA `(.L_x_329) ;  /* 0x00000010003c8947 */ /* 0x000fea0003800000 */
.L_x_353:
[----:B------:R-:W2:Y:S04]  /*be00*/  LDL.LU R3, [R1] ;  /* 0x0000000001037983 */ /* 0x000ea80000300800 */
[----:B------:R-:W3:Y:S01]  /*be10*/  LDL.LU R2, [R1+0x4] ;  /* 0x0000040001027983 */ /* 0x000ee20000300800 */
[----:B------:R-:W-:Y:S05]  /*be20*/  YIELD ;  /* 0x0000000000007946 */ /* 0x000fea0003800000 */
[----:B------:R-:W-:Y:S01]  /*be30*/  BSSY B1, `(.L_x_339) ;  /* 0x0000081000017945 */ /* 0x000fe20003800000 */
[----:B--2---:R-:W-:-:S05]  /*be40*/  VIADD R9, R3, 0x1 ;  /* 0x0000000103097836 */ /* 0x004fca0000000000 */
[----:B------:R-:W-:-:S04]  /*be50*/  ISETP.NE.AND P0, PT, R9, 0x2, PT ;  /* 0x000000020900780c */ /* 0x000fc80003f05270 */
[----:B------:R-:W-:Y:S02]  /*be60*/  SEL R10, RZ, 0x1, P0 ;  /* 0x00000001ff0a7807 */ /* 0x000fe40000000000 */
[----:B------:R-:W-:Y:S02]  /*be70*/  SEL R9, R9, RZ, P0 ;  /* 0x000000ff09097207 */ /* 0x000fe40000000000 */
[----:B---3--:R-:W-:Y:S01]  /*be80*/  LOP3.LUT R10, R2, R10, RZ, 0x3c, !PT ;  /* 0x0000000a020a7212 */ /* 0x008fe200078e3cff */
[----:B-1----:R-:W-:Y:S06]  /*be90*/  @!P6 BRA `(.L_x_340) ;  /* 0x0000000400e8e947 */ /* 0x002fec0003800000 */
[----:B------:R-:W-:Y:S01]  /*bea0*/  ULDC.64 UR4, c[0x0][0x3f8] ;  /* 0x0000fe0000047ab9 */ /* 0x000fe20000000a00 */
[----:B------:R-:W-:Y:S01]  /*beb0*/  IMAD.MOV.U32 R11, RZ, RZ, R8 ;  /* 0x000000ffff0b7224 */ /* 0x000fe200078e0008 */
[----:B------:R-:W-:-:S04]  /*bec0*/  ISETP.NE.U32.AND P0, PT, RZ, UR4, PT ;  /* 0x00000004ff007c0c */ /* 0x000fc8000bf05070 */
[----:B------:R-:W-:-:S13]  /*bed0*/  ISETP.NE.AND.EX P0, PT, RZ, UR5, PT, P0 ;  /* 0x00000005ff007c0c */ /* 0x000fda000bf05300 */
[----:B------:R-:W-:Y:S05]  /*bee0*/  @!P0 BRA `(.L_x_341) ;  /* 0x0000000000448947 */ /* 0x000fea0003800000 */
[----:B------:R-:W1:Y:S01]  /*bef0*/  LDC R7, c[0x0][0x41c] ;  /* 0x00010700ff077b82 */ /* 0x000e620000000800 */
[----:B------:R-:W-:Y:S01]  /*bf00*/  ULDC.64 UR6, c[0x0][0x408] ;  /* 0x0001020000067ab9 */ /* 0x000fe20000000a00 */
[----:B-1----:R-:W-:-:S13]  /*bf10*/  ISETP.NE.AND P0, PT, R7, 0x1, PT ;  /* 0x000000010700780c */ /* 0x002fda0003f05270 */
[----:B------:R-:W1:Y:S02]  /*bf20*/  @P0 LDC.64 R2, c[0x0][0x420] ;  /* 0x00010800ff020b82 */ /* 0x000e640000000a00 */
[----:B-1----:R-:W-:-:S04]  /*bf30*/  @P0 IMAD.HI.U32 R6, R8, R2, RZ ;  /* 0x0000000208060227 */ /* 0x002fc800078e00ff */
[----:B------:R-:W-:Y:S01]  /*bf40*/  IMAD.MOV.U32 R2, RZ, RZ, R8 ;  /* 0x000000ffff027224 */ /* 0x000fe200078e0008 */
[----:B------:R-:W-:-:S04]  /*bf50*/  @P0 SHF.R.U32.HI R2, RZ, R3, R6 ;  /* 0x00000003ff020219 */ /* 0x000fc80000011606 */
[--C-:B------:R-:W-:Y:S01]  /*bf60*/  SHF.R.S32.HI R3, RZ, 0x1f, R2.reuse ;  /* 0x0000001fff037819 */ /* 0x100fe20000011402 */
[----:B------:R-:W-:-:S04]  /*bf70*/  IMAD.MOV R11, RZ, RZ, -R2 ;  /* 0x000000ffff0b7224 */ /* 0x000fc800078e0a02 */
[----:B------:R-:W-:Y:S02]  /*bf80*/  IMAD R11, R7, R11, R8 ;  /* 0x0000000b070b7224 */ /* 0x000fe400078e0208 */
[----:B------:R-:W-:Y:S02]  /*bf90*/  IMAD R7, R5, UR6, RZ ;  /* 0x0000000605077c24 */ /* 0x000fe4000f8e02ff */
[----:B------:R-:W-:-:S04]  /*bfa0*/  IMAD.WIDE.U32 R2, R0, UR6, R2 ;  /* 0x0000000600027c25 */ /* 0x000fc8000f8e0002 */
[----:B------:R-:W-:Y:S01]  /*bfb0*/  IMAD R7, R0, UR7, R7 ;  /* 0x0000000700077c24 */ /* 0x000fe2000f8e0207 */
[----:B------:R-:W-:-:S03]  /*bfc0*/  LEA R6, P0, R2, UR4, 0x2 ;  /* 0x0000000402067c11 */ /* 0x000fc6000f8010ff */
[----:B------:R-:W-:-:S05]  /*bfd0*/  IMAD.IADD R7, R7, 0x1, R3 ;  /* 0x0000000107077824 */ /* 0x000fca00078e0203 */
[----:B------:R-:W-:-:S06]  /*bfe0*/  LEA.HI.X R7, R2, UR5, R7, 0x2, P0 ;  /* 0x0000000502077c11 */ /* 0x000fcc00080f1407 */
[----:B------:R1:W5:Y:S02]  /*bff0*/  LDG.E R7, desc[UR38][R6.64] ;  /* 0x0000002606077981 */ /* 0x000364000c1e1900 */
.L_x_341:
[----:B------:R-:W2:Y:S01]  /*c000*/  S2R R3, SR_CgaCtaId ;  /* 0x0000000000037919 */ /* 0x000ea20000008800 */
[----:B------:R-:W-:-:S04]  /*c010*/  MOV R2, 0x400 ;  /* 0x0000040000027802 */ /* 0x000fc80000000f00 */
[----:B--2---:R-:W-:Y:S02]  /*c020*/  LEA R2, R3, R2, 0x18 ;  /* 0x0000000203027211 */ /* 0x004fe400078ec0ff */
[----:B------:R-:W-:Y:S02]  /*c030*/  SHF.L.U32 R3, R10, 0x1f, RZ ;  /* 0x0000001f0a037819 */ /* 0x000fe400000006ff */
[----:B------:R-:W-:-:S04]  /*c040*/  LEA R2, R9, R2, 0x3 ;  /* 0x0000000209027211 */ /* 0x000fc800078e18ff */
[----:B------:R-:W2:Y:S02]  /*c050*/  SYNCS.PHASECHK.TRANS64.TRYWAIT P0, [R2+URZ+0x28c40], R3 ;  /* 0x028c4003020075a7 */ /* 0x000ea4000800017f */
[----:B--2---:R-:W-:Y:S05]  /*c060*/  @!P0 BRA `(.L_x_342) ;  /* 0x0000002000dc8947 */ /* 0x004fea0003800000 */
.L_x_396:
[----:B-1----:R-:W1:Y:S02]  /*c070*/  S2R R6, SR_TID.X ;  /* 0x0000000000067919 */ /* 0x002e640000002100 */
[----:B-1----:R-:W-:-:S04]  /*c080*/  LOP3.LUT R6, R6, 0x7f, RZ, 0xc0, !PT ;  /* 0x0000007f06067812 */ /* 0x002fc800078ec0ff */
[----:B------:R-:W-:-:S13]  /*c090*/  ISETP.NE.AND P0, PT, R6, RZ, PT ;  /* 0x000000ff0600720c */ /* 0x000fda0003f05270 */
[----:B------:R-:W-:Y:S05]  /*c0a0*/  @P0 BRA `(.L_x_343) ;  /* 0x00000000001c0947 */ /* 0x000fea0003800000 */
[----:B------:R-:W1:Y:S01]  /*c0b0*/  S2R R6, SR_TID.X ;  /* 0x0000000000067919 */ /* 0x000e620000002100 */
[----:B------:R-:W-:-:S04]  /*c0c0*/  IMAD.MOV.U32 R13, RZ, RZ, 0x2000 ;  /* 0x00002000ff0d7424 */ /* 0x000fc800078e00ff */
[----:B------:R3:W-:Y:S01]  /*c0d0*/  SYNCS.ARRIVE.TRANS64 RZ, [R2+URZ+0x28c30], R13 ;  /* 0x028c300d02ff79a7 */ /* 0x0007e2000800003f */
[----:B-1----:R-:W-:-:S04]  /*c0e0*/  LOP3.LUT R6, R6, 0x1f, RZ, 0xc0, !PT ;  /* 0x0000001f06067812 */ /* 0x002fc800078ec0ff */
[----:B------:R-:W-:-:S13]  /*c0f0*/  ISETP.NE.AND P1, PT, R6, RZ, PT ;  /* 0x000000ff0600720c */ /* 0x000fda0003f25270 */
[----:B---3--:R-:W-:Y:S05]  /*c100*/  @!P1 BRA `(.L_x_343) ;  /* 0x0000000000049947 */ /* 0x008fea0003800000 */
[----:B------:R-:W-:Y:S01]  /*c110*/  BPT.TRAP 0x1 ;  /* 0x000000040000795c */ /* 0x000fe20000300000 */
.L_x_343:
[----:B------:R-:W3:Y:S01]  /*c120*/  LDL R12, [R1+0x8] ;  /* 0x00000800010c7983 */ /* 0x000ee20000100800 */
[----:B------:R-:W-:Y:S01]  /*c130*/  MOV R6, 0x400 ;  /* 0x0000040000067802 */ /* 0x000fe20000000f00 */
[----:B------:R-:W1:Y:S01]  /*c140*/  S2R R13, SR_CgaCtaId ;  /* 0x00000000000d7919 */ /* 0x000e620000008800 */
[----:B------:R-:W-:Y:S01]  /*c150*/  R2UR UR9, R2 ;  /* 0x00000000020972ca */ /* 0x000fe200000e0000 */
[----:B------:R-:W-:Y:S01]  /*c160*/  UIADD3 UR4, UP0, UR40, 0x370, URZ ;  /* 0x0000037028047890 */ /* 0x000fe2000ff1e03f */
[----:B------:R-:W-:Y:S02]  /*c170*/  R2UR UR12, R4 ;  /* 0x00000000040c72ca */ /* 0x000fe400000e0000 */
[----:B-----5:R-:W-:Y:S01]  /*c180*/  R2UR UR13, R7 ;  /* 0x00000000070d72ca */ /* 0x020fe200000e0000 */
[----:B------:R-:W-:Y:S01]  /*c190*/  UIADD3.X UR5, URZ, UR41, URZ, UP0, !UPT ;  /* 0x000000293f057290 */ /* 0x000fe200087fe43f */
[----:B-1----:R-:W-:-:S05]  /*c1a0*/  LEA R6, R13, R6, 0x18 ;  /* 0x000000060d067211 */ /* 0x002fca00078ec0ff */
[----:B------:R-:W-:-:S05]  /*c1b0*/  IMAD R6, R9, 0x2000, R6 ;  /* 0x0000200009067824 */ /* 0x000fca00078e0206 */
[----:B------:R-:W-:Y:S01]  /*c1c0*/  R2UR UR8, R6 ;  /* 0x00000000060872ca */ /* 0x000fe200000e0000 */
[----:B------:R-:W-:Y:S01]  /*c1d0*/  UIADD3 UR9, UR9, 0x28c30, URZ ;  /* 0x00028c3009097890 */ /* 0x000fe2000fffe03f */
[----:B------:R-:W-:Y:S01]  /*c1e0*/  UMOV UR6, 0x0 ;  /* 0x0000000000067882 */ /* 0x000fe20000000000 */
[----:B------:R-:W-:Y:S01]  /*c1f0*/  UMOV UR7, 0x14f00000 ;  /* 0x14f0000000077882 */ /* 0x000fe20000000000 */
[----:B------:R-:W-:-:S09]  /*c200*/  UMOV UR10, URZ ;  /* 0x0000003f000a7c82 */ /* 0x000fd20008000000 */
[----:B------:R-:W-:Y:S01]  /*c210*/  UIADD3 UR8, UR8, 0x22400, URZ ;  /* 0x0002240008087890 */ /* 0x000fe2000fffe03f */
[----:B---3--:R-:W-:-:S05]  /*c220*/  IMAD R6, R11, 0x40, R12 ;  /* 0x000000400b067824 */ /* 0x008fca00078e020c */
[----:B------:R-:W-:-:S13]  /*c230*/  R2UR UR11, R6 ;  /* 0x00000000060b72ca */ /* 0x000fda00000e0000 */
[----:B------:R1:W-:Y:S01]  /*c240*/  UTMALDG.4D [UR8], [UR4], desc[UR6] ;  /* 0x00000608040075b4 */ /* 0x0003e20008019000 */
[----:B------:R-:W3:Y:S02]  /*c250*/  SYNCS.PHASECHK.TRANS64.TRYWAIT P1, [R2+URZ+0x28c60], R3 ;  /* 0x028c6003020075a7 */ /* 0x000ee4000802017f */
[----:B-1-3--:R-:W-:Y:S05]  /*c260*/  @!P1 BRA `(.L_x_344) ;  /* 0x0000002000709947 */ /* 0x00afea0003800000 */
.L_x_397:
        /* <DEDUP_REMOVED lines=8> */
.L_x_345:
        /* <DEDUP_REMOVED lines=53> */
.L_x_340:
[----:B------:R-:W-:Y:S05]  /*c640*/  BSYNC B1 ;  /* 0x0000000000017941 */ /* 0x000fea0003800000 */
.L_x_339:
[----:B------:R-:W-:Y:S01]  /*c650*/  IADD3 R9, R9, 0x1, RZ ;  /* 0x0000000109097810 */ /* 0x000fe20007ffe0ff */
[----:B------:R-:W-:Y:S03]  /*c660*/  BSSY B1, `(.L_x_346) ;  /* 0x0000084000017945 */ /* 0x000fe60003800000 */
[----:B------:R-:W-:-:S04]  /*c670*/  ISETP.NE.AND P0, PT, R9, 0x2, PT ;  /* 0x000000020900780c */ /* 0x000fc80003f05270 */
[----:B------:R-:W-:Y:S02]  /*c680*/  SEL R3, RZ, 0x1, P0 ;  /* 0x00000001ff037807 */ /* 0x000fe40000000000 */
[----:B------:R-:W-:Y:S02]  /*c690*/  SEL R12, R9, RZ, P0 ;  /* 0x000000ff090c7207 */ /* 0x000fe40000000000 */
[----:B------:R-:W-:-:S05]  /*c6a0*/  LOP3.LUT R11, R10, R3, RZ, 0x3c, !PT ;  /* 0x000000030a0b7212 */ /* 0x000fca00078e3cff */
[----:B------:R1:W-:Y:S04]  /*c6b0*/  STL [R1+0x4], R11 ;  /* 0x0000040b01007387 */ /* 0x0003e80000100800 */
[----:B------:R1:W-:Y:S01]  /*c6c0*/  STL [R1], R12 ;  /* 0x0000000c01007387 */ /* 0x0003e20000100800 */
[----:B------:R-:W-:Y:S05]  /*c6d0*/  @!P6 BRA `(.L_x_347) ;  /* 0x0000000400f0e947 */ /* 0x000fea0003800000 */
[----:B------:R-:W-:Y:S01]  /*c6e0*/  ULDC.64 UR4, c[0x0][0x3f8] ;  /* 0x0000fe0000047ab9 */ /* 0x000fe20000000a00 */
[----:B------:R-:W-:Y:S01]  /*c6f0*/  VIADD R9, R8, 0xffffffff ;  /* 0xffffffff08097836 */ /* 0x000fe20000000000 */
[----:B------:R-:W-:-:S04]  /*c700*/  ISETP.NE.U32.AND P0, PT, RZ, UR4, PT ;  /* 0x00000004ff007c0c */ /* 0x000fc8000bf05070 */
[----:B------:R-:W-:-:S13]  /*c710*/  ISETP.NE.AND.EX P0, PT, RZ, UR5, PT, P0 ;  /* 0x00000005ff007c0c */ /* 0x000fda000bf05300 */
[----:B------:R-:W-:Y:S05]  /*c720*/  @!P0 BRA `(.L_x_348) ;  /* 0x0000000000448947 */ /* 0x000fea0003800000 */
[----:B------:R-:W2:Y:S01]  /*c730*/  LDC R6, c[0x0][0x41c] ;  /* 0x00010700ff067b82 */ /* 0x000ea20000000800 */
[----:B------:R-:W-:Y:S02]  /*c740*/  ULDC.64 UR6, c[0x0][0x408] ;  /* 0x0001020000067ab9 */ /* 0x000fe40000000a00 */
[----:B------:R-:W-:-:S04]  /*c750*/  IMAD R7, R5, UR6, RZ ;  /* 0x0000000605077c24 */ /* 0x000fc8000f8e02ff */
[----:B------:R-:W-:Y:S01]  /*c760*/  IMAD R7, R0, UR7, R7 ;  /* 0x0000000700077c24 */ /* 0x000fe2000f8e0207 */
[----:B--2---:R-:W-:-:S13]  /*c770*/  ISETP.NE.AND P0, PT, R6, 0x1, PT ;  /* 0x000000010600780c */ /* 0x004fda0003f05270 */
[----:B------:R-:W2:Y:S02]  /*c780*/  @P0 LDC.64 R2, c[0x0][0x420] ;  /* 0x00010800ff020b82 */ /* 0x000ea40000000a00 */
[----:B--2---:R-:W-:-:S04]  /*c790*/  @P0 IMAD.HI.U32 R10, R9, R2, RZ ;  /* 0x00000002090a0227 */ /* 0x004fc800078e00ff */
[----:B------:R-:W-:Y:S01]  /*c7a0*/  IMAD.MOV.U32 R2, RZ, RZ, R9 ;  /* 0x000000ffff027224 */ /* 0x000fe200078e0009 */
[----:B------:R-:W-:-:S05]  /*c7b0*/  @P0 SHF.R.U32.HI R2, RZ, R3, R10 ;  /* 0x00000003ff020219 */ /* 0x000fca000001160a */
[----:B------:R-:W-:-:S04]  /*c7c0*/  IMAD.MOV R3, RZ, RZ, -R2 ;  /* 0x000000ffff037224 */ /* 0x000fc800078e0a02 */
[----:B------:R-:W-:Y:S01]  /*c7d0*/  IMAD R9, R6, R3, R9 ;  /* 0x0000000306097224 */ /* 0x000fe200078e0209 */
[----:B------:R-:W-:-:S03]  /*c7e0*/  SHF.R.S32.HI R3, RZ, 0x1f, R2 ;  /* 0x0000001fff037819 */ /* 0x000fc60000011402 */
[----:B------:R-:W-:-:S04]  /*c7f0*/  IMAD.WIDE.U32 R2, R0, UR6, R2 ;  /* 0x0000000600027c25 */ /* 0x000fc8000f8e0002 */
[----:B------:R-:W-:Y:S01]  /*c800*/  IMAD.IADD R7, R7, 0x1, R3 ;  /* 0x0000000107077824 */ /* 0x000fe200078e0203 */
[----:B------:R-:W-:-:S04]  /*c810*/  LEA R6, P0, R2, UR4, 0x2 ;  /* 0x0000000402067c11 */ /* 0x000fc8000f8010ff */
[----:B------:R-:W-:-:S06]  /*c820*/  LEA.HI.X R7, R2, UR5, R7, 0x2, P0 ;  /* 0x0000000502077c11 */ /* 0x000fcc00080f1407 */
[----:B------:R2:W5:Y:S03]  /*c830*/  LDG.E R7, desc[UR38][R6.64] ;  /* 0x0000002606077981 */ /* 0x000566000c1e1900 */
.L_x_348:
[----:B------:R-:W3:Y:S01]  /*c840*/  S2R R3, SR_CgaCtaId ;  /* 0x0000000000037919 */ /* 0x000ee20000008800 */
[----:B------:R-:W-:-:S04]  /*c850*/  MOV R2, 0x400 ;  /* 0x0000040000027802 */ /* 0x000fc80000000f00 */
[----:B---3--:R-:W-:Y:S02]  /*c860*/  LEA R2, R3, R2, 0x18 ;  /* 0x0000000203027211 */ /* 0x008fe400078ec0ff */
[----:B------:R-:W-:-:S03]  /*c870*/  SHF.L.U32 R3, R11, 0x1f, RZ ;  /* 0x0000001f0b037819 */ /* 0x000fc600000006ff */
[----:B------:R-:W-:-:S04]  /*c880*/  IMAD R2, R12, 0x8, R2 ;  /* 0x000000080c027824 */ /* 0x000fc800078e0202 */
[----:B------:R-:W3:Y:S02]  /*c890*/  SYNCS.PHASECHK.TRANS64.TRYWAIT P0, [R2+URZ+0x28c40], R3 ;  /* 0x028c4003020075a7 */ /* 0x000ee4000800017f */
[----:B---3--:R-:W-:Y:S05]  /*c8a0*/  @!P0 BRA `(.L_x_349) ;  /* 0x0000001800f48947 */ /* 0x008fea0003800000 */
.L_x_398:
[----:B--2---:R-:W2:Y:S02]  /*c8b0*/  S2R R6, SR_TID.X ;  /* 0x0000000000067919 */ /* 0x004ea40000002100 */
[----:B--2---:R-:W-:-:S04]  /*c8c0*/  LOP3.LUT R6, R6, 0x7f, RZ, 0xc0, !PT ;  /* 0x0000007f06067812 */ /* 0x004fc800078ec0ff */
[----:B------:R-:W-:-:S13]  /*c8d0*/  ISETP.NE.AND P0, PT, R6, RZ, PT ;  /* 0x000000ff0600720c */ /* 0x000fda0003f05270 */
[----:B------:R-:W-:Y:S05]  /*c8e0*/  @P0 BRA `(.L_x_350) ;  /* 0x00000000001c0947 */ /* 0x000fea0003800000 */
[----:B------:R-:W2:Y:S01]  /*c8f0*/  S2R R6, SR_TID.X ;  /* 0x0000000000067919 */ /* 0x000ea20000002100 */
[----:B-1----:R-:W-:-:S04]  /*c900*/  MOV R11, 0x2000 ;  /* 0x00002000000b7802 */ /* 0x002fc80000000f00 */
[----:B------:R4:W-:Y:S01]  /*c910*/  SYNCS.ARRIVE.TRANS64 RZ, [R2+URZ+0x28c30], R11 ;  /* 0x028c300b02ff79a7 */ /* 0x0009e2000800003f */
[----:B--2---:R-:W-:-:S04]  /*c920*/  LOP3.LUT R6, R6, 0x1f, RZ, 0xc0, !PT ;  /* 0x0000001f06067812 */ /* 0x004fc800078ec0ff */
[----:B------:R-:W-:-:S13]  /*c930*/  ISETP.NE.AND P1, PT, R6, RZ, PT ;  /* 0x000000ff0600720c */ /* 0x000fda0003f25270 */
[----:B----4-:R-:W-:Y:S05]  /*c940*/  @!P1 BRA `(.L_x_350) ;  /* 0x0000000000049947 */ /* 0x010fea0003800000 */
[----:B------:R-:W-:Y:S01]  /*c950*/  BPT.TRAP 0x1 ;  /* 0x000000040000795c */ /* 0x000fe20000300000 */
.L_x_350:
[----:B------:R-:W2:Y:S01]  /*c960*/  LDL R6, [R1] ;  /* 0x0000000001067983 */ /* 0x000ea20000100800 */
[----:B-1----:R-:W-:-:S03]  /*c970*/  MOV R11, 0x400 ;  /* 0x00000400000b7802 */ /* 0x002fc60000000f00 */
[----:B------:R-:W4:Y:S01]  /*c980*/  LDL R10, [R1+0x8] ;  /* 0x00000800010a7983 */ /* 0x000f220000100800 */
[----:B------:R-:W1:Y:S01]  /*c990*/  S2R R12, SR_CgaCtaId ;  /* 0x00000000000c7919 */ /* 0x000e620000008800 */
[----:B------:R-:W-:Y:S01]  /*c9a0*/  R2UR UR9, R2 ;  /* 0x00000000020972ca */ /* 0x000fe200000e0000 */
[----:B------:R-:W-:Y:S01]  /*c9b0*/  UIADD3 UR4, UP0, UR40, 0x370, URZ ;  /* 0x0000037028047890 */ /* 0x000fe2000ff1e03f */
[----:B------:R-:W-:Y:S02]  /*c9c0*/  R2UR UR12, R4 ;  /* 0x00000000040c72ca */ /* 0x000fe400000e0000 */
[----:B-----5:R-:W-:Y:S01]  /*c9d0*/  R2UR UR13, R7 ;  /* 0x00000000070d72ca */ /* 0x020fe200000e0000 */
[----:B------:R-:W-:Y:S01]  /*c9e0*/  UIADD3.X UR5, URZ, UR41, URZ, UP0, !UPT ;  /* 0x000000293f057290 */ /* 0x000fe200087fe43f */
[----:B-1----:R-:W-:-:S07]  /*c9f0*/  LEA R11, R12, R11, 0x18 ;  /* 0x0000000b0c0b7211 */ /* 0x002fce00078ec0ff */
[----:B------:R-:W-:Y:S01]  /*ca00*/  UIADD3 UR9, UR9, 0x28c30, URZ ;  /* 0x00028c3009097890 */ /* 0x000fe2000fffe03f */
[----:B------:R-:W-:Y:S01]  /*ca10*/  UMOV UR6, 0x0 ;  /* 0x0000000000067882 */ /* 0x000fe20000000000 */
[----:B------:R-:W-:Y:S01]  /*ca20*/  UMOV UR7, 0x14f00000 ;  /* 0x14f0000000077882 */ /* 0x000fe20000000000 */
[----:B------:R-:W-:Y:S01]  /*ca30*/  UMOV UR10, URZ ;  /* 0x0000003f000a7c82 */ /* 0x000fe20008000000 */
[----:B--2---:R-:W-:-:S05]  /*ca40*/  IMAD R6, R6, 0x2000, R11 ;  /* 0x0000200006067824 */ /* 0x004fca00078e020b */
[----:B------:R-:W-:Y:S01]  /*ca50*/  R2UR UR8, R6 ;  /* 0x00000000060872ca */ /* 0x000fe200000e0000 */
[----:B----4-:R-:W-:-:S05]  /*ca60*/  IMAD R9, R9, 0x40, R10 ;  /* 0x0000004009097824 */ /* 0x010fca00078e020a */
[----:B------:R-:W-:-:S07]  /*ca70*/  R2UR UR11, R9 ;  /* 0x00000000090b72ca */ /* 0x000fce00000e0000 */
[----:B------:R-:W-:-:S09]  /*ca80*/  UIADD3 UR8, UR8, 0x22400, URZ ;  /* 0x0002240008087890 */ /* 0x000fd2000fffe03f */
[----:B------:R1:W-:Y:S01]  /*ca90*/  UTMALDG.4D [UR8], [UR4], desc[UR6] ;  /* 0x00000608040075b4 */ /* 0x0003e20008019000 */
[----:B------:R-:W2:Y:S02]  /*caa0*/  SYNCS.PHASECHK.TRANS64.TRYWAIT P1, [R2+URZ+0x28c60], R3 ;  /* 0x028c6003020075a7 */ /* 0x000ea4000802017f */
[----:B-12---:R-:W-:Y:S05]  /*cab0*/  @!P1 BRA `(.L_x_351) ;  /* 0x0000001800849947 */ /* 0x006fea0003800000 */
.L_x_399:
[----:B------:R-:W-:Y:S05]  /*cac0*/  @P0 BRA `(.L_x_352) ;  /* 0x00000000001c0947 */ /* 0x000fea0003800000 */
[----:B------:R-:W2:Y:S01]  /*cad0*/  S2R R6, SR_TID.X ;  /* 0x0000000000067919 */ /* 0x000ea20000002100 */
[----:B-1-3--:R-:W-:-:S04]  /*cae0*/  IMAD.MOV.U32 R3, RZ, RZ, 0x10000 ;  /* 0x00010000ff037424 */ /* 0x00afc800078e00ff */
[----:B------:R4:W-:Y:S01]  /*caf0*/  SYNCS.ARRIVE.TRANS64 RZ, [R2+URZ+0x28c50], R3 ;  /* 0x028c500302ff79a7 */ /* 0x0009e2000800003f */
[----:B--2---:R-:W-:-:S04]  /*cb00*/  LOP3.LUT R6, R6, 0x1f, RZ, 0xc0, !PT ;  /* 0x0000001f06067812 */ /* 0x004fc800078ec0ff */
[----:B------:R-:W-:-:S13]  /*cb10*/  ISETP.NE.AND P1, PT, R6, RZ, PT ;  /* 0x000000ff0600720c */ /* 0x000fda0003f25270 */
[----:B----4-:R-:W-:Y:S05]  /*cb20*/  @!P1 BRA `(.L_x_352) ;  /* 0x0000000000049947 */ /* 0x010fea0003800000 */
[----:B------:R-:W-:Y:S01]  /*cb30*/  BPT.TRAP 0x1 ;  /* 0x000000040000795c */ /* 0x000fe20000300000 */
.L_x_352:
[----:B-1-3--:R-:W2:Y:S01]  /*cb40*/  LDL R3, [R1] ;  /* 0x0000000001037983 */ /* 0x00aea20000100800 */
[----:B------:R-:W-:Y:S01]  /*cb50*/  MOV R6, 0x400 ;  /* 0x0000040000067802 */ /* 0x000fe20000000f00 */
        /* <DEDUP_REMOVED lines=17> */
[----:B--2---:R-:W-:-:S05]  /*cc70*/  IMAD R2, R3, 0x10000, R6 ;  /* 0x0001000003027824 */ /* 0x004fca00078e0206 */
        /* <DEDUP_REMOVED lines=33> */
[----:B--2---:R-:W-:Y:S01]  /*ce90*/  NOP ;  /* 0x0000000000007918 */ /* 0x004fe20000000000 */
.L_x_347:
[----:B------:R-:W-:Y:S05]  /*cea0*/  BSYNC B1 ;  /* 0x0000000000017941 */ /* 0x000fea0003800000 */
.L_x_346:
[C---:B------:R-:W-:Y:S01]  /*ceb0*/  ISETP.GT.AND P0, PT, R8.reuse, 0x1, PT ;  /* 0x000000010800780c */ /* 0x040fe20003f04270 */
[----:B------:R-:W-:-:S05]  /*cec0*/  VIADD R2, R8, 0xfffffffe ;  /* 0xfffffffe08027836 */ /* 0x000fca0000000000 */
[----:B------:R-:W-:-:S07]  /*ced0*/  MOV R8, R2 ;  /* 0x0000000200087202 */ /* 0x000fce0000000f00 */
[----:B------:R-:W-:Y:S05]  /*cee0*/  @P0 BRA `(.L_x_353) ;  /* 0xffffffec00c40947 */ /* 0x000fea000383ffff */
.L_x_329:
[----:B------:R-:W-:Y:S05]  /*cef0*/  BSYNC B0 ;  /* 0x0000000000007941 */ /* 0x000fea0003800000 */
.L_x_328:
[----:B------:R-:W2:Y:S01]  /*cf00*/  LDL.LU R3, [R1] ;  /* 0x0000000001037983 */ /* 0x000ea20000300800 */
[----:B------:R-:W-:Y:S01]  /*cf10*/  BSSY B0, `(.L_x_354) ;  /* 0x0000016000007945 */ /* 0x000fe20003800000 */
[----:B------:R-:W3:Y:S02]  /*cf20*/  S2R R2, SR_TID.X ;  /* 0x0000000000027919 */ /* 0x000ee40000002100 */
[----:B---3--:R-:W-:-:S04]  /*cf30*/  LOP3.LUT R2, R2, 0x1f, RZ, 0xc0, !PT ;  /* 0x0000001f02027812 */ /* 0x008fc800078ec0ff */
[----:B------:R-:W-:Y:S01]  /*cf40*/  ISETP.NE.AND P1, PT, R2, RZ, PT ;  /* 0x000000ff0200720c */ /* 0x000fe20003f25270 */
[----:B--2---:R-:W-:-:S05]  /*cf50*/  VIADD R0, R3, 0x1 ;  /* 0x0000000103007836 */ /* 0x004fca0000000000 */
[----:B------:R-:W-:-:S04]  /*cf60*/  ISETP.NE.AND P0, PT, R0, 0x2, PT ;  /* 0x000000020000780c */ /* 0x000fc80003f05270 */
[----:B------:R-:W-:Y:S02]  /*cf70*/  SEL R2, R0, RZ, P0 ;  /* 0x000000ff00027207 */ /* 0x000fe40000000000 */
[----:B------:R-:W-:-:S03]  /*cf80*/  SEL R0, RZ, 0x1, P0 ;  /* 0x00000001ff007807 */ /* 0x000fc60000000000 */
[----:B------:R2:W-:Y:S01]  /*cf90*/  STL [R1], R2 ;  /* 0x0000000201007387 */ /* 0x0005e20000100800 */
[----:B------:R-:W-:Y:S05]  /*cfa0*/  @P1 BRA `(.L_x_355) ;  /* 0x0000000000301947 */ /* 0x000fea0003800000 */
[----:B------:R-:W3:Y:S01]  /*cfb0*/  S2R R7, SR_LANEID ;  /* 0x0000000000077919 */ /* 0x000ee20000000000 */
[----:B------:R-:W-:Y:S01]  /*cfc0*/  VOTEU.ANY UR4, UPT, PT ;  /* 0x0000000000047886 */ /* 0x000fe200038e0100 */
[----:B--2---:R-:W2:Y:S01]  /*cfd0*/  LDC.64 R2, c[0x0][0xc38] ;  /* 0x00030e00ff027b82 */ /* 0x004ea20000000a00 */
[----:B------:R-:W3:Y:S08]  /*cfe0*/  FLO.U32 R4, UR4 ;  /* 0x0000000400047d00 */ /* 0x000ef000080e0000 */
[----:B------:R-:W2:Y:S01]  /*cff0*/  POPC R5, UR4 ;  /* 0x0000000400057d09 */ /* 0x000ea20008000000 */
[----:B---3--:R-:W-:-:S13]  /*d000*/  ISETP.EQ.U32.AND P0, PT, R4, R7, PT ;  /* 0x000000070400720c */ /* 0x008fda0003f02070 */
[----:B--2---:R-:W2:Y:S01]  /*d010*/  @P0 ATOMG.E.ADD.STRONG.GPU PT, R3, desc[UR38][R2.64], R5 ;  /* 0x00000005020309a8 */ /* 0x004ea200081ee1e6 */
[----:B------:R-:W3:Y:S02]  /*d020*/  S2R R6, SR_LTMASK ;  /* 0x0000000000067919 */ /* 0x000ee40000003900 */
[----:B---3--:R-:W-:-:S04]  /*d030*/  LOP3.LUT R6, R6, UR4, RZ, 0xc0, !PT ;  /* 0x0000000406067c12 */ /* 0x008fc8000f8ec0ff */
[----:B------:R-:W3:Y:S01]  /*d040*/  POPC R7, R6 ;  /* 0x0000000600077309 */ /* 0x000ee20000000000 */
[----:B--2---:R-:W3:Y:S02]  /*d050*/  SHFL.IDX PT, R4, R3, R4, 0x1f ;  /* 0x00001f0403047589 */ /* 0x004ee400000e0000 */
[----:B---3--:R-:W-:-:S07]  /*d060*/  IADD3 R16, R4, UR37, R7 ;  /* 0x0000002504107c10 */ /* 0x008fce000fffe007 */
.L_x_355:
[----:B------:R-:W-:Y:S05]  /*d070*/  BSYNC B0 ;  /* 0x0000000000007941 */ /* 0x000fea0003800000 */
.L_x_354:
[----:B--2---:R-:W2:Y:S02]  /*d080*/  LDL.LU R2, [R1+0x4] ;  /* 0x0000040001027983 */ /* 0x004ea40000300800 */
[----:B--2---:R-:W-:-:S05]  /*d090*/  LOP3.LUT R2, R2, R0, RZ, 0x3c, !PT ;  /* 0x0000000002027212 */ /* 0x004fca00078e3cff */
[----:B------:R2:W-:Y:S02]  /*d0a0*/  STL [R1+0x4], R2 ;  /* 0x0000040201007387 */ /* 0x0005e40000100800 */
.L_x_311:
[----:B------:R-:W-:Y:S05]  /*d0b0*/  BSYNC B6 ;  /* 0x0000000000067941 */ /* 0x000fea0003800000 */
.L_x_309:
[----:B------:R-:W-:-:S03]  /*d0c0*/  UMOV UR4, 0xffffffff ;  /* 0xffffffff00047882 */ /* 0x000fc60000000000 */
[----:B------:R-:W-:Y:S05]  /*d0d0*/  BRA.DIV UR4, `(.L_x_356) ;  /* 0x0000001604107947 */ /* 0x000fea000b800000 */
[----:B------:R3:W4:Y:S04]  /*d0e0*/  SHFL.IDX PT, R4, R16, RZ, 0x1f ;  /* 0x00001fff10047589 */ /* 0x00072800000e0000 */
[----:B------:R3:W0:Y:S02]  /*d0f0*/  SHFL.IDX PT, R5, R16, 0x1, 0x1f ;  /* 0x00201f0010057f89 */ /* 0x00062400000e0000 */
.L_x_403:
[----:B0-----:R-:W0:Y:S01]  /*d100*/  S2R R0, SR_TID.X ;  /* 0x0000000000007919 */ /* 0x001e220000002100 */
[----:B------:R-:W-:Y:S01]  /*d110*/  ULDC UR4, c[0x0][0xc14] ;  /* 0x0003050000047ab9 */ /* 0x000fe20000000800 */
[----:B------:R-:W-:Y:S01]  /*d120*/  BSSY B0, `(.L_x_357) ;  /* 0x000000b000007945 */ /* 0x000fe20003800000 */
[----:B------:R-:W-:Y:S01]  /*d130*/  IMAD.MOV.U32 R3, RZ, RZ, RZ ;  /* 0x000000ffff037224 */ /* 0x000fe200078e00ff */
[----:B0-----:R-:W-:Y:S01]  /*d140*/  LOP3.LUT R8, R0, 0x1f, RZ, 0xc0, !PT ;  /* 0x0000001f00087812 */ /* 0x001fe200078ec0ff */
[----:B------:R-:W-:-:S03]  /*d150*/  IMAD.U32 R0, RZ, RZ, UR4 ;  /* 0x00000004ff007e24 */ /* 0x000fc6000f8e00ff */
[C---:B------:R-:W-:Y:S01]  /*d160*/  ISETP.NE.AND P0, PT, R8.reuse, 0x1f, PT ;  /* 0x0000001f0800780c */ /* 0x040fe20003f05270 */
[----:B------:R-:W-:-:S05]  /*d170*/  IMAD.IADD R7, R8, 0x1, R19 ;  /* 0x0000000108077824 */ /* 0x000fca00078e0213 */
[----:B------:R-:W-:-:S13]  /*d180*/  ISETP.GE.OR P0, PT, R7, R0, !P0 ;  /* 0x000000000700720c */ /* 0x000fda0004706670 */
[----:B------:R-:W-:Y:S05]  /*d190*/  @P0 BRA `(.L_x_358) ;  /* 0x00000000000c0947 */ /* 0x000fea0003800000 */
[----:B--2---:R-:W0:Y:S02]  /*d1a0*/  LDC.64 R2, c[0x0][0xc58] ;  /* 0x00031600ff027b82 */ /* 0x004e240000000a00 */
[----:B0-----:R-:W-:-:S06]  /*d1b0*/  IMAD.WIDE R2, R7, 0x4, R2 ;  /* 0x0000000407027825 */ /* 0x001fcc00078e0202 */
[----:B------:R0:W5:Y:S02]  /*d1c0*/  LDG.E R3, desc[UR38][R2.64] ;  /* 0x0000002602037981 */ /* 0x000164000c1e1900 */
.L_x_358:
[----:B------:R-:W-:Y:S05]  /*d1d0*/  BSYNC B0 ;  /* 0x0000000000007941 */ /* 0x000fea0003800000 */
.L_x_357:
[----:B------:R-:W-:-:S03]  /*d1e0*/  UMOV UR4, 0xffffffff ;  /* 0xffffffff00047882 */ /* 0x000fc60000000000 */
[----:B------:R-:W-:Y:S05]  /*d1f0*/  BRA.DIV UR4, `(.L_x_359) ;  /* 0x0000001604147947 */ /* 0x000fea000b800000 */
[----:B-----5:R-:W0:Y:S01]  /*d200*/  SHFL.UP PT, R14, R3, 0x1, RZ ;  /* 0x04200000030e7989 */ /* 0x020e2200000e00ff */
[C---:B------:R-:W-:Y:S02]  /*d210*/  ISETP.NE.AND P0, PT, R8.reuse, RZ, PT ;  /* 0x000000ff0800720c */ /* 0x040fe40003f05270 */
[----:B------:R-:W-:Y:S02]  /*d220*/  ISETP.GE.U32.AND P1, PT, R8, 0x2, PT ;  /* 0x000000020800780c */ /* 0x000fe40003f26070 */
[----:B0-----:R-:W-:Y:S02]  /*d230*/  SEL R14, R14, RZ, P0 ;  /* 0x000000ff0e0e7207 */ /* 0x001fe40000000000 */
[----:B------:R-:W-:-:S03]  /*d240*/  ISETP.GE.U32.AND P0, PT, R8, 0x4, PT ;  /* 0x000000040800780c */ /* 0x000fc60003f06070 */
[----:B------:R-:W-:-:S05]  /*d250*/  IMAD.IADD R13, R3, 0x1, R14 ;  /* 0x00000001030d7824 */ /* 0x000fca00078e020e */
[----:B------:R-:W2:Y:S02]  /*d260*/  SHFL.UP PT, R14, R13, 0x2, RZ ;  /* 0x044000000d0e7989 */ /* 0x000ea400000e00ff */
[----:B--2---:R-:W-:Y:S02]  /*d270*/  SEL R2, R14, RZ, P1 ;  /* 0x000000ff0e027207 */ /* 0x004fe40000800000 */
[----:B------:R-:W-:Y:S02]  /*d280*/  ISETP.GE.U32.AND P1, PT, R8, 0x8, PT ;  /* 0x000000080800780c */ /* 0x000fe40003f26070 */
[----:B------:R-:W-:-:S05]  /*d290*/  IADD3 R2, R13, R2, RZ ;  /* 0x000000020d027210 */ /* 0x000fca0007ffe0ff */
        /* <DEDUP_REMOVED lines=10> */
[----:B------:R0:W2:Y:S02]  /*d340*/  SHFL.IDX PT, R14, R2, 0x1f, 0x1f ;  /* 0x03e01f00020e7f89 */ /* 0x0000a400000e0000 */
.L_x_411:
[----:B------:R-:W-:Y:S02]  /*d350*/  ULDC UR4, c[0x0][0xc10] ;  /* 0x0003040000047ab9 */ /* 0x000fe40000000800 */
[----:B---3--:R-:W-:-:S04]  /*d360*/  IMAD.U32 R16, RZ, RZ, UR4 ;  /* 0x00000004ff107e24 */ /* 0x008fc8000f8e00ff */
[----:B--2---:R-:W-:-:S04]  /*d370*/  IMAD R6, R14, R16, RZ ;  /* 0x000000100e067224 */ /* 0x004fc800078e02ff */
[----:B------:R-:W-:-:S05]  /*d380*/  IMAD.IADD R5, R5, 0x1, R6 ;  /* 0x0000000105057824 */ /* 0x000fca00078e0206 */
[----:B----4-:R-:W-:-:S13]  /*d390*/  ISETP.GT.AND P0, PT, R5, R4, PT ;  /* 0x000000040500720c */ /* 0x010fda0003f04270 */
[----:B------:R-:W-:Y:S05]  /*d3a0*/  @P0 BRA `(.L_x_360) ;  /* 0x0000000000b40947 */ /* 0x000fea0003800000 */
[----:B------:R-:W2:Y:S02]  /*d3b0*/  LDC R0, c[0x0][0xc14] ;  /* 0x00030500ff007b82 */ /* 0x000ea40000000800 */
.L_x_365:
[----:B------:R-:W-:-:S04]  /*d3c0*/  IADD3 R19, R19, 0x1f, RZ ;  /* 0x0000001f13137810 */ /* 0x000fc80007ffe0ff */
[----:B--2---:R-:W-:-:S13]  /*d3d0*/  ISETP.GE.AND P0, PT, R19, R0, PT ;  /* 0x000000001300720c */ /* 0x004fda0003f06270 */
[----:B------:R-:W-:Y:S05]  /*d3e0*/  @P0 BRA `(.L_x_361) ;  /* 0x00000004005c0947 */ /* 0x000fea0003800000 */
[----:B0-----:R-:W0:Y:S01]  /*d3f0*/  S2R R2, SR_TID.X ;  /* 0x0000000000027919 */ /* 0x001e220000002100 */
[----:B------:R-:W-:Y:S01]  /*d400*/  BSSY B0, `(.L_x_362) ;  /* 0x000000a000007945 */ /* 0x000fe20003800000 */
[----:B------:R-:W-:Y:S01]  /*d410*/  IMAD.MOV.U32 R3, RZ, RZ, RZ ;  /* 0x000000ffff037224 */ /* 0x000fe200078e00ff */
[----:B0-----:R-:W-:-:S04]  /*d420*/  LOP3.LUT R8, R2, 0x1f, RZ, 0xc0, !PT ;  /* 0x0000001f02087812 */ /* 0x001fc800078ec0ff */
[C---:B------:R-:W-:Y:S01]  /*d430*/  ISETP.NE.AND P1, PT, R8.reuse, 0x1f, PT ;  /* 0x0000001f0800780c */ /* 0x040fe20003f25270 */
[----:B------:R-:W-:-:S05]  /*d440*/  IMAD.IADD R7, R8, 0x1, R19 ;  /* 0x0000000108077824 */ /* 0x000fca00078e0213 */
[----:B------:R-:W-:-:S13]  /*d450*/  ISETP.GE.OR P0, PT, R7, R0, !P1 ;  /* 0x000000000700720c */ /* 0x000fda0004f06670 */
[----:B------:R-:W-:Y:S05]  /*d460*/  @P0 BRA `(.L_x_363) ;  /* 0x00000000000c0947 */ /* 0x000fea0003800000 */
[----:B------:R-:W0:Y:S02]  /*d470*/  LDC.64 R2, c[0x0][0xc58] ;  /* 0x00031600ff027b82 */ /* 0x000e240000000a00 */
[----:B0-----:R-:W-:-:S06]  /*d480*/  IMAD.WIDE R2, R7, 0x4, R2 ;  /* 0x0000000407027825 */ /* 0x001fcc00078e0202 */
[----:B------:R0:W5:Y:S02]  /*d490*/  LDG.E R3, desc[UR38][R2.64] ;  /* 0x0000002602037981 */ /* 0x000164000c1e1900 */
.L_x_363:
[----:B------:R-:W-:Y:S05]  /*d4a0*/  BSYNC B0 ;  /* 0x0000000000007941 */ /* 0x000fea0003800000 */
.L_x_362:
[----:B------:R-:W-:-:S03]  /*d4b0*/  UMOV UR4, 0xffffffff ;  /* 0xffffffff00047882 */ /* 0x000fc60000000000 */
[----:B------:R-:W-:Y:S05]  /*d4c0*/  BRA.DIV UR4, `(.L_x_364) ;  /* 0x0000001604307947 */ /* 0x000fea000b800000 */
[----:B-----5:R-:W2:Y:S01]  /*d4d0*/  SHFL.UP PT, R14, R3, 0x1, RZ ;  /* 0x04200000030e7989 */ /* 0x020ea200000e00ff */
[C---:B------:R-:W-:Y:S02]  /*d4e0*/  ISETP.NE.AND P0, PT, R8.reuse, RZ, PT ;  /* 0x000000ff0800720c */ /* 0x040fe40003f05270 */
[----:B------:R-:W-:Y:S02]  /*d4f0*/  ISETP.GE.U32.AND P1, PT, R8, 0x2, PT ;  /* 0x000000020800780c */ /* 0x000fe40003f26070 */
[----:B--2---:R-:W-:Y:S02]  /*d500*/  SEL R14, R14, RZ, P0 ;  /* 0x000000ff0e0e7207 */ /* 0x004fe40000000000 */
[----:B------:R-:W-:-:S03]  /*d510*/  ISETP.GE.U32.AND P0, PT, R8, 0x4, PT ;  /* 0x000000040800780c */ /* 0x000fc60003f06070 */
[----:B------:R-:W-:-:S05]  /*d520*/  IMAD.IADD R13, R3, 0x1, R14 ;  /* 0x00000001030d7824 */ /* 0x000fca00078e020e */
        /* <DEDUP_REMOVED lines=9> */
[----:B0-----:R-:W-:-:S04]  /*d5c0*/  SEL R7, R14, RZ, P1 ;  /* 0x000000ff0e077207 */ /* 0x001fc80000800000 */
[----:B------:R-:W-:-:S05]  /*d5d0*/  IADD3 R7, R6, R7, RZ ;  /* 0x0000000706077210 */ /* 0x000fca0007ffe0ff */
[----:B------:R-:W0:Y:S02]  /*d5e0*/  SHFL.UP PT, R14, R7, 0x10, RZ ;  /* 0x06000000070e7989 */ /* 0x000e2400000e00ff */
[----:B0-----:R-:W-:-:S05]  /*d5f0*/  SEL R14, R14, RZ, P0 ;  /* 0x000000ff0e0e7207 */ /* 0x001fca0000000000 */
[----:B------:R-:W-:-:S05]  /*d600*/  IMAD.IADD R2, R7, 0x1, R14 ;  /* 0x0000000107027824 */ /* 0x000fca00078e020e */
[----:B------:R0:W2:Y:S02]  /*d610*/  SHFL.IDX PT, R14, R2, 0x1f, 0x1f ;  /* 0x03e01f00020e7f89 */ /* 0x0000a400000e0000 */
.L_x_419:
[----:B------:R-:W-:Y:S02]  /*d620*/  ULDC UR4, c[0x0][0xc10] ;  /* 0x0003040000047ab9 */ /* 0x000fe40000000800 */
[----:B------:R-:W-:-:S04]  /*d630*/  IMAD.U32 R16, RZ, RZ, UR4 ;  /* 0x00000004ff107e24 */ /* 0x000fc8000f8e00ff */
[----:B--2---:R-:W-:-:S04]  /*d640*/  IMAD R6, R14, R16, RZ ;  /* 0x000000100e067224 */ /* 0x004fc800078e02ff */
[----:B------:R-:W-:-:S05]  /*d650*/  IMAD.IADD R5, R6, 0x1, R5 ;  /* 0x0000000106057824 */ /* 0x000fca00078e0205 */
[----:B------:R-:W-:-:S13]  /*d660*/  ISETP.GT.AND P0, PT, R5, R4, PT ;  /* 0x000000040500720c */ /* 0x000fda0003f04270 */
[----:B------:R-:W-:Y:S05]  /*d670*/  @!P0 BRA `(.L_x_365) ;  /* 0xfffffffc00508947 */ /* 0x000fea000383ffff */
.L_x_360:
[----:B------:R-:W-:Y:S01]  /*d680*/  IMAD.IADD R6, R5, 0x1, -R6 ;  /* 0x0000000105067824 */ /* 0x000fe200078e0a06 */
[----:B------:R-:W-:-:S03]  /*d690*/  UMOV UR4, 0xffffffff ;  /* 0xffffffff00047882 */ /* 0x000fc60000000000 */
[----:B------:R-:W-:-:S05]  /*d6a0*/  IMAD R5, R2, R16, R6 ;  /* 0x0000001002057224 */ /* 0x000fca00078e0206 */
[----:B------:R-:W-:Y:S01]  /*d6b0*/  ISETP.GT.AND P6, PT, R5, R4, PT ;  /* 0x000000040500720c */ /* 0x000fe20003fc4270 */
[----:B------:R-:W-:-:S12]  /*d6c0*/  BRA.DIV UR4, `(.L_x_366) ;  /* 0x0000001604807947 */ /* 0x000fd8000b800000 */
[----:B------:R-:W-:-:S04]  /*d6d0*/  VOTE.ANY R7, PT, !P6 ;  /* 0x0000000000077806 */ /* 0x000fc800070e0100 */
[----:B------:R-:W2:Y:S02]  /*d6e0*/  POPC R5, R7 ;  /* 0x0000000700057309 */ /* 0x000ea40000000000 */
[----:B--2---:R2:W3:Y:S02]  /*d6f0*/  SHFL.IDX PT, R17, R3, R5, 0x1f ;  /* 0x00001f0503117589 */ /* 0x0044e400000e0000 */
.L_x_423:
[----:B------:R-:W-:Y:S02]  /*d700*/  ISETP.NE.AND P0, PT, R7, RZ, PT ;  /* 0x000000ff0700720c */ /* 0x000fe40003f05270 */
[----:B------:R-:W-:-:S11]  /*d710*/  MOV R14, RZ ;  /* 0x000000ff000e7202 */ /* 0x000fd60000000f00 */
[----:B------:R-:W-:Y:S05]  /*d720*/  @!P0 BRA `(.L_x_367) ;  /* 0x0000000000108947 */ /* 0x000fea0003800000 */
[----:B------:R-:W-:Y:S01]  /*d730*/  UMOV UR4, 0xffffffff ;  /* 0xffffffff00047882 */ /* 0x000fe20000000000 */
[----:B-1----:R-:W-:Y:S02]  /*d740*/  VIADD R12, R5, 0xffffffff ;  /* 0xffffffff050c7836 */ /* 0x002fe40000000000 */
[----:B------:R-:W-:Y:S05]  /*d750*/  BRA.DIV UR4, `(.L_x_368) ;  /* 0x0000001604a47947 */ /* 0x000fea000b800000 */
[----:B------:R4:W1:Y:S02]  /*d760*/  SHFL.IDX PT, R14, R2, R12, 0x1f ;  /* 0x00001f0c020e7589 */ /* 0x00086400000e0000 */
.L_x_367:
[----:B---3--:R-:W-:Y:S01]  /*d770*/  IABS R7, R17 ;  /* 0x0000001100077213 */ /* 0x008fe20000000000 */
[----:B-1----:R-:W-:Y:S02]  /*d780*/  IMAD R16, R14, R16, R6 ;  /* 0x000000100e107224 */ /* 0x002fe400078e0206 */
[----:B------:R-:W-:Y:S01]  /*d790*/  IMAD.IADD R19, R5, 0x1, R19 ;  /* 0x0000000105137824 */ /* 0x000fe200078e0213 */
[----:B------:R-:W1:Y:S08]  /*d7a0*/  I2F.RP R8, R7 ;  /* 0x0000000700087306 */ /* 0x000e700000209400 */
[----:B-1----:R-:W2:Y:S02]  /*d7b0*/  MUFU.RCP R8, R8 ;  /* 0x0000000800087308 */ /* 0x002ea40000001000 */
[----:B--2---:R-:W-:-:S06]  /*d7c0*/  VIADD R3, R8, 0xffffffe ;  /* 0x0ffffffe08037836 */ /* 0x004fcc0000000000 */
[----:B------:R-:W0:Y:S02]  /*d7d0*/  F2I.FTZ.U32.TRUNC.NTZ R3, R3 ;  /* 0x0000000300037305 */ /* 0x000e24000021f000 */
[----:B0---4-:R-:W-:-:S04]  /*d7e0*/  IMAD.MOV R2, RZ, RZ, -R3 ;  /* 0x000000ffff027224 */ /* 0x011fc800078e0a03 */
[----:B------:R-:W-:Y:S02]  /*d7f0*/  IMAD R9, R2, R7, RZ ;  /* 0x0000000702097224 */ /* 0x000fe400078e02ff */
[----:B------:R-:W-:-:S04]  /*d800*/  IMAD.MOV.U32 R2, RZ, RZ, RZ ;  /* 0x000000ffff027224 */ /* 0x000fc800078e00ff */
[----:B------:R-:W-:Y:S01]  /*d810*/  IMAD.HI.U32 R6, R3, R9, R2 ;  /* 0x0000000903067227 */ /* 0x000fe200078e0002 */
[----:B------:R-:W-:Y:S02]  /*d820*/  IADD3 R2, R4, -R16, RZ ;  /* 0x8000001004027210 */ /* 0x000fe40007ffe0ff */
[----:B------:R-:W-:Y:S02]  /*d830*/  IABS R4, R17 ;  /* 0x0000001100047213 */ /* 0x000fe40000000000 */
[----:B------:R-:W-:-:S03]  /*d840*/  IABS R3, R2 ;  /* 0x0000000200037213 */ /* 0x000fc60000000000 */
[----:B------:R-:W-:Y:S02]  /*d850*/  IMAD.MOV R4, RZ, RZ, -R4 ;  /* 0x000000ffff047224 */ /* 0x000fe400078e0a04 */
[----:B------:R-:W-:-:S04]  /*d860*/  IMAD.HI.U32 R6, R6, R3, RZ ;  /* 0x0000000306067227 */ /* 0x000fc800078e00ff */
[----:B------:R-:W-:Y:S01]  /*d870*/  IMAD R4, R6, R4, R3 ;  /* 0x0000000406047224 */ /* 0x000fe200078e0203 */
[----:B------:R-:W-:-:S04]  /*d880*/  LOP3.LUT R3, R2, R17, RZ, 0x3c, !PT ;  /* 0x0000001102037212 */ /* 0x000fc800078e3cff */
[----:B------:R-:W-:-:S13]  /*d890*/  ISETP.GT.U32.AND P0, PT, R7, R4, PT ;  /* 0x000000040700720c */ /* 0x000fda0003f04070 */
[----:B------:R-:W-:Y:S02]  /*d8a0*/  @!P0 IMAD.IADD R4, R4, 0x1, -R7 ;  /* 0x0000000104048824 */ /* 0x000fe400078e0a07 */
[----:B------:R-:W-:-:S03]  /*d8b0*/  @!P0 VIADD R6, R6, 0x1 ;  /* 0x0000000106068836 */ /* 0x000fc60000000000 */
[----:B------:R-:W-:-:S13]  /*d8c0*/  ISETP.GE.U32.AND P0, PT, R4, R7, PT ;  /* 0x000000070400720c */ /* 0x000fda0003f06070 */
[----:B------:R-:W-:Y:S01]  /*d8d0*/  @P0 VIADD R6, R6, 0x1 ;  /* 0x0000000106060836 */ /* 0x000fe20000000000 */
[----:B------:R-:W-:-:S13]  /*d8e0*/  ISETP.GE.AND P0, PT, R3, RZ, PT ;  /* 0x000000ff0300720c */ /* 0x000fda0003f06270 */
[----:B------:R-:W-:Y:S02]  /*d8f0*/  @!P0 IADD3 R6, -R6, RZ, RZ ;  /* 0x000000ff06068210 */ /* 0x000fe40007ffe1ff */
[----:B------:R-:W-:-:S13]  /*d900*/  ISETP.NE.AND P0, PT, R17, RZ, PT ;  /* 0x000000ff1100720c */ /* 0x000fda0003f05270 */
[----:B------:R-:W-:-:S05]  /*d910*/  @!P0 LOP3.LUT R6, RZ, R17, RZ, 0x33, !PT ;  /* 0x00000011ff068212 */ /* 0x000fca00078e33ff */
[--C-:B------:R-:W-:Y:S02]  /*d920*/  IMAD.MOV R3, RZ, RZ, -R6.reuse ;  /* 0x000000ffff037224 */ /* 0x100fe400078e0a06 */
[----:B------:R-:W-:Y:S02]  /*d930*/  IMAD.MOV.U32 R18, RZ, RZ, R6 ;  /* 0x000000ffff127224 */ /* 0x000fe400078e0006 */
[----:B------:R-:W-:Y:S01]  /*d940*/  IMAD R17, R17, R3, R2 ;  /* 0x0000000311117224 */ /* 0x000fe200078e0202 */
[----:B------:R-:W-:Y:S06]  /*d950*/  BRA `(.L_x_369) ;  /* 0x00000000001c7947 */ /* 0x000fec0003800000 */
.L_x_361:
[----:B------:R-:W-:Y:S01]  /*d960*/  UMOV UR4, URZ ;  /* 0x0000003f00047c82 */ /* 0x000fe20008000000 */
[----:B------:R-:W-:Y:S01]  /*d970*/  UMOV UR5, URZ ;  /* 0x0000003f00057c82 */ /* 0x000fe20008000000 */
[----:B------:R-:W-:Y:S01]  /*d980*/  ULDC UR6, c[0x0][0xc14] ;  /* 0x0003050000067ab9 */ /* 0x000fe20000000800 */
[----:B------:R-:W-:Y:S01]  /*d990*/  IMAD.MOV.U32 R16, RZ, RZ, R4 ;  /* 0x000000ffff107224 */ /* 0x000fe200078e0004 */
[----:B------:R-:W-:Y:S01]  /*d9a0*/  MOV R17, UR4 ;  /* 0x0000000400117c02 */ /* 0x000fe20008000f00 */
[----:B------:R-:W-:Y:S02]  /*d9b0*/  IMAD.U32 R18, RZ, RZ, UR5 ;  /* 0x00000005ff127e24 */ /* 0x000fe4000f8e00ff */
[----:B------:R-:W-:-:S07]  /*d9c0*/  IMAD.U32 R19, RZ, RZ, UR6 ;  /* 0x00000006ff137e24 */ /* 0x000fce000f8e00ff */
.L_x_369:
[----:B0-----:R-:W0:Y:S01]  /*d9d0*/  S2R R2, SR_TID.X ;  /* 0x0000000000027919 */ /* 0x001e220000002100 */
[----:B------:R-:W-:Y:S05]  /*d9e0*/  WARPSYNC.ALL ;  /* 0x0000000000007948 */ /* 0x000fea0003800000 */
[----:B------:R-:W-:Y:S01]  /*d9f0*/  BAR.SYNC.DEFER_BLOCKING 0x4, 0x120 ;  /* 0x0104800000007b1d */ /* 0x000fe20000010000 */
[----:B0-----:R-:W-:-:S04]  /*da00*/  LOP3.LUT R2, R2, 0x1f, RZ, 0xc0, !PT ;  /* 0x0000001f02027812 */ /* 0x001fc800078ec0ff */
[----:B------:R-:W-:-:S13]  /*da10*/  ISETP.NE.AND P0, PT, R2, RZ, PT ;  /* 0x000000ff0200720c */ /* 0x000fda0003f05270 */
[----:B------:R-:W0:Y:S01]  /*da20*/  @!P0 S2R R3, SR_CgaCtaId ;  /* 0x0000000000038919 */ /* 0x000e220000008800 */
[----:B------:R-:W-:-:S04]  /*da30*/  @!P0 MOV R2, 0x400 ;  /* 0x0000040000028802 */ /* 0x000fc80000000f00 */
[----:B0-----:R-:W-:-:S05]  /*da40*/  @!P0 LEA R2, R3, R2, 0x18 ;  /* 0x0000000203028211 */ /* 0x001fca00078ec0ff */
[----:B------:R2:W-:Y:S01]  /*da50*/  @!P0 STS.128 [R2+0x28cd0], R16 ;  /* 0x028cd01002008388 */ /* 0x0005e20000000c00 */
[----:B------:R-:W-:Y:S06]  /*da60*/  BAR.ARV 0x5, 0x120 ;  /* 0x0144800000007b1d */ /* 0x000fec0000002000 */
[----:B------:R-:W-:-:S13]  /*da70*/  ISETP.GE.AND P0, PT, R19, R0, PT ;  /* 0x000000001300720c */ /* 0x000fda0003f06270 */
[----:B------:R-:W-:Y:S05]  /*da80*/  @!P0 BRA `(.L_x_370) ;  /* 0xffffffc000a08947 */ /* 0x000fea000383ffff */
.L_x_307:
[----:B0-----:R-:W3:Y:S01]  /*da90*/  LDL.LU R0, [R1+0x24] ;  /* 0x0000240001007983 */ /* 0x001ee20000300800 */
[----:B------:R-:W-:Y:S01]  /*daa0*/  BSSY B0, `(.L_x_371) ;  /* 0x000000b000007945 */ /* 0x000fe20003800000 */
[----:B------:R-:W0:Y:S01]  /*dab0*/  S2R R5, SR_CgaCtaId ;  /* 0x0000000000057919 */ /* 0x000e220000008800 */
[----:B---3--:R-:W-:-:S05]  /*dac0*/  VIADD R0, R0, 0x1 ;  /* 0x0000000100007836 */ /* 0x008fca0000000000 */
[----:B--2---:R-:W-:-:S04]  /*dad0*/  LEA.HI R2, R0, R0, RZ, 0x1 ;  /* 0x0000000000027211 */ /* 0x004fc800078f08ff */
[----:B------:R-:W-:-:S05]  /*dae0*/  LOP3.LUT R3, R2, 0xfffffffe, RZ, 0xc0, !PT ;  /* 0xfffffffe02037812 */ /* 0x000fca00078ec0ff */
[----:B------:R-:W-:Y:S01]  /*daf0*/  IMAD.IADD R3, R0, 0x1, -R3 ;  /* 0x0000000100037824 */ /* 0x000fe200078e0a03 */
[----:B------:R-:W-:-:S04]  /*db00*/  MOV R0, 0x400 ;  /* 0x0000040000007802 */ /* 0x000fc80000000f00 */
[----:B0-----:R-:W-:Y:S02]  /*db10*/  LEA R0, R5, R0, 0x18 ;  /* 0x0000000005007211 */ /* 0x001fe400078ec0ff */
[----:B------:R-:W-:-:S04]  /*db20*/  SHF.L.U32 R3, R3, 0x1f, RZ ;  /* 0x0000001f03037819 */ /* 0x000fc800000006ff */
[----:B------:R-:W0:Y:S02]  /*db30*/  SYNCS.PHASECHK.TRANS64.TRYWAIT P0, [R0+URZ+0x28c20], R3 ;  /* 0x028c2003000075a7 */ /* 0x000e24000800017f */
[----:B0-----:R-:W-:Y:S05]  /*db40*/  @!P0 BRA `(.L_x_372) ;  /* 0x0000001000cc8947 */ /* 0x001fea0003800000 */
.L_x_426:
[----:B------:R-:W-:Y:S05]  /*db50*/  BSYNC B0 ;  /* 0x0000000000007941 */ /* 0x000fea0003800000 */
.L_x_371:
[----:B------:R-:W-:-:S03]  /*db60*/  UMOV UR4, 0xffffffff ;  /* 0xffffffff00047882 */ /* 0x000fc60000000000 */
[----:B------:R-:W-:Y:S05]  /*db70*/  BRA.DIV UR4, `(.L_x_373) ;  /* 0x0000001204d47947 */ /* 0x000fea000b800000 */
[----:B------:R-:W2:Y:S02]  /*db80*/  S2R R2, SR_TID.X ;  /* 0x0000000000027919 */ /* 0x000ea40000002100 */
[----:B--2---:R-:W-:-:S04]  /*db90*/  SHF.R.U32.HI R2, RZ, 0x5, R2 ;  /* 0x00000005ff027819 */ /* 0x004fc80000011602 */
[----:B------:R-:W-:-:S05]  /*dba0*/  LOP3.LUT R2, R2, 0x3, RZ, 0xc0, !PT ;  /* 0x0000000302027812 */ /* 0x000fca00078ec0ff */
[----:B------:R2:W3:Y:S02]  /*dbb0*/  SHFL.IDX PT, R14, R2, RZ, 0x1f ;  /* 0x00001fff020e7589 */ /* 0x0004e400000e0000 */
.L_x_429:
[----:B---3--:R-:W-:Y:S01]  /*dbc0*/  ISETP.NE.AND P0, PT, R14, RZ, PT ;  /* 0x000000ff0e00720c */ /* 0x008fe20003f05270 */
[----:B------:R-:W-:-:S12]  /*dbd0*/  BSSY B0, `(.L_x_374) ;  /* 0x0000027000007945 */ /* 0x000fd80003800000 */
[----:B------:R-:W-:Y:S05]  /*dbe0*/  @P0 BRA `(.L_x_375) ;  /* 0x0000000000940947 */ /* 0x000fea0003800000 */
[----:B------:R-:W-:-:S03]  /*dbf0*/  UMOV UR4, 0xffffffff ;  /* 0xffffffff00047882 */ /* 0x000fc60000000000 */
[----:B------:R-:W-:Y:S05]  /*dc00*/  BRA.DIV UR4, `(.L_x_376) ;  /* 0x0000001204e47947 */ /* 0x000fea000b800000 */
[----:B------:R-:W-:-:S13]  /*dc10*/  ELECT P6, URZ, PT ;  /* 0x00000000003f782f */ /* 0x000fda00038c0000 */
.L_x_432:
[----:B------:R-:W-:Y:S05]  /*dc20*/  @!P6 BRA `(.L_x_375) ;  /* 0x000000000084e947 */ /* 0x000fea0003800000 */
[----:B------:R-:W-:-:S06]  /*dc30*/  ULOP3.LUT UR4, UR36, 0x2, URZ, 0xfc, !UPT ;  /* 0x0000000224047892 */ /* 0x000fcc000f8efc3f */
[----:B--2---:R-:W-:-:S04]  /*dc40*/  MOV R2, UR4 ;  /* 0x0000000400027c02 */ /* 0x004fc80008000f00 */
[----:B------:R-:W-:-:S13]  /*dc50*/  ISETP.NE.AND P2, PT, R2, 0x3, PT ;  /* 0x000000030200780c */ /* 0x000fda0003f45270 */
[----:B------:R-:W-:Y:S05]  /*dc60*/  @!P2 BRA `(.L_x_377) ;  /* 0x000000000004a947 */ /* 0x000fea0003800000 */
[----:B------:R-:W-:Y:S01]  /*dc70*/  BPT.TRAP 0x1 ;  /* 0x000000040000795c */ /* 0x000fe20000300000 */
.L_x_377:
[----:B0-----:R-:W2:Y:S04]  /*dc80*/  LDL R3, [R1] ;  /* 0x0000000001037983 */ /* 0x001ea80000100800 */
[----:B------:R-:W3:Y:S01]  /*dc90*/  LDL.LU R7, [R1+0x4] ;  /* 0x0000040001077983 */ /* 0x000ee20000300800 */
[----:B------:R-:W-:-:S04]  /*dca0*/  VIADD R2, R0, 0x28c40 ;  /* 0x00028c4000027836 */ /* 0x000fc80000000000 */
[C---:B--2---:R-:W-:Y:S02]  /*dcb0*/  IMAD R6, R3.reuse, 0x8, R2 ;  /* 0x0000000803067824 */ /* 0x044fe400078e0202 */
[----:B------:R-:W-:Y:S01]  /*dcc0*/  VIADD R3, R3, 0x1 ;  /* 0x0000000103037836 */ /* 0x000fe20000000000 */
[----:B---3--:R-:W-:-:S04]  /*dcd0*/  SHF.L.U32 R5, R7, 0x1f, RZ ;  /* 0x0000001f07057819 */ /* 0x008fc800000006ff */
[C---:B------:R-:W-:Y:S01]  /*dce0*/  ISETP.NE.AND P1, PT, R3.reuse, 0x2, PT ;  /* 0x000000020300780c */ /* 0x040fe20003f25270 */
[----:B------:R-:W0:Y:S03]  /*dcf0*/  SYNCS.PHASECHK.TRANS64.TRYWAIT P0, [R6+URZ], R5 ;  /* 0x00000005060075a7 */ /* 0x000e26000800017f */
[----:B------:R-:W-:Y:S02]  /*dd00*/  SEL R4, RZ, 0x1, P1 ;  /* 0x00000001ff047807 */ /* 0x000fe40000800000 */
[----:B------:R-:W-:Y:S02]  /*dd10*/  SEL R3, R3, RZ, P1 ;  /* 0x000000ff03037207 */ /* 0x000fe40000800000 */
[----:B------:R-:W-:-:S03]  /*dd20*/  LOP3.LUT R4, R7, R4, RZ, 0x3c, !PT ;  /* 0x0000000407047212 */ /* 0x000fc600078e3cff */
[----:B------:R-:W-:Y:S01]  /*dd30*/  IMAD R7, R3, 0x8, R2 ;  /* 0x0000000803077824 */ /* 0x000fe200078e0202 */
[----:B------:R-:W-:Y:S01]  /*dd40*/  SHF.L.U32 R2, R4, 0x1f, RZ ;  /* 0x0000001f04027819 */ /* 0x000fe200000006ff */
[----:B0-----:R-:W-:Y:S06]  /*dd50*/  @!P0 BRA `(.L_x_378) ;  /* 0x0000001000b08947 */ /* 0x001fec0003800000 */
.L_x_433:
[----:B------:R-:W2:Y:S02]  /*dd60*/  SYNCS.PHASECHK.TRANS64.TRYWAIT P0, [R7+URZ], R2 ;  /* 0x00000002070075a7 */ /* 0x000ea4000800017f */
[----:B--2---:R-:W-:Y:S05]  /*dd70*/  @!P0 BRA `(.L_x_379) ;  /* 0x0000001000bc8947 */ /* 0x004fea0003800000 */
.L_x_434:
[----:B------:R-:W-:Y:S05]  /*dd80*/  @!P2 BRA `(.L_x_380) ;  /* 0x000000000004a947 */ /* 0x000fea0003800000 */
[----:B------:R-:W-:Y:S01]  /*dd90*/  BPT.TRAP 0x1 ;  /* 0x000000040000795c */ /* 0x000fe20000300000 */
.L_x_380:
[----:B------:R-:W3:Y:S01]  /*dda0*/  LDL.LU R4, [R1] ;  /* 0x0000000001047983 */ /* 0x000ee20000300800 */
[----:B------:R-:W-:-:S05]  /*ddb0*/  IADD3 R0, R0, 0x28c60, RZ ;  /* 0x00028c6000007810 */ /* 0x000fca0007ffe0ff */
[----:B---3--:R-:W-:-:S04]  /*ddc0*/  IMAD R4, R4, 0x8, R0 ;  /* 0x0000000804047824 */ /* 0x008fc800078e0200 */
[----:B------:R-:W3:Y:S02]  /*ddd0*/  SYNCS.PHASECHK.TRANS64.TRYWAIT P0, [R4+URZ], R5 ;  /* 0x00000005040075a7 */ /* 0x000ee4000800017f */
[----:B---3--:R-:W-:Y:S05]  /*dde0*/  @!P0 BRA `(.L_x_381) ;  /* 0x0000001000b48947 */ /* 0x008fea0003800000 */
.L_x_435:
[----:B------:R-:W-:-:S07]  /*ddf0*/  IMAD R3, R3, 0x8, R0 ;  /* 0x0000000803037824 */ /* 0x000fce00078e0200 */
.L_x_382:
[----:B----4-:R4:W0:Y:S02]  /*de00*/  SYNCS.PHASECHK.TRANS64.TRYWAIT P0, [R3+URZ], R2 ;  /* 0x00000002030075a7 */ /* 0x010824000800017f */
[----:B0-----:R-:W-:Y:S05]  /*de10*/  @!P0 NANOSLEEP.SYNCS 0x989680 ;  /* 0x009896800000895d */ /* 0x001fea0003900000 */
[----:B------:R-:W0:Y:S02]  /*de20*/  @!P0 SYNCS.PHASECHK.TRANS64 P0, [R3+URZ], R2 ;  /* 0x00000002030085a7 */ /* 0x000e24000800007f */
[----:B0-----:R-:W-:Y:S05]  /*de30*/  @!P0 BRA `(.L_x_382) ;  /* 0xfffffffc00f08947 */ /* 0x001fea000383ffff */
.L_x_375:
[----:B------:R-:W-:Y:S05]  /*de40*/  BSYNC B0 ;  /* 0x0000000000007941 */ /* 0x000fea0003800000 */
.L_x_374:
[----:B------:R-:W-:Y:S05]  /*de50*/  EXIT ;  /* 0x000000000000794d */ /* 0x000fea0003800000 */
.L_x_260:
[----:B0-----:R-:W-:-:S04]  /*de60*/  IMAD.U32 R3, RZ, RZ, UR16 ;  /* 0x00000010ff037e24 */ /* 0x001fc8000f8e00ff */
[----:B------:R0:W1:Y:S03]  /*de70*/  SYNCS.PHASECHK.TRANS64.TRYWAIT P0, [R3+URZ+0x28c50], R0 ;  /* 0x028c5000030075a7 */ /* 0x000066000800017f */
[----:B-1----:R-:W-:Y:S05]  /*de80*/  @!P0 NANOSLEEP.SYNCS 0x989680 ;  /* 0x009896800000895d */ /* 0x002fea0003900000 */
[----:B------:R-:W1:Y:S02]  /*de90*/  @!P0 SYNCS.PHASECHK.TRANS64 P0, [R3+URZ+0x28c50], R0 ;  /* 0x028c5000030085a7 */ /* 0x000e64000800007f */
[----:B-1----:R-:W-:Y:S05]  /*dea0*/  @!P0 BRA `(.L_x_260) ;  /* 0xfffffffc00ec8947 */ /* 0x002fea000383ffff */
[----:B------:R-:W-:Y:S05]  /*deb0*/  BRA `(.L_x_383) ;  /* 0xffffff3800587947 */ /* 0x000fea000383ffff */
.L_x_265:
[----:B-1----:R-:W-:-:S04]  /*dec0*/  IMAD.U32 R3, RZ, RZ, UR6 ;  /* 0x00000006ff037e24 */ /* 0x002fc8000f8e00ff */
[----:B------:R1:W2:Y:S03]  /*ded0*/  SYNCS.PHASECHK.TRANS64.TRYWAIT P0, [R3+URZ+0x28c50], R0 ;  /* 0x028c5000030075a7 */ /* 0x0002a6000800017f */
[----:B--2---:R-:W-:Y:S05]  /*dee0*/  @!P0 NANOSLEEP.SYNCS 0x989680 ;  /* 0x009896800000895d */ /* 0x004fea0003900000 */
[----:B------:R-:W2:Y:S02]  /*def0*/  @!P0 SYNCS.PHASECHK.TRANS64 P0, [R3+URZ+0x28c50], R0 ;  /* 0x028c5000030085a7 */ /* 0x000ea4000800007f */
[----:B--2---:R-:W-:Y:S05]  /*df00*/  @!P0 BRA `(.L_x_265) ;  /* 0xfffffffc00ec8947 */ /* 0x004fea000383ffff */
[----:B------:R-:W-:Y:S05]  /*df10*/  BRA `(.L_x_264) ;  /* 0xffffff4400647947 */ /* 0x000fea000383ffff */
.L_x_268:
[----:B0-----:R-:W-:-:S04]  /*df20*/  MOV R3, UR42 ;  /* 0x0000002a00037c02 */ /* 0x001fc80008000f00 */
[----:B------:R0:W1:Y:S03]  /*df30*/  SYNCS.PHASECHK.TRANS64.TRYWAIT P1, [R3+URZ+0x28c00], R0 ;  /* 0x028c0000030075a7 */ /* 0x000066000802017f */
[----:B-1----:R-:W-:Y:S05]  /*df40*/  @!P1 NANOSLEEP.SYNCS 0x989680 ;  /* 0x009896800000995d */ /* 0x002fea0003900000 */
[----:B------:R-:W1:Y:S02]  /*df50*/  @!P1 SYNCS.PHASECHK.TRANS64 P1, [R3+URZ+0x28c00], R0 ;  /* 0x028c0000030095a7 */ /* 0x000e64000802007f */
[----:B-1----:R-:W-:Y:S05]  /*df60*/  @!P1 BRA `(.L_x_268) ;  /* 0xfffffffc00ec9947 */ /* 0x002fea000383ffff */
[----:B------:R-:W-:Y:S05]  /*df70*/  BRA `(.L_x_384) ;  /* 0xffffff5000c47947 */ /* 0x000fea000383ffff */
.L_x_272:
[----:B--2---:R2:W3:Y:S02]  /*df80*/  SYNCS.PHASECHK.TRANS64.TRYWAIT P1, [R7+URZ+0x28c30], R8 ;  /* 0x028c3008070075a7 */ /* 0x0044e4000802017f */
[----:B---3--:R-:W-:Y:S05]  /*df90*/  @!P1 NANOSLEEP.SYNCS 0x989680 ;  /* 0x009896800000995d */ /* 0x008fea0003900000 */
[----:B------:R-:W3:Y:S02]  /*dfa0*/  @!P1 SYNCS.PHASECHK.TRANS64 P1, [R7+URZ+0x28c30], R8 ;  /* 0x028c3008070095a7 */ /* 0x000ee4000802007f */
[----:B---3--:R-:W-:Y:S05]  /*dfb0*/  @!P1 BRA `(.L_x_272) ;  /* 0xfffffffc00f09947 */ /* 0x008fea000383ffff */
[----:B------:R-:W-:Y:S05]  /*dfc0*/  BRA `(.L_x_271) ;  /* 0xffffff5000e07947 */ /* 0x000fea000383ffff */
.L_x_276:
[----:B---3--:R3:W4:Y:S02]  /*dfd0*/  SYNCS.PHASECHK.TRANS64.TRYWAIT P2, [R7+URZ+0x28c50], R8 ;  /* 0x028c5008070075a7 */ /* 0x008724000804017f */
[----:B----4-:R-:W-:Y:S05]  /*dfe0*/  @!P2 NANOSLEEP.SYNCS 0x989680 ;  /* 0x009896800000a95d */ /* 0x010fea0003900000 */
[----:B------:R-:W4:Y:S02]  /*dff0*/  @!P2 SYNCS.PHASECHK.TRANS64 P2, [R7+URZ+0x28c50], R8 ;  /* 0x028c50080700a5a7 */ /* 0x000f24000804007f */
[----:B----4-:R-:W-:Y:S05]  /*e000*/  @!P2 BRA `(.L_x_276) ;  /* 0xfffffffc00f0a947 */ /* 0x010fea000383ffff */
[----:B------:R-:W-:Y:S05]  /*e010*/  BRA `(.L_x_275) ;  /* 0xffffff6000f07947 */ /* 0x000fea000383ffff */
.L_x_281:
[----:B--2---:R-:W-:-:S04]  /*e020*/  IMAD.U32 R3, RZ, RZ, UR22 ;  /* 0x00000016ff037e24 */ /* 0x004fc8000f8e00ff */
[----:B------:R2:W3:Y:S03]  /*e030*/  SYNCS.PHASECHK.TRANS64.TRYWAIT P3, [R3+URZ+0x28c30], R8 ;  /* 0x028c3008030075a7 */ /* 0x0004e6000806017f */
[----:B---3--:R-:W-:Y:S05]  /*e040*/  @!P3 NANOSLEEP.SYNCS 0x989680 ;  /* 0x009896800000b95d */ /* 0x008fea0003900000 */
[----:B------:R-:W3:Y:S02]  /*e050*/  @!P3 SYNCS.PHASECHK.TRANS64 P3, [R3+URZ+0x28c30], R8 ;  /* 0x028c30080300b5a7 */ /* 0x000ee4000806007f */
[----:B---3--:R-:W-:Y:S05]  /*e060*/  @!P3 BRA `(.L_x_281) ;  /* 0xfffffffc00ecb947 */ /* 0x008fea000383ffff */
[----:B------:R-:W-:Y:S05]  /*e070*/  BRA `(.L_x_280) ;  /* 0xffffff6400c47947 */ /* 0x000fea000383ffff */
.L_x_285:
[----:B---3--:R3:W4:Y:S02]  /*e080*/  SYNCS.PHASECHK.TRANS64.TRYWAIT P3, [R171+URZ+0x28c50], R8 ;  /* 0x028c5008ab0075a7 */ /* 0x008724000806017f */
[----:B----4-:R-:W-:Y:S05]  /*e090*/  @!P3 NANOSLEEP.SYNCS 0x989680 ;  /* 0x009896800000b95d */ /* 0x010fea0003900000 */
[----:B------:R-:W4:Y:S02]  /*e0a0*/  @!P3 SYNCS.PHASECHK.TRANS64 P3, [R171+URZ+0x28c50], R8 ;  /* 0x028c5008ab00b5a7 */ /* 0x000f24000806007f */
[----:B----4-:R-:W-:Y:S05]  /*e0b0*/  @!P3 BRA `(.L_x_285) ;  /* 0xfffffffc00f0b947 */ /* 0x010fea000383ffff */
[----:B------:R-:W-:Y:S05]  /*e0c0*/  BRA `(.L_x_284) ;  /* 0xffffff7800f87947 */ /* 0x000fea000383ffff */
.L_x_316:
[----:B------:R-:W0:Y:S01]  /*e0d0*/  S2R R5, SR_TID.X ;  /* 0x0000000000057919 */ /* 0x000e220000002100 */
[----:B------:R-:W-:Y:S01]  /*e0e0*/  BSSY B0, `(.L_x_385) ;  /* 0x000000a000007945 */ /* 0x000fe20003800000 */
[----:B------:R-:W-:Y:S01]  /*e0f0*/  IMAD.MOV.U32 R12, RZ, RZ, RZ ;  /* 0x000000ffff0c7224 */ /* 0x000fe200078e00ff */
[----:B------:R-:W-:Y:S01]  /*e100*/  MOV R15, 0xffffffff ;  /* 0xffffffff000f7802 */ /* 0x000fe20000000f00 */
[----:B------:R-:W-:Y:S01]  /*e110*/  IMAD.MOV.U32 R11, RZ, RZ, 0x1f ;  /* 0x0000001fff0b7424 */ /* 0x000fe200078e00ff */
[----:B0-----:R-:W-:-:S04]  /*e120*/  SHF.R.U32.HI R5, RZ, 0x5, R5 ;  /* 0x00000005ff057819 */ /* 0x001fc80000011605 */
[----:B------:R-:W-:-:S05]  /*e130*/  LOP3.LUT R5, R5, 0x3, RZ, 0xc0, !PT ;  /* 0x0000000305057812 */ /* 0x000fca00078ec0ff */
[----:B------:R-:W-:-:S07]  /*e140*/  IMAD.MOV.U32 R13, RZ, RZ, R5 ;  /* 0x000000ffff0d7224 */ /* 0x000fce00078e0005 */
[----:B------:R-:W-:Y:S05]  /*e150*/  WARPSYNC.COLLECTIVE R15, `(.L_x_386) ;  /* 0x000000000f087348 */ /* 0x000fea0003c00000 */
[----:B------:R0:W1:Y:S02]  /*e160*/  SHFL.IDX P6, R14, R13, R12, R11 ;  /* 0x0000000c0d0e7389 */ /* 0x00006400000c000b */
[----:B01----:R-:W-:Y:S01]  /*e170*/  ENDCOLLECTIVE ;  /* 0x000000000000791b */ /* 0x003fe20003800000 */
.L_x_386:
[----:B------:R-:W-:Y:S05]  /*e180*/  BSYNC B0 ;  /* 0x0000000000007941 */ /* 0x000fea0003800000 */
.L_x_385:
[----:B------:R-:W-:Y:S05]  /*e190*/  BRA `(.L_x_387) ;  /* 0xffffffc400c87947 */ /* 0x000fea000383ffff */
.L_x_317:
[----:B------:R-:W-:Y:S01]  /*e1a0*/  BSSY B0, `(.L_x_388) ;  /* 0x0000006000007945 */ /* 0x000fe20003800000 */
[----:B------:R-:W-:-:S07]  /*e1b0*/  IMAD.MOV.U32 R15, RZ, RZ, -0x1 ;  /* 0xffffffffff0f7424 */ /* 0x000fce00078e00ff */
[----:B------:R-:W-:Y:S05]  /*e1c0*/  WARPSYNC.COLLECTIVE R15, `(.L_x_389) ;  /* 0x000000000f0c7348 */ /* 0x000fea0003c00000 */
[----:B------:R-:W-:Y:S02]  /*e1d0*/  ELECT P6, UR62, PT ;  /* 0x00000000003e782f */ /* 0x000fe400038c0000 */
[----:B------:R-:W-:Y:S01]  /*e1e0*/  MOV R14, UR62 ;  /* 0x0000003e000e7c02 */ /* 0x000fe20008000f00 */
[----:B------:R-:W-:Y:S10]  /*e1f0*/  ENDCOLLECTIVE ;  /* 0x000000000000791b */ /* 0x000ff40003800000 */
.L_x_389:
[----:B------:R-:W-:Y:S05]  /*e200*/  BSYNC B0 ;  /* 0x0000000000007941 */ /* 0x000fea0003800000 */
.L_x_388:
[----:B------:R-:W-:Y:S05]  /*e210*/  BRA `(.L_x_390) ;  /* 0xffffffc400c07947 */ /* 0x000fea000383ffff */
.L_x_320:
[----:B0-----:R0:W1:Y:S02]  /*e220*/  SYNCS.PHASECHK.TRANS64.TRYWAIT P0, [R8+URZ+0x28c40], R10 ;  /* 0x028c400a080075a7 */ /* 0x001064000800017f */
[----:B-1----:R-:W-:Y:S05]  /*e230*/  @!P0 NANOSLEEP.SYNCS 0x989680 ;  /* 0x009896800000895d */ /* 0x002fea0003900000 */
[----:B------:R-:W1:Y:S02]  /*e240*/  @!P0 SYNCS.PHASECHK.TRANS64 P0, [R8+URZ+0x28c40], R10 ;  /* 0x028c400a080085a7 */ /* 0x000e64000800007f */
[----:B-1----:R-:W-:Y:S05]  /*e250*/  @!P0 BRA `(.L_x_320) ;  /* 0xfffffffc00f08947 */ /* 0x002fea000383ffff */
[----:B------:R-:W-:Y:S05]  /*e260*/  BRA `(.L_x_391) ;  /* 0xffffffc800307947 */ /* 0x000fea000383ffff */
.L_x_323:
[----:B0-----:R-:W0:Y:S01]  /*e270*/  S2R R10, SR_CgaCtaId ;  /* 0x00000000000a7919 */ /* 0x001e220000008800 */
[----:B------:R-:W-:-:S04]  /*e280*/  MOV R8, 0x400 ;  /* 0x0000040000087802 */ /* 0x000fc80000000f00 */
[----:B0-----:R-:W-:-:S04]  /*e290*/  LEA R8, R10, R8, 0x18 ;  /* 0x000000080a087211 */ /* 0x001fc800078ec0ff */
[----:B------:R0:W1:Y:S03]  /*e2a0*/  SYNCS.PHASECHK.TRANS64.TRYWAIT P0, [R8+URZ+0x28c20], R6 ;  /* 0x028c2006080075a7 */ /* 0x000066000800017f */
[----:B-1----:R-:W-:Y:S05]  /*e2b0*/  @!P0 NANOSLEEP.SYNCS 0x989680 ;  /* 0x009896800000895d */ /* 0x002fea0003900000 */
[----:B------:R-:W1:Y:S02]  /*e2c0*/  @!P0 SYNCS.PHASECHK.TRANS64 P0, [R8+URZ+0x28c20], R6 ;  /* 0x028c2006080085a7 */ /* 0x000e64000800007f */
[----:B-1----:R-:W-:Y:S05]  /*e2d0*/  @!P0 BRA `(.L_x_323) ;  /* 0xfffffffc00e48947 */ /* 0x002fea000383ffff */
[----:B------:R-:W-:Y:S05]  /*e2e0*/  BRA `(.L_x_392) ;  /* 0xffffffcc00107947 */ /* 0x000fea000383ffff */
.L_x_326:
[----:B0-----:R0:W1:Y:S02]  /*e2f0*/  SYNCS.PHASECHK.TRANS64.TRYWAIT P0, [R8+URZ+0x28c60], R6 ;  /* 0x028c6006080075a7 */ /* 0x001064000800017f */
[----:B-1----:R-:W-:Y:S05]  /*e300*/  @!P0 NANOSLEEP.SYNCS 0x989680 ;  /* 0x009896800000895d */ /* 0x002fea0003900000 */
[----:B------:R-:W1:Y:S02]  /*e310*/  @!P0 SYNCS.PHASECHK.TRANS64 P0, [R8+URZ+0x28c60], R6 ;  /* 0x028c6006080085a7 */ /* 0x000e64000800007f */
[----:B-1----:R-:W-:Y:S05]  /*e320*/  @!P0 BRA `(.L_x_326) ;  /* 0xfffffffc00f08947 */ /* 0x002fea000383ffff */
[----:B------:R-:W-:Y:S05]  /*e330*/  BRA `(.L_x_393) ;  /* 0xffffffcc002c7947 */ /* 0x000fea000383ffff */
.L_x_335:
[----:B-1----:R1:W2:Y:S02]  /*e340*/  SYNCS.PHASECHK.TRANS64.TRYWAIT P0, [R3+URZ+0x28c40], R6 ;  /* 0x028c4006030075a7 */ /* 0x0022a4000800017f */
[----:B--2---:R-:W-:Y:S05]  /*e350*/  @!P0 NANOSLEEP.SYNCS 0x989680 ;  /* 0x009896800000895d */ /* 0x004fea0003900000 */
[----:B------:R-:W2:Y:S02]  /*e360*/  @!P0 SYNCS.PHASECHK.TRANS64 P0, [R3+URZ+0x28c40], R6 ;  /* 0x028c4006030085a7 */ /* 0x000ea4000800007f */
[----:B--2---:R-:W-:Y:S05]  /*e370*/  @!P0 BRA `(.L_x_335) ;  /* 0xfffffffc00f08947 */ /* 0x004fea000383ffff */
[----:B------:R-:W-:Y:S05]  /*e380*/  BRA `(.L_x_394) ;  /* 0xffffffd400047947 */ /* 0x000fea000383ffff */
.L_x_337:
[----:B--2---:R2:W3:Y:S02]  /*e390*/  SYNCS.PHASECHK.TRANS64.TRYWAIT P0, [R3+URZ+0x28c60], R6 ;  /* 0x028c6006030075a7 */ /* 0x0044e4000800017f */
[----:B---3--:R-:W-:Y:S05]  /*e3a0*/  @!P0 NANOSLEEP.SYNCS 0x989680 ;  /* 0x009896800000895d */ /* 0x008fea0003900000 */
[----:B------:R-:W3:Y:S02]  /*e3b0*/  @!P0 SYNCS.PHASECHK.TRANS64 P0, [R3+URZ+0x28c60], R6 ;  /* 0x028c6006030085a7 */ /* 0x000ee4000800007f */
[----:B---3--:R-:W-:Y:S05]  /*e3c0*/  @!P0 BRA `(.L_x_337) ;  /* 0xfffffffc00f08947 */ /* 0x008fea000383ffff */
[----:B------:R-:W-:Y:S05]  /*e3d0*/  BRA `(.L_x_395) ;  /* 0xffffffd400747947 */ /* 0x000fea000383ffff */
.L_x_342:
[----:B--2---:R2:W3:Y:S02]  /*e3e0*/  SYNCS.PHASECHK.TRANS64.TRYWAIT P0, [R2+URZ+0x28c40], R3 ;  /* 0x028c4003020075a7 */ /* 0x0044e4000800017f */
[----:B---3--:R-:W-:Y:S05]  /*e3f0*/  @!P0 NANOSLEEP.SYNCS 0x989680 ;  /* 0x009896800000895d */ /* 0x008fea0003900000 */
[----:B------:R-:W3:Y:S02]  /*e400*/  @!P0 SYNCS.PHASECHK.TRANS64 P0, [R2+URZ+0x28c40], R3 ;  /* 0x028c4003020085a7 */ /* 0x000ee4000800007f */
[----:B---3--:R-:W-:Y:S05]  /*e410*/  @!P0 BRA `(.L_x_342) ;  /* 0xfffffffc00f08947 */ /* 0x008fea000383ffff */
[----:B------:R-:W-:Y:S05]  /*e420*/  BRA `(.L_x_396) ;  /* 0xffffffdc00107947 */ /* 0x000fea000383ffff */
.L_x_344:
[----:B-1----:R1:W3:Y:S02]  /*e430*/  SYNCS.PHASECHK.TRANS64.TRYWAIT P1, [R2+URZ+0x28c60], R3 ;  /* 0x028c6003020075a7 */ /* 0x0022e4000802017f */
[----:B---3--:R-:W-:Y:S05]  /*e440*/  @!P1 NANOSLEEP.SYNCS 0x989680 ;  /* 0x009896800000995d */ /* 0x008fea0003900000 */
[----:B------:R-:W3:Y:S02]  /*e450*/  @!P1 SYNCS.PHASECHK.TRANS64 P1, [R2+URZ+0x28c60], R3 ;  /* 0x028c6003020095a7 */ /* 0x000ee4000802007f */
[----:B---3--:R-:W-:Y:S05]  /*e460*/  @!P1 BRA `(.L_x_344) ;  /* 0xfffffffc00f09947 */ /* 0x008fea000383ffff */
[----:B------:R-:W-:Y:S05]  /*e470*/  BRA `(.L_x_397) ;  /* 0xffffffdc007c7947 */ /* 0x000fea000383ffff */
.L_x_349:
[----:B---3--:R3:W4:Y:S02]  /*e480*/  SYNCS.PHASECHK.TRANS64.TRYWAIT P0, [R2+URZ+0x28c40], R3 ;  /* 0x028c4003020075a7 */ /* 0x008724000800017f */
[----:B----4-:R-:W-:Y:S05]  /*e490*/  @!P0 NANOSLEEP.SYNCS 0x989680 ;  /* 0x009896800000895d */ /* 0x010fea0003900000 */
[----:B------:R-:W4:Y:S02]  /*e4a0*/  @!P0 SYNCS.PHASECHK.TRANS64 P0, [R2+URZ+0x28c40], R3 ;  /* 0x028c4003020085a7 */ /* 0x000f24000800007f */
[----:B----4-:R-:W-:Y:S05]  /*e4b0*/  @!P0 BRA `(.L_x_349) ;  /* 0xfffffffc00f08947 */ /* 0x010fea000383ffff */
[----:B------:R-:W-:Y:S05]  /*e4c0*/  BRA `(.L_x_398) ;  /* 0xffffffe000f87947 */ /* 0x000fea000383ffff */
.L_x_351:
[----:B-1----:R1:W2:Y:S02]  /*e4d0*/  SYNCS.PHASECHK.TRANS64.TRYWAIT P1, [R2+URZ+0x28c60], R3 ;  /* 0x028c6003020075a7 */ /* 0x0022a4000802017f */
[----:B--2---:R-:W-:Y:S05]  /*e4e0*/  @!P1 NANOSLEEP.SYNCS 0x989680 ;  /* 0x009896800000995d */ /* 0x004fea0003900000 */
[----:B------:R-:W2:Y:S02]  /*e4f0*/  @!P1 SYNCS.PHASECHK.TRANS64 P1, [R2+URZ+0x28c60], R3 ;  /* 0x028c6003020095a7 */ /* 0x000ea4000802007f */
[----:B--2---:R-:W-:Y:S05]  /*e500*/  @!P1 BRA `(.L_x_351) ;  /* 0xfffffffc00f09947 */ /* 0x004fea000383ffff */
[----:B------:R-:W-:Y:S05]  /*e510*/  BRA `(.L_x_399) ;  /* 0xffffffe400687947 */ /* 0x000fea000383ffff */
.L_x_356:
[----:B------:R-:W-:Y:S01]  /*e520*/  BSSY B0, `(.L_x_400) ;  /* 0x0000008000007945 */ /* 0x000fe20003800000 */
[----:B------:R-:W-:Y:S01]  /*e530*/  IMAD.MOV.U32 R13, RZ, RZ, R16 ;  /* 0x000000ffff0d7224 */ /* 0x000fe200078e0010 */
[----:B0-----:R-:W-:Y:S01]  /*e540*/  MOV R15, 0xffffffff ;  /* 0xffffffff000f7802 */ /* 0x001fe20000000f00 */
[----:B-1----:R-:W-:Y:S02]  /*e550*/  IMAD.MOV.U32 R12, RZ, RZ, RZ ;  /* 0x000000ffff0c7224 */ /* 0x002fe400078e00ff */
[----:B------:R-:W-:-:S07]  /*e560*/  IMAD.MOV.U32 R11, RZ, RZ, 0x1f ;  /* 0x0000001fff0b7424 */ /* 0x000fce00078e00ff */
[----:B--2---:R-:W-:Y:S05]  /*e570*/  WARPSYNC.COLLECTIVE R15, `(.L_x_401) ;  /* 0x000000000f087348 */ /* 0x004fea0003c00000 */
[----:B------:R0:W1:Y:S02]  /*e580*/  SHFL.IDX P6, R14, R13, R12, R11 ;  /* 0x0000000c0d0e7389 */ /* 0x00006400000c000b */
[----:B012---:R-:W-:Y:S01]  /*e590*/  ENDCOLLECTIVE ;  /* 0x000000000000791b */ /* 0x007fe20003800000 */
.L_x_401:
[----:B------:R-:W-:Y:S05]  /*e5a0*/  BSYNC B0 ;  /* 0x0000000000007941 */ /* 0x000fea0003800000 */
.L_x_400:
[----:B------:R-:W-:Y:S01]  /*e5b0*/  IMAD.MOV.U32 R13, RZ, RZ, R16 ;  /* 0x000000ffff0d7224 */ /* 0x000fe200078e0010 */
[----:B------:R-:W-:Y:S01]  /*e5c0*/  MOV R15, 0xffffffff ;  /* 0xffffffff000f7802 */ /* 0x000fe20000000f00 */
[----:B------:R-:W-:Y:S02]  /*e5d0*/  IMAD.MOV.U32 R12, RZ, RZ, 0x1 ;  /* 0x00000001ff0c7424 */ /* 0x000fe400078e00ff */
[----:B------:R-:W-:Y:S02]  /*e5e0*/  IMAD.MOV.U32 R11, RZ, RZ, 0x1f ;  /* 0x0000001fff0b7424 */ /* 0x000fe400078e00ff */
[----:B------:R-:W-:-:S07]  /*e5f0*/  IMAD.MOV.U32 R4, RZ, RZ, R14 ;  /* 0x000000ffff047224 */ /* 0x000fce00078e000e */
[----:B------:R-:W-:Y:S05]  /*e600*/  WARPSYNC.COLLECTIVE R15, `(.L_x_402) ;  /* 0x000000000f087348 */ /* 0x000fea0003c00000 */
[----:B------:R0:W1:Y:S02]  /*e610*/  SHFL.IDX P6, R14, R13, R12, R11 ;  /* 0x0000000c0d0e7389 */ /* 0x00006400000c000b */
[----:B01----:R-:W-:Y:S01]  /*e620*/  ENDCOLLECTIVE ;  /* 0x000000000000791b */ /* 0x003fe20003800000 */
.L_x_402:
[----:B------:R-:W-:Y:S01]  /*e630*/  IMAD.MOV.U32 R5, RZ, RZ, R14 ;  /* 0x000000ffff057224 */ /* 0x000fe200078e000e */
[----:B------:R-:W-:Y:S06]  /*e640*/  BRA `(.L_x_403) ;  /* 0xffffffe800ac7947 */ /* 0x000fec000383ffff */
.L_x_359:
[----:B------:R-:W-:Y:S01]  /*e650*/  BSSY B0, `(.L_x_404) ;  /* 0x0000008000007945 */ /* 0x000fe20003800000 */
[----:B-----5:R-:W-:Y:S01]  /*e660*/  IMAD.MOV.U32 R13, RZ, RZ, R3 ;  /* 0x000000ffff0d7224 */ /* 0x020fe200078e0003 */
[----:B------:R-:W-:Y:S01]  /*e670*/  MOV R15, 0xffffffff ;  /* 0xffffffff000f7802 */ /* 0x000fe20000000f00 */
[----:B-1----:R-:W-:Y:S02]  /*e680*/  IMAD.MOV.U32 R12, RZ, RZ, 0x1 ;  /* 0x00000001ff0c7424 */ /* 0x002fe400078e00ff */
[----:B------:R-:W-:-:S07]  /*e690*/  IMAD.MOV.U32 R11, RZ, RZ, RZ ;  /* 0x000000ffff0b7224 */ /* 0x000fce00078e00ff */
[----:B0-234-:R-:W-:Y:S05]  /*e6a0*/  WARPSYNC.COLLECTIVE R15, `(.L_x_405) ;  /* 0x000000000f087348 */ /* 0x01dfea0003c00000 */
[----:B------:R1:W0:Y:S02]  /*e6b0*/  SHFL.UP P6, R14, R13, R12, R11 ;  /* 0x0400000c0d0e7389 */ /* 0x00022400000c000b */
[----:B01234-:R-:W-:Y:S01]  /*e6c0*/  ENDCOLLECTIVE ;  /* 0x000000000000791b */ /* 0x01ffe20003800000 */
.L_x_405:
[----:B------:R-:W-:Y:S05]  /*e6d0*/  BSYNC B0 ;  /* 0x0000000000007941 */ /* 0x000fea0003800000 */
.L_x_404:
[----:B------:R-:W-:Y:S01]  /*e6e0*/  ISETP.NE.AND P0, PT, R8, RZ, PT ;  /* 0x000000ff0800720c */ /* 0x000fe20003f05270 */
[----:B------:R-:W-:Y:S02]  /*e6f0*/  IMAD.MOV.U32 R12, RZ, RZ, 0x2 ;  /* 0x00000002ff0c7424 */ /* 0x000fe400078e00ff */
[----:B------:R-:W-:Y:S01]  /*e700*/  IMAD.MOV.U32 R11, RZ, RZ, RZ ;  /* 0x000000ffff0b7224 */ /* 0x000fe200078e00ff */
[----:B------:R-:W-:Y:S01]  /*e710*/  SEL R14, R14, RZ, P0 ;  /* 0x000000ff0e0e7207 */ /* 0x000fe20000000000 */
[----:B------:R-:W-:Y:S01]  /*e720*/  IMAD.MOV.U32 R15, RZ, RZ, -0x1 ;  /* 0xffffffffff0f7424 */ /* 0x000fe200078e00ff */
[----:B------:R-:W-:-:S03]  /*e730*/  ISETP.GE.U32.AND P0, PT, R8, 0x2, PT ;  /* 0x000000020800780c */ /* 0x000fc60003f06070 */
[----:B------:R-:W-:-:S10]  /*e740*/  IMAD.IADD R13, R3, 0x1, R14 ;  /* 0x00000001030d7824 */ /* 0x000fd400078e020e */
[----:B------:R-:W-:Y:S05]  /*e750*/  WARPSYNC.COLLECTIVE R15, `(.L_x_406) ;  /* 0x000000000f087348 */ /* 0x000fea0003c00000 */
[----:B------:R0:W1:Y:S02]  /*e760*/  SHFL.UP P6, R14, R13, R12, R11 ;  /* 0x0400000c0d0e7389 */ /* 0x00006400000c000b */
[----:B01----:R-:W-:Y:S01]  /*e770*/  ENDCOLLECTIVE ;  /* 0x000000000000791b */ /* 0x003fe20003800000 */
.L_x_406:
[----:B------:R-:W-:Y:S01]  /*e780*/  IMAD.MOV.U32 R12, RZ, RZ, 0x4 ;  /* 0x00000004ff0c7424 */ /* 0x000fe200078e00ff */
[----:B------:R-:W-:Y:S02]  /*e790*/  SEL R2, R14, RZ, P0 ;  /* 0x000000ff0e027207 */ /* 0x000fe40000000000 */
[----:B------:R-:W-:Y:S02]  /*e7a0*/  ISETP.GE.U32.AND P0, PT, R8, 0x4, PT ;  /* 0x000000040800780c */ /* 0x000fe40003f06070 */
[----:B------:R-:W-:-:S05]  /*e7b0*/  IADD3 R2, R13, R2, RZ ;  /* 0x000000020d027210 */ /* 0x000fca0007ffe0ff */
[----:B------:R-:W-:-:S07]  /*e7c0*/  IMAD.MOV.U32 R13, RZ, RZ, R2 ;  /* 0x000000ffff0d7224 */ /* 0x000fce00078e0002 */
[----:B------:R-:W-:Y:S05]  /*e7d0*/  WARPSYNC.COLLECTIVE R15, `(.L_x_407) ;  /* 0x000000000f087348 */ /* 0x000fea0003c00000 */
[----:B------:R0:W1:Y:S02]  /*e7e0*/  SHFL.UP P6, R14, R13, R12, R11 ;  /* 0x0400000c0d0e7389 */ /* 0x00006400000c000b */
[----:B01----:R-:W-:Y:S01]  /*e7f0*/  ENDCOLLECTIVE ;  /* 0x000000000000791b */ /* 0x003fe20003800000 */
.L_x_407:
[----:B------:R-:W-:Y:S02]  /*e800*/  MOV R12, 0x8 ;  /* 0x00000008000c7802 */ /* 0x000fe40000000f00 */
[----:B------:R-:W-:Y:S02]  /*e810*/  SEL R7, R14, RZ, P0 ;  /* 0x000000ff0e077207 */ /* 0x000fe40000000000 */
[----:B------:R-:W-:-:S03]  /*e820*/  ISETP.GE.U32.AND P0, PT, R8, 0x8, PT ;  /* 0x000000080800780c */ /* 0x000fc60003f06070 */
[----:B------:R-:W-:-:S04]  /*e830*/  IMAD.IADD R6, R2, 0x1, R7 ;  /* 0x0000000102067824 */ /* 0x000fc800078e0207 */
[----:B------:R-:W-:-:S07]  /*e840*/  IMAD.MOV.U32 R13, RZ, RZ, R6 ;  /* 0x000000ffff0d7224 */ /* 0x000fce00078e0006 */
[----:B------:R-:W-:Y:S05]  /*e850*/  WARPSYNC.COLLECTIVE R15, `(.L_x_408) ;  /* 0x000000000f087348 */ /* 0x000fea0003c00000 */
[----:B------:R0:W1:Y:S02]  /*e860*/  SHFL.UP P6, R14, R13, R12, R11 ;  /* 0x0400000c0d0e7389 */ /* 0x00006400000c000b */
[----:B01----:R-:W-:Y:S01]  /*e870*/  ENDCOLLECTIVE ;  /* 0x000000000000791b */ /* 0x003fe20003800000 */
.L_x_408:
[----:B------:R-:W-:Y:S01]  /*e880*/  IMAD.MOV.U32 R12, RZ, RZ, 0x10 ;  /* 0x00000010ff0c7424 */ /* 0x000fe200078e00ff */
[----:B------:R-:W-:Y:S02]  /*e890*/  SEL R7, R14, RZ, P0 ;  /* 0x000000ff0e077207 */ /* 0x000fe40000000000 */
[----:B------:R-:W-:-:S03]  /*e8a0*/  ISETP.GE.U32.AND P0, PT, R8, 0x10, PT ;  /* 0x000000100800780c */ /* 0x000fc60003f06070 */
[----:B------:R-:W-:-:S04]  /*e8b0*/  IMAD.IADD R7, R6, 0x1, R7 ;  /* 0x0000000106077824 */ /* 0x000fc800078e0207 */
[----:B------:R-:W-:-:S07]  /*e8c0*/  IMAD.MOV.U32 R13, RZ, RZ, R7 ;  /* 0x000000ffff0d7224 */ /* 0x000fce00078e0007 */
[----:B------:R-:W-:Y:S05]  /*e8d0*/  WARPSYNC.COLLECTIVE R15, `(.L_x_409) ;  /* 0x000000000f087348 */ /* 0x000fea0003c00000 */
[----:B------:R0:W1:Y:S02]  /*e8e0*/  SHFL.UP P6, R14, R13, R12, R11 ;  /* 0x0400000c0d0e7389 */ /* 0x00006400000c000b */
[----:B01----:R-:W-:Y:S01]  /*e8f0*/  ENDCOLLECTIVE ;  /* 0x000000000000791b */ /* 0x003fe20003800000 */
.L_x_409:
[----:B------:R-:W-:Y:S02]  /*e900*/  IMAD.MOV.U32 R12, RZ, RZ, 0x1f ;  /* 0x0000001fff0c7424 */ /* 0x000fe400078e00ff */
[----:B------:R-:W-:Y:S01]  /*e910*/  IMAD.MOV.U32 R11, RZ, RZ, 0x1f ;  /* 0x0000001fff0b7424 */ /* 0x000fe200078e00ff */
[----:B------:R-:W-:-:S05]  /*e920*/  SEL R2, R14, RZ, P0 ;  /* 0x000000ff0e027207 */ /* 0x000fca0000000000 */
[----:B------:R-:W-:-:S05]  /*e930*/  IMAD.IADD R2, R7, 0x1, R2 ;  /* 0x0000000107027824 */ /* 0x000fca00078e0202 */
[----:B------:R-:W-:-:S07]  /*e940*/  MOV R13, R2 ;  /* 0x00000002000d7202 */ /* 0x000fce0000000f00 */
[----:B------:R-:W-:Y:S05]  /*e950*/  WARPSYNC.COLLECTIVE R15, `(.L_x_410) ;  /* 0x000000000f087348 */ /* 0x000fea0003c00000 */
[----:B------:R0:W1:Y:S02]  /*e960*/  SHFL.IDX P6, R14, R13, R12, R11 ;  /* 0x0000000c0d0e7389 */ /* 0x00006400000c000b */
[----:B01----:R-:W-:Y:S01]  /*e970*/  ENDCOLLECTIVE ;  /* 0x000000000000791b */ /* 0x003fe20003800000 */
.L_x_410:
[----:B------:R-:W-:Y:S05]  /*e980*/  BRA `(.L_x_411) ;  /* 0xffffffe800707947 */ /* 0x000fea000383ffff */
.L_x_364:
[----:B------:R-:W-:Y:S01]  /*e990*/  BSSY B0, `(.L_x_412) ;  /* 0x0000008000007945 */ /* 0x000fe20003800000 */
[----:B-----5:R-:W-:Y:S01]  /*e9a0*/  IMAD.MOV.U32 R13, RZ, RZ, R3 ;  /* 0x000000ffff0d7224 */ /* 0x020fe200078e0003 */
[----:B-1----:R-:W-:Y:S01]  /*e9b0*/  MOV R11, RZ ;  /* 0x000000ff000b7202 */ /* 0x002fe20000000f00 */
[----:B------:R-:W-:Y:S02]  /*e9c0*/  IMAD.MOV.U32 R12, RZ, RZ, 0x1 ;  /* 0x00000001ff0c7424 */ /* 0x000fe400078e00ff */
[----:B------:R-:W-:-:S07]  /*e9d0*/  IMAD.MOV.U32 R15, RZ, RZ, -0x1 ;  /* 0xffffffffff0f7424 */ /* 0x000fce00078e00ff */
[----:B0-----:R-:W-:Y:S05]  /*e9e0*/  WARPSYNC.COLLECTIVE R15, `(.L_x_413) ;  /* 0x000000000f087348 */ /* 0x001fea0003c00000 */
[----:B------:R1:W2:Y:S02]  /*e9f0*/  SHFL.UP P6, R14, R13, R12, R11 ;  /* 0x0400000c0d0e7389 */ /* 0x0002a400000c000b */
[----:B012---:R-:W-:Y:S01]  /*ea00*/  ENDCOLLECTIVE ;  /* 0x000000000000791b */ /* 0x007fe20003800000 */
.L_x_413:
[----:B------:R-:W-:Y:S05]  /*ea10*/  BSYNC B0 ;  /* 0x0000000000007941 */ /* 0x000fea0003800000 */
.L_x_412:
[----:B------:R-:W-:Y:S01]  /*ea20*/  ISETP.NE.AND P0, PT, R8, RZ, PT ;  /* 0x000000ff0800720c */ /* 0x000fe20003f05270 */
[----:B------:R-:W-:Y:S01]  /*ea30*/  IMAD.MOV.U32 R12, RZ, RZ, 0x2 ;  /* 0x00000002ff0c7424 */ /* 0x000fe200078e00ff */
[----:B------:R-:W-:Y:S01]  /*ea40*/  MOV R15, 0xffffffff ;  /* 0xffffffff000f7802 */ /* 0x000fe20000000f00 */
[----:B------:R-:W-:Y:S01]  /*ea50*/  IMAD.MOV.U32 R11, RZ, RZ, RZ ;  /* 0x000000ffff0b7224 */ /* 0x000fe200078e00ff */
[----:B------:R-:W-:Y:S02]  /*ea60*/  SEL R14, R14, RZ, P0 ;  /* 0x000000ff0e0e7207 */ /* 0x000fe40000000000 */
[----:B------:R-:W-:-:S03]  /*ea70*/  ISETP.GE.U32.AND P0, PT, R8, 0x2, PT ;  /* 0x000000020800780c */ /* 0x000fc60003f06070 */
[----:B------:R-:W-:-:S10]  /*ea80*/  IMAD.IADD R13, R3, 0x1, R14 ;  /* 0x00000001030d7824 */ /* 0x000fd400078e020e */
[----:B------:R-:W-:Y:S05]  /*ea90*/  WARPSYNC.COLLECTIVE R15, `(.L_x_414) ;  /* 0x000000000f087348 */ /* 0x000fea0003c00000 */
[----:B------:R0:W1:Y:S02]  /*eaa0*/  SHFL.UP P6, R14, R13, R12, R11 ;  /* 0x0400000c0d0e7389 */ /* 0x00006400000c000b */
[----:B01----:R-:W-:Y:S01]  /*eab0*/  ENDCOLLECTIVE ;  /* 0x000000000000791b */ /* 0x003fe20003800000 */
.L_x_414:
        /* <DEDUP_REMOVED lines=8> */
.L_x_415:
[----:B------:R-:W-:Y:S01]  /*eb40*/  IMAD.MOV.U32 R12, RZ, RZ, 0x8 ;  /* 0x00000008ff0c7424 */ /* 0x000fe200078e00ff */
[----:B------:R-:W-:Y:S02]  /*eb50*/  SEL R7, R14, RZ, P0 ;  /* 0x000000ff0e077207 */ /* 0x000fe40000000000 */
[----:B------:R-:W-:-:S03]  /*eb60*/  ISETP.GE.U32.AND P0, PT, R8, 0x8, PT ;  /* 0x000000080800780c */ /* 0x000fc60003f06070 */
[----:B------:R-:W-:-:S05]  /*eb70*/  IMAD.IADD R6, R2, 0x1, R7 ;  /* 0x0000000102067824 */ /* 0x000fca00078e0207 */
[----:B------:R-:W-:-:S07]  /*eb80*/  MOV R13, R6 ;  /* 0x00000006000d7202 */ /* 0x000fce0000000f00 */
[----:B------:R-:W-:Y:S05]  /*eb90*/  WARPSYNC.COLLECTIVE R15, `(.L_x_416) ;  /* 0x000000000f087348 */ /* 0x000fea0003c00000 */
[----:B------:R0:W1:Y:S02]  /*eba0*/  SHFL.UP P6, R14, R13, R12, R11 ;  /* 0x0400000c0d0e7389 */ /* 0x00006400000c000b */
[----:B01----:R-:W-:Y:S01]  /*ebb0*/  ENDCOLLECTIVE ;  /* 0x000000000000791b */ /* 0x003fe20003800000 */
.L_x_416:
        /* <DEDUP_REMOVED lines=8> */
.L_x_417:
[----:B------:R-:W-:Y:S02]  /*ec40*/  IMAD.MOV.U32 R12, RZ, RZ, 0x1f ;  /* 0x0000001fff0c7424 */ /* 0x000fe400078e00ff */
[----:B------:R-:W-:Y:S01]  /*ec50*/  IMAD.MOV.U32 R11, RZ, RZ, 0x1f ;  /* 0x0000001fff0b7424 */ /* 0x000fe200078e00ff */
[----:B------:R-:W-:-:S04]  /*ec60*/  SEL R2, R14, RZ, P0 ;  /* 0x000000ff0e027207 */ /* 0x000fc80000000000 */
[----:B------:R-:W-:-:S05]  /*ec70*/  IADD3 R2, R7, R2, RZ ;  /* 0x0000000207027210 */ /* 0x000fca0007ffe0ff */
[----:B------:R-:W-:-:S07]  /*ec80*/  IMAD.MOV.U32 R13, RZ, RZ, R2 ;  /* 0x000000ffff0d7224 */ /* 0x000fce00078e0002 */
[----:B------:R-:W-:Y:S05]  /*ec90*/  WARPSYNC.COLLECTIVE R15, `(.L_x_418) ;  /* 0x000000000f087348 */ /* 0x000fea0003c00000 */
[----:B------:R0:W1:Y:S02]  /*eca0*/  SHFL.IDX P6, R14, R13, R12, R11 ;  /* 0x0000000c0d0e7389 */ /* 0x00006400000c000b */
[----:B01----:R-:W-:Y:S01]  /*ecb0*/  ENDCOLLECTIVE ;  /* 0x000000000000791b */ /* 0x003fe20003800000 */
.L_x_418:
[----:B------:R-:W-:Y:S05]  /*ecc0*/  BRA `(.L_x_419) ;  /* 0xffffffe800547947 */ /* 0x000fea000383ffff */
.L_x_366:
[----:B------:R-:W-:Y:S01]  /*ecd0*/  BSSY B0, `(.L_x_420) ;  /* 0x0000006000007945 */ /* 0x000fe20003800000 */
[----:B------:R-:W-:Y:S01]  /*ece0*/  PLOP3.LUT P6, PT, P6, PT, PT, 0x8, 0x0 ;  /* 0x000000000000781c */ /* 0x000fe200037ce170 */
[----:B------:R-:W-:-:S12]  /*ecf0*/  IMAD.MOV.U32 R15, RZ, RZ, -0x1 ;  /* 0xffffffffff0f7424 */ /* 0x000fd800078e00ff */
[----:B01----:R-:W-:Y:S05]  /*ed00*/  WARPSYNC.COLLECTIVE R15, `(.L_x_421) ;  /* 0x000000000f087348 */ /* 0x003fea0003c00000 */
[----:B------:R-:W-:Y:S01]  /*ed10*/  VOTE.ANY R14, PT, P6 ;  /* 0x00000000000e7806 */ /* 0x000fe200030e0100 */
[----:B01----:R-:W-:Y:S06]  /*ed20*/  ENDCOLLECTIVE ;  /* 0x000000000000791b */ /* 0x003fec0003800000 */
.L_x_421:
[----:B------:R-:W-:Y:S05]  /*ed30*/  BSYNC B0 ;  /* 0x0000000000007941 */ /* 0x000fea0003800000 */
.L_x_420:
[----:B------:R-:W-:Y:S01]  /*ed40*/  MOV R7, R14 ;  /* 0x0000000e00077202 */ /* 0x000fe20000000f00 */
[----:B------:R-:W-:Y:S02]  /*ed50*/  IMAD.MOV.U32 R13, RZ, RZ, R3 ;  /* 0x000000ffff0d7224 */ /* 0x000fe400078e0003 */
[----:B------:R-:W-:Y:S01]  /*ed60*/  IMAD.MOV.U32 R11, RZ, RZ, 0x1f ;  /* 0x0000001fff0b7424 */ /* 0x000fe200078e00ff */
[----:B------:R-:W0:Y:S01]  /*ed70*/  POPC R5, R7 ;  /* 0x0000000700057309 */ /* 0x000e220000000000 */
[----:B------:R-:W-:Y:S02]  /*ed80*/  IMAD.MOV.U32 R15, RZ, RZ, -0x1 ;  /* 0xffffffffff0f7424 */ /* 0x000fe400078e00ff */
[----:B0-----:R-:W-:-:S07]  /*ed90*/  IMAD.MOV.U32 R12, RZ, RZ, R5 ;  /* 0x000000ffff0c7224 */ /* 0x001fce00078e0005 */
[----:B------:R-:W-:Y:S05]  /*eda0*/  WARPSYNC.COLLECTIVE R15, `(.L_x_422) ;  /* 0x000000000f087348 */ /* 0x000fea0003c00000 */
[----:B------:R0:W1:Y:S02]  /*edb0*/  SHFL.IDX P6, R14, R13, R12, R11 ;  /* 0x0000000c0d0e7389 */ /* 0x00006400000c000b */
[----:B01----:R-:W-:Y:S01]  /*edc0*/  ENDCOLLECTIVE ;  /* 0x000000000000791b */ /* 0x003fe20003800000 */
.L_x_422:
[----:B------:R-:W-:Y:S01]  /*edd0*/  MOV R17, R14 ;  /* 0x0000000e00117202 */ /* 0x000fe20000000f00 */
[----:B------:R-:W-:Y:S06]  /*ede0*/  BRA `(.L_x_423) ;  /* 0xffffffe800447947 */ /* 0x000fec000383ffff */
.L_x_368:
[----:B------:R-:W-:Y:S01]  /*edf0*/  BSSY B0, `(.L_x_424) ;  /* 0x0000007000007945 */ /* 0x000fe20003800000 */
[----:B------:R-:W-:Y:S02]  /*ee00*/  IMAD.MOV.U32 R13, RZ, RZ, R2 ;  /* 0x000000ffff0d7224 */ /* 0x000fe400078e0002 */
[----:B------:R-:W-:Y:S02]  /*ee10*/  IMAD.MOV.U32 R11, RZ, RZ, 0x1f ;  /* 0x0000001fff0b7424 */ /* 0x000fe400078e00ff */
[----:B------:R-:W-:-:S07]  /*ee20*/  IMAD.MOV.U32 R15, RZ, RZ, -0x1 ;  /* 0xffffffffff0f7424 */ /* 0x000fce00078e00ff */
[----:B0-23--:R-:W-:Y:S05]  /*ee30*/  WARPSYNC.COLLECTIVE R15, `(.L_x_425) ;  /* 0x000000000f087348 */ /* 0x00dfea0003c00000 */
[----:B------:R1:W4:Y:S02]  /*ee40*/  SHFL.IDX P6, R14, R13, R12, R11 ;  /* 0x0000000c0d0e7389 */ /* 0x00032400000c000b */
[----:B01234-:R-:W-:Y:S01]  /*ee50*/  ENDCOLLECTIVE ;  /* 0x000000000000791b */ /* 0x01ffe20003800000 */
.L_x_425:
[----:B------:R-:W-:Y:S05]  /*ee60*/  BSYNC B0 ;  /* 0x0000000000007941 */ /* 0x000fea0003800000 */
.L_x_424:
[----:B------:R-:W-:Y:S05]  /*ee70*/  BRA `(.L_x_367) ;  /* 0xffffffe8003c7947 */ /* 0x000fea000383ffff */
.L_x_372:
[----:B0-----:R0:W2:Y:S02]  /*ee80*/  SYNCS.PHASECHK.TRANS64.TRYWAIT P0, [R0+URZ+0x28c20], R3 ;  /* 0x028c2003000075a7 */ /* 0x0010a4000800017f */
[----:B--2---:R-:W-:Y:S05]  /*ee90*/  @!P0 NANOSLEEP.SYNCS 0x989680 ;  /* 0x009896800000895d */ /* 0x004fea0003900000 */
[----:B------:R-:W2:Y:S02]  /*eea0*/  @!P0 SYNCS.PHASECHK.TRANS64 P0, [R0+URZ+0x28c20], R3 ;  /* 0x028c2003000085a7 */ /* 0x000ea4000800007f */
[----:B--2---:R-:W-:Y:S05]  /*eeb0*/  @!P0 BRA `(.L_x_372) ;  /* 0xfffffffc00f08947 */ /* 0x004fea000383ffff */
[----:B------:R-:W-:Y:S05]  /*eec0*/  BRA `(.L_x_426) ;  /* 0xffffffec00207947 */ /* 0x000fea000383ffff */
.L_x_373:
[----:B------:R-:W2:Y:S01]  /*eed0*/  S2R R2, SR_TID.X ;  /* 0x0000000000027919 */ /* 0x000ea20000002100 */
[----:B------:R-:W-:Y:S01]  /*eee0*/  BSSY B0, `(.L_x_427) ;  /* 0x000000a000007945 */ /* 0x000fe20003800000 */
[----:B-1----:R-:W-:Y:S01]  /*eef0*/  MOV R12, RZ ;  /* 0x000000ff000c7202 */ /* 0x002fe20000000f00 */
[----:B------:R-:W-:Y:S02]  /*ef00*/  IMAD.MOV.U32 R11, RZ, RZ, 0x1f ;  /* 0x0000001fff0b7424 */ /* 0x000fe400078e00ff */
[----:B------:R-:W-:Y:S01]  /*ef10*/  IMAD.MOV.U32 R15, RZ, RZ, -0x1 ;  /* 0xffffffffff0f7424 */ /* 0x000fe200078e00ff */
[----:B--2---:R-:W-:-:S04]  /*ef20*/  SHF.R.U32.HI R2, RZ, 0x5, R2 ;  /* 0x00000005ff027819 */ /* 0x004fc80000011602 */
[----:B------:R-:W-:-:S05]  /*ef30*/  LOP3.LUT R2, R2, 0x3, RZ, 0xc0, !PT ;  /* 0x0000000302027812 */ /* 0x000fca00078ec0ff */
[----:B------:R-:W-:-:S07]  /*ef40*/  IMAD.MOV.U32 R13, RZ, RZ, R2 ;  /* 0x000000ffff0d7224 */ /* 0x000fce00078e0002 */
[----:B0-----:R-:W-:Y:S05]  /*ef50*/  WARPSYNC.COLLECTIVE R15, `(.L_x_428) ;  /* 0x000000000f087348 */ /* 0x001fea0003c00000 */
[----:B------:R1:W2:Y:S02]  /*ef60*/  SHFL.IDX P6, R14, R13, R12, R11 ;  /* 0x0000000c0d0e7389 */ /* 0x0002a400000c000b */
[----:B012---:R-:W-:Y:S01]  /*ef70*/  ENDCOLLECTIVE ;  /* 0x000000000000791b */ /* 0x007fe20003800000 */
.L_x_428:
[----:B------:R-:W-:Y:S05]  /*ef80*/  BSYNC B0 ;  /* 0x0000000000007941 */ /* 0x000fea0003800000 */
.L_x_427:
[----:B------:R-:W-:Y:S05]  /*ef90*/  BRA `(.L_x_429) ;  /* 0xffffffec00087947 */ /* 0x000fea000383ffff */
.L_x_376:
[----:B------:R-:W-:Y:S01]  /*efa0*/  BSSY B1, `(.L_x_430) ;  /* 0x0000006000017945 */ /* 0x000fe20003800000 */
[----:B------:R-:W-:-:S07]  /*efb0*/  IMAD.MOV.U32 R15, RZ, RZ, -0x1 ;  /* 0xffffffffff0f7424 */ /* 0x000fce00078e00ff */
[----:B012---:R-:W-:Y:S05]  /*efc0*/  WARPSYNC.COLLECTIVE R15, `(.L_x_431) ;  /* 0x000000000f0c7348 */ /* 0x007fea0003c00000 */
[----:B------:R-:W-:Y:S02]  /*efd0*/  ELECT P6, UR62, PT ;  /* 0x00000000003e782f */ /* 0x000fe400038c0000 */
[----:B------:R-:W-:Y:S01]  /*efe0*/  MOV R14, UR62 ;  /* 0x0000003e000e7c02 */ /* 0x000fe20008000f00 */
[----:B012---:R-:W-:Y:S10]  /*eff0*/  ENDCOLLECTIVE ;  /* 0x000000000000791b */ /* 0x007ff40003800000 */
.L_x_431:
[----:B------:R-:W-:Y:S05]  /*f000*/  BSYNC B1 ;  /* 0x0000000000017941 */ /* 0x000fea0003800000 */
.L_x_430:
[----:B------:R-:W-:Y:S05]  /*f010*/  BRA `(.L_x_432) ;  /* 0xffffffec00007947 */ /* 0x000fea000383ffff */
.L_x_378:
[----:B0-----:R0:W2:Y:S02]  /*f020*/  SYNCS.PHASECHK.TRANS64.TRYWAIT P0, [R6+URZ], R5 ;  /* 0x00000005060075a7 */ /* 0x0010a4000800017f */
[----:B--2---:R-:W-:Y:S05]  /*f030*/  @!P0 NANOSLEEP.SYNCS 0x989680 ;  /* 0x009896800000895d */ /* 0x004fea0003900000 */
[----:B------:R-:W2:Y:S02]  /*f040*/  @!P0 SYNCS.PHASECHK.TRANS64 P0, [R6+URZ], R5 ;  /* 0x00000005060085a7 */ /* 0x000ea4000800007f */
[----:B--2---:R-:W-:Y:S05]  /*f050*/  @!P0 BRA `(.L_x_378) ;  /* 0xfffffffc00f08947 */ /* 0x004fea000383ffff */
[----:B------:R-:W-:Y:S05]  /*f060*/  BRA `(.L_x_433) ;  /* 0xffffffec003c7947 */ /* 0x000fea000383ffff */
.L_x_379:
[----:B--2---:R2:W3:Y:S02]  /*f070*/  SYNCS.PHASECHK.TRANS64.TRYWAIT P0, [R7+URZ], R2 ;  /* 0x00000002070075a7 */ /* 0x0044e4000800017f */
[----:B---3--:R-:W-:Y:S05]  /*f080*/  @!P0 NANOSLEEP.SYNCS 0x989680 ;  /* 0x009896800000895d */ /* 0x008fea0003900000 */
[----:B------:R-:W3:Y:S02]  /*f090*/  @!P0 SYNCS.PHASECHK.TRANS64 P0, [R7+URZ], R2 ;  /* 0x00000002070085a7 */ /* 0x000ee4000800007f */
[----:B---3--:R-:W-:Y:S05]  /*f0a0*/  @!P0 BRA `(.L_x_379) ;  /* 0xfffffffc00f08947 */ /* 0x008fea000383ffff */
[----:B------:R-:W-:Y:S05]  /*f0b0*/  BRA `(.L_x_434) ;  /* 0xffffffec00307947 */ /* 0x000fea000383ffff */
.L_x_381:
[----:B---3--:R3:W4:Y:S02]  /*f0c0*/  SYNCS.PHASECHK.TRANS64.TRYWAIT P0, [R4+URZ], R5 ;  /* 0x00000005040075a7 */ /* 0x008724000800017f */
[----:B----4-:R-:W-:Y:S05]  /*f0d0*/  @!P0 NANOSLEEP.SYNCS 0x989680 ;  /* 0x009896800000895d */ /* 0x010fea0003900000 */
[----:B------:R-:W4:Y:S02]  /*f0e0*/  @!P0 SYNCS.PHASECHK.TRANS64 P0, [R4+URZ], R5 ;  /* 0x00000005040085a7 */ /* 0x000f24000800007f */
[----:B----4-:R-:W-:Y:S05]  /*f0f0*/  @!P0 BRA `(.L_x_381) ;  /* 0xfffffffc00f08947 */ /* 0x010fea000383ffff */
[----:B------:R-:W-:Y:S05]  /*f100*/  BRA `(.L_x_435) ;  /* 0xffffffec00387947 */ /* 0x000fea000383ffff */
.L_x_436:
        /* <DEDUP_REMOVED lines=15> */
.L_x_4551:


//--------------------- .text._ZN7cutlass13device_kernelIN5flash11enable_sm90INS1_16FlashAttnFwdSm90INS1_25CollectiveMainloopFwdSm90ILi2EN4cute5tupleIJNS5_1CILi1EEES8_S8_EEENS6_IJNS7_ILi64EEESA_SA_EEELi512ENS_6half_tEfNS_4arch4Sm90ELb0ELb0ELb0ELb1ELb0ELb1ELb0ELb0ELb0ELb0ELb0ELb0EEENS1_21CollectiveEpilogueFwdINS6_IJSA_NS7_ILi512EEESA_EEES9_SC_SE_Li256ELb1ELb0ELb0ELb0EEENS1_36VarlenDynamicPersistentTileSchedulerILi64ELi64ELi256ELi32ELb0ELb0ELb1ELb0ELb1ELb1EEEEEEEEEvNT_6ParamsE --------------------------
	.section	.text._ZN7cutlass13device_kernelIN5flash11enable_sm90INS1_16FlashAttnFwdSm90INS1_25CollectiveMainloopFwdSm90ILi2EN4cute5tupleIJNS5_1CILi1EEES8_S8_EEENS6_IJNS7_ILi64EEESA_SA_EEELi512ENS_6half_tEfNS_4arch4Sm90ELb0ELb0ELb0ELb1ELb0ELb1ELb0ELb0ELb0ELb0ELb0ELb0EEENS1_21CollectiveEpilogueFwdINS6_IJSA_NS7_ILi512EEESA_EEES9_SC_SE_Li256ELb1ELb0ELb0ELb0EEENS1_36VarlenDynamicPersistentTileSchedulerILi64ELi64ELi256ELi32ELb0ELb0ELb1ELb0ELb1ELb1EEEEEEEEEvNT_6ParamsE,"ax",@progbits
	.align	128
.text._ZN7cutlass13device_kernelIN5flash11enable_sm90INS1_16FlashAttnFwdSm90INS1_25CollectiveMainloopFwdSm90ILi2EN4cute5tupleIJNS5_1CILi1EEES8_S8_EEENS6_IJNS7_ILi64EEESA_SA_EEELi512ENS_6half_tEfNS_4arch4Sm90ELb0ELb0ELb0ELb1ELb0ELb1ELb0ELb0ELb0ELb0ELb0ELb0EEENS1_21CollectiveEpilogueFwdINS6_IJSA_NS7_ILi512EEESA_EEES9_SC_SE_Li256ELb1ELb0ELb0ELb0EEENS1_36VarlenDynamicPersistentTileSchedulerILi64ELi64ELi256ELi32ELb0ELb0ELb1ELb0ELb1ELb1EEEEEEEEEvNT_6ParamsE:
        .type           _ZN7cutlass13device_kernelIN5flash11enable_sm90INS1_16FlashAttnFwdSm90INS1_25CollectiveMainloopFwdSm90ILi2EN4cute5tupleIJNS5_1CILi1EEES8_S8_EEENS6_IJNS7_ILi64EEESA_SA_EEELi512ENS_6half_tEfNS_4arch4Sm90ELb0ELb0ELb0ELb1ELb0ELb1ELb0ELb0ELb0ELb0ELb0ELb0EEENS1_21CollectiveEpilogueFwdINS6_IJSA_NS7_ILi512EEESA_EEES9_SC_SE_Li256ELb1ELb0ELb0ELb0EEENS1_36VarlenDynamicPersistentTileSchedulerILi64ELi64ELi256ELi32ELb0ELb0ELb1ELb0ELb1ELb1EEEEEEEEEvNT_6ParamsE,@function
        .size           _ZN7cutlass13device_kernelIN5flash11enable_sm90INS1_16FlashAttnFwdSm90INS1_25CollectiveMainloopFwdSm90ILi2EN4cute5tupleIJNS5_1CILi1EEES8_S8_EEENS6_IJNS7_ILi64EEESA_SA_EEELi512ENS_6half_tEfNS_4arch4Sm90ELb0ELb0ELb0ELb1ELb0ELb1ELb0ELb0ELb0ELb0ELb0ELb0EEENS1_21CollectiveEpilogueFwdINS6_IJSA_NS7_ILi512EEESA_EEES9_SC_SE_Li256ELb1ELb0ELb0ELb0EEENS1_36VarlenDynamicPersistentTileSchedulerILi64ELi64ELi256ELi32ELb0ELb0ELb1ELb0ELb1ELb1EEEEEEEEEvNT_6ParamsE,(.L_x_4552 - _ZN7cutlass13device_kernelIN5flash11enable_sm90INS1_16FlashAttnFwdSm90INS1_25CollectiveMainloopFwdSm90ILi2EN4cute5tupleIJNS5_1CILi1EEES8_S8_EEENS6_IJNS7_ILi64EEESA_SA_EEELi512ENS_6half_tEfNS_4arch4Sm90ELb0ELb0ELb0ELb1ELb0ELb1ELb0ELb0ELb0ELb0ELb0ELb0EEENS1_21CollectiveEpilogueFwdINS6_IJSA_NS7_ILi512EEESA_EEES9_SC_SE_Li256ELb1ELb0ELb0ELb0EEENS1_36VarlenDynamicPersistentTileSchedulerILi64ELi64ELi256ELi32ELb0ELb0ELb1ELb0ELb1ELb1EEEEEEEEEvNT_6ParamsE)
        .other          _ZN7cutlass13device_kernelIN5flash11enable_sm90INS1_16FlashAttnFwdSm90INS1_25CollectiveMainloopFwdSm90ILi2EN4cute5tupleIJNS5_1CILi1EEES8_S8_EEENS6_IJNS7_ILi64EEESA_SA_EEELi512ENS_6half_tEfNS_4arch4Sm90ELb0ELb0ELb0ELb1ELb0ELb1ELb0ELb0ELb0ELb0ELb0ELb0EEENS1_21CollectiveEpilogueFwdINS6_IJSA_NS7_ILi512EEESA_EEES9_SC_SE_Li256ELb1ELb0ELb0ELb0EEENS1_36VarlenDynamicPersistentTileSchedulerILi64ELi64ELi256ELi32ELb0ELb0ELb1ELb0ELb1ELb1EEEEEEEEEvNT_6ParamsE,@"STO_CUDA_ENTRY STV_DEFAULT"
_ZN7cutlass13device_kernelIN5flash11enable_sm90INS1_16FlashAttnFwdSm90INS1_25CollectiveMainloopFwdSm90ILi2EN4cute5tupleIJNS5_1CILi1EEES8_S8_EEENS6_IJNS7_ILi64EEESA_SA_EEELi512ENS_6half_tEfNS_4arch4Sm90ELb0ELb0ELb0ELb1ELb0ELb1ELb0ELb0ELb0ELb0ELb0ELb0EEENS1_21CollectiveEpilogueFwdINS6_IJSA_NS7_ILi512EEESA_EEES9_SC_SE_Li256ELb1ELb0ELb0ELb0EEENS1_36VarlenDynamicPersistentTileSchedulerILi64ELi64ELi256ELi32ELb0ELb0ELb1ELb0ELb1ELb1EEEEEEEEEvNT_6ParamsE:
[----:B------:R-:W0:Y:S02]  /*0000*/  LDC R1, c[0x0][0x28] ;  /* 0x00000a00ff017b82 */ /* 0x000e240000000800 */
[----:B0-----:R-:W-:Y:S01]  /*0010*/  VIADD R1, R1, 0xffffffc0 ;  /* 0xffffffc001017836 */ /* 0x001fe20000000000 */
[----:B------:R-:W0:Y:S01]  /*0020*/  S2R R3, SR_TID.X ;  /* 0x0000000000037919 */ /* 0x000e220000002100 */
[----:B------:R-:W-:Y:S01]  /*0030*/  ELECT P0, URZ, PT ;  /* 0x00000000003f782f */ /* 0x000fe20003800000 */
[----:B------:R-:W-:Y:S01]  /*0040*/  BSSY B0, `(.L_x_437) ;  /* 0x0000016000007945 */ /* 0x000fe20003800000 */
[----:B0-----:R-:W-:-:S05]  /*0050*/  SHF.R.U32.HI R0, RZ, 0x5, R3 ;  /* 0x00000005ff007819 */ /* 0x001fca0000011603 */
[----:B------:R-:W0:Y:S02]  /*0060*/  SHFL.IDX PT, R2, R0, RZ, 0x1f ;  /* 0x00001fff00027589 */ /* 0x000e2400000e0000 */
[----:B0-----:R-:W-:-:S13]  /*0070*/  ISETP.EQ.AND P0, PT, R2, RZ, P0 ;  /* 0x000000ff0200720c */ /* 0x001fda0000702270 */
        /* <DEDUP_REMOVED lines=17> */
[----:B0-----:R-:W-:Y:S01]  /*0190*/  NOP ;  /* 0x0000000000007918 */ /* 0x001fe20000000000 */
.L_x_438:
[----:B------:R-:W-:Y:S05]  /*01a0*/  BSYNC B0 ;  /* 0x0000000000007941 */ /* 0x000fea0003800000 */
.L_x_437:
[----:B------:R-:W-:Y:S01]  /*01b0*/  SHF.R.U32.HI R3, RZ, 0x7, R3 ;  /* 0x00000007ff037819 */ /* 0x000fe20000011603 */
[----:B------:R-:W-:Y:S01]  /*01c0*/  VOTEU.ANY UP0, P0 ;  /* 0x00000000003f7886 */ /* 0x000fe20000000100 */
[----:B------:R-:W0:Y:S01]  /*01d0*/  SHFL.IDX PT, R2, R0, RZ, 0x1f ;  /* 0x00001fff00027589 */ /* 0x000e2200000e0000 */
[----:B------:R-:W-:Y:S01]  /*01e0*/  UMOV UR4, 0x1 ;  /* 0x0000000100047882 */ /* 0x000fe20000000000 */
[----:B------:R-:W-:Y:S01]  /*01f0*/  UMOV UR7, 0x100 ;  /* 0x0000010000077882 */ /* 0x000fe20000000000 */
[----:B------:R-:W-:Y:S01]  /*0200*/  VOTEU.ANY UP1, P0 ;  /* 0x00000000003f7886 */ /* 0x000fe20000020100 */
[----:B------:R-:W1:Y:S01]  /*0210*/  SHFL.IDX PT, R3, R3, RZ, 0x1f ;  /* 0x00001fff03037589 */ /* 0x000e6200000e0000 */
[----:B------:R-:W2:Y:S01]  /*0220*/  @UP0 S2UR UR8, SR_CgaCtaId ;  /* 0x00000000000809c3 */ /* 0x000ea20000008800 */
[----:B------:R-:W-:Y:S01]  /*0230*/  @UP0 UMOV UR6, 0x400 ;  /* 0x0000040000060882 */ /* 0x000fe20000000000 */
[----:B------:R-:W-:-:S04]  /*0240*/  @UP0 UIADD3 UR4, -UR4, 0x100000, URZ ;  /* 0x0010000004040890 */ /* 0x000fc8000fffe13f */
[----:B------:R-:W-:Y:S02]  /*0250*/  @UP0 USHF.L.U32 UR5, UR4, 0xb, URZ ;  /* 0x0000000b04050899 */ /* 0x000fe4000800063f */
[----:B------:R-:W-:Y:S01]  /*0260*/  @UP0 USHF.L.U32 UR4, UR4, 0x1, URZ ;  /* 0x0000000104040899 */ /* 0x000fe2000800063f */
[----:B0-----:R-:W-:Y:S01]  /*0270*/  ISETP.NE.AND P1, PT, R2, RZ, PT ;  /* 0x000000ff0200720c */ /* 0x001fe20003f25270 */
[----:B-1----:R0:W-:Y:S01]  /*0280*/  STL [R1], R3 ;  /* 0x0000000301007387 */ /* 0x0021e20000100800 */
[----:B--2---:R-:W-:Y:S02]  /*0290*/  @UP0 ULEA UR8, UR8, UR6, 0x18 ;  /* 0x0000000608080291 */ /* 0x004fe4000f8ec03f */
[----:B------:R-:W-:-:S04]  /*02a0*/  @UP0 UIADD3 UR6, -UR7, 0x100000, URZ ;  /* 0x0010000007060890 */ /* 0x000fc8000fffe13f */
[----:B------:R-:W-:Y:S02]  /*02b0*/  @UP0 USHF.L.U32 UR7, UR6, 0xb, URZ ;  /* 0x0000000b06070899 */ /* 0x000fe4000800063f */
[----:B------:R-:W-:Y:S01]  /*02c0*/  @UP0 USHF.L.U32 UR6, UR6, 0x1, URZ ;  /* 0x0000000106060899 */ /* 0x000fe2000800063f */
[----:B------:R-:W-:Y:S01]  /*02d0*/  VOTEU.ANY UP0, P0 ;  /* 0x00000000003f7886 */ /* 0x000fe20000000100 */
[----:B------:R-:W1:Y:S04]  /*02e0*/  FENCE.VIEW.ASYNC.S ;  /* 0x00000000000073c6 */ /* 0x000e680000000000 */
[----:B-1----:R0:W1:Y:S06]  /*02f0*/  @UP0 SYNCS.EXCH.64 URZ, [UR8+0x28c00], UR4 ;  /* 0x028c0004083f05b2 */ /* 0x00206c0008000100 */
[----:B------:R0:W2:Y:S02]  /*0300*/  @UP1 SYNCS.EXCH.64 URZ, [UR8+0x28c20], UR6 ;  /* 0x028c2006083f15b2 */ /* 0x0000a40008000100 */
[----:B0-----:R-:W-:Y:S05]  /*0310*/  @P1 BRA `(.L_x_439) ;  /* 0x0000000000381947 */ /* 0x001fea0003800000 */
[----:B------:R-:W0:Y:S01]  /*0320*/  S2UR UR5, SR_CgaCtaId ;  /* 0x00000000000579c3 */ /* 0x000e220000008800 */
        /* <DEDUP_REMOVED lines=8> */
[----:B0-----:R0:W3:Y:S01]  /*03b0*/  SYNCS.EXCH.64 URZ, [UR6+0x28c30], UR4 ;  /* 0x028c3004063f75b2 */ /* 0x0010e20008000100 */
[----:B------:R0:W4:Y:S01]  /*03c0*/  SYNCS.EXCH.64 URZ, [UR6+0x28c40], UR4 ;  /* 0x028c4004063f75b2 */ /* 0x0001220008000100 */
[----:B------:R0:W0:Y:S01]  /*03d0*/  SYNCS.EXCH.64 URZ, [UR6+0x28c38], UR4 ;  /* 0x028c3804063f75b2 */ /* 0x0000220008000100 */
[----:B------:R0:W0:Y:S01]  /*03e0*/  SYNCS.EXCH.64 URZ, [UR6+0x28c48], UR4 ;  /* 0x028c4804063f75b2 */ /* 0x0000220008000100 */
[----:B------:R-:W-:Y:S01]  /*03f0*/  NOP ;  /* 0x0000000000007918 */ /* 0x000fe20000000000 */
.L_x_439:
[----:B------:R-:W5:Y:S01]  /*0400*/  SHFL.IDX PT, R2, R0, RZ, 0x1f ;  /* 0x00001fff00027589 */ /* 0x000f6200000e0000 */
[----:B------:R-:W-:Y:S01]  /*0410*/  NOP ;  /* 0x0000000000007918 */ /* 0x000fe20000000000 */
[----:B-----5:R-:W-:-:S13]  /*0420*/  ISETP.NE.AND P0, PT, R2, RZ, PT ;  /* 0x000000ff0200720c */ /* 0x020fda0003f05270 */
        /* <DEDUP_REMOVED lines=17> */
[----:B------:R0:W0:Y:S01]  /*0540*/  SYNCS.EXCH.64 URZ, [UR8+0x28c68], UR4 ;  /* 0x028c6804083f75b2 */ /* 0x0000220008000100 */
[----:B------:R-:W-:Y:S01]  /*0550*/  NOP ;  /* 0x0000000000007918 */ /* 0x000fe20000000000 */
.L_x_440:
[----:B------:R-:W5:Y:S01]  /*0560*/  SHFL.IDX PT, R2, R0, RZ, 0x1f ;  /* 0x00001fff00027589 */ /* 0x000f6200000e0000 */
[----:B------:R-:W-:Y:S01]  /*0570*/  NOP ;  /* 0x0000000000007918 */ /* 0x000fe20000000000 */
[----:B-----5:R-:W-:-:S13]  /*0580*/  ISETP.NE.AND P0, PT, R2, RZ, PT ;  /* 0x000000ff0200720c */ /* 0x020fda0003f05270 */
        /* <DEDUP_REMOVED lines=13> */
[----:B------:R0:W0:Y:S01]  /*0660*/  SYNCS.EXCH.64 URZ, [UR6+0x28c88], UR4 ;  /* 0x028c8804063f75b2 */ /* 0x0000220008000100 */
[----:B------:R-:W-:Y:S01]  /*0670*/  NOP ;  /* 0x0000000000007918 */ /* 0x000fe20000000000 */
.L_x_441:
        /* <DEDUP_REMOVED lines=22> */
.L_x_442:
        /* <DEDUP_REMOVED lines=22> */
.L_x_443:
[----:B------:R-:W-:Y:S01]  /*0940*/  IMAD.MOV.U32 R2, RZ, RZ, 0x1 ;  /* 0x00000001ff027424 */ /* 0x000fe200078e00ff */
[----:B------:R-:W-:Y:S01]  /*0950*/  ISETP.NE.AND P0, PT, R3, RZ, PT ;  /* 0x000000ff0300720c */ /* 0x000fe20003f05270 */
[----:B------:R-:W-:Y:S01]  /*0960*/  NOP ;  /* 0x0000000000007918 */ /* 0x000fe20000000000 */
[----:B------:R-:W-:Y:S01]  /*0970*/  ULDC.64 UR40, c[0x0][0x208] ;  /* 0x0000820000287ab9 */ /* 0x000fe20000000a00 */
[----:B------:R-:W-:Y:S01]  /*0980*/  BSSY B8, `(.L_x_444) ;  /* 0x00013a7000087945 */ /* 0x000fe20003800000 */
[----:B------:R-:W-:-:S05]  /*0990*/  SEL R2, R2, 0x2, !P0 ;  /* 0x0000000202027807 */ /* 0x000fca0004000000 */
[----:B------:R0:W-:Y:S02]  /*09a0*/  STL [R1+0x38], R2 ;  /* 0x0000380201007387 */ /* 0x0001e40000100800 */
[----:B01234-:R-:W-:Y:S06]  /*09b0*/  BAR.SYNC.DEFER_BLOCKING 0x0 ;  /* 0x0000000000007b1d */ /* 0x01ffec0000010000 */
[----:B------:R-:W-:Y:S05]  /*09c0*/  @!P0 BRA `(.L_x_445) ;  /* 0x000000dc00348947 */ /* 0x000fea0003800000 */
.L_x_446:
[----:B------:R-:W-:-:S08]  /*09d0*/  NOP ;  /* 0x0000000000007918 */ /* 0x000fd00000000000 */
[----:B------:R-:W0:Y:S02]  /*09e0*/  USETMAXREG.TRY_ALLOC.CTAPOOL UP0, 0xf0 ;  /* 0x000000f0000079c8 */ /* 0x000e240008000600 */
[----:B0-----:R-:W-:-:S13]  /*09f0*/  PLOP3.LUT P0, PT, PT, PT, UP0, 0x80, 0x0 ;  /* 0x000000000000781c */ /* 0x001fda0003f0f008 */
[----:B------:R-:W-:Y:S05]  /*0a00*/  @!P0 BRA `(.L_x_446) ;  /* 0xfffffffc00f08947 */ /* 0x000fea000383ffff */
[----:B------:R-:W0:Y:S01]  /*0a10*/  S2R R0, SR_TID.X ;  /* 0x0000000000007919 */ /* 0x000e220000002100 */
[----:B------:R-:W1:Y:S01]  /*0a20*/  S2UR UR5, SR_CgaCtaId ;  /* 0x00000000000579c3 */ /* 0x000e620000008800 */
[----:B------:R-:W-:Y:S02]  /*0a30*/  UMOV UR4, 0x400 ;  /* 0x0000040000047882 */ /* 0x000fe40000000000 */
[----:B-1----:R-:W-:-:S06]  /*0a40*/  ULEA UR4, UR5, UR4, 0x18 ;  /* 0x0000000405047291 */ /* 0x002fcc000f8ec03f */
[----:B------:R-:W-:Y:S01]  /*0a50*/  IMAD.U32 R2, RZ, RZ, UR4 ;  /* 0x00000004ff027e24 */ /* 0x000fe2000f8e00ff */
[----:B0-----:R-:W-:Y:S01]  /*0a60*/  SHF.R.U32.HI R0, RZ, 0x7, R0 ;  /* 0x00000007ff007819 */ /* 0x001fe20000011600 */
[----:B------:R-:W-:-:S03]  /*0a70*/  ULDC UR4, c[0x0][0xc14] ;  /* 0x0003050000047ab9 */ /* 0x000fc60000000800 */
[----:B------:R-:W-:Y:S02]  /*0a80*/  ISETP.NE.AND P0, PT, R0, 0x1, PT ;  /* 0x000000010000780c */ /* 0x000fe40003f05270 */
[----:B------:R-:W0:Y:S11]  /*0a90*/  S2R R0, SR_TID.X ;  /* 0x0000000000007919 */ /* 0x000e360000002100 */
[----:B------:R-:W-:Y:S06]  /*0aa0*/  @!P0 BAR.ARV 0x8, 0xa0 ;  /* 0x0202800000008b1d */ /* 0x000fec0000002000 */
[----:B0-----:R-:W-:-:S13]  /*0ab0*/  ISETP.GE.U32.AND P0, PT, R0, 0x100, PT ;  /* 0x000001000000780c */ /* 0x001fda0003f06070 */
[----:B------:R-:W-:Y:S08]  /*0ac0*/  @P0 BAR.ARV 0xf, 0x100 ;  /* 0x03c4000000000b1d */ /* 0x000ff00000002000 */
[----:B------:R-:W-:Y:S06]  /*0ad0*/  BAR.SYNC.DEFER_BLOCKING 0x5, 0x120 ;  /* 0x0144800000007b1d */ /* 0x000fec0000010000 */
[----:B------:R-:W0:Y:S02]  /*0ae0*/  LDS.128 R24, [R2+0x28cd0] ;  /* 0x028cd00002187984 */ /* 0x000e240000000c00 */
[----:B------:R-:W-:Y:S06]  /*0af0*/  BAR.ARV 0x4, 0x120 ;  /* 0x0104800000007b1d */ /* 0x000fec0000002000 */
[----:B0-----:R-:W-:-:S13]  /*0b00*/  ISETP.GE.AND P0, PT, R27, UR4, PT ;  /* 0x000000041b007c0c */ /* 0x001fda000bf06270 */
[----:B------:R-:W-:Y:S05]  /*0b10*/  @P0 BRA `(.L_x_447) ;  /* 0x0000013800340947 */ /* 0x000fea0003800000 */
[----:B------:R-:W2:Y:S01]  /*0b20*/  LDL.LU R16, [R1+0x38] ;  /* 0x0000380001107983 */ /* 0x000ea20000300800 */
[----:B------:R-:W-:-:S04]  /*0b30*/  IADD3 R214, R0, -0x80, RZ ;  /* 0xffffff8000d67810 */ /* 0x000fc80007ffe0ff */
[----:B------:R-:W-:-:S04]  /*0b40*/  SHF.R.S32.HI R3, RZ, 0x1f, R214 ;  /* 0x0000001fff037819 */ /* 0x000fc800000114d6 */
[CC--:B------:R-:W-:Y:S02]  /*0b50*/  LEA.HI R5, R3.reuse, R214.reuse, RZ, 0x7 ;  /* 0x000000d603057211 */ /* 0x0c0fe400078f38ff */
[-C--:B------:R-:W-:Y:S02]  /*0b60*/  LEA.HI R4, R3, R214.reuse, RZ, 0x4 ;  /* 0x000000d603047211 */ /* 0x080fe400078f20ff */
[----:B------:R-:W-:Y:S02]  /*0b70*/  LOP3.LUT R7, R5, 0xffffff80, RZ, 0xc0, !PT ;  /* 0xffffff8005077812 */ /* 0x000fe400078ec0ff */
[----:B------:R-:W-:Y:S02]  /*0b80*/  LOP3.LUT R9, R4, 0xfffffff0, RZ, 0xc0, !PT ;  /* 0xfffffff004097812 */ /* 0x000fe400078ec0ff */
[----:B------:R-:W-:Y:S01]  /*0b90*/  LEA.HI R0, R3, R214, RZ, 0x5 ;  /* 0x000000d603007211 */ /* 0x000fe200078f28ff */
[C---:B------:R-:W-:Y:S01]  /*0ba0*/  IMAD.IADD R7, R214.reuse, 0x1, -R7 ;  /* 0x00000001d6077824 */ /* 0x040fe200078e0a07 */
[----:B------:R-:W-:Y:S01]  /*0bb0*/  SHF.R.S32.HI R13, RZ, 0x4, R4 ;  /* 0x00000004ff0d7819 */ /* 0x000fe20000011404 */
[----:B------:R-:W-:Y:S01]  /*0bc0*/  IMAD.IADD R11, R214, 0x1, -R9 ;  /* 0x00000001d60b7824 */ /* 0x000fe200078e0a09 */
[----:B------:R-:W-:-:S02]  /*0bd0*/  SHF.R.S32.HI R189, RZ, 0x5, R0 ;  /* 0x00000005ffbd7819 */ /* 0x000fc40000011400 */
[----:B------:R-:W-:Y:S02]  /*0be0*/  SHF.R.S32.HI R10, RZ, 0x1f, R0 ;  /* 0x0000001fff0a7819 */ /* 0x000fe40000011400 */
[----:B------:R-:W-:Y:S02]  /*0bf0*/  SHF.R.S32.HI R0, RZ, 0x1f, R7 ;  /* 0x0000001fff007819 */ /* 0x000fe40000011407 */
[----:B------:R-:W-:Y:S02]  /*0c00*/  SHF.R.S32.HI R6, RZ, 0x1f, R11 ;  /* 0x0000001fff067819 */ /* 0x000fe4000001140b */
[----:B------:R-:W-:Y:S02]  /*0c10*/  LEA.HI R9, R4, R13, RZ, 0x1 ;  /* 0x0000000d04097211 */ /* 0x000fe400078f08ff */
[----:B------:R-:W-:Y:S02]  /*0c20*/  LEA.HI R4, R0, R7, RZ, 0x2 ;  /* 0x0000000700047211 */ /* 0x000fe400078f10ff */
[----:B------:R-:W-:-:S02]  /*0c30*/  LEA.HI R8, R6, R11, RZ, 0x3 ;  /* 0x0000000b06087211 */ /* 0x000fc400078f18ff */
[----:B------:R-:W-:Y:S02]  /*0c40*/  LOP3.LUT R12, R9, 0x1ffffffe, RZ, 0xc0, !PT ;  /* 0x1ffffffe090c7812 */ /* 0x000fe400078ec0ff */
[--C-:B------:R-:W-:Y:S02]  /*0c50*/  SHF.R.S32.HI R6, RZ, 0x2, R4.reuse ;  /* 0x00000002ff067819 */ /* 0x100fe40000011404 */
[----:B------:R-:W-:-:S04]  /*0c60*/  SHF.R.S32.HI R9, RZ, 0x1f, R4 ;  /* 0x0000001fff097819 */ /* 0x000fc80000011404 */
[----:B------:R-:W-:Y:S02]  /*0c70*/  LEA.HI R9, R9, R6, RZ, 0x3 ;  /* 0x0000000609097211 */ /* 0x000fe400078f18ff */
[----:B------:R-:W-:Y:S02]  /*0c80*/  LEA.HI R0, R0, R7, RZ, 0x5 ;  /* 0x0000000700007211 */ /* 0x000fe400078f28ff */
[----:B------:R-:W-:Y:S02]  /*0c90*/  LOP3.LUT R9, R9, 0xfffffff8, RZ, 0xc0, !PT ;  /* 0xfffffff809097812 */ /* 0x000fe400078ec0ff */
[----:B------:R-:W-:Y:S02]  /*0ca0*/  LEA.HI R14, R10, R189, RZ, 0x2 ;  /* 0x000000bd0a0e7211 */ /* 0x000fe400078f10ff */
[----:B------:R-:W-:Y:S01]  /*0cb0*/  LOP3.LUT R10, R8, 0xfffffff8, RZ, 0xc0, !PT ;  /* 0xfffffff8080a7812 */ /* 0x000fe200078ec0ff */
[----:B------:R-:W-:Y:S01]  /*0cc0*/  IMAD.IADD R9, R6, 0x1, -R9 ;  /* 0x0000000106097824 */ /* 0x000fe200078e0a09 */
[----:B------:R-:W-:-:S02]  /*0cd0*/  SHF.R.S32.HI R0, RZ, 0x5, R0 ;  /* 0x00000005ff007819 */ /* 0x000fc40000011400 */
[----:B------:R-:W-:Y:S01]  /*0ce0*/  LOP3.LUT R14, R14, 0x3ffffc, RZ, 0xc0, !PT ;  /* 0x003ffffc0e0e7812 */ /* 0x000fe200078ec0ff */
[----:B------:R-:W-:Y:S01]  /*0cf0*/  IMAD.IADD R10, R11, 0x1, -R10 ;  /* 0x000000010b0a7824 */ /* 0x000fe200078e0a0a */
[----:B------:R-:W-:Y:S01]  /*0d00*/  SHF.R.S32.HI R206, RZ, 0x7, R5 ;  /* 0x00000007ffce7819 */ /* 0x000fe20000011405 */
[----:B------:R-:W-:Y:S01]  /*0d10*/  IMAD R188, R0, 0x10, R9 ;  /* 0x0000001000bc7824 */ /* 0x000fe200078e0209 */
[-C--:B------:R-:W-:Y:S01]  /*0d20*/  LEA.HI R0, R3, R214.reuse, RZ, 0x3 ;  /* 0x000000d603007211 */ /* 0x080fe200078f18ff */
[----:B------:R-:W-:Y:S01]  /*0d30*/  IMAD.IADD R14, R189, 0x1, -R14 ;  /* 0x00000001bd0e7824 */ /* 0x000fe200078e0a0e */
[----:B------:R-:W-:Y:S01]  /*0d40*/  LEA R15, R206, R11, 0x8 ;  /* 0x0000000bce0f7211 */ /* 0x000fe200078e40ff */
[----:B------:R-:W-:Y:S01]  /*0d50*/  IMAD.IADD R12, R13, 0x1, -R12 ;  /* 0x000000010d0c7824 */ /* 0x000fe200078e0a0c */
[----:B------:R-:W-:Y:S01]  /*0d60*/  LEA.HI R6, R3, R214, RZ, 0x2 ;  /* 0x000000d603067211 */ /* 0x000fe200078f10ff */
[----:B------:R-:W-:Y:S01]  /*0d70*/  IMAD.SHL.U32 R11, R10, 0x40, RZ ;  /* 0x000000400a0b7824 */ /* 0x000fe200078e00ff */
[----:B------:R-:W-:Y:S01]  /*0d80*/  LOP3.LUT R3, R0, 0x1ffffff8, RZ, 0xc0, !PT ;  /* 0x1ffffff800037812 */ /* 0x000fe200078ec0ff */
[----:B------:R-:W-:Y:S01]  /*0d90*/  IMAD.SHL.U32 R12, R12, 0x8, RZ ;  /* 0x000000080c0c7824 */ /* 0x000fe200078e00ff */
[----:B------:R-:W-:Y:S01]  /*0da0*/  SHF.R.S32.HI R19, RZ, 0x2, R6 ;  /* 0x00000002ff137819 */ /* 0x000fe20000011406 */
[----:B------:R-:W-:Y:S01]  /*0db0*/  IMAD.SHL.U32 R8, R8, 0x40, RZ ;  /* 0x0000004008087824 */ /* 0x000fe200078e00ff */
[----:B------:R-:W-:-:S02]  /*0dc0*/  LEA R15, R14, R15, 0x4 ;  /* 0x0000000f0e0f7211 */ /* 0x000fc400078e20ff */
[----:B------:R-:W-:Y:S01]  /*0dd0*/  LOP3.LUT R11, R11, 0x1c0, RZ, 0xc0, !PT ;  /* 0x000001c00b0b7812 */ /* 0x000fe200078ec0ff */
[----:B------:R-:W-:Y:S01]  /*0de0*/  IMAD.IADD R3, R214, 0x1, -R3 ;  /* 0x00000001d6037824 */ /* 0x000fe200078e0a03 */
[----:B------:R-:W-:Y:S01]  /*0df0*/  LOP3.LUT R4, R4, 0x7ffffffc, RZ, 0xc0, !PT ;  /* 0x7ffffffc04047812 */ /* 0x000fe200078ec0ff */
[----:B------:R-:W-:Y:S01]  /*0e00*/  VIADD R216, R19, 0x20 ;  /* 0x0000002013d87836 */ /* 0x000fe20000000000 */
[----:B------:R-:W-:Y:S02]  /*0e10*/  LEA R212, R15, R12, 0x6 ;  /* 0x0000000c0fd47211 */ /* 0x000fe400078e30ff */
[----:B------:R-:W-:Y:S02]  /*0e20*/  LOP3.LUT R8, R8, 0x7ffffe00, RZ, 0xc0, !PT ;  /* 0x7ffffe0008087812 */ /* 0x000fe400078ec0ff */
[----:B------:R-:W-:Y:S02]  /*0e30*/  LOP3.LUT R12, R11, 0x8, R12, 0xf8, !PT ;  /* 0x000000080b0c7812 */ /* 0x000fe400078ef80c */
[----:B------:R-:W-:Y:S01]  /*0e40*/  SHF.R.U32.HI R11, RZ, 0x3, R11 ;  /* 0x00000003ff0b7819 */ /* 0x000fe2000001160b */
[----:B------:R-:W-:Y:S01]  /*0e50*/  IMAD.IADD R4, R7, 0x1, -R4 ;  /* 0x0000000107047824 */ /* 0x000fe200078e0a04 */
[----:B------:R-:W-:Y:S01]  /*0e60*/  SHF.L.U32 R187, R3, 0x3, RZ ;  /* 0x0000000303bb7819 */ /* 0x000fe200000006ff */
[----:B------:R-:W-:Y:S01]  /*0e70*/  IMAD R8, R189, 0x400, R8 ;  /* 0x00000400bd087824 */ /* 0x000fe200078e0208 */
[----:B------:R-:W-:-:S02]  /*0e80*/  LOP3.LUT R7, R6, 0xfffffffc, RZ, 0xc0, !PT ;  /* 0xfffffffc06077812 */ /* 0x000fc400078ec0ff */
[----:B------:R-:W-:Y:S02]  /*0e90*/  SHF.R.S32.HI R3, RZ, 0x1f, R216 ;  /* 0x0000001fff037819 */ /* 0x000fe400000114d8 */
[----:B------:R-:W-:Y:S01]  /*0ea0*/  LOP3.LUT R11, R12, R11, RZ, 0x3c, !PT ;  /* 0x0000000b0c0b7212 */ /* 0x000fe200078e3cff */
[----:B------:R-:W-:Y:S01]  /*0eb0*/  IMAD.IADD R204, R214, 0x1, -R7 ;  /* 0x00000001d6cc7824 */ /* 0x000fe200078e0a07 */
[----:B------:R-:W-:Y:S01]  /*0ec0*/  LEA.HI R3, R3, R216, RZ, 0x3 ;  /* 0x000000d803037211 */ /* 0x000fe200078f18ff */
[----:B------:R-:W-:Y:S01]  /*0ed0*/  IMAD.SHL.U32 R209, R216, 0x40, RZ ;  /* 0x00000040d8d17824 */ /* 0x000fe200078e00ff */
[----:B------:R-:W-:Y:S02]  /*0ee0*/  R2P PR, R10, 0x6 ;  /* 0x000000060a007804 */ /* 0x000fe40000000000 */
[----:B------:R-:W-:Y:S01]  /*0ef0*/  IADD3 R11, R8, R11, RZ ;  /* 0x0000000b080b7210 */ /* 0x000fe20007ffe0ff */
[----:B------:R-:W-:Y:S01]  /*0f00*/  IMAD.SHL.U32 R3, R3, 0x40, RZ ;  /* 0x0000004003037824 */ /* 0x000fe200078e00ff */
[----:B------:R-:W-:Y:S01]  /*0f10*/  LEA.HI R5, R5, R206, RZ, 0x1 ;  /* 0x000000ce05057211 */ /* 0x000fe200078f08ff */
[----:B------:R-:W-:Y:S01]  /*0f20*/  IMAD.MOV.U32 R196, RZ, RZ, 0x40 ;  /* 0x00000040ffc47424 */ /* 0x000fe200078e00ff */
[----:B------:R-:W-:Y:S01]  /*0f30*/  SHF.R.S32.HI R6, RZ, 0x1f, R6 ;  /* 0x0000001fff067819 */ /* 0x000fe20000011406 */
[----:B------:R-:W-:Y:S01]  /*0f40*/  IMAD R194, R11, 0x2, R2 ;  /* 0x000000020bc27824 */ /* 0x000fe200078e0202 */
[----:B------:R-:W-:-:S02]  /*0f50*/  LOP3.LUT R209, R209, 0x1c0, RZ, 0xc0, !PT ;  /* 0x000001c0d1d17812 */ /* 0x000fc400078ec0ff */
[----:B------:R-:W-:Y:S01]  /*0f60*/  SHF.R.S32.HI R192, RZ, 0x3, R0 ;  /* 0x00000003ffc07819 */ /* 0x000fe20000011400 */
[----:B------:R-:W-:Y:S01]  /*0f70*/  VIADD R197, R194, 0x26800 ;  /* 0x00026800c2c57836 */ /* 0x000fe20000000000 */
[----:B------:R-:W-:Y:S02]  /*0f80*/  LOP3.LUT R5, R5, 0xfffffe, RZ, 0xc0, !PT ;  /* 0x00fffffe05057812 */ /* 0x000fe400078ec0ff */
[----:B------:R-:W-:Y:S02]  /*0f90*/  LEA.HI R6, R6, R19, RZ, 0x3 ;  /* 0x0000001306067211 */ /* 0x000fe400078f18ff */
[----:B------:R-:W-:Y:S02]  /*0fa0*/  SHF.R.U32.HI R215, RZ, 0x3, R209 ;  /* 0x00000003ffd77819 */ /* 0x000fe400000116d1 */
[----:B------:R-:W-:Y:S02]  /*0fb0*/  LOP3.LUT R210, R3, 0xfffffe00, RZ, 0xc0, !PT ;  /* 0xfffffe0003d27812 */ /* 0x000fe400078ec0ff */
[----:B------:R-:W-:Y:S01]  /*0fc0*/  SEL R196, R196, 0xffffffc0, !P2 ;  /* 0xffffffc0c4c47807 */ /* 0x000fe20005000000 */
[----:B------:R-:W-:Y:S01]  /*0fd0*/  IMAD.IADD R5, R206, 0x1, -R5 ;  /* 0x00000001ce057824 */ /* 0x000fe200078e0a05 */
[----:B------:R-:W-:Y:S01]  /*0fe0*/  IADD3 R195, R194, 0x26820, RZ ;  /* 0x00026820c2c37810 */ /* 0x000fe20007ffe0ff */
[C---:B------:R-:W-:Y:S01]  /*0ff0*/  @P1 VIADD R195, R197.reuse, 0xffffffe0 ;  /* 0xffffffe0c5c31836 */ /* 0x040fe20000000000 */
[----:B------:R-:W-:Y:S01]  /*1000*/  LOP3.LUT R6, R6, 0xfffffff8, RZ, 0xc0, !PT ;  /* 0xfffffff806067812 */ /* 0x000fe200078ec0ff */
[----:B------:R-:W-:Y:S01]  /*1010*/  IMAD.IADD R197, R197, 0x1, R196 ;  /* 0x00000001c5c57824 */ /* 0x000fe200078e02c4 */
[----:B------:R-:W-:Y:S01]  /*1020*/  CS2R R22, SRZ ;  /* 0x0000000000167805 */ /* 0x000fe2000001ff00 */
[----:B------:R-:W-:Y:S01]  /*1030*/  IMAD.MOV.U32 R202, RZ, RZ, RZ ;  /* 0x000000ffffca7224 */ /* 0x000fe200078e00ff */
[----:B------:R-:W-:Y:S01]  /*1040*/  MOV R18, RZ ;  /* 0x000000ff00127202 */ /* 0x000fe20000000f00 */
[----:B------:R-:W-:Y:S01]  /*1050*/  IMAD.MOV.U32 R185, RZ, RZ, RZ ;  /* 0x000000ffffb97224 */ /* 0x000fe200078e00ff */
[----:B------:R-:W-:Y:S01]  /*1060*/  SHF.R.S32.HI R208, RZ, 0x1f, R19 ;  /* 0x0000001fffd07819 */ /* 0x000fe20000011413 */
[----:B------:R-:W-:Y:S01]  /*1070*/  IMAD.SHL.U32 R191, R5, 0x100, RZ ;  /* 0x0000010005bf7824 */ /* 0x000fe200078e00ff */
[----:B------:R-:W-:Y:S01]  /*1080*/  IADD3 R186, R19, -R6, RZ ;  /* 0x8000000613ba7210 */ /* 0x000fe20007ffe0ff */
[----:B------:R-:W-:-:S02]  /*1090*/  IMAD.SHL.U32 R190, R4, 0x2, RZ ;  /* 0x0000000204be7824 */ /* 0x000fc400078e00ff */
[----:B------:R-:W-:Y:S01]  /*10a0*/  IMAD.IADD R196, R196, 0x1, R195 ;  /* 0x00000001c4c47824 */ /* 0x000fe200078e02c3 */
[----:B--2---:R-:W-:Y:S01]  /*10b0*/  LOP3.LUT R184, R16, 0x1, RZ, 0xfc, !PT ;  /* 0x0000000110b87812 */ /* 0x004fe200078efcff */
[----:B------:R-:W-:-:S05]  /*10c0*/  IMAD.SHL.U32 R16, R204, 0x8, RZ ;  /* 0x00000008cc107824 */ /* 0x000fca00078e00ff */
[----:B------:R-:W-:-:S04]  /*10d0*/  LOP3.LUT R0, R209, 0x38, R16, 0xf8, !PT ;  /* 0x00000038d1007812 */ /* 0x000fc800078ef810 */
[----:B------:R-:W-:-:S04]  /*10e0*/  LOP3.LUT R207, R210, R0, R215, 0xf6, !PT ;  /* 0x00000000d2cf7212 */ /* 0x000fc800078ef6d7 */
[----:B------:R-:W-:-:S07]  /*10f0*/  LEA R207, R207, R2, 0x1 ;  /* 0x00000002cfcf7211 */ /* 0x000fce00078e08ff */
.L_x_570:
[----:B0----5:R-:W0:Y:S01]  /*1100*/  LDC.64 R4, c[0x0][0xc60] ;  /* 0x00031800ff047b82 */ /* 0x021e220000000a00 */
[----:B------:R-:W-:Y:S01]  /*1110*/  ULDC.64 UR4, c[0x0][0xa28] ;  /* 0x00028a0000047ab9 */ /* 0x000fe20000000a00 */
[----:B------:R-:W-:Y:S01]  /*1120*/  ULDC.64 UR8, c[0x0][0xa18] ;  /* 0x0002860000087ab9 */ /* 0x000fe20000000a00 */
[----:B------:R-:W-:Y:S01]  /*1130*/  ULDC.64 UR6, c[0x0][0xa08] ;  /* 0x0002820000067ab9 */ /* 0x000fe20000000a00 */
[----:B0-----:R-:W-:-:S05]  /*1140*/  IMAD.WIDE R4, R27, 0x4, R4 ;  /* 0x000000041b047825 */ /* 0x001fca00078e0204 */
[----:B--2---:R-:W2:Y:S01]  /*1150*/  LDG.E R201, desc[UR40][R4.64] ;  /* 0x0000002804c97981 */ /* 0x004ea2000c1e1900 */
[----:B------:R-:W-:Y:S01]  /*1160*/  ISETP.NE.U32.AND P2, PT, RZ, UR4, PT ;  /* 0x00000004ff007c0c */ /* 0x000fe2000bf45070 */
[----:B------:R-:W-:Y:S01]  /*1170*/  IMAD.MOV.U32 R33, RZ, RZ, RZ ;  /* 0x000000ffff217224 */ /* 0x000fe200078e00ff */
[----:B------:R-:W-:Y:S02]  /*1180*/  ISETP.NE.U32.AND P1, PT, RZ, UR8, PT ;  /* 0x00000008ff007c0c */ /* 0x000fe4000bf25070 */
[----:B------:R-:W-:Y:S02]  /*1190*/  ISETP.NE.AND.EX P2, PT, RZ, UR5, PT, P2 ;  /* 0x00000005ff007c0c */ /* 0x000fe4000bf45320 */
[----:B------:R-:W-:Y:S02]  /*11a0*/  ISETP.NE.AND.EX P1, PT, RZ, UR9, PT, P1 ;  /* 0x00000009ff007c0c */ /* 0x000fe4000bf25310 */
[----:B------:R-:W-:Y:S02]  /*11b0*/  ISETP.NE.U32.AND P0, PT, RZ, UR6, PT ;  /* 0x00000006ff007c0c */ /* 0x000fe4000bf05070 */
[----:B------:R-:W-:-:S02]  /*11c0*/  MOV R3, RZ ;  /* 0x000000ff00037202 */ /* 0x000fc40000000f00 */
[----:B------:R-:W-:Y:S02]  /*11d0*/  ISETP.NE.AND.EX P0, PT, RZ, UR7, PT, P0 ;  /* 0x00000007ff007c0c */ /* 0x000fe4000bf05300 */
[----:B--2---:R-:W-:Y:S01]  /*11e0*/  SHF.R.S32.HI R205, RZ, 0x1f, R201 ;  /* 0x0000001fffcd7819 */ /* 0x004fe200000114c9 */
[C---:B------:R-:W-:Y:S02]  /*11f0*/  IMAD.SHL.U32 R199, R201.reuse, 0x4, RZ ;  /* 0x00000004c9c77824 */ /* 0x040fe400078e00ff */
[C---:B------:R-:W-:Y:S02]  /*1200*/  @P2 LEA R4, P3, R201.reuse, UR4, 0x2 ;  /* 0x00000004c9042c11 */ /* 0x040fe4000f8610ff */
[C-C-:B------:R-:W-:Y:S02]  /*1210*/  SHF.L.U64.HI R200, R201.reuse, 0x2, R205.reuse ;  /* 0x00000002c9c87819 */ /* 0x140fe400000102cd */
[----:B------:R-:W-:Y:S01]  /*1220*/  @P2 LEA.HI.X R5, R201, UR5, R205, 0x2, P3 ;  /* 0x00000005c9052c11 */ /* 0x000fe200098f14cd */
[----:B------:R-:W-:Y:S01]  /*1230*/  ULDC UR4, c[0x0][0x288] ;  /* 0x0000a20000047ab9 */ /* 0x000fe20000000800 */
[----:B----4-:R-:W-:-:S03]  /*1240*/  IADD3 R8, P4, R199, UR6, RZ ;  /* 0x00000006c7087c10 */ /* 0x010fc6000ff9e0ff */
[----:B------:R0:W5:Y:S01]  /*1250*/  @P2 LDG.E R3, desc[UR40][R4.64] ;  /* 0x0000002804032981 */ /* 0x000162000c1e1900 */
[----:B---3--:R-:W-:Y:S01]  /*1260*/  @P1 IADD3 R6, P2, R199, UR8, RZ ;  /* 0x00000008c7061c10 */ /* 0x008fe2000ff5e0ff */
[----:B------:R-:W-:Y:S01]  /*1270*/  IMAD.U32 R30, RZ, RZ, UR4 ;  /* 0x00000004ff1e7e24 */ /* 0x000fe2000f8e00ff */
[C---:B------:R-:W-:Y:S01]  /*1280*/  IADD3.X R9, R200.reuse, UR7, RZ, P4, !PT ;  /* 0x00000007c8097c10 */ /* 0x040fe2000a7fe4ff */
[----:B------:R-:W-:Y:S01]  /*1290*/  ULDC.64 UR4, c[0x0][0x3f8] ;  /* 0x0000fe0000047ab9 */ /* 0x000fe20000000a00 */
[----:B------:R-:W-:-:S03]  /*12a0*/  @P1 IADD3.X R7, R200, UR9, RZ, P2, !PT ;  /* 0x00000009c8071c10 */ /* 0x000fc600097fe4ff */
[----:B------:R0:W5:Y:S01]  /*12b0*/  @P0 LDG.E R33, desc[UR40][R8.64] ;  /* 0x0000002808210981 */ /* 0x000162000c1e1900 */
[----:B------:R-:W-:Y:S01]  /*12c0*/  UISETP.NE.U32.AND UP0, UPT, UR4, URZ, UPT ;  /* 0x0000003f0400728c */ /* 0x000fe2000bf05070 */
[----:B------:R-:W-:Y:S02]  /*12d0*/  ULDC.64 UR8, c[0x0][0xa20] ;  /* 0x0002880000087ab9 */ /* 0x000fe40000000a00 */
[----:B------:R0:W5:Y:S01]  /*12e0*/  @P1 LDG.E R30, desc[UR40][R6.64] ;  /* 0x00000028061e1981 */ /* 0x000162000c1e1900 */
[----:B------:R-:W-:Y:S01]  /*12f0*/  UISETP.NE.AND.EX UP0, UPT, UR5, URZ, UPT, UP0 ;  /* 0x0000003f0500728c */ /* 0x000fe2000bf05300 */
[----:B------:R-:W-:Y:S01]  /*1300*/  ULDC UR4, c[0x0][0x404] ;  /* 0x0001010000047ab9 */ /* 0x000fe20000000800 */
[----:B------:R-:W-:Y:S02]  /*1310*/  ISETP.NE.U32.AND P2, PT, RZ, UR8, PT ;  /* 0x00000008ff007c0c */ /* 0x000fe4000bf45070 */
[----:B------:R-:W-:Y:S01]  /*1320*/  USEL UR4, UR4, 0x1, UP0 ;  /* 0x0000000104047887 */ /* 0x000fe20008000000 */
[----:B------:R-:W-:Y:S01]  /*1330*/  ULDC UR5, c[0x0][0x2e0] ;  /* 0x0000b80000057ab9 */ /* 0x000fe20000000800 */
[----:B------:R-:W-:-:S02]  /*1340*/  ISETP.NE.AND.EX P2, PT, RZ, UR9, PT, P2 ;  /* 0x00000009ff007c0c */ /* 0x000fc4000bf45320 */
[----:B------:R-:W-:-:S03]  /*1350*/  UIMAD UR4, UR4, UR5, URZ ;  /* 0x00000005040472a4 */ /* 0x000fc6000f8e023f */
[----:B------:R-:W-:Y:S01]  /*1360*/  ULDC UR5, c[0x0][0x338] ;  /* 0x0000ce0000057ab9 */ /* 0x000fe20000000800 */
[----:B------:R-:W-:Y:S01]  /*1370*/  IMAD.MOV.U32 R203, RZ, RZ, R25 ;  /* 0x000000ffffcb7224 */ /* 0x000fe200078e0019 */
[----:B------:R-:W-:Y:S01]  /*1380*/  MOV R198, R26 ;  /* 0x0000001a00c67202 */ /* 0x000fe20000000f00 */
[----:B------:R-:W-:Y:S01]  /*1390*/  IMAD.MOV.U32 R29, RZ, RZ, R201 ;  /* 0x000000ffff1d7224 */ /* 0x000fe200078e00c9 */
[----:B0-----:R-:W-:Y:S06]  /*13a0*/  @P1 BRA `(.L_x_448) ;  /* 0x0000000000241947 */ /* 0x001fec0003800000 */
[----:B------:R-:W-:Y:S02]  /*13b0*/  ULDC.64 UR6, c[0x0][0xa00] ;  /* 0x0002800000067ab9 */ /* 0x000fe40000000a00 */
[----:B------:R-:W-:-:S04]  /*13c0*/  ISETP.NE.U32.AND P1, PT, RZ, UR6, PT ;  /* 0x00000006ff007c0c */ /* 0x000fc8000bf25070 */
[----:B------:R-:W-:-:S13]  /*13d0*/  ISETP.NE.AND.EX P1, PT, RZ, UR7, PT, P1 ;  /* 0x00000007ff007c0c */ /* 0x000fda000bf25310 */
[----:B------:R-:W-:Y:S05]  /*13e0*/  @!P1 BRA `(.L_x_448) ;  /* 0x0000000000149947 */ /* 0x000fea0003800000 */
[----:B------:R-:W0:Y:S02]  /*13f0*/  LDC.64 R4, c[0x0][0xa00] ;  /* 0x00028000ff047b82 */ /* 0x000e240000000a00 */
[----:B0-----:R-:W-:-:S05]  /*1400*/  IMAD.WIDE R4, R29, 0x4, R4 ;  /* 0x000000041d047825 */ /* 0x001fca00078e0204 */
[----:B-----5:R-:W2:Y:S04]  /*1410*/  LDG.E R30, desc[UR40][R4.64] ;  /* 0x00000028041e7981 */ /* 0x020ea8000c1e1900 */
[----:B------:R-:W2:Y:S02]  /*1420*/  LDG.E R7, desc[UR40][R4.64+0x4] ;  /* 0x0000042804077981 */ /* 0x000ea4000c1e1900 */
[----:B--2---:R-:W-:-:S07]  /*1430*/  IMAD.IADD R30, R7, 0x1, -R30 ;  /* 0x00000001071e7824 */ /* 0x004fce00078e0a1e */
.L_x_448:
[----:B------:R-:W-:Y:S01]  /*1440*/  IMAD.U32 R24, RZ, RZ, UR5 ;  /* 0x00000005ff187e24 */ /* 0x000fe2000f8e00ff */
[----:B------:R-:W-:Y:S01]  /*1450*/  MOV R28, UR4 ;  /* 0x00000004001c7c02 */ /* 0x000fe20008000f00 */
[----:B------:R-:W-:Y:S06]  /*1460*/  @!P2 BRA `(.L_x_449) ;  /* 0x000000000010a947 */ /* 0x000fec0003800000 */
[----:B------:R-:W-:-:S04]  /*1470*/  IADD3 R4, P0, R199, UR8, RZ ;  /* 0x00000008c7047c10 */ /* 0x000fc8000ff1e0ff */
[----:B------:R-:W-:-:S05]  /*1480*/  IADD3.X R5, R200, UR9, RZ, P0, !PT ;  /* 0x00000009c8057c10 */ /* 0x000fca00087fe4ff */
[----:B------:R0:W5:Y:S01]  /*1490*/  LDG.E R28, desc[UR40][R4.64] ;  /* 0x00000028041c7981 */ /* 0x000162000c1e1900 */
[----:B------:R-:W-:Y:S05]  /*14a0*/  BRA `(.L_x_450) ;  /* 0x0000000000107947 */ /* 0x000fea0003800000 */
.L_x_449:
[----:B------:R-:W-:Y:S05]  /*14b0*/  @!P0 BRA `(.L_x_450) ;  /* 0x00000000000c8947 */ /* 0x000fea0003800000 */
[----:B------:R-:W2:Y:S04]  /*14c0*/  LDG.E R5, desc[UR40][R8.64] ;  /* 0x0000002808057981 */ /* 0x000ea8000c1e1900 */
[----:B------:R-:W2:Y:S02]  /*14d0*/  LDG.E R28, desc[UR40][R8.64+0x4] ;  /* 0x00000428081c7981 */ /* 0x000ea4000c1e1900 */
[----:B--2---:R-:W-:-:S07]  /*14e0*/  IMAD.IADD R28, R28, 0x1, -R5 ;  /* 0x000000011c1c7824 */ /* 0x004fce00078e0a05 */
.L_x_450:
[----:B------:R-:W-:Y:S02]  /*14f0*/  ULDC.64 UR4, c[0x0][0xa10] ;  /* 0x0002840000047ab9 */ /* 0x000fe40000000a00 */
[----:B------:R-:W-:-:S04]  /*1500*/  ISETP.NE.U32.AND P0, PT, RZ, UR4, PT ;  /* 0x00000004ff007c0c */ /* 0x000fc8000bf05070 */
[----:B------:R-:W-:Y:S01]  /*1510*/  ISETP.NE.AND.EX P0, PT, RZ, UR5, PT, P0 ;  /* 0x00000005ff007c0c */ /* 0x000fe2000bf05300 */
[----:B------:R-:W-:-:S12]  /*1520*/  ULDC.64 UR4, c[0x0][0xa30] ;  /* 0x00028c0000047ab9 */ /* 0x000fd80000000a00 */
[----:B0-----:R-:W0:Y:S02]  /*1530*/  @P0 LDC.64 R4, c[0x0][0xa10] ;  /* 0x00028400ff040b82 */ /* 0x001e240000000a00 */
[----:B0-----:R-:W-:-:S05]  /*1540*/  @P0 IMAD.WIDE R4, R29, 0x4, R4 ;  /* 0x000000041d040825 */ /* 0x001fca00078e0204 */
[----:B------:R-:W2:Y:S04]  /*1550*/  @P0 LDG.E R0, desc[UR40][R4.64] ;  /* 0x0000002804000981 */ /* 0x000ea8000c1e1900 */
[----:B------:R-:W2:Y:S01]  /*1560*/  @P0 LDG.E R9, desc[UR40][R4.64+0x4] ;  /* 0x0000042804090981 */ /* 0x000ea2000c1e1900 */
[----:B------:R-:W-:Y:S01]  /*1570*/  ISETP.NE.U32.AND P1, PT, RZ, UR4, PT ;  /* 0x00000004ff007c0c */ /* 0x000fe2000bf25070 */
[----:B-----5:R-:W-:-:S03]  /*1580*/  IMAD.MOV.U32 R27, RZ, RZ, R28 ;  /* 0x000000ffff1b7224 */ /* 0x020fc600078e001c */
[----:B------:R-:W-:-:S13]  /*1590*/  ISETP.NE.AND.EX P1, PT, RZ, UR5, PT, P1 ;  /* 0x00000005ff007c0c */ /* 0x000fda000bf25310 */
[----:B------:R-:W-:-:S04]  /*15a0*/  @P1 IADD3 R6, P2, R199, UR4, RZ ;  /* 0x00000004c7061c10 */ /* 0x000fc8000ff5e0ff */
[----:B------:R-:W-:-:S05]  /*15b0*/  @P1 IADD3.X R7, R200, UR5, RZ, P2, !PT ;  /* 0x00000005c8071c10 */ /* 0x000fca00097fe4ff */
[----:B------:R0:W5:Y:S01]  /*15c0*/  @P1 LDG.E R27, desc[UR40][R6.64] ;  /* 0x00000028061b1981 */ /* 0x000162000c1e1900 */
[----:B------:R-:W-:Y:S01]  /*15d0*/  IMAD.IADD R11, R28, 0x1, -R3 ;  /* 0x000000011c0b7824 */ /* 0x000fe200078e0a03 */
[----:B------:R-:W-:-:S03]  /*15e0*/  PLOP3.LUT P3, PT, PT, PT, PT, 0x80, 0x0 ;  /* 0x000000000000781c */ /* 0x000fc60003f6f070 */
[----:B------:R-:W-:-:S05]  /*15f0*/  IMAD.MOV R31, RZ, RZ, -R11 ;  /* 0x000000ffff1f7224 */ /* 0x000fca00078e0a0b */
[----:B------:R-:W-:Y:S02]  /*1600*/  VIMNMX R31, RZ, R31, !PT ;  /* 0x0000001fff1f7248 */ /* 0x000fe40007fe0100 */
[----:B--2---:R-:W-:-:S05]  /*1610*/  @P0 IADD3 R24, -R0, R9, RZ ;  /* 0x0000000900180210 */ /* 0x004fca0007ffe1ff */
[----:B------:R-:W-:-:S04]  /*1620*/  IMAD.IADD R168, R11, 0x1, R24 ;  /* 0x000000010ba87824 */ /* 0x000fc800078e0218 */
[----:B------:R-:W-:-:S05]  /*1630*/  VIADD R0, R168, 0x3f ;  /* 0x0000003fa8007836 */ /* 0x000fca0000000000 */
[----:B------:R-:W-:-:S04]  /*1640*/  SHF.R.S32.HI R3, RZ, 0x1f, R0 ;  /* 0x0000001fff037819 */ /* 0x000fc80000011400 */
[----:B------:R-:W-:-:S04]  /*1650*/  LEA.HI R3, R3, R0, RZ, 0x6 ;  /* 0x0000000003037211 */ /* 0x000fc800078f30ff */
[----:B------:R-:W-:Y:S02]  /*1660*/  LOP3.LUT R5, R3, 0xffffffc0, RZ, 0xc0, !PT ;  /* 0xffffffc003057812 */ /* 0x000fe400078ec0ff */
[----:B------:R-:W-:Y:S02]  /*1670*/  SHF.R.S32.HI R182, RZ, 0x6, R3 ;  /* 0x00000006ffb67819 */ /* 0x000fe40000011403 */
[----:B------:R-:W-:-:S04]  /*1680*/  VIADDMNMX R0, R5, -R11, R24, PT ;  /* 0x8000000b05007246 */ /* 0x000fc80003800118 */
[----:B------:R-:W-:Y:S02]  /*1690*/  ISETP.GT.AND P0, PT, R0, R31, PT ;  /* 0x0000001f0000720c */ /* 0x000fe40003f04270 */
[----:B------:R-:W-:-:S05]  /*16a0*/  SHF.R.U32.HI R31, RZ, 0x6, R31 ;  /* 0x00000006ff1f7819 */ /* 0x000fca000001161f */
[----:B------:R-:W-:-:S06]  /*16b0*/  IMAD.MOV.U32 R51, RZ, RZ, R31 ;  /* 0x000000ffff337224 */ /* 0x000fcc00078e001f */
[----:B------:R-:W-:-:S04]  /*16c0*/  @P0 IADD3 R0, R0, 0x3f, RZ ;  /* 0x0000003f00000810 */ /* 0x000fc80007ffe0ff */
[----:B------:R-:W-:-:S04]  /*16d0*/  @P0 SHF.R.S32.HI R5, RZ, 0x1f, R0 ;  /* 0x0000001fff050819 */ /* 0x000fc80000011400 */
[----:B------:R-:W-:-:S04]  /*16e0*/  @P0 LEA.HI R5, R5, R0, RZ, 0x6 ;  /* 0x0000000005050211 */ /* 0x000fc800078f30ff */
[----:B------:R-:W-:-:S04]  /*16f0*/  @P0 SHF.R.S32.HI R51, RZ, 0x6, R5 ;  /* 0x00000006ff330819 */ /* 0x000fc80000011405 */
[----:B------:R-:W-:-:S13]  /*1700*/  ISETP.GT.AND P0, PT, R51, R31, PT ;  /* 0x0000001f3300720c */ /* 0x000fda0003f04270 */
[----:B0-----:R-:W-:Y:S05]  /*1710*/  @!P0 BRA `(.L_x_451) ;  /* 0x0000002800588947 */ /* 0x001fea0003800000 */
[----:B------:R-:W-:Y:S01]  /*1720*/  VIADD R0, R2, 0x22400 ;  /* 0x0002240002007836 */ /* 0x000fe20000000000 */
[----:B------:R-:W-:Y:S04]  /*1730*/  BSSY B6, `(.L_x_452) ;  /* 0x0000013000067945 */ /* 0x000fe80003800000 */
[----:B------:R-:W-:-:S13]  /*1740*/  LOP3.LUT P0, RZ, R0, 0x3ff, RZ, 0xc0, !PT ;  /* 0x000003ff00ff7812 */ /* 0x000fda000780c0ff */
[----:B------:R-:W-:Y:S05]  /*1750*/  @!P0 BRA `(.L_x_453) ;  /* 0x0000000000408947 */ /* 0x000fea0003800000 */
[----:B------:R-:W-:Y:S01]  /*1760*/  MOV R0, 0x0 ;  /* 0x0000000000007802 */ /* 0x000fe20000000f00 */
[----:B------:R-:W-:Y:S01]  /*1770*/  ULDC.64 UR4, c[0x4][0x88] ;  /* 0x0100220000047ab9 */ /* 0x000fe20000000a00 */
[----:B------:R-:W-:Y:S01]  /*1780*/  ULDC.64 UR6, c[0x4][0x20] ;  /* 0x0100080000067ab9 */ /* 0x000fe20000000a00 */
[----:B------:R-:W-:Y:S01]  /*1790*/  IMAD.U32 R4, RZ, RZ, UR4 ;  /* 0x00000004ff047e24 */ /* 0x000fe2000f8e00ff */
[----:B------:R0:W1:Y:S01]  /*17a0*/  LDC.64 R14, c[0x4][R0] ;  /* 0x01000000000e7b82 */ /* 0x0000620000000a00 */
[----:B------:R-:W-:Y:S01]  /*17b0*/  MOV R5, UR5 ;  /* 0x0000000500057c02 */ /* 0x000fe20008000f00 */
[----:B------:R-:W-:Y:S01]  /*17c0*/  ULDC.64 UR4, c[0x4][0x90] ;  /* 0x0100240000047ab9 */ /* 0x000fe20000000a00 */
[----:B------:R-:W-:Y:S01]  /*17d0*/  IMAD.U32 R10, RZ, RZ, UR6 ;  /* 0x00000006ff0a7e24 */ /* 0x000fe2000f8e00ff */
[----:B------:R-:W-:Y:S01]  /*17e0*/  MOV R11, UR7 ;  /* 0x00000007000b7c02 */ /* 0x000fe20008000f00 */
[----:B------:R-:W-:Y:S02]  /*17f0*/  IMAD.U32 R6, RZ, RZ, UR4 ;  /* 0x00000004ff067e24 */ /* 0x000fe4000f8e00ff */
[----:B------:R-:W-:-:S02]  /*1800*/  IMAD.U32 R7, RZ, RZ, UR5 ;  /* 0x00000005ff077e24 */ /* 0x000fc4000f8e00ff */
[----:B------:R-:W-:Y:S02]  /*1810*/  IMAD.MOV.U32 R8, RZ, RZ, 0x70 ;  /* 0x00000070ff087424 */ /* 0x000fe400078e00ff */
[----:B------:R-:W-:Y:S02]  /*1820*/  IMAD.MOV.U32 R12, RZ, RZ, 0x1 ;  /* 0x00000001ff0c7424 */ /* 0x000fe400078e00ff */
[----:B0-----:R-:W-:-:S07]  /*1830*/  IMAD.MOV.U32 R13, RZ, RZ, RZ ;  /* 0x000000ffff0d7224 */ /* 0x001fce00078e00ff */
[----:B------:R-:W-:-:S07]  /*1840*/  LEPC R20, `(.L_x_453) ;  /* 0x000000001014794e */ /* 0x000fce0000000000 */
[----:B-1---5:R-:W-:Y:S05]  /*1850*/  CALL.ABS.NOINC R14 ;  /* 0x000000000e007343 */ /* 0x022fea0003c00000 */
.L_x_453:
[----:B------:R-:W-:Y:S05]  /*1860*/  BSYNC B6 ;  /* 0x0000000000067941 */ /* 0x000fea0003800000 */
.L_x_452:
[----:B------:R-:W-:Y:S01]  /*1870*/  IADD3 R0, R2, 0x400, RZ ;  /* 0x0000040002007810 */ /* 0x000fe20007ffe0ff */
[----:B------:R-:W-:Y:S03]  /*1880*/  BSSY B6, `(.L_x_454) ;  /* 0x0000013000067945 */ /* 0x000fe60003800000 */
[----:B------:R-:W-:-:S13]  /*1890*/  LOP3.LUT P0, RZ, R0, 0x3ff, RZ, 0xc0, !PT ;  /* 0x000003ff00ff7812 */ /* 0x000fda000780c0ff */
        /* <DEDUP_REMOVED lines=14> */
[----:B0-----:R-:W-:-:S07]  /*1980*/  IMAD.MOV.U32 R13, RZ, RZ, RZ ;  /* 0x000000ffff0d7224 */ /* 0x001fce00078e00ff */
[----:B------:R-:W-:-:S07]  /*1990*/  LEPC R20, `(.L_x_455) ;  /* 0x000000001014794e */ /* 0x000fce0000000000 */
[----:B-1---5:R-:W-:Y:S05]  /*19a0*/  CALL.ABS.NOINC R14 ;  /* 0x000000000e007343 */ /* 0x022fea0003c00000 */
.L_x_455:
[----:B------:R-:W-:Y:S05]  /*19b0*/  BSYNC B6 ;  /* 0x0000000000067941 */ /* 0x000fea0003800000 */
.L_x_454:
[----:B------:R-:W-:Y:S01]  /*19c0*/  ULDC.64 UR4, c[0x0][0x9f8] ;  /* 0x00027e0000047ab9 */ /* 0x000fe20000000a00 */
[----:B------:R-:W0:Y:S01]  /*19d0*/  LDC R0, c[0x0][0x428] ;  /* 0x00010a00ff007b82 */ /* 0x000e220000000800 */
[----:B------:R-:W-:-:S07]  /*19e0*/  ISETP.NE.U32.AND P0, PT, RZ, UR4, PT ;  /* 0x00000004ff007c0c */ /* 0x000fce000bf05070 */
[----:B------:R-:W1:Y:S01]  /*19f0*/  LDC.64 R34, c[0x0][0x2f0] ;  /* 0x0000bc00ff227b82 */ /* 0x000e620000000a00 */
[----:B------:R-:W-:Y:S01]  /*1a00*/  ISETP.NE.AND.EX P0, PT, RZ, UR5, PT, P0 ;  /* 0x00000005ff007c0c */ /* 0x000fe2000bf05300 */
[----:B------:R-:W-:Y:S01]  /*1a10*/  IMAD.IADD R48, R33, 0x1, R28 ;  /* 0x0000000121307824 */ /* 0x000fe200078e021c */
[----:B------:R-:W-:Y:S01]  /*1a20*/  ULDC.64 UR6, c[0x0][0xa08] ;  /* 0x0002820000067ab9 */ /* 0x000fe20000000a00 */
[----:B------:R-:W-:-:S04]  /*1a30*/  SHF.R.S32.HI R17, RZ, 0x1f, R16 ;  /* 0x0000001fff117819 */ /* 0x000fc80000011410 */
[----:B------:R-:W2:Y:S06]  /*1a40*/  LDC R65, c[0x0][0x3d4] ;  /* 0x0000f500ff417b82 */ /* 0x000eac0000000800 */
[----:B------:R-:W-:Y:S02]  /*1a50*/  @P0 IADD3 R4, P1, R199, UR4, RZ ;  /* 0x00000004c7040c10 */ /* 0x000fe4000ff3e0ff */
[----:B------:R-:W3:Y:S02]  /*1a60*/  LDC.64 R32, c[0x0][0x3d8] ;  /* 0x0000f600ff207b82 */ /* 0x000ee40000000a00 */
[----:B------:R-:W-:Y:S01]  /*1a70*/  @P0 IADD3.X R5, R200, UR5, RZ, P1, !PT ;  /* 0x00000005c8050c10 */ /* 0x000fe20008ffe4ff */
[----:B------:R-:W-:-:S04]  /*1a80*/  ULDC.64 UR4, c[0x0][0x2f8] ;  /* 0x0000be0000047ab9 */ /* 0x000fc80000000a00 */
[----:B------:R4:W3:Y:S01]  /*1a90*/  @P0 LDG.E R29, desc[UR40][R4.64] ;  /* 0x00000028041d0981 */ /* 0x0008e2000c1e1900 */
[----:B0-----:R-:W-:Y:S01]  /*1aa0*/  ISETP.NE.AND P0, PT, R0, 0x1, PT ;  /* 0x000000010000780c */ /* 0x001fe20003f05270 */
[----:B------:R-:W0:Y:S01]  /*1ab0*/  LDC.64 R46, c[0x0][0x3e8] ;  /* 0x0000fa00ff2e7b82 */ /* 0x000e220000000a00 */
[----:B------:R-:W-:Y:S01]  /*1ac0*/  SHF.R.S32.HI R15, RZ, 0x1f, R48 ;  /* 0x0000001fff0f7819 */ /* 0x000fe20000011430 */
[----:B------:R-:W-:Y:S01]  /*1ad0*/  IMAD.SHL.U32 R42, R204, 0x4, RZ ;  /* 0x00000004cc2a7824 */ /* 0x000fe200078e00ff */
[----:B------:R-:W0:Y:S01]  /*1ae0*/  S2R R49, SR_TID.X ;  /* 0x0000000000317919 */ /* 0x000e220000002100 */
[----:B------:R-:W-:Y:S01]  /*1af0*/  IMAD.SHL.U32 R61, R186, 0x40, RZ ;  /* 0x00000040ba3d7824 */ /* 0x000fe200078e00ff */
[----:B-1----:R-:W-:Y:S01]  /*1b00*/  SHF.L.U64.HI R52, R34, 0x6, R35 ;  /* 0x0000000622347819 */ /* 0x002fe20000010223 */
[-C--:B------:R-:W-:Y:S01]  /*1b10*/  IMAD R3, R15, R34.reuse, RZ ;  /* 0x000000220f037224 */ /* 0x080fe200078e02ff */
[----:B------:R-:W-:Y:S01]  /*1b20*/  SHF.R.S32.HI R43, RZ, 0x1f, R42 ;  /* 0x0000001fff2b7819 */ /* 0x000fe2000001142a */
[----:B----4-:R-:W-:Y:S01]  /*1b30*/  IMAD.WIDE.U32 R4, R48, R34, RZ ;  /* 0x0000002230047225 */ /* 0x010fe200078e00ff */
[----:B--2---:R-:W-:Y:S01]  /*1b40*/  ISETP.GE.AND P2, PT, R16, R65, PT ;  /* 0x000000411000720c */ /* 0x004fe20003f46270 */
[----:B------:R-:W1:Y:S01]  /*1b50*/  LDC R63, c[0x0][0x3d4] ;  /* 0x0000f500ff3f7b82 */ /* 0x000e620000000800 */
[----:B------:R-:W-:Y:S01]  /*1b60*/  LOP3.LUT R61, R61, 0x1c0, RZ, 0xc0, !PT ;  /* 0x000001c03d3d7812 */ /* 0x000fe200078ec0ff */
[----:B------:R-:W-:Y:S01]  /*1b70*/  IMAD R3, R48, R35, R3 ;  /* 0x0000002330037224 */ /* 0x000fe200078e0203 */
[----:B------:R-:W-:Y:S01]  /*1b80*/  SEL R13, R65, RZ, P2 ;  /* 0x000000ff410d7207 */ /* 0x000fe20001000000 */
[C---:B------:R-:W-:Y:S01]  /*1b90*/  VIADD R82, R16.reuse, 0x20 ;  /* 0x0000002010527836 */ /* 0x040fe20000000000 */
[----:B------:R-:W-:Y:S01]  /*1ba0*/  SHF.R.U32.HI R64, RZ, 0x3, R61 ;  /* 0x00000003ff407819 */ /* 0x000fe2000001163d */
[----:B------:R-:W-:Y:S01]  /*1bb0*/  IMAD.IADD R5, R5, 0x1, R3 ;  /* 0x0000000105057824 */ /* 0x000fe200078e0203 */
[----:B------:R-:W-:Y:S01]  /*1bc0*/  P2R R74, PR, RZ, 0x4 ;  /* 0x00000004ff4a7803 */ /* 0x000fe20000000000 */
[----:B------:R-:W2:Y:S01]  /*1bd0*/  @P0 LDC R7, c[0x0][0x42c] ;  /* 0x00010b00ff070b82 */ /* 0x000ea20000000800 */
[----:B------:R-:W-:Y:S01]  /*1be0*/  IMAD.IADD R13, R16, 0x1, R13 ;  /* 0x00000001100d7824 */ /* 0x000fe200078e020d */
[----:B------:R-:W-:Y:S01]  /*1bf0*/  IADD3 R48, P2, R19, R48, RZ ;  /* 0x0000003013307210 */ /* 0x000fe20007f5e0ff */
[----:B------:R-:W-:Y:S01]  /*1c00*/  IMAD.SHL.U32 R53, R34, 0x40, RZ ;  /* 0x0000004022357824 */ /* 0x000fe200078e00ff */
[C---:B---3--:R-:W-:Y:S01]  /*1c10*/  SHF.L.U64.HI R54, R32.reuse, 0x6, R33 ;  /* 0x0000000620367819 */ /* 0x048fe20000010221 */
[----:B------:R-:W-:Y:S01]  /*1c20*/  IMAD.SHL.U32 R55, R32, 0x40, RZ ;  /* 0x0000004020377824 */ /* 0x000fe200078e00ff */
[----:B------:R-:W-:Y:S01]  /*1c30*/  SHF.R.S32.HI R50, RZ, 0x1f, R13 ;  /* 0x0000001fff327819 */ /* 0x000fe2000001140d */
[----:B------:R-:W-:Y:S01]  /*1c40*/  IMAD.SHL.U32 R65, R65, 0x2, RZ ;  /* 0x0000000241417824 */ /* 0x000fe200078e00ff */
[----:B------:R-:W3:Y:S01]  /*1c50*/  @P0 LDC R9, c[0x0][0x430] ;  /* 0x00010c00ff090b82 */ /* 0x000ee20000000800 */
[----:B0-----:R-:W-:-:S02]  /*1c60*/  SHF.L.U64.HI R56, R46, 0x6, R47 ;  /* 0x000000062e387819 */ /* 0x001fc4000001022f */
[----:B------:R-:W-:Y:S02]  /*1c70*/  LEA.HI R50, R50, R13, RZ, 0x3 ;  /* 0x0000000d32327211 */ /* 0x000fe400078f18ff */
[----:B------:R-:W-:Y:S02]  /*1c80*/  SHF.L.U32 R57, R46, 0x6, RZ ;  /* 0x000000062e397819 */ /* 0x000fe400000006ff */
[----:B------:R-:W-:Y:S01]  /*1c90*/  LOP3.LUT R71, R50, 0xfffffff8, RZ, 0xc0, !PT ;  /* 0xfffffff832477812 */ /* 0x000fe200078ec0ff */
[----:B------:R-:W0:Y:S01]  /*1ca0*/  LDC R62, c[0x0][0x2e4] ;  /* 0x0000b900ff3e7b82 */ /* 0x000e220000000800 */
[----:B------:R-:W-:Y:S02]  /*1cb0*/  SHF.R.U32.HI R49, RZ, 0x7, R49 ;  /* 0x00000007ff317819 */ /* 0x000fe40000011631 */
[----:B------:R-:W-:-:S03]  /*1cc0*/  SHF.R.S32.HI R75, RZ, 0x1f, R71 ;  /* 0x0000001fff4b7819 */ /* 0x000fc60000011447 */
[----:B------:R-:W-:Y:S01]  /*1cd0*/  VIADD R60, R49, 0x8 ;  /* 0x00000008313c7836 */ /* 0x000fe20000000000 */
[----:B------:R-:W-:Y:S01]  /*1ce0*/  IADD3.X R49, R208, R15, RZ, P2, !PT ;  /* 0x0000000fd0317210 */ /* 0x000fe200017fe4ff */
[----:B--2---:R-:W-:-:S05]  /*1cf0*/  @P0 IMAD.HI.U32 R0, R26, R7, RZ ;  /* 0x000000071a000227 */ /* 0x004fca00078e00ff */
[----:B---3--:R-:W-:Y:S02]  /*1d00*/  @P0 SHF.R.U32.HI R26, RZ, R9, R0 ;  /* 0x00000009ff1a0219 */ /* 0x008fe40000011600 */
[----:B------:R-:W-:Y:S02]  /*1d10*/  ISETP.NE.U32.AND P0, PT, RZ, UR6, PT ;  /* 0x00000006ff007c0c */ /* 0x000fe4000bf05070 */
[----:B------:R-:W-:Y:S01]  /*1d20*/  SHF.R.S32.HI R0, RZ, 0x1f, R26 ;  /* 0x0000001fff007819 */ /* 0x000fe2000001141a */
[----:B------:R-:W-:Y:S01]  /*1d30*/  IMAD.WIDE.U32 R4, R26, UR4, R4 ;  /* 0x000000041a047c25 */ /* 0x000fe2000f8e0004 */
[----:B------:R-:W-:Y:S01]  /*1d40*/  ISETP.NE.AND.EX P0, PT, RZ, UR7, PT, P0 ;  /* 0x00000007ff007c0c */ /* 0x000fe2000bf05300 */
[----:B------:R-:W-:Y:S02]  /*1d50*/  ULDC.64 UR6, c[0x0][0x320] ;  /* 0x0000c80000067ab9 */ /* 0x000fe40000000a00 */
[C---:B------:R-:W-:Y:S02]  /*1d60*/  IMAD R7, R0.reuse, UR6, RZ ;  /* 0x0000000600077c24 */ /* 0x040fe4000f8e02ff */
[----:B------:R-:W-:-:S02]  /*1d70*/  IMAD R3, R0, UR4, RZ ;  /* 0x0000000400037c24 */ /* 0x000fc4000f8e02ff */
[C---:B------:R-:W-:Y:S02]  /*1d80*/  IMAD R9, R26.reuse, UR7, R7 ;  /* 0x000000071a097c24 */ /* 0x040fe4000f8e0207 */
[----:B------:R-:W-:-:S04]  /*1d90*/  IMAD.WIDE.U32 R6, R26, UR6, R16 ;  /* 0x000000061a067c25 */ /* 0x000fc8000f8e0010 */
[----:B------:R-:W-:Y:S01]  /*1da0*/  IMAD R3, R26, UR5, R3 ;  /* 0x000000051a037c24 */ /* 0x000fe2000f8e0203 */
[----:B------:R-:W-:Y:S01]  /*1db0*/  ULDC.64 UR4, c[0x0][0x300] ;  /* 0x0000c00000047ab9 */ /* 0x000fe20000000a00 */
[----:B------:R-:W-:Y:S02]  /*1dc0*/  IADD3 R7, R7, R9, RZ ;  /* 0x0000000907077210 */ /* 0x000fe40007ffe0ff */
[----:B------:R-:W-:Y:S01]  /*1dd0*/  IMAD.IADD R5, R5, 0x1, R3 ;  /* 0x0000000105057824 */ /* 0x000fe200078e0203 */
[----:B------:R-:W-:Y:S02]  /*1de0*/  SHF.R.S32.HI R0, RZ, 0x1f, R29 ;  /* 0x0000001fff007819 */ /* 0x000fe4000001141d */
[----:B------:R-:W-:Y:S02]  /*1df0*/  SEL R9, R29, RZ, !P0 ;  /* 0x000000ff1d097207 */ /* 0x000fe40004000000 */
[----:B------:R-:W-:-:S03]  /*1e00*/  SEL R0, R0, RZ, !P0 ;  /* 0x000000ff00007207 */ /* 0x000fc60004000000 */
[----:B------:R-:W-:-:S04]  /*1e10*/  IMAD.WIDE.U32 R44, R9, UR4, R4 ;  /* 0x00000004092c7c25 */ /* 0x000fc8000f8e0004 */
[----:B------:R-:W-:Y:S02]  /*1e20*/  IMAD R8, R0, UR4, RZ ;  /* 0x0000000400087c24 */ /* 0x000fe4000f8e02ff */
[----:B------:R-:W-:-:S04]  /*1e30*/  IMAD.WIDE.U32 R4, R19, R34, R16 ;  /* 0x0000002213047225 */ /* 0x000fc800078e0010 */
[C---:B------:R-:W-:Y:S01]  /*1e40*/  IMAD R3, R9.reuse, UR5, R8 ;  /* 0x0000000509037c24 */ /* 0x040fe2000f8e0208 */
[----:B------:R-:W-:Y:S01]  /*1e50*/  ULDC.64 UR4, c[0x0][0x328] ;  /* 0x0000ca0000047ab9 */ /* 0x000fe20000000a00 */
[----:B------:R-:W-:Y:S02]  /*1e60*/  IMAD R8, R208, R34, RZ ;  /* 0x00000022d0087224 */ /* 0x000fe400078e02ff */
[----:B------:R-:W-:-:S04]  /*1e70*/  IMAD.WIDE.U32 R40, R9, UR4, R6 ;  /* 0x0000000409287c25 */ /* 0x000fc8000f8e0006 */
[----:B------:R-:W-:Y:S02]  /*1e80*/  IMAD R11, R19, R35, R8 ;  /* 0x00000023130b7224 */ /* 0x000fe400078e0208 */
[----:B------:R-:W-:Y:S01]  /*1e90*/  IMAD R8, R0, UR4, RZ ;  /* 0x0000000400087c24 */ /* 0x000fe2000f8e02ff */
[----:B------:R-:W-:Y:S01]  /*1ea0*/  ULDC UR4, c[0x0][0x2e4] ;  /* 0x0000b90000047ab9 */ /* 0x000fe20000000800 */
[----:B------:R-:W-:Y:S01]  /*1eb0*/  IMAD.IADD R0, R45, 0x1, R3 ;  /* 0x000000012d007824 */ /* 0x000fe200078e0203 */
[----:B------:R-:W-:Y:S01]  /*1ec0*/  IADD3 R3, P0, R44, R4, RZ ;  /* 0x000000042c037210 */ /* 0x000fe20007f1e0ff */
[-C--:B------:R-:W-:Y:S01]  /*1ed0*/  IMAD R4, R208, R32.reuse, RZ ;  /* 0x00000020d0047224 */ /* 0x080fe200078e02ff */
[----:B------:R-:W-:Y:S01]  /*1ee0*/  ISETP.GE.AND P1, PT, R82, UR4, PT ;  /* 0x0000000452007c0c */ /* 0x000fe2000bf26270 */
[----:B------:R-:W-:Y:S01]  /*1ef0*/  IMAD R77, R9, UR5, R8 ;  /* 0x00000005094d7c24 */ /* 0x000fe2000f8e0208 */
[----:B------:R-:W-:Y:S01]  /*1f00*/  IADD3.X R26, R0, R5, R11, P0, !PT ;  /* 0x00000005001a7210 */ /* 0x000fe200007fe40b */
[C---:B------:R-:W-:Y:S01]  /*1f10*/  IMAD R21, R19.reuse, R33, R4 ;  /* 0x0000002113157224 */ /* 0x040fe200078e0204 */
[----:B------:R-:W-:Y:S01]  /*1f20*/  ISETP.GE.AND P0, PT, R16, UR4, PT ;  /* 0x0000000410007c0c */ /* 0x000fe2000bf06270 */
[----:B------:R-:W-:-:S04]  /*1f30*/  IMAD.WIDE.U32 R8, R19, R32, R16 ;  /* 0x0000002013087225 */ /* 0x000fc800078e0010 */
[----:B------:R-:W-:Y:S01]  /*1f40*/  IMAD.WIDE.U32 R4, R19, R32, R42 ;  /* 0x0000002013047225 */ /* 0x000fe200078e002a */
[----:B------:R-:W-:-:S03]  /*1f50*/  IADD3 R9, R21, R9, RZ ;  /* 0x0000000915097210 */ /* 0x000fc60007ffe0ff */
[-C--:B------:R-:W-:Y:S02]  /*1f60*/  IMAD R6, R208, R46.reuse, RZ ;  /* 0x0000002ed0067224 */ /* 0x080fe400078e02ff */
[----:B------:R-:W-:Y:S01]  /*1f70*/  IMAD.IADD R5, R5, 0x1, R21 ;  /* 0x0000000105057824 */ /* 0x000fe200078e0215 */
[----:B-----5:R-:W-:Y:S01]  /*1f80*/  SHF.R.S32.HI R21, RZ, 0x1f, R27 ;  /* 0x0000001fff157819 */ /* 0x020fe2000001141b */
[C---:B------:R-:W-:Y:S02]  /*1f90*/  IMAD R29, R19.reuse, R47, R6 ;  /* 0x0000002f131d7224 */ /* 0x040fe400078e0206 */
[----:B------:R-:W-:-:S04]  /*1fa0*/  IMAD.WIDE.U32 R6, R19, R46, R42 ;  /* 0x0000002e13067225 */ /* 0x000fc800078e002a */
[----:B------:R-:W-:Y:S01]  /*1fb0*/  IMAD R12, R21, R32, RZ ;  /* 0x00000020150c7224 */ /* 0x000fe200078e02ff */
[----:B------:R-:W-:Y:S01]  /*1fc0*/  IADD3 R7, R7, R29, RZ ;  /* 0x0000001d07077210 */ /* 0x000fe20007ffe0ff */
[----:B------:R-:W-:-:S04]  /*1fd0*/  IMAD.WIDE.U32 R10, R19, R46, R16 ;  /* 0x0000002e130a7225 */ /* 0x000fc800078e0010 */
[----:B------:R-:W-:Y:S02]  /*1fe0*/  IMAD R13, R27, R33, R12 ;  /* 0x000000211b0d7224 */ /* 0x000fe400078e020c */
[----:B------:R-:W-:Y:S02]  /*1ff0*/  IMAD.IADD R11, R29, 0x1, R11 ;  /* 0x000000011d0b7824 */ /* 0x000fe400078e020b */
[-C--:B------:R-:W-:Y:S02]  /*2000*/  IMAD R12, R21, R46.reuse, RZ ;  /* 0x0000002e150c7224 */ /* 0x080fe400078e02ff */
[----:B------:R-:W-:-:S04]  /*2010*/  IMAD.WIDE.U32 R28, R27, R46, R10 ;  /* 0x0000002e1b1c7225 */ /* 0x000fc800078e000a */
[C---:B------:R-:W-:Y:S02]  /*2020*/  IMAD R73, R27.reuse, R47, R12 ;  /* 0x0000002f1b497224 */ /* 0x040fe400078e020c */
[C---:B------:R-:W-:Y:S02]  /*2030*/  IMAD.WIDE.U32 R20, R27.reuse, R46, R6 ;  /* 0x0000002e1b147225 */ /* 0x040fe400078e0006 */
[----:B------:R-:W2:Y:S02]  /*2040*/  LDC.64 R46, c[0x0][0x2d8] ;  /* 0x0000b600ff2e7b82 */ /* 0x000ea40000000a00 */
[----:B------:R-:W-:Y:S01]  /*2050*/  IMAD.WIDE.U32 R36, R27, R32, R4 ;  /* 0x000000201b247225 */ /* 0x000fe200078e0004 */
[----:B------:R-:W-:-:S03]  /*2060*/  LOP3.LUT R5, R61, 0x18, R16, 0xf8, !PT ;  /* 0x000000183d057812 */ /* 0x000fc600078ef810 */
[----:B------:R-:W-:Y:S01]  /*2070*/  IMAD.WIDE.U32 R38, R27, R32, R8 ;  /* 0x000000201b267225 */ /* 0x000fe200078e0008 */
[-C--:B------:R-:W-:Y:S02]  /*2080*/  LOP3.LUT R4, R5, R64.reuse, RZ, 0x3c, !PT ;  /* 0x0000004005047212 */ /* 0x080fe400078e3cff */
[----:B------:R-:W-:Y:S01]  /*2090*/  LOP3.LUT R5, R61, 0x38, R50, 0xf8, !PT ;  /* 0x000000383d057812 */ /* 0x000fe200078ef832 */
[----:B------:R-:W-:Y:S01]  /*20a0*/  IMAD.IADD R69, R73, 0x1, R29 ;  /* 0x0000000149457824 */ /* 0x000fe200078e021d */
[----:B------:R-:W-:Y:S01]  /*20b0*/  IADD3 R68, R37, R13, RZ ;  /* 0x0000000d25447210 */ /* 0x000fe20007ffe0ff */
[----:B------:R-:W-:Y:S01]  /*20c0*/  IMAD R67, R189, 0x200, R4 ;  /* 0x00000200bd437824 */ /* 0x000fe200078e0204 */
[----:B------:R-:W-:Y:S01]  /*20d0*/  LOP3.LUT R70, R5, R64, RZ, 0x3c, !PT ;  /* 0x0000004005467212 */ /* 0x000fe200078e3cff */
[----:B------:R-:W-:Y:S02]  /*20e0*/  IMAD.IADD R66, R13, 0x1, R39 ;  /* 0x000000010d427824 */ /* 0x000fe400078e0227 */
[----:B------:R-:W-:-:S02]  /*20f0*/  IMAD.IADD R73, R21, 0x1, R73 ;  /* 0x0000000115497824 */ /* 0x000fc400078e0249 */
[----:B------:R-:W-:Y:S02]  /*2100*/  IMAD R70, R189, 0x200, R70 ;  /* 0x00000200bd467824 */ /* 0x000fe400078e0246 */
[----:B01----:R-:W-:-:S07]  /*2110*/  IMAD.IADD R77, R41, 0x1, R77 ;  /* 0x00000001294d7824 */ /* 0x003fce00078e024d */
.L_x_485:
[----:B------:R-:W-:Y:S01]  /*2120*/  IADD3 R51, R51, -0x1, RZ ;  /* 0xffffffff33337810 */ /* 0x000fe20007ffe0ff */
[----:B--2---:R-:W-:Y:S01]  /*2130*/  IMAD.SHL.U32 R32, R22, 0x1000, RZ ;  /* 0x0000100016207824 */ /* 0x004fe200078e00ff */
[----:B------:R-:W-:Y:S01]  /*2140*/  ISETP.GE.AND P3, PT, R63, 0x1, PT ;  /* 0x000000013f00780c */ /* 0x000fe20003f66270 */
[----:B------:R-:W-:Y:S05]  /*2150*/  YIELD ;  /* 0x0000000000007946 */ /* 0x000fea0003800000 */
[----:B------:R-:W-:Y:S01]  /*2160*/  SHF.R.S32.HI R76, RZ, 0x1f, R51 ;  /* 0x0000001fff4c7819 */ /* 0x000fe20000011433 */
[-C--:B------:R-:W-:Y:S01]  /*2170*/  IMAD R4, R52, R51.reuse, RZ ;  /* 0x0000003334047224 */ /* 0x080fe200078e02ff */
[----:B------:R-:W-:Y:S01]  /*2180*/  BSSY B0, `(.L_x_456) ;  /* 0x0000175000007945 */ /* 0x000fe20003800000 */
[----:B---3--:R-:W-:-:S04]  /*2190*/  IMAD.WIDE.U32 R14, R53, R51, RZ ;  /* 0x00000033350e7225 */ /* 0x008fc800078e00ff */
[----:B------:R-:W-:Y:S01]  /*21a0*/  IMAD R5, R76, R53, R4 ;  /* 0x000000354c057224 */ /* 0x000fe200078e0204 */
[----:B------:R-:W-:-:S03]  /*21b0*/  IADD3 R4, P2, R3, R14, RZ ;  /* 0x0000000e03047210 */ /* 0x000fc60007f5e0ff */
[----:B------:R-:W-:Y:S01]  /*21c0*/  IMAD.IADD R79, R15, 0x1, R5 ;  /* 0x000000010f4f7824 */ /* 0x000fe200078e0205 */
[----:B------:R-:W-:Y:S02]  /*21d0*/  IADD3 R5, R67, R32, RZ ;  /* 0x0000002043057210 */ /* 0x000fe40007ffe0ff */
[----:B--2---:R-:W-:Y:S01]  /*21e0*/  LEA R12, P4, R4, R46, 0x1 ;  /* 0x0000002e040c7211 */ /* 0x004fe200078808ff */
[----:B------:R-:W-:Y:S01]  /*21f0*/  IMAD.X R6, R79, 0x1, R26, P2 ;  /* 0x000000014f067824 */ /* 0x000fe200010e061a */
[----:B------:R-:W-:Y:S01]  /*2200*/  ISETP.GT.AND P2, PT, R51, R31, PT ;  /* 0x0000001f3300720c */ /* 0x000fe20003f44270 */
[----:B------:R-:W-:-:S03]  /*2210*/  IMAD R33, R5, 0x2, R2 ;  /* 0x0000000205217824 */ /* 0x000fc600078e0202 */
[----:B------:R-:W-:Y:S01]  /*2220*/  LEA.HI.X R13, R4, R47, R6, 0x1, P4 ;  /* 0x0000002f040d7211 */ /* 0x000fe200020f0c06 */
[----:B------:R-:W-:Y:S08]  /*2230*/  @!P3 BRA `(.L_x_457) ;  /* 0x000000140044b947 */ /* 0x000ff00003800000 */
[----:B------:R-:W-:Y:S01]  /*2240*/  ULDC.U8 UR4, c[0x0][0x3f0] ;  /* 0x0000fc0000047ab9 */ /* 0x000fe20000000000 */
[-C--:B------:R-:W-:Y:S01]  /*2250*/  IMAD R6, R54, R51.reuse, RZ ;  /* 0x0000003336067224 */ /* 0x080fe200078e02ff */
[----:B------:R-:W-:Y:S01]  /*2260*/  ISETP.NE.AND P3, PT, RZ, UR4, PT ;  /* 0x00000004ff007c0c */ /* 0x000fe2000bf65270 */
[----:B------:R-:W-:-:S04]  /*2270*/  IMAD.WIDE.U32 R4, R55, R51, RZ ;  /* 0x0000003337047225 */ /* 0x000fc800078e00ff */
[----:B------:R-:W-:-:S04]  /*2280*/  IMAD R7, R76, R55, R6 ;  /* 0x000000374c077224 */ /* 0x000fc800078e0206 */
[----:B------:R-:W-:-:S04]  /*2290*/  IMAD.IADD R59, R5, 0x1, R7 ;  /* 0x00000001053b7824 */ /* 0x000fc800078e0207 */
[----:B------:R-:W-:Y:S05]  /*22a0*/  @!P3 BRA `(.L_x_458) ;  /* 0x00000008007cb947 */ /* 0x000fea0003800000 */
[----:B------:R-:W-:Y:S01]  /*22b0*/  IMAD R58, R51, -0x40, R24 ;  /* 0xffffffc0333a7824 */ /* 0x000fe200078e0218 */
[----:B------:R-:W-:Y:S01]  /*22c0*/  BSSY B1, `(.L_x_459) ;  /* 0x000001e000017945 */ /* 0x000fe20003800000 */
[----:B------:R-:W-:Y:S02]  /*22d0*/  CS2R R8, SRZ ;  /* 0x0000000000087805 */ /* 0x000fe4000001ff00 */
[----:B------:R-:W-:Y:S02]  /*22e0*/  CS2R R34, SRZ ;  /* 0x0000000000227805 */ /* 0x000fe4000001ff00 */
[----:B------:R-:W-:Y:S02]  /*22f0*/  CS2R R10, SRZ ;  /* 0x00000000000a7805 */ /* 0x000fe4000001ff00 */
[----:B------:R-:W-:Y:S02]  /*2300*/  VIMNMX R58, R58, 0x40, PT ;  /* 0x000000403a3a7848 */ /* 0x000fe40003fe0100 */
[----:B------:R-:W-:-:S02]  /*2310*/  CS2R R14, SRZ ;  /* 0x00000000000e7805 */ /* 0x000fc4000001ff00 */
[----:B------:R-:W-:-:S13]  /*2320*/  ISETP.GE.AND P4, PT, R19, R58, PT ;  /* 0x0000003a1300720c */ /* 0x000fda0003f86270 */
[----:B------:R-:W-:Y:S05]  /*2330*/  @P4 BRA `(.L_x_460) ;  /* 0x0000000000584947 */ /* 0x000fea0003800000 */
[----:B------:R-:W-:Y:S01]  /*2340*/  IMAD R6, R56, R51, RZ ;  /* 0x0000003338067224 */ /* 0x000fe200078e02ff */
[----:B------:R-:W-:Y:S01]  /*2350*/  IADD3 R7, P3, R36, R4, RZ ;  /* 0x0000000424077210 */ /* 0x000fe20007f7e0ff */
[----:B------:R-:W-:Y:S01]  /*2360*/  IMAD.MOV.U32 R72, RZ, RZ, R20 ;  /* 0x000000ffff487224 */ /* 0x000fe200078e0014 */
[----:B------:R-:W-:Y:S01]  /*2370*/  ULDC.64 UR4, c[0x0][0x3c8] ;  /* 0x0000f20000047ab9 */ /* 0x000fe20000000a00 */
[-C--:B------:R-:W-:Y:S01]  /*2380*/  IMAD R9, R76, R57.reuse, R6 ;  /* 0x000000394c097224 */ /* 0x080fe200078e0206 */
[----:B------:R-:W-:Y:S01]  /*2390*/  ULDC.64 UR6, c[0x0][0x3e0] ;  /* 0x0000f80000067ab9 */ /* 0x000fe20000000a00 */
[----:B------:R-:W-:Y:S01]  /*23a0*/  IMAD.WIDE.U32 R4, R51, R57, R72 ;  /* 0x0000003933047225 */ /* 0x000fe200078e0048 */
[----:B------:R-:W-:Y:S02]  /*23b0*/  IADD3.X R10, R59, R68, RZ, P3, !PT ;  /* 0x000000443b0a7210 */ /* 0x000fe40001ffe4ff */
[----:B------:R-:W-:Y:S01]  /*23c0*/  LEA R6, P3, R7, UR4, 0x1 ;  /* 0x0000000407067c11 */ /* 0x000fe2000f8608ff */
[----:B------:R-:W-:Y:S01]  /*23d0*/  IMAD.IADD R5, R5, 0x1, R9 ;  /* 0x0000000105057824 */ /* 0x000fe200078e0209 */
[----:B------:R-:W-:Y:S01]  /*23e0*/  LEA R78, P5, R4, UR6, 0x1 ;  /* 0x00000006044e7c11 */ /* 0x000fe2000f8a08ff */
[----:B------:R-:W-:Y:S01]  /*23f0*/  VIADD R8, R42, 0x10 ;  /* 0x000000102a087836 */ /* 0x000fe20000000000 */
[----:B------:R-:W-:-:S02]  /*2400*/  LEA.HI.X R7, R7, UR5, R10, 0x1, P3 ;  /* 0x0000000507077c11 */ /* 0x000fc400098f0c0a */
[----:B------:R-:W-:Y:S02]  /*2410*/  CS2R R10, SRZ ;  /* 0x00000000000a7805 */ /* 0x000fe4000001ff00 */
[----:B------:R-:W-:Y:S02]  /*2420*/  LEA.HI.X R79, R4, UR7, R5, 0x1, P5 ;  /* 0x00000007044f7c11 */ /* 0x000fe4000a8f0c05 */
[-C--:B------:R-:W-:Y:S02]  /*2430*/  ISETP.GE.AND P3, PT, R42, R63.reuse, PT ;  /* 0x0000003f2a00720c */ /* 0x080fe40003f66270 */
[----:B------:R-:W-:Y:S02]  /*2440*/  ISETP.GE.AND P5, PT, R8, R63, PT ;  /* 0x0000003f0800720c */ /* 0x000fe40003fa6270 */
[----:B------:R-:W-:-:S09]  /*2450*/  CS2R R8, SRZ ;  /* 0x0000000000087805 */ /* 0x000fd2000001ff00 */
[----:B------:R0:W5:Y:S04]  /*2460*/  @!P3 LDG.E.64 R34, desc[UR40][R6.64] ;  /* 0x000000280622b981 */ /* 0x000168000c1e1b00 */
[----:B------:R0:W5:Y:S04]  /*2470*/  @!P5 LDG.E.64 R8, desc[UR40][R6.64+0x20] ;  /* 0x000020280608d981 */ /* 0x000168000c1e1b00 */
[----:B------:R0:W5:Y:S04]  /*2480*/  @!P3 LDG.E.64 R14, desc[UR40][R78.64] ;  /* 0x000000284e0eb981 */ /* 0x000168000c1e1b00 */
[----:B------:R0:W5:Y:S02]  /*2490*/  @!P5 LDG.E.64 R10, desc[UR40][R78.64+0x20] ;  /* 0x000020284e0ad981 */ /* 0x000164000c1e1b00 */
.L_x_460:
[----:B------:R-:W-:Y:S05]  /*24a0*/  BSYNC B1 ;  /* 0x0000000000017941 */ /* 0x000fea0003800000 */
.L_x_459:
[----:B------:R-:W-:Y:S01]  /*24b0*/  ISETP.NE.AND P3, PT, R184, 0x3, PT ;  /* 0x00000003b800780c */ /* 0x000fe20003f65270 */
[----:B-----5:R-:W-:Y:S01]  /*24c0*/  IMAD.MOV.U32 R4, RZ, RZ, R8 ;  /* 0x000000ffff047224 */ /* 0x020fe200078e0008 */
[----:B------:R-:W-:Y:S01]  /*24d0*/  MOV R5, R9 ;  /* 0x0000000900057202 */ /* 0x000fe20000000f00 */
[----:B0-----:R-:W-:Y:S02]  /*24e0*/  IMAD.MOV.U32 R6, RZ, RZ, R34 ;  /* 0x000000ffff067224 */ /* 0x001fe400078e0022 */
[----:B------:R-:W-:Y:S01]  /*24f0*/  IMAD.MOV.U32 R7, RZ, RZ, R35 ;  /* 0x000000ffff077224 */ /* 0x000fe200078e0023 */
[----:B------:R-:W-:Y:S01]  /*2500*/  PRMT R84, R4, 0x5410, R5 ;  /* 0x0000541004547816 */ /* 0x000fe20000000005 */
[----:B------:R-:W-:Y:S01]  /*2510*/  IMAD.MOV.U32 R4, RZ, RZ, R10 ;  /* 0x000000ffff047224 */ /* 0x000fe200078e000a */
[----:B------:R-:W-:Y:S02]  /*2520*/  MOV R5, R11 ;  /* 0x0000000b00057202 */ /* 0x000fe40000000f00 */
[----:B------:R-:W-:Y:S01]  /*2530*/  PRMT R79, R6, 0x5410, R7 ;  /* 0x00005410064f7816 */ /* 0x000fe20000000007 */
[----:B------:R-:W-:Y:S01]  /*2540*/  IMAD.MOV.U32 R6, RZ, RZ, R14 ;  /* 0x000000ffff067224 */ /* 0x000fe200078e000e */
[----:B------:R-:W-:Y:S01]  /*2550*/  PRMT R85, R4, 0x5410, R5 ;  /* 0x0000541004557816 */ /* 0x000fe20000000005 */
[----:B------:R-:W-:-:S05]  /*2560*/  IMAD.MOV.U32 R7, RZ, RZ, R15 ;  /* 0x000000ffff077224 */ /* 0x000fca00078e000f */
[----:B------:R-:W-:Y:S01]  /*2570*/  PRMT R86, R6, 0x5410, R7 ;  /* 0x0000541006567816 */ /* 0x000fe20000000007 */
[----:B------:R-:W-:Y:S06]  /*2580*/  @!P3 BRA `(.L_x_461) ;  /* 0x000000000004b947 */ /* 0x000fec0003800000 */
[----:B------:R-:W-:Y:S01]  /*2590*/  BPT.TRAP 0x1 ;  /* 0x000000040000795c */ /* 0x000fe20000300000 */
.L_x_461:
[----:B------:R-:W-:Y:S01]  /*25a0*/  IMAD R72, R22, 0x8, R2 ;  /* 0x0000000816487824 */ /* 0x000fe200078e0202 */
[----:B------:R-:W-:Y:S01]  /*25b0*/  SHF.L.U32 R59, R185, 0x1f, RZ ;  /* 0x0000001fb93b7819 */ /* 0x000fe200000006ff */
[----:B------:R-:W-:Y:S03]  /*25c0*/  BSSY B1, `(.L_x_462) ;  /* 0x0000003000017945 */ /* 0x000fe60003800000 */
[----:B------:R-:W0:Y:S02]  /*25d0*/  SYNCS.PHASECHK.TRANS64.TRYWAIT P5, [R72+URZ+0x28c90], R59 ;  /* 0x028c903b480075a7 */ /* 0x000e2400080a017f */
[----:B0-----:R-:W-:Y:S05]  /*25e0*/  @!P5 BRA `(.L_x_463) ;  /* 0x0000011c0088d947 */ /* 0x001fea0003800000 */
.L_x_671:
[----:B------:R-:W-:Y:S05]  /*25f0*/  BSYNC B1 ;  /* 0x0000000000017941 */ /* 0x000fea0003800000 */
.L_x_462:
[----:B------:R-:W-:Y:S05]  /*2600*/  @P4 BRA `(.L_x_464) ;  /* 0x0000001000b04947 */ /* 0x000fea0003800000 */
[----:B------:R-:W-:Y:S04]  /*2610*/  BSSY B1, `(.L_x_465) ;  /* 0x0000031000017945 */ /* 0x000fe80003800000 */
[----:B------:R-:W-:Y:S05]  /*2620*/  @P0 BRA `(.L_x_466) ;  /* 0x0000000000bc0947 */ /* 0x000fea0003800000 */
[----:B------:R1:W2:Y:S01]  /*2630*/  LDS.128 R4, [R33+0x22400] ;  /* 0x0224000021047984 */ /* 0x0002a20000000c00 */
[----:B------:R-:W-:Y:S01]  /*2640*/  ISETP.GE.AND P4, PT, R42, R63, PT ;  /* 0x0000003f2a00720c */ /* 0x000fe20003f86270 */
[----:B------:R-:W-:-:S12]  /*2650*/  BSSY B2, `(.L_x_467) ;  /* 0x000002b000027945 */ /* 0x000fd80003800000 */
[----:B-1----:R-:W-:Y:S05]  /*2660*/  @P4 BRA `(.L_x_468) ;  /* 0x0000000000a44947 */ /* 0x002fea0003800000 */
[--C-:B------:R-:W-:Y:S02]  /*2670*/  SHF.R.U64 R33, R34, 0x10, R35.reuse ;  /* 0x0000001022217819 */ /* 0x100fe40000001223 */
[----:B------:R-:W-:Y:S02]  /*2680*/  SHF.R.U32.HI R34, RZ, 0x10, R35 ;  /* 0x00000010ff227819 */ /* 0x000fe40000011623 */
[--C-:B------:R-:W-:Y:S01]  /*2690*/  SHF.R.U64 R35, R14, 0x10, R15.reuse ;  /* 0x000000100e237819 */ /* 0x100fe2000000120f */
[----:B------:R-:W-:Y:S01]  /*26a0*/  HADD2.F32 R33, -RZ, R33.H0_H0 ;  /* 0x20000021ff217230 */ /* 0x000fe20000004100 */
[----:B------:R-:W-:Y:S01]  /*26b0*/  SHF.R.U32.HI R76, RZ, 0x10, R15 ;  /* 0x00000010ff4c7819 */ /* 0x000fe2000001160f */
[----:B--2---:R-:W-:Y:S01]  /*26c0*/  HADD2.F32 R15, -RZ, R7.H1_H1 ;  /* 0x30000007ff0f7230 */ /* 0x004fe20000004100 */
[----:B------:R-:W-:Y:S01]  /*26d0*/  MOV R14, R6 ;  /* 0x00000006000e7202 */ /* 0x000fe20000000f00 */
[----:B------:R-:W-:Y:S02]  /*26e0*/  HADD2.F32 R35, -RZ, R35.H0_H0 ;  /* 0x20000023ff237230 */ /* 0x000fe40000004100 */
[----:B------:R-:W-:-:S02]  /*26f0*/  HADD2.F32 R6, -RZ, R5.H1_H1 ;  /* 0x30000005ff067230 */ /* 0x000fc40000004100 */
[----:B------:R-:W-:Y:S02]  /*2700*/  HADD2.F32 R5, -RZ, R5.H0_H0 ;  /* 0x20000005ff057230 */ /* 0x000fe40000004100 */
[----:B------:R-:W-:Y:S02]  /*2710*/  HADD2.F32 R76, -RZ, R76.H0_H0 ;  /* 0x2000004cff4c7230 */ /* 0x000fe40000004100 */
[CC--:B------:R-:W-:Y:S01]  /*2720*/  FMUL.FTZ R78, R6.reuse, R35.reuse ;  /* 0x00000023064e7220 */ /* 0x0c0fe20000410000 */
[----:B------:R-:W-:Y:S02]  /*2730*/  HADD2.F32 R7, -RZ, R7.H0_H0 ;  /* 0x20000007ff077230 */ /* 0x000fe40000004100 */
[----:B------:R-:W-:Y:S01]  /*2740*/  FMUL.FTZ R35, R5, R35 ;  /* 0x0000002305237220 */ /* 0x000fe20000410000 */
[----:B------:R-:W-:Y:S02]  /*2750*/  HADD2.F32 R34, -RZ, R34.H0_H0 ;  /* 0x20000022ff227230 */ /* 0x000fe40000004100 */
[-C--:B------:R-:W-:Y:S01]  /*2760*/  FMUL.FTZ R80, R15, R76.reuse ;  /* 0x0000004c0f507220 */ /* 0x080fe20000410000 */
[-C--:B------:R-:W-:Y:S01]  /*2770*/  FFMA.FTZ R78, R5, R33.reuse, -R78 ;  /* 0x00000021054e7223 */ /* 0x080fe2000001084e */
[----:B------:R-:W-:Y:S01]  /*2780*/  FMUL.FTZ R76, R7, R76 ;  /* 0x0000004c074c7220 */ /* 0x000fe20000410000 */
[----:B------:R-:W-:Y:S01]  /*2790*/  FFMA.FTZ R81, R6, R33, R35 ;  /* 0x0000002106517223 */ /* 0x000fe20000010023 */
[----:B------:R-:W-:-:S02]  /*27a0*/  HADD2.F32 R5, -RZ, R4.H1_H1 ;  /* 0x30000004ff057230 */ /* 0x000fc40000004100 */
[-C--:B------:R-:W-:Y:S01]  /*27b0*/  FFMA.FTZ R80, R7, R34.reuse, -R80 ;  /* 0x0000002207507223 */ /* 0x080fe20000010850 */
[----:B------:R-:W-:Y:S02]  /*27c0*/  HADD2.F32 R33, -RZ, R86.H0_H0 ;  /* 0x20000056ff217230 */ /* 0x000fe40000004100 */
[----:B------:R-:W-:Y:S01]  /*27d0*/  FFMA.FTZ R83, R15, R34, R76 ;  /* 0x000000220f537223 */ /* 0x000fe2000001004c */
[----:B------:R-:W-:Y:S02]  /*27e0*/  HADD2.F32 R4, -RZ, R4.H0_H0 ;  /* 0x20000004ff047230 */ /* 0x000fe40000004100 */
[----:B------:R-:W-:Y:S02]  /*27f0*/  HADD2.F32 R35, -RZ, R86.H1_H1 ;  /* 0x30000056ff237230 */ /* 0x000fe40000004100 */
[--C-:B------:R-:W-:Y:S02]  /*2800*/  HADD2.F32 R6, -RZ, R14.reuse.H1_H1 ;  /* 0x3000000eff067230 */ /* 0x100fe40000004100 */
[----:B------:R-:W-:Y:S01]  /*2810*/  FMUL.FTZ R34, R4, R33 ;  /* 0x0000002104227220 */ /* 0x000fe20000410000 */
[----:B------:R-:W-:-:S02]  /*2820*/  HADD2.F32 R14, -RZ, R14.H0_H0 ;  /* 0x2000000eff0e7230 */ /* 0x000fc40000004100 */
[--C-:B------:R-:W-:Y:S02]  /*2830*/  HADD2.F32 R7, -RZ, R79.reuse.H0_H0 ;  /* 0x2000004fff077230 */ /* 0x100fe40000004100 */
[----:B------:R-:W-:Y:S02]  /*2840*/  HADD2.F32 R15, -RZ, R79.H1_H1 ;  /* 0x3000004fff0f7230 */ /* 0x000fe40000004100 */
[C---:B------:R-:W-:Y:S01]  /*2850*/  FMUL.FTZ R79, R5.reuse, R33 ;  /* 0x00000021054f7220 */ /* 0x040fe20000410000 */
[-C--:B------:R-:W-:Y:S01]  /*2860*/  FMUL.FTZ R33, R6, R35.reuse ;  /* 0x0000002306217220 */ /* 0x080fe20000410000 */
[----:B------:R-:W-:Y:S01]  /*2870*/  FMUL.FTZ R35, R14, R35 ;  /* 0x000000230e237220 */ /* 0x000fe20000410000 */
[-C--:B------:R-:W-:Y:S01]  /*2880*/  FFMA.FTZ R34, R5, R7.reuse, R34 ;  /* 0x0000000705227223 */ /* 0x080fe20000010022 */
[----:B------:R-:W-:Y:S01]  /*2890*/  FFMA.FTZ R79, R4, R7, -R79 ;  /* 0x00000007044f7223 */ /* 0x000fe2000001084f */
[-C--:B------:R-:W-:Y:S01]  /*28a0*/  FFMA.FTZ R33, R14, R15.reuse, -R33 ;  /* 0x0000000f0e217223 */ /* 0x080fe20000010821 */
[----:B------:R-:W-:Y:S01]  /*28b0*/  FFMA.FTZ R6, R6, R15, R35 ;  /* 0x0000000f06067223 */ /* 0x000fe20000010023 */
[----:B------:R-:W-:-:S02]  /*28c0*/  F2FP.F16.F32.PACK_AB R5, R81, R78 ;  /* 0x0000004e5105723e */ /* 0x000fc400000000ff */
[----:B------:R-:W-:Y:S02]  /*28d0*/  F2FP.F16.F32.PACK_AB R7, R83, R80 ;  /* 0x000000505307723e */ /* 0x000fe400000000ff */
[----:B------:R-:W-:Y:S02]  /*28e0*/  F2FP.F16.F32.PACK_AB R4, R34, R79 ;  /* 0x0000004f2204723e */ /* 0x000fe400000000ff */
[----:B------:R-:W-:-:S07]  /*28f0*/  F2FP.F16.F32.PACK_AB R6, R6, R33 ;  /* 0x000000210606723e */ /* 0x000fce00000000ff */
.L_x_468:
[----:B------:R-:W-:Y:S05]  /*2900*/  BSYNC B2 ;  /* 0x0000000000027941 */ /* 0x000fea0003800000 */
.L_x_467:
[----:B--2---:R1:W-:Y:S02]  /*2910*/  STG.E.128 desc[UR40][R12.64], R4 ;  /* 0x000000040c007986 */ /* 0x0043e4000c101d28 */
.L_x_466:
[----:B------:R-:W-:Y:S05]  /*2920*/  BSYNC B1 ;  /* 0x0000000000017941 */ /* 0x000fea0003800000 */
.L_x_465:
[----:B------:R-:W-:Y:S05]  /*2930*/  @P1 BRA `(.L_x_464) ;  /* 0x0000000c00e41947 */ /* 0x000fea0003800000 */
[----:B-1----:R-:W-:Y:S01]  /*2940*/  IMAD.MOV.U32 R5, RZ, RZ, 0x20 ;  /* 0x00000020ff057424 */ /* 0x002fe200078e00ff */
[----:B------:R-:W-:Y:S01]  /*2950*/  LOP3.LUT P4, RZ, R186, 0x4, RZ, 0xc0, !PT ;  /* 0x00000004baff7812 */ /* 0x000fe2000788c0ff */
[----:B------:R-:W-:Y:S01]  /*2960*/  VIADD R14, R42, 0x10 ;  /* 0x000000102a0e7836 */ /* 0x000fe20000000000 */
[----:B------:R-:W-:Y:S02]  /*2970*/  BSSY B1, `(.L_x_469) ;  /* 0x0000030000017945 */ /* 0x000fe40003800000 */
[----:B------:R-:W-:Y:S02]  /*2980*/  SEL R5, R5, 0xffffffe0, !P4 ;  /* 0xffffffe005057807 */ /* 0x000fe40006000000 */
[----:B------:R-:W-:Y:S02]  /*2990*/  ISETP.GE.AND P4, PT, R14, R63, PT ;  /* 0x0000003f0e00720c */ /* 0x000fe40003f86270 */
[----:B------:R-:W-:-:S05]  /*29a0*/  IADD3 R5, R5, R67, R32 ;  /* 0x0000004305057210 */ /* 0x000fca0007ffe020 */
[----:B------:R-:W-:-:S06]  /*29b0*/  IMAD R4, R5, 0x2, R2 ;  /* 0x0000000205047824 */ /* 0x000fcc00078e0202 */
[----:B------:R-:W1:Y:S01]  /*29c0*/  LDS.128 R4, [R4+0x22400] ;  /* 0x0224000004047984 */ /* 0x000e620000000c00 */
[----:B------:R-:W-:Y:S05]  /*29d0*/  @P4 BRA `(.L_x_470) ;  /* 0x0000000000a44947 */ /* 0x000fea0003800000 */
[--C-:B------:R-:W-:Y:S02]  /*29e0*/  SHF.R.U64 R15, R8, 0x10, R9.reuse ;  /* 0x00000010080f7819 */ /* 0x100fe40000001209 */
[----:B------:R-:W-:Y:S02]  /*29f0*/  SHF.R.U32.HI R14, RZ, 0x10, R9 ;  /* 0x00000010ff0e7819 */ /* 0x000fe40000011609 */
[--C-:B------:R-:W-:Y:S01]  /*2a00*/  SHF.R.U64 R9, R10, 0x10, R11.reuse ;  /* 0x000000100a097819 */ /* 0x100fe2000000120b */
[----:B------:R-:W-:Y:S01]  /*2a10*/  HADD2.F32 R10, -RZ, R15.H0_H0 ;  /* 0x2000000fff0a7230 */ /* 0x000fe20000004100 */
[----:B------:R-:W-:Y:S01]  /*2a20*/  SHF.R.U32.HI R32, RZ, 0x10, R11 ;  /* 0x00000010ff207819 */ /* 0x000fe2000001160b */
[----:B------:R-:W-:Y:S01]  /*2a30*/  HADD2.F32 R14, -RZ, R14.H0_H0 ;  /* 0x2000000eff0e7230 */ /* 0x000fe20000004100 */
[----:B-1----:R-:W-:Y:S01]  /*2a40*/  MOV R8, R6 ;  /* 0x0000000600087202 */ /* 0x002fe20000000f00 */
[----:B------:R-:W-:Y:S02]  /*2a50*/  HADD2.F32 R11, -RZ, R9.H0_H0 ;  /* 0x20000009ff0b7230 */ /* 0x000fe40000004100 */
[----:B------:R-:W-:-:S02]  /*2a60*/  HADD2.F32 R6, -RZ, R5.H1_H1 ;  /* 0x30000005ff067230 */ /* 0x000fc40000004100 */
[----:B------:R-:W-:Y:S02]  /*2a70*/  HADD2.F32 R5, -RZ, R5.H0_H0 ;  /* 0x20000005ff057230 */ /* 0x000fe40000004100 */
[----:B------:R-:W-:Y:S02]  /*2a80*/  HADD2.F32 R32, -RZ, R32.H0_H0 ;  /* 0x20000020ff207230 */ /* 0x000fe40000004100 */
[-C--:B------:R-:W-:Y:S01]  /*2a90*/  FMUL.FTZ R34, R6, R11.reuse ;  /* 0x0000000b06227220 */ /* 0x080fe20000410000 */
[--C-:B------:R-:W-:Y:S02]  /*2aa0*/  HADD2.F32 R9, -RZ, R7.reuse.H1_H1 ;  /* 0x30000007ff097230 */ /* 0x100fe40000004100 */
[C---:B------:R-:W-:Y:S01]  /*2ab0*/  FMUL.FTZ R11, R5.reuse, R11 ;  /* 0x0000000b050b7220 */ /* 0x040fe20000410000 */
[----:B------:R-:W-:Y:S02]  /*2ac0*/  HADD2.F32 R7, -RZ, R7.H0_H0 ;  /* 0x20000007ff077230 */ /* 0x000fe40000004100 */
[----:B------:R-:W-:Y:S01]  /*2ad0*/  FFMA.FTZ R34, R5, R10, -R34 ;  /* 0x0000000a05227223 */ /* 0x000fe20000010822 */
[----:B------:R-:W-:-:S02]  /*2ae0*/  HADD2.F32 R5, -RZ, R4.H1_H1 ;  /* 0x30000004ff057230 */ /* 0x000fc40000004100 */
[----:B------:R-:W-:Y:S01]  /*2af0*/  FMUL.FTZ R76, R9, R32 ;  /* 0x00000020094c7220 */ /* 0x000fe20000410000 */
[----:B------:R-:W-:Y:S01]  /*2b00*/  FFMA.FTZ R33, R6, R10, R11 ;  /* 0x0000000a06217223 */ /* 0x000fe2000001000b */
[C---:B------:R-:W-:Y:S01]  /*2b10*/  FMUL.FTZ R32, R7.reuse, R32 ;  /* 0x0000002007207220 */ /* 0x040fe20000410000 */
[--C-:B------:R-:W-:Y:S02]  /*2b20*/  HADD2.F32 R10, -RZ, R85.reuse.H0_H0 ;  /* 0x20000055ff0a7230 */ /* 0x100fe40000004100 */
[-C--:B------:R-:W-:Y:S01]  /*2b30*/  FFMA.FTZ R76, R7, R14.reuse, -R76 ;  /* 0x0000000e074c7223 */ /* 0x080fe2000001084c */
[----:B------:R-:W-:Y:S02]  /*2b40*/  HADD2.F32 R11, -RZ, R85.H1_H1 ;  /* 0x30000055ff0b7230 */ /* 0x000fe40000004100 */
[----:B------:R-:W-:Y:S01]  /*2b50*/  FFMA.FTZ R79, R9, R14, R32 ;  /* 0x0000000e094f7223 */ /* 0x000fe20000010020 */
[----:B------:R-:W-:Y:S02]  /*2b60*/  HADD2.F32 R6, -RZ, R8.H1_H1 ;  /* 0x30000008ff067230 */ /* 0x000fe40000004100 */
[----:B------:R-:W-:Y:S01]  /*2b70*/  FMUL.FTZ R15, R5, R10 ;  /* 0x0000000a050f7220 */ /* 0x000fe20000410000 */
[----:B------:R-:W-:-:S02]  /*2b80*/  HADD2.F32 R4, -RZ, R4.H0_H0 ;  /* 0x20000004ff047230 */ /* 0x000fc40000004100 */
[----:B------:R-:W-:Y:S02]  /*2b90*/  HADD2.F32 R8, -RZ, R8.H0_H0 ;  /* 0x20000008ff087230 */ /* 0x000fe40000004100 */
[-C--:B------:R-:W-:Y:S01]  /*2ba0*/  FMUL.FTZ R35, R6, R11.reuse ;  /* 0x0000000b06237220 */ /* 0x080fe20000410000 */
[--C-:B------:R-:W-:Y:S02]  /*2bb0*/  HADD2.F32 R7, -RZ, R84.reuse.H0_H0 ;  /* 0x20000054ff077230 */ /* 0x100fe40000004100 */
[----:B------:R-:W-:Y:S01]  /*2bc0*/  FMUL.FTZ R10, R4, R10 ;  /* 0x0000000a040a7220 */ /* 0x000fe20000410000 */
[----:B------:R-:W-:Y:S02]  /*2bd0*/  HADD2.F32 R9, -RZ, R84.H1_H1 ;  /* 0x30000054ff097230 */ /* 0x000fe40000004100 */
[----:B------:R-:W-:Y:S01]  /*2be0*/  FMUL.FTZ R11, R8, R11 ;  /* 0x0000000b080b7220 */ /* 0x000fe20000410000 */
[-C--:B------:R-:W-:Y:S01]  /*2bf0*/  FFMA.FTZ R15, R4, R7.reuse, -R15 ;  /* 0x00000007040f7223 */ /* 0x080fe2000001080f */
[----:B------:R-:W-:Y:S01]  /*2c00*/  FFMA.FTZ R10, R5, R7, R10 ;  /* 0x00000007050a7223 */ /* 0x000fe2000001000a */
[-C--:B------:R-:W-:Y:S01]  /*2c10*/  FFMA.FTZ R35, R8, R9.reuse, -R35 ;  /* 0x0000000908237223 */ /* 0x080fe20000010823 */
[----:B------:R-:W-:Y:S01]  /*2c20*/  FFMA.FTZ R6, R6, R9, R11 ;  /* 0x0000000906067223 */ /* 0x000fe2000001000b */
[----:B------:R-:W-:-:S02]  /*2c30*/  F2FP.F16.F32.PACK_AB R5, R33, R34 ;  /* 0x000000222105723e */ /* 0x000fc400000000ff */
[----:B------:R-:W-:Y:S02]  /*2c40*/  F2FP.F16.F32.PACK_AB R7, R79, R76 ;  /* 0x0000004c4f07723e */ /* 0x000fe400000000ff */
[----:B------:R-:W-:Y:S02]  /*2c50*/  F2FP.F16.F32.PACK_AB R4, R10, R15 ;  /* 0x0000000f0a04723e */ /* 0x000fe400000000ff */
[----:B------:R-:W-:-:S07]  /*2c60*/  F2FP.F16.F32.PACK_AB R6, R6, R35 ;  /* 0x000000230606723e */ /* 0x000fce00000000ff */
.L_x_470:
[----:B------:R-:W-:Y:S05]  /*2c70*/  BSYNC B1 ;  /* 0x0000000000017941 */ /* 0x000fea0003800000 */
.L_x_469:
[----:B-1----:R1:W-:Y:S01]  /*2c80*/  STG.E.128 desc[UR40][R12.64+0x40], R4 ;  /* 0x000040040c007986 */ /* 0x0023e2000c101d28 */
[----:B------:R-:W-:Y:S05]  /*2c90*/  BRA `(.L_x_464) ;  /* 0x0000000c000c7947 */ /* 0x000fea0003800000 */
.L_x_458:
[----:B------:R-:W-:Y:S01]  /*2ca0*/  IMAD R58, R51, -0x40, R24 ;  /* 0xffffffc0333a7824 */ /* 0x000fe200078e0218 */
[----:B------:R-:W-:-:S04]  /*2cb0*/  ISETP.GE.AND P4, PT, R16, R63, PT ;  /* 0x0000003f1000720c */ /* 0x000fc80003f86270 */
[----:B------:R-:W-:-:S04]  /*2cc0*/  VIMNMX R58, R58, 0x40, PT ;  /* 0x000000403a3a7848 */ /* 0x000fc80003fe0100 */
[----:B------:R-:W-:-:S13]  /*2cd0*/  ISETP.GE.OR P3, PT, R19, R58, P4 ;  /* 0x0000003a1300720c */ /* 0x000fda0002766670 */
[----:B------:R-:W0:Y:S01]  /*2ce0*/  @!P3 LDC.64 R12, c[0x0][0x3c8] ;  /* 0x0000f200ff0cbb82 */ /* 0x000e220000000a00 */
[----:B------:R-:W-:Y:S01]  /*2cf0*/  @!P3 IADD3 R6, P5, R38, R4, RZ ;  /* 0x000000042606b210 */ /* 0x000fe20007fbe0ff */
[----:B------:R-:W-:Y:S02]  /*2d00*/  @!P3 IMAD R4, R56, R51, RZ ;  /* 0x000000333804b224 */ /* 0x000fe400078e02ff */
[----:B------:R-:W-:Y:S02]  /*2d10*/  @!P3 IMAD.MOV.U32 R5, RZ, RZ, R69 ;  /* 0x000000ffff05b224 */ /* 0x000fe400078e0045 */
[----:B------:R-:W-:Y:S02]  /*2d20*/  @!P3 IMAD R11, R76, R57, R4 ;  /* 0x000000394c0bb224 */ /* 0x000fe400078e0204 */
[----:B------:R-:W1:Y:S01]  /*2d30*/  @!P3 LDC.64 R34, c[0x0][0x3e0] ;  /* 0x0000f800ff22bb82 */ /* 0x000e620000000a00 */
[----:B------:R-:W-:Y:S02]  /*2d40*/  @!P3 IMAD.MOV.U32 R4, RZ, RZ, R28 ;  /* 0x000000ffff04b224 */ /* 0x000fe400078e001c */
[----:B------:R-:W-:-:S02]  /*2d50*/  @!P3 IMAD.X R7, R59, 0x1, R66, P5 ;  /* 0x000000013b07b824 */ /* 0x000fc400028e0642 */
[----:B------:R-:W-:Y:S01]  /*2d60*/  @!P3 IMAD.WIDE.U32 R8, R51, R57, R4 ;  /* 0x000000393308b225 */ /* 0x000fe200078e0004 */
[----:B------:R-:W-:-:S04]  /*2d70*/  CS2R R4, SRZ ;  /* 0x0000000000047805 */ /* 0x000fc8000001ff00 */
[----:B------:R-:W-:Y:S02]  /*2d80*/  @!P3 IADD3 R9, R11, R9, RZ ;  /* 0x000000090b09b210 */ /* 0x000fe40007ffe0ff */
[----:B0-----:R-:W-:-:S04]  /*2d90*/  @!P3 LEA R12, P5, R6, R12, 0x1 ;  /* 0x0000000c060cb211 */ /* 0x001fc800078a08ff */
[----:B------:R-:W-:Y:S02]  /*2da0*/  @!P3 LEA.HI.X R13, R6, R13, R7, 0x1, P5 ;  /* 0x0000000d060db211 */ /* 0x000fe400028f0c07 */
[----:B------:R-:W-:Y:S02]  /*2db0*/  CS2R R6, SRZ ;  /* 0x0000000000067805 */ /* 0x000fe4000001ff00 */
[C---:B-1----:R-:W-:Y:S02]  /*2dc0*/  @!P3 LEA R34, P5, R8.reuse, R34, 0x1 ;  /* 0x000000220822b211 */ /* 0x042fe400078a08ff */
[----:B------:R-:W-:Y:S02]  /*2dd0*/  CS2R R10, SRZ ;  /* 0x00000000000a7805 */ /* 0x000fe4000001ff00 */
[----:B------:R-:W2:Y:S01]  /*2de0*/  @!P3 LDG.E.128 R4, desc[UR40][R12.64] ;  /* 0x000000280c04b981 */ /* 0x000ea2000c1e1d00 */
[----:B------:R-:W-:Y:S02]  /*2df0*/  @!P3 LEA.HI.X R35, R8, R35, R9, 0x1, P5 ;  /* 0x000000230823b211 */ /* 0x000fe400028f0c09 */
[----:B------:R-:W-:-:S06]  /*2e00*/  CS2R R8, SRZ ;  /* 0x0000000000087805 */ /* 0x000fcc000001ff00 */
[----:B------:R-:W3:Y:S01]  /*2e10*/  @!P3 LDG.E.128 R8, desc[UR40][R34.64] ;  /* 0x000000282208b981 */ /* 0x000ee2000c1e1d00 */
[----:B------:R-:W-:Y:S01]  /*2e20*/  ISETP.NE.AND P3, PT, R184, 0x3, PT ;  /* 0x00000003b800780c */ /* 0x000fe20003f65270 */
[----:B--2---:R-:W-:Y:S01]  /*2e30*/  IMAD.MOV.U32 R33, RZ, RZ, R6 ;  /* 0x000000ffff217224 */ /* 0x004fe200078e0006 */
[----:B------:R-:W-:Y:S01]  /*2e40*/  MOV R76, R5 ;  /* 0x00000005004c7202 */ /* 0x000fe20000000f00 */
[----:B------:R-:W-:Y:S02]  /*2e50*/  IMAD.MOV.U32 R72, RZ, RZ, R4 ;  /* 0x000000ffff487224 */ /* 0x000fe400078e0004 */
[----:B------:R-:W-:Y:S01]  /*2e60*/  IMAD.MOV.U32 R59, RZ, RZ, R7 ;  /* 0x000000ffff3b7224 */ /* 0x000fe200078e0007 */
[----:B------:R-:W-:Y:S02]  /*2e70*/  PRMT R84, R84, 0x5410, R76 ;  /* 0x0000541054547816 */ /* 0x000fe4000000004c */
[----:B------:R-:W-:Y:S01]  /*2e80*/  PRMT R97, R33, 0x5410, R72 ;  /* 0x0000541021617816 */ /* 0x000fe20000000048 */
[----:B---3--:R-:W-:Y:S01]  /*2e90*/  IMAD.MOV.U32 R12, RZ, RZ, R10 ;  /* 0x000000ffff0c7224 */ /* 0x008fe200078e000a */
[----:B------:R-:W-:Y:S01]  /*2ea0*/  PRMT R88, R88, 0x5410, R59 ;  /* 0x0000541058587816 */ /* 0x000fe2000000003b */
[----:B------:R-:W-:Y:S01]  /*2eb0*/  IMAD.MOV.U32 R13, RZ, RZ, R11 ;  /* 0x000000ffff0d7224 */ /* 0x000fe200078e000b */
[----:B------:R-:W-:Y:S01]  /*2ec0*/  MOV R34, R9 ;  /* 0x0000000900227202 */ /* 0x000fe20000000f00 */
[----:B------:R-:W-:-:S03]  /*2ed0*/  IMAD.MOV.U32 R33, RZ, RZ, R8 ;  /* 0x000000ffff217224 */ /* 0x000fc600078e0008 */
[----:B------:R-:W-:Y:S02]  /*2ee0*/  PRMT R88, R13, 0x7610, R88 ;  /* 0x000076100d587816 */ /* 0x000fe40000000058 */
[----:B------:R-:W-:Y:S02]  /*2ef0*/  PRMT R96, R12, 0x5410, R33 ;  /* 0x000054100c607816 */ /* 0x000fe40000000021 */
[----:B------:R-:W-:Y:S01]  /*2f00*/  PRMT R84, R34, 0x7610, R84 ;  /* 0x0000761022547816 */ /* 0x000fe20000000054 */
[----:B------:R-:W-:Y:S06]  /*2f10*/  @!P3 BRA `(.L_x_471) ;  /* 0x000000000004b947 */ /* 0x000fec0003800000 */
[----:B------:R-:W-:Y:S01]  /*2f20*/  BPT.TRAP 0x1 ;  /* 0x000000040000795c */ /* 0x000fe20000300000 */
.L_x_471:
[----:B------:R-:W-:Y:S01]  /*2f30*/  IMAD R72, R22, 0x8, R2 ;  /* 0x0000000816487824 */ /* 0x000fe200078e0202 */
[----:B------:R-:W-:Y:S01]  /*2f40*/  SHF.L.U32 R59, R185, 0x1f, RZ ;  /* 0x0000001fb93b7819 */ /* 0x000fe200000006ff */
[----:B------:R-:W-:Y:S03]  /*2f50*/  BSSY B1, `(.L_x_472) ;  /* 0x0000003000017945 */ /* 0x000fe60003800000 */
[----:B------:R-:W0:Y:S02]  /*2f60*/  SYNCS.PHASECHK.TRANS64.TRYWAIT P5, [R72+URZ+0x28c90], R59 ;  /* 0x028c903b480075a7 */ /* 0x000e2400080a017f */
[----:B0-----:R-:W-:Y:S05]  /*2f70*/  @!P5 BRA `(.L_x_473) ;  /* 0x000001140038d947 */ /* 0x001fea0003800000 */
.L_x_672:
[----:B------:R-:W-:Y:S05]  /*2f80*/  BSYNC B1 ;  /* 0x0000000000017941 */ /* 0x000fea0003800000 */
.L_x_472:
[C---:B------:R-:W-:Y:S01]  /*2f90*/  ISETP.GE.OR P5, PT, R19.reuse, R58, P0 ;  /* 0x0000003a1300720c */ /* 0x040fe200007a6670 */
[----:B------:R-:W-:Y:S01]  /*2fa0*/  ULDC.64 UR4, c[0x0][0x2f0] ;  /* 0x0000bc0000047ab9 */ /* 0x000fe20000000a00 */
[----:B------:R-:W-:Y:S02]  /*2fb0*/  IMAD.MOV.U32 R78, RZ, RZ, R14 ;  /* 0x000000ffff4e7224 */ /* 0x000fe400078e000e */
[----:B------:R-:W-:Y:S02]  /*2fc0*/  IMAD R12, R208, UR4, RZ ;  /* 0x00000004d00c7c24 */ /* 0x000fe4000f8e02ff */
[----:B------:R-:W-:-:S04]  /*2fd0*/  IMAD.WIDE.U32 R78, R19, UR4, R78 ;  /* 0x00000004134e7c25 */ /* 0x000fc8000f8e004e */
[----:B------:R-:W-:-:S03]  /*2fe0*/  IMAD R95, R19, UR5, R12 ;  /* 0x00000005135f7c24 */ /* 0x000fc6000f8e020c */
[----:B------:R-:W-:Y:S05]  /*2ff0*/  @P5 BRA `(.L_x_464) ;  /* 0x0000000800345947 */ /* 0x000fea0003800000 */
[----:B------:R-:W-:Y:S01]  /*3000*/  IMAD.IADD R95, R95, 0x1, R79 ;  /* 0x000000015f5f7824 */ /* 0x000fe200078e024f */
[----:B------:R-:W-:Y:S01]  /*3010*/  IADD3 R76, P5, P6, R44, R78, R71 ;  /* 0x0000004e2c4c7210 */ /* 0x000fe20007ebe047 */
[----:B------:R-:W-:Y:S01]  /*3020*/  BSSY B1, `(.L_x_474) ;  /* 0x0000068000017945 */ /* 0x000fe20003800000 */
[C---:B------:R-:W-:Y:S02]  /*3030*/  IADD3 R12, -R65.reuse, R62, RZ ;  /* 0x0000003e410c7210 */ /* 0x040fe40007ffe1ff */
[----:B------:R-:W-:Y:S02]  /*3040*/  IADD3.X R81, R0, R95, R75, P5, P6 ;  /* 0x0000005f00517210 */ /* 0x000fe40002fec44b */
[----:B------:R-:W-:Y:S02]  /*3050*/  ISETP.NE.AND P6, PT, R74, RZ, PT ;  /* 0x000000ff4a00720c */ /* 0x000fe40003fc5270 */
[----:B------:R-:W-:Y:S02]  /*3060*/  LEA R80, P5, R76, R46, 0x1 ;  /* 0x0000002e4c507211 */ /* 0x000fe400078a08ff */
[----:B------:R-:W-:-:S02]  /*3070*/  SEL R12, R65, R12, !P6 ;  /* 0x0000000c410c7207 */ /* 0x000fc40007000000 */
[----:B------:R-:W-:Y:S02]  /*3080*/  LEA.HI.X R81, R76, R47, R81, 0x1, P5 ;  /* 0x0000002f4c517211 */ /* 0x000fe400028f0c51 */
[----:B------:R-:W-:-:S04]  /*3090*/  SHF.R.S32.HI R13, RZ, 0x1f, R12 ;  /* 0x0000001fff0d7819 */ /* 0x000fc8000001140c */
[----:B------:R-:W-:-:S04]  /*30a0*/  LEA.HI R13, R13, R12, RZ, 0x4 ;  /* 0x0000000c0d0d7211 */ /* 0x000fc800078f20ff */
[----:B------:R-:W-:-:S04]  /*30b0*/  SHF.R.S32.HI R13, RZ, 0x4, R13 ;  /* 0x00000004ff0d7819 */ /* 0x000fc8000001140d */
[----:B------:R-:W-:-:S05]  /*30c0*/  LEA.HI.SX32 R13, R50, R13, 0x1d ;  /* 0x0000000d320d7211 */ /* 0x000fca00078feaff */
[----:B------:R-:W-:-:S05]  /*30d0*/  IMAD.SHL.U32 R83, R13, 0x8, RZ ;  /* 0x000000080d537824 */ /* 0x000fca00078e00ff */
[----:B------:R-:W-:-:S04]  /*30e0*/  LOP3.LUT R13, R61, 0x38, R83, 0xf8, !PT ;  /* 0x000000383d0d7812 */ /* 0x000fc800078ef853 */
[----:B------:R-:W-:Y:S01]  /*30f0*/  LOP3.LUT R12, R13, R64, RZ, 0x3c, !PT ;  /* 0x000000400d0c7212 */ /* 0x000fe200078e3cff */
[----:B------:R-:W-:-:S04]  /*3100*/  IMAD.IADD R13, R70, 0x1, R32 ;  /* 0x00000001460d7824 */ /* 0x000fc800078e0220 */
[----:B------:R-:W-:Y:S02]  /*3110*/  IMAD R15, R189, 0x200, R12 ;  /* 0x00000200bd0f7824 */ /* 0x000fe400078e020c */
[----:B------:R-:W-:-:S03]  /*3120*/  IMAD R13, R13, 0x2, R2 ;  /* 0x000000020d0d7824 */ /* 0x000fc600078e0202 */
[----:B------:R-:W-:-:S05]  /*3130*/  IADD3 R15, R32, R15, RZ ;  /* 0x0000000f200f7210 */ /* 0x000fca0007ffe0ff */
[----:B------:R-:W-:Y:S02]  /*3140*/  IMAD R32, R15, 0x2, R2 ;  /* 0x000000020f207824 */ /* 0x000fe400078e0202 */
[----:B------:R-:W1:Y:S04]  /*3150*/  LDS.128 R12, [R13+0x22400] ;  /* 0x022400000d0c7984 */ /* 0x000e680000000c00 */
[----:B------:R-:W2:Y:S01]  /*3160*/  LDS.128 R32, [R32+0x22400] ;  /* 0x0224000020207984 */ /* 0x000ea20000000c00 */
[----:B------:R-:W-:Y:S05]  /*3170*/  @P4 BRA `(.L_x_475) ;  /* 0x0000000400484947 */ /* 0x000fea0003800000 */
[--C-:B------:R-:W-:Y:S02]  /*3180*/  SHF.R.U64 R92, R8, 0x10, R9.reuse ;  /* 0x00000010085c7819 */ /* 0x100fe40000001209 */
[----:B------:R-:W-:Y:S02]  /*3190*/  SHF.R.U32.HI R8, RZ, 0x10, R9 ;  /* 0x00000010ff087819 */ /* 0x000fe40000011609 */
[--C-:B------:R-:W-:Y:S01]  /*31a0*/  SHF.R.U64 R94, R4, 0x10, R5.reuse ;  /* 0x00000010045e7819 */ /* 0x100fe20000001205 */
[----:B-1----:R-:W-:Y:S01]  /*31b0*/  HADD2.F32 R4, -RZ, R13.H0_H0 ;  /* 0x2000000dff047230 */ /* 0x002fe20000004100 */
[----:B------:R-:W-:Y:S01]  /*31c0*/  SHF.R.U32.HI R76, RZ, 0x10, R5 ;  /* 0x00000010ff4c7819 */ /* 0x000fe20000011605 */
[--C-:B--2---:R-:W-:Y:S01]  /*31d0*/  HADD2.F32 R5, -RZ, R33.reuse.H0_H0 ;  /* 0x20000021ff057230 */ /* 0x104fe20000004100 */
[--C-:B------:R-:W-:Y:S01]  /*31e0*/  SHF.R.U64 R93, R6, 0x10, R7.reuse ;  /* 0x00000010065d7819 */ /* 0x100fe20000001207 */
[----:B------:R-:W-:Y:S01]  /*31f0*/  HADD2.F32 R33, -RZ, R33.H1_H1 ;  /* 0x30000021ff217230 */ /* 0x000fe20000004100 */
[----:B------:R-:W-:Y:S01]  /*3200*/  SHF.R.U32.HI R87, RZ, 0x10, R7 ;  /* 0x00000010ff577819 */ /* 0x000fe20000011607 */
[----:B------:R-:W-:Y:S01]  /*3210*/  HADD2.F32 R7, -RZ, R84.H0_H0 ;  /* 0x20000054ff077230 */ /* 0x000fe20000004100 */
[--C-:B------:R-:W-:Y:S01]  /*3220*/  SHF.R.U64 R91, R10, 0x10, R11.reuse ;  /* 0x000000100a5b7819 */ /* 0x100fe2000000120b */
[----:B------:R-:W-:Y:S01]  /*3230*/  HADD2.F32 R10, -RZ, R8.H0_H0 ;  /* 0x20000008ff0a7230 */ /* 0x000fe20000004100 */
[----:B------:R-:W-:Y:S01]  /*3240*/  SHF.R.U32.HI R11, RZ, 0x10, R11 ;  /* 0x00000010ff0b7819 */ /* 0x000fe2000001160b */
[----:B------:R-:W-:-:S02]  /*3250*/  HADD2.F32 R13, -RZ, R13.H1_H1 ;  /* 0x3000000dff0d7230 */ /* 0x000fc40000004100 */
[-C--:B------:R-:W-:Y:S01]  /*3260*/  FMUL.FTZ R9, R5, R7.reuse ;  /* 0x0000000705097220 */ /* 0x080fe20000410000 */
[----:B------:R-:W-:Y:S02]  /*3270*/  HADD2.F32 R6, -RZ, R84.H1_H1 ;  /* 0x30000054ff067230 */ /* 0x000fe40000004100 */
[C---:B------:R-:W-:Y:S01]  /*3280*/  FMUL.FTZ R84, R4.reuse, R7 ;  /* 0x0000000704547220 */ /* 0x040fe20000410000 */
[----:B------:R-:W-:Y:S02]  /*3290*/  HADD2.F32 R8, -RZ, R76.H0_H0 ;  /* 0x2000004cff087230 */ /* 0x000fe40000004100 */
[-C--:B------:R-:W-:Y:S01]  /*32a0*/  FMUL.FTZ R86, R33, R10.reuse ;  /* 0x0000000a21567220 */ /* 0x080fe20000410000 */
[----:B------:R-:W-:Y:S01]  /*32b0*/  FMUL.FTZ R10, R13, R10 ;  /* 0x0000000a0d0a7220 */ /* 0x000fe20000410000 */
[-C--:B------:R-:W-:Y:S01]  /*32c0*/  FFMA.FTZ R84, R5, R6.reuse, R84 ;  /* 0x0000000605547223 */ /* 0x080fe20000010054 */
[----:B------:R-:W-:Y:S01]  /*32d0*/  FFMA.FTZ R76, R4, R6, -R9 ;  /* 0x00000006044c7223 */ /* 0x000fe20000010809 */
[----:B------:R-:W-:-:S02]  /*32e0*/  HADD2.F32 R5, -RZ, R35.H0_H0 ;  /* 0x20000023ff057230 */ /* 0x000fc40000004100 */
[-C--:B------:R-:W-:Y:S01]  /*32f0*/  FFMA.FTZ R33, R33, R8.reuse, R10 ;  /* 0x0000000821217223 */ /* 0x080fe2000001000a */
[----:B------:R-:W-:Y:S02]  /*3300*/  HADD2.F32 R35, -RZ, R35.H1_H1 ;  /* 0x30000023ff237230 */ /* 0x000fe40000004100 */
[----:B------:R-:W-:Y:S01]  /*3310*/  FFMA.FTZ R85, R13, R8, -R86 ;  /* 0x000000080d557223 */ /* 0x000fe20000010856 */
[----:B------:R-:W-:Y:S02]  /*3320*/  HADD2.F32 R4, -RZ, R15.H0_H0 ;  /* 0x2000000fff047230 */ /* 0x000fe40000004100 */
[----:B------:R-:W-:Y:S01]  /*3330*/  HADD2.F32 R10, -RZ, R11.H0_H0 ;  /* 0x2000000bff0a7230 */ /* 0x000fe20000004100 */
[----:B------:R-:W-:Y:S01]  /*3340*/  F2FP.F16.F32.PACK_AB R33, R33, R84 ;  /* 0x000000542121723e */ /* 0x000fe200000000ff */
[----:B------:R-:W-:Y:S01]  /*3350*/  HADD2.F32 R7, -RZ, R88.H0_H0 ;  /* 0x20000058ff077230 */ /* 0x000fe20000004100 */
[----:B------:R-:W-:Y:S01]  /*3360*/  F2FP.F16.F32.PACK_AB R76, R85, R76 ;  /* 0x0000004c554c723e */ /* 0x000fe200000000ff */
[----:B------:R-:W-:-:S02]  /*3370*/  HADD2.F32 R15, -RZ, R15.H1_H1 ;  /* 0x3000000fff0f7230 */ /* 0x000fc40000004100 */
[-C--:B------:R-:W-:Y:S01]  /*3380*/  FMUL.FTZ R90, R35, R10.reuse ;  /* 0x0000000a235a7220 */ /* 0x080fe20000410000 */
[----:B------:R-:W-:Y:S02]  /*3390*/  HADD2.F32 R6, -RZ, R88.H1_H1 ;  /* 0x30000058ff067230 */ /* 0x000fe40000004100 */
[CC--:B------:R-:W-:Y:S01]  /*33a0*/  FMUL.FTZ R88, R4.reuse, R7.reuse ;  /* 0x0000000704587220 */ /* 0x0c0fe20000410000 */
[----:B------:R-:W-:Y:S02]  /*33b0*/  HADD2.F32 R8, -RZ, R87.H0_H0 ;  /* 0x20000057ff087230 */ /* 0x000fe40000004100 */
[----:B------:R-:W-:Y:S01]  /*33c0*/  FMUL.FTZ R10, R15, R10 ;  /* 0x0000000a0f0a7220 */ /* 0x000fe20000410000 */
[C---:B------:R-:W-:Y:S01]  /*33d0*/  FMUL.FTZ R9, R5.reuse, R7 ;  /* 0x0000000705097220 */ /* 0x040fe20000410000 */
[----:B------:R-:W-:Y:S01]  /*33e0*/  FFMA.FTZ R88, R5, R6, R88 ;  /* 0x0000000605587223 */ /* 0x000fe20000010058 */
[----:B------:R-:W-:Y:S02]  /*33f0*/  HADD2.F32 R5, -RZ, R32.H0_H0 ;  /* 0x20000020ff057230 */ /* 0x000fe40000004100 */
[-C--:B------:R-:W-:Y:S01]  /*3400*/  FFMA.FTZ R87, R15, R8.reuse, -R90 ;  /* 0x000000080f577223 */ /* 0x080fe2000001085a */
[----:B------:R-:W-:Y:S01]  /*3410*/  FFMA.FTZ R89, R35, R8, R10 ;  /* 0x0000000823597223 */ /* 0x000fe2000001000a */
[----:B------:R-:W-:Y:S01]  /*3420*/  FFMA.FTZ R86, R4, R6, -R9 ;  /* 0x0000000604567223 */ /* 0x000fe20000010809 */
[----:B------:R-:W-:-:S02]  /*3430*/  HADD2.F32 R8, -RZ, R96.H1_H1 ;  /* 0x30000060ff087230 */ /* 0x000fc40000004100 */
[----:B------:R-:W-:Y:S02]  /*3440*/  HADD2.F32 R9, -RZ, R92.H0_H0 ;  /* 0x2000005cff097230 */ /* 0x000fe40000004100 */
[----:B------:R-:W-:Y:S02]  /*3450*/  HADD2.F32 R4, -RZ, R12.H0_H0 ;  /* 0x2000000cff047230 */ /* 0x000fe40000004100 */
[----:B------:R-:W-:Y:S01]  /*3460*/  FMUL.FTZ R11, R5, R8 ;  /* 0x00000008050b7220 */ /* 0x000fe20000410000 */
[----:B------:R-:W-:Y:S01]  /*3470*/  HADD2.F32 R32, -RZ, R32.H1_H1 ;  /* 0x30000020ff207230 */ /* 0x000fe20000004100 */
[----:B------:R-:W-:Y:S01]  /*3480*/  F2FP.F16.F32.PACK_AB R86, R87, R86 ;  /* 0x000000565756723e */ /* 0x000fe200000000ff */
[----:B------:R-:W-:Y:S02]  /*3490*/  HADD2.F32 R12, -RZ, R12.H1_H1 ;  /* 0x3000000cff0c7230 */ /* 0x000fe40000004100 */
[----:B------:R-:W-:Y:S01]  /*34a0*/  FMUL.FTZ R8, R4, R8 ;  /* 0x0000000804087220 */ /* 0x000fe20000410000 */
[----:B------:R-:W-:-:S02]  /*34b0*/  HADD2.F32 R6, -RZ, R97.H1_H1 ;  /* 0x30000061ff067230 */ /* 0x000fc40000004100 */
[-C--:B------:R-:W-:Y:S01]  /*34c0*/  FMUL.FTZ R13, R32, R9.reuse ;  /* 0x00000009200d7220 */ /* 0x080fe20000410000 */
[----:B------:R-:W-:Y:S02]  /*34d0*/  HADD2.F32 R7, -RZ, R94.H0_H0 ;  /* 0x2000005eff077230 */ /* 0x000fe40000004100 */
[----:B------:R-:W-:Y:S01]  /*34e0*/  FMUL.FTZ R9, R12, R9 ;  /* 0x000000090c097220 */ /* 0x000fe20000410000 */
[-C--:B------:R-:W-:Y:S01]  /*34f0*/  FFMA.FTZ R10, R5, R6.reuse, R8 ;  /* 0x00000006050a7223 */ /* 0x080fe20000010008 */
[----:B------:R-:W-:Y:S01]  /*3500*/  FFMA.FTZ R11, R4, R6, -R11 ;  /* 0x00000006040b7223 */ /* 0x000fe2000001080b */
[-C--:B------:R-:W-:Y:S01]  /*3510*/  FFMA.FTZ R12, R12, R7.reuse, -R13 ;  /* 0x000000070c0c7223 */ /* 0x080fe2000001080d */
[----:B------:R-:W-:Y:S01]  /*3520*/  FFMA.FTZ R13, R32, R7, R9 ;  /* 0x00000007200d7223 */ /* 0x000fe20000010009 */
[----:B------:R-:W-:Y:S02]  /*3530*/  HADD2.F32 R5, -RZ, R34.H0_H0 ;  /* 0x20000022ff057230 */ /* 0x000fe40000004100 */
[----:B------:R-:W-:Y:S01]  /*3540*/  HADD2.F32 R8, -RZ, R96.H0_H0 ;  /* 0x20000060ff087230 */ /* 0x000fe20000004100 */
[----:B------:R-:W-:Y:S01]  /*3550*/  F2FP.F16.F32.PACK_AB R12, R12, R11 ;  /* 0x0000000b0c0c723e */ /* 0x000fe200000000ff */
[----:B------:R-:W-:Y:S01]  /*3560*/  HADD2.F32 R9, -RZ, R91.H0_H0 ;  /* 0x2000005bff097230 */ /* 0x000fe20000004100 */
[----:B------:R-:W-:Y:S01]  /*3570*/  F2FP.F16.F32.PACK_AB R32, R13, R10 ;  /* 0x0000000a0d20723e */ /* 0x000fe200000000ff */
[----:B------:R-:W-:-:S02]  /*3580*/  HADD2.F32 R4, -RZ, R14.H0_H0 ;  /* 0x2000000eff047230 */ /* 0x000fc40000004100 */
[-C--:B------:R-:W-:Y:S01]  /*3590*/  FMUL.FTZ R15, R5, R8.reuse ;  /* 0x00000008050f7220 */ /* 0x080fe20000410000 */
[----:B------:R-:W-:Y:S02]  /*35a0*/  HADD2.F32 R34, -RZ, R34.H1_H1 ;  /* 0x30000022ff227230 */ /* 0x000fe40000004100 */
[----:B------:R-:W-:Y:S02]  /*35b0*/  HADD2.F32 R14, -RZ, R14.H1_H1 ;  /* 0x3000000eff0e7230 */ /* 0x000fe40000004100 */
[----:B------:R-:W-:Y:S01]  /*35c0*/  FMUL.FTZ R8, R4, R8 ;  /* 0x0000000804087220 */ /* 0x000fe20000410000 */
[----:B------:R-:W-:Y:S02]  /*35d0*/  HADD2.F32 R6, -RZ, R97.H0_H0 ;  /* 0x20000061ff067230 */ /* 0x000fe40000004100 */
[-C--:B------:R-:W-:Y:S01]  /*35e0*/  FMUL.FTZ R35, R34, R9.reuse ;  /* 0x0000000922237220 */ /* 0x080fe20000410000 */
[----:B------:R-:W-:Y:S02]  /*35f0*/  HADD2.F32 R7, -RZ, R93.H0_H0 ;  /* 0x2000005dff077230 */ /* 0x000fe40000004100 */
[----:B------:R-:W-:Y:S01]  /*3600*/  FMUL.FTZ R9, R14, R9 ;  /* 0x000000090e097220 */ /* 0x000fe20000410000 */
[----:B------:R-:W-:-:S02]  /*3610*/  IMAD.MOV.U32 R13, RZ, RZ, R76 ;  /* 0x000000ffff0d7224 */ /* 0x000fc400078e004c */
[-C--:B------:R-:W-:Y:S01]  /*3620*/  FFMA.FTZ R15, R4, R6.reuse, -R15 ;  /* 0x00000006040f7223 */ /* 0x080fe2000001080f */
[----:B------:R-:W-:Y:S01]  /*3630*/  FFMA.FTZ R8, R5, R6, R8 ;  /* 0x0000000605087223 */ /* 0x000fe20000010008 */
[-C--:B------:R-:W-:Y:S01]  /*3640*/  FFMA.FTZ R14, R14, R7.reuse, -R35 ;  /* 0x000000070e0e7223 */ /* 0x080fe20000010823 */
[----:B------:R-:W-:Y:S01]  /*3650*/  FFMA.FTZ R9, R34, R7, R9 ;  /* 0x0000000722097223 */ /* 0x000fe20000010009 */
[----:B------:R-:W-:-:S03]  /*3660*/  F2FP.F16.F32.PACK_AB R35, R89, R88 ;  /* 0x000000585923723e */ /* 0x000fc600000000ff */
[----:B------:R-:W-:Y:S02]  /*3670*/  F2FP.F16.F32.PACK_AB R14, R14, R15 ;  /* 0x0000000f0e0e723e */ /* 0x000fe400000000ff */
[----:B------:R-:W-:Y:S02]  /*3680*/  F2FP.F16.F32.PACK_AB R34, R9, R8 ;  /* 0x000000080922723e */ /* 0x000fe400000000ff */
[----:B------:R-:W-:-:S07]  /*3690*/  MOV R15, R86 ;  /* 0x00000056000f7202 */ /* 0x000fce0000000f00 */
.L_x_475:
[----:B------:R-:W-:Y:S05]  /*36a0*/  BSYNC B1 ;  /* 0x0000000000017941 */ /* 0x000fea0003800000 */
.L_x_474:
[----:B-1----:R3:W-:Y:S01]  /*36b0*/  STG.E.128 desc[UR40][R80.64], R12 ;  /* 0x0000000c50007986 */ /* 0x0027e2000c101d28 */
[----:B------:R-:W-:-:S13]  /*36c0*/  ISETP.GE.AND P4, PT, R83, R62, PT ;  /* 0x0000003e5300720c */ /* 0x000fda0003f86270 */
[----:B------:R-:W-:Y:S05]  /*36d0*/  @P4 BRA `(.L_x_464) ;  /* 0x00000000007c4947 */ /* 0x000fea0003800000 */
[--C-:B------:R-:W-:Y:S02]  /*36e0*/  IADD3 R78, P4, P5, R44, R78, R83.reuse ;  /* 0x0000004e2c4e7210 */ /* 0x100fe40007d9e053 */
[----:B------:R-:W-:-:S04]  /*36f0*/  SHF.R.S32.HI R83, RZ, 0x1f, R83 ;  /* 0x0000001fff537819 */ /* 0x000fc80000011453 */
[----:B------:R-:W-:Y:S02]  /*3700*/  IADD3.X R83, R0, R95, R83, P4, P5 ;  /* 0x0000005f00537210 */ /* 0x000fe400027ea453 */
[----:B------:R-:W-:-:S04]  /*3710*/  LEA R4, P4, R78, R46, 0x1 ;  /* 0x0000002e4e047211 */ /* 0x000fc800078808ff */
[----:B------:R-:W-:-:S05]  /*3720*/  LEA.HI.X R5, R78, R47, R83, 0x1, P4 ;  /* 0x0000002f4e057211 */ /* 0x000fca00020f0c53 */
[----:B--2---:R4:W-:Y:S01]  /*3730*/  STG.E.128 desc[UR40][R4.64], R32 ;  /* 0x0000002004007986 */ /* 0x0049e2000c101d28 */
[----:B------:R-:W-:Y:S05]  /*3740*/  BRA `(.L_x_464) ;  /* 0x0000000000607947 */ /* 0x000fea0003800000 */
.L_x_457:
[----:B------:R-:W-:-:S13]  /*3750*/  ISETP.NE.AND P3, PT, R184, 0x3, PT ;  /* 0x00000003b800780c */ /* 0x000fda0003f65270 */
[----:B------:R-:W-:Y:S05]  /*3760*/  @!P3 BRA `(.L_x_476) ;  /* 0x000000000004b947 */ /* 0x000fea0003800000 */
[----:B------:R-:W-:Y:S01]  /*3770*/  BPT.TRAP 0x1 ;  /* 0x000000040000795c */ /* 0x000fe20000300000 */
.L_x_476:
[----:B------:R-:W-:Y:S01]  /*3780*/  IMAD R72, R22, 0x8, R2 ;  /* 0x0000000816487824 */ /* 0x000fe200078e0202 */
[----:B------:R-:W-:Y:S01]  /*3790*/  SHF.L.U32 R59, R185, 0x1f, RZ ;  /* 0x0000001fb93b7819 */ /* 0x000fe200000006ff */
[----:B------:R-:W-:Y:S01]  /*37a0*/  IMAD R58, R51, -0x40, R24 ;  /* 0xffffffc0333a7824 */ /* 0x000fe200078e0218 */
[----:B------:R-:W-:Y:S02]  /*37b0*/  BSSY B1, `(.L_x_477) ;  /* 0x0000005000017945 */ /* 0x000fe40003800000 */
[----:B------:R-:W0:Y:S02]  /*37c0*/  SYNCS.PHASECHK.TRANS64.TRYWAIT P5, [R72+URZ+0x28c90], R59 ;  /* 0x028c903b480075a7 */ /* 0x000e2400080a017f */
[----:B------:R-:W-:-:S04]  /*37d0*/  VIMNMX R58, R58, 0x40, PT ;  /* 0x000000403a3a7848 */ /* 0x000fc80003fe0100 */
[----:B------:R-:W-:Y:S01]  /*37e0*/  ISETP.GE.AND P4, PT, R19, R58, PT ;  /* 0x0000003a1300720c */ /* 0x000fe20003f86270 */
[----:B0-----:R-:W-:-:S12]  /*37f0*/  @!P5 BRA `(.L_x_478) ;  /* 0x0000010c002cd947 */ /* 0x001fd80003800000 */
.L_x_673:
[----:B------:R-:W-:Y:S05]  /*3800*/  BSYNC B1 ;  /* 0x0000000000017941 */ /* 0x000fea0003800000 */
.L_x_477:
[----:B------:R-:W-:Y:S05]  /*3810*/  @P4 BRA `(.L_x_464) ;  /* 0x00000000002c4947 */ /* 0x000fea0003800000 */
[----:B------:R-:W-:Y:S01]  /*3820*/  @!P1 LOP3.LUT P4, RZ, R186, 0x4, RZ, 0xc0, !PT ;  /* 0x00000004baff9812 */ /* 0x000fe2000788c0ff */
[----:B------:R-:W-:Y:S01]  /*3830*/  @!P1 VIADD R4, R67, 0x20 ;  /* 0x0000002043049836 */ /* 0x000fe20000000000 */
[----:B------:R-:W-:Y:S02]  /*3840*/  PLOP3.LUT P5, PT, PT, PT, PT, 0x8, 0x0 ;  /* 0x000000000000781c */ /* 0x000fe40003fae170 */
[----:B------:R-:W-:-:S13]  /*3850*/  @!P1 PLOP3.LUT P5, PT, P4, PT, PT, 0x80, 0x0 ;  /* 0x000000000000981c */ /* 0x000fda00027af070 */
[----:B------:R-:W-:-:S05]  /*3860*/  @P5 VIADD R4, R67, 0xffffffe0 ;  /* 0xffffffe043045836 */ /* 0x000fca0000000000 */
[----:B------:R-:W-:-:S05]  /*3870*/  @!P1 IADD3 R5, R32, R4, RZ ;  /* 0x0000000420059210 */ /* 0x000fca0007ffe0ff */
[----:B------:R-:W-:Y:S02]  /*3880*/  @!P1 IMAD R8, R5, 0x2, R2 ;  /* 0x0000000205089824 */ /* 0x000fe400078e0202 */
[----:B------:R-:W1:Y:S04]  /*3890*/  @!P0 LDS.128 R4, [R33+0x22400] ;  /* 0x0224000021048984 */ /* 0x000e680000000c00 */
[----:B------:R-:W2:Y:S04]  /*38a0*/  @!P1 LDS.128 R8, [R8+0x22400] ;  /* 0x0224000008089984 */ /* 0x000ea80000000c00 */
[----:B-1----:R1:W-:Y:S04]  /*38b0*/  @!P0 STG.E.128 desc[UR40][R12.64], R4 ;  /* 0x000000040c008986 */ /* 0x0023e8000c101d28 */
[----:B--2---:R1:W-:Y:S02]  /*38c0*/  @!P1 STG.E.128 desc[UR40][R12.64+0x40], R8 ;  /* 0x000040080c009986 */ /* 0x0043e4000c101d28 */
.L_x_464:
[----:B------:R-:W-:Y:S05]  /*38d0*/  BSYNC B0 ;  /* 0x0000000000007941 */ /* 0x000fea0003800000 */
.L_x_456:
[----:B-1--4-:R-:W1:Y:S01]  /*38e0*/  S2R R4, SR_TID.X ;  /* 0x0000000000047919 */ /* 0x012e620000002100 */
[----:B------:R-:W-:Y:S01]  /*38f0*/  @!PT LDS RZ, [RZ] ;  /* 0x00000000fffff984 */ /* 0x000fe20000000800 */
[----:B------:R-:W-:Y:S01]  /*3900*/  @!PT LDS RZ, [RZ] ;  /* 0x00000000fffff984 */ /* 0x000fe20000000800 */
[----:B------:R-:W-:Y:S01]  /*3910*/  @!PT LDS RZ, [RZ] ;  /* 0x00000000fffff984 */ /* 0x000fe20000000800 */
[----:B------:R-:W-:Y:S01]  /*3920*/  @!PT LDS RZ, [RZ] ;  /* 0x00000000fffff984 */ /* 0x000fe20000000800 */
[----:B------:R4:W-:Y:S06]  /*3930*/  MEMBAR.ALL.CTA ;  /* 0x0000000000007992 */ /* 0x0009ec0000008000 */
[----:B----4-:R-:W4:Y:S01]  /*3940*/  FENCE.VIEW.ASYNC.S ;  /* 0x00000000000073c6 */ /* 0x010f220000000000 */
[----:B------:R-:W-:Y:S05]  /*3950*/  WARPSYNC.ALL ;  /* 0x0000000000007948 */ /* 0x000fea0003800000 */
[----:B------:R-:W-:Y:S01]  /*3960*/  BSSY B0, `(.L_x_479) ;  /* 0x0000009000007945 */ /* 0x000fe20003800000 */
[----:B-1----:R-:W-:Y:S01]  /*3970*/  LOP3.LUT R4, R4, 0x7f, RZ, 0xc0, !PT ;  /* 0x0000007f04047812 */ /* 0x002fe200078ec0ff */
[----:B----4-:R1:W-:Y:S03]  /*3980*/  BAR.SYNC.DEFER_BLOCKING R60, 0x80 ;  /* 0x0002003c0000751d */ /* 0x0103e60000010000 */
[----:B------:R-:W-:-:S13]  /*3990*/  ISETP.NE.AND P4, PT, R4, RZ, PT ;  /* 0x000000ff0400720c */ /* 0x000fda0003f85270 */
[----:B------:R-:W-:-:S05]  /*39a0*/  @!P4 VIADD R4, R72, 0x28ca0 ;  /* 0x00028ca04804c836 */ /* 0x000fca0000000000 */
[----:B------:R-:W-:-:S04]  /*39b0*/  @!P4 PRMT R4, RZ, 0x654, R4 ;  /* 0x00000654ff04c816 */ /* 0x000fc80000000004 */
[----:B------:R1:W-:Y:S01]  /*39c0*/  @!P4 SYNCS.ARRIVE.TRANS64.RED.A1T0 RZ, [R4+URZ], RZ ;  /* 0x000000ff04ffc9a7 */ /* 0x0003e2000810043f */
[----:B------:R-:W-:Y:S05]  /*39d0*/  @!P3 BRA `(.L_x_480) ;  /* 0x000000000004b947 */ /* 0x000fea0003800000 */
[----:B------:R-:W-:Y:S01]  /*39e0*/  BPT.TRAP 0x1 ;  /* 0x000000040000795c */ /* 0x000fe20000300000 */
.L_x_480:
[----:B------:R-:W-:Y:S05]  /*39f0*/  BSYNC B0 ;  /* 0x0000000000007941 */ /* 0x000fea0003800000 */
.L_x_479:
[----:B------:R-:W4:Y:S01]  /*3a00*/  SYNCS.PHASECHK.TRANS64.TRYWAIT P5, [R72+URZ+0x28cb0], R59 ;  /* 0x028cb03b480075a7 */ /* 0x000f2200080a017f */
[----:B------:R-:W-:Y:S01]  /*3a10*/  BSSY B0, `(.L_x_481) ;  /* 0x0000003000007945 */ /* 0x000fe20003800000 */
[----:B------:R-:W-:-:S03]  /*3a20*/  ISETP.GE.AND P3, PT, R19, R58, PT ;  /* 0x0000003a1300720c */ /* 0x000fc60003f66270 */
[----:B----4-:R-:W-:Y:S10]  /*3a30*/  @!P5 BRA `(.L_x_482) ;  /* 0x0000010800b0d947 */ /* 0x010ff40003800000 */
.L_x_674:
[----:B------:R-:W-:Y:S05]  /*3a40*/  BSYNC B0 ;  /* 0x0000000000007941 */ /* 0x000fea0003800000 */
.L_x_481:
[----:B------:R-:W-:Y:S04]  /*3a50*/  BSSY B0, `(.L_x_483) ;  /* 0x0000051000007945 */ /* 0x000fe80003800000 */
[----:B------:R-:W-:Y:S05]  /*3a60*/  @P3 BRA `(.L_x_484) ;  /* 0x00000004003c3947 */ /* 0x000fea0003800000 */
[----:B-1----:R-:W-:Y:S01]  /*3a70*/  IMAD.WIDE R4, R51, 0x40, R48 ;  /* 0x0000004033047825 */ /* 0x002fe200078e0230 */
[----:B------:R-:W-:Y:S01]  /*3a80*/  ULDC.64 UR4, c[0x0][0x318] ;  /* 0x0000c60000047ab9 */ /* 0x000fe20000000a00 */
[----:B------:R-:W-:Y:S02]  /*3a90*/  LOP3.LUT P3, RZ, R186, 0x4, RZ, 0xc0, !PT ;  /* 0x00000004baff7812 */ /* 0x000fe4000786c0ff */
[----:B------:R-:W-:Y:S01]  /*3aa0*/  IMAD R5, R5, UR4, RZ ;  /* 0x0000000405057c24 */ /* 0x000fe2000f8e02ff */
[----:B------:R-:W-:Y:S01]  /*3ab0*/  LEA R9, R22, R67, 0xf ;  /* 0x0000004316097211 */ /* 0x000fe200078e78ff */
[----:B------:R-:W-:Y:S02]  /*3ac0*/  IMAD.MOV.U32 R76, RZ, RZ, R40 ;  /* 0x000000ffff4c7224 */ /* 0x000fe400078e0028 */
[C---:B------:R-:W-:Y:S02]  /*3ad0*/  IMAD R5, R4.reuse, UR5, R5 ;  /* 0x0000000504057c24 */ /* 0x040fe4000f8e0205 */
[----:B------:R-:W-:Y:S01]  /*3ae0*/  IMAD.WIDE.U32 R6, R4, UR4, R76 ;  /* 0x0000000404067c25 */ /* 0x000fe2000f8e004c */
[----:B------:R-:W-:Y:S01]  /*3af0*/  ULDC.64 UR4, c[0x0][0x308] ;  /* 0x0000c20000047ab9 */ /* 0x000fe20000000a00 */
[----:B------:R-:W-:-:S02]  /*3b00*/  IADD3 R76, R16, 0x100, RZ ;  /* 0x00000100104c7810 */ /* 0x000fc40007ffe0ff */
[----:B------:R-:W-:Y:S01]  /*3b10*/  IMAD.IADD R5, R7, 0x1, R5 ;  /* 0x0000000107057824 */ /* 0x000fe200078e0205 */
[----:B------:R-:W-:Y:S01]  /*3b20*/  LEA R58, P5, R6, UR4, 0x1 ;  /* 0x00000004063a7c11 */ /* 0x000fe2000f8a08ff */
[----:B------:R-:W-:Y:S01]  /*3b30*/  VIADD R4, R16, 0x40 ;  /* 0x0000004010047836 */ /* 0x000fe20000000000 */
[----:B------:R-:W-:Y:S01]  /*3b40*/  ULDC UR4, c[0x0][0x310] ;  /* 0x0000c40000047ab9 */ /* 0x000fe20000000800 */
[C---:B------:R-:W-:Y:S01]  /*3b50*/  VIADD R79, R9.reuse, 0x20 ;  /* 0x00000020094f7836 */ /* 0x040fe20000000000 */
[----:B0---4-:R-:W-:Y:S01]  /*3b60*/  LEA.HI.X R59, R6, UR5, R5, 0x1, P5 ;  /* 0x00000005063b7c11 */ /* 0x011fe2000a8f0c05 */
[C---:B---3--:R-:W-:Y:S01]  /*3b70*/  IMAD R80, R9.reuse, 0x2, R2 ;  /* 0x0000000209507824 */ /* 0x048fe200078e0202 */
[----:B------:R-:W-:Y:S01]  /*3b80*/  @P3 IADD3 R79, R9, -0x20, RZ ;  /* 0xffffffe0094f3810 */ /* 0x000fe20007ffe0ff */
[C---:B------:R-:W-:Y:S01]  /*3b90*/  VIADD R12, R16.reuse, 0x80 ;  /* 0x00000080100c7836 */ /* 0x040fe20000000000 */
[C---:B------:R-:W-:Y:S01]  /*3ba0*/  ISETP.GE.AND P5, PT, R16.reuse, UR4, PT ;  /* 0x0000000410007c0c */ /* 0x040fe2000bfa6270 */
[----:B------:R-:W-:Y:S01]  /*3bb0*/  VIADD R13, R16, 0xc0 ;  /* 0x000000c0100d7836 */ /* 0x000fe20000000000 */
[----:B------:R-:W-:Y:S01]  /*3bc0*/  ISETP.GE.AND P3, PT, R4, UR4, PT ;  /* 0x0000000404007c0c */ /* 0x000fe2000bf66270 */
[----:B------:R-:W-:-:S02]  /*3bd0*/  VIADD R78, R16, 0x140 ;  /* 0x00000140104e7836 */ /* 0x000fc40000000000 */
[----:B------:R-:W-:-:S08]  /*3be0*/  IMAD R79, R79, 0x2, R2 ;  /* 0x000000024f4f7824 */ /* 0x000fd000078e0202 */
[----:B------:R-:W0:Y:S04]  /*3bf0*/  @!P5 LDS.128 R4, [R80+0x400] ;  /* 0x000400005004d984 */ /* 0x000e280000000c00 */
[----:B------:R-:W1:Y:S04]  /*3c00*/  @!P3 LDS.128 R8, [R80+0x2400] ;  /* 0x002400005008b984 */ /* 0x000e680000000c00 */
[----:B0-----:R-:W-:Y:S01]  /*3c10*/  @!P5 STG.E.128 desc[UR40][R58.64], R4 ;  /* 0x000000043a00d986 */ /* 0x001fe2000c101d28 */
[----:B------:R-:W-:-:S03]  /*3c20*/  ISETP.GE.AND P5, PT, R12, UR4, PT ;  /* 0x000000040c007c0c */ /* 0x000fc6000bfa6270 */
[----:B-1----:R-:W-:Y:S01]  /*3c30*/  @!P3 STG.E.128 desc[UR40][R58.64+0x80], R8 ;  /* 0x000080083a00b986 */ /* 0x002fe2000c101d28 */
[----:B------:R-:W-:-:S09]  /*3c40*/  ISETP.GE.AND P3, PT, R13, UR4, PT ;  /* 0x000000040d007c0c */ /* 0x000fd2000bf66270 */
[----:B------:R-:W0:Y:S04]  /*3c50*/  @!P5 LDS.128 R12, [R80+0x4400] ;  /* 0x00440000500cd984 */ /* 0x000e280000000c00 */
[----:B--2---:R-:W1:Y:S04]  /*3c60*/  @!P3 LDS.128 R32, [R80+0x6400] ;  /* 0x006400005020b984 */ /* 0x004e680000000c00 */
[----:B0-----:R-:W-:Y:S01]  /*3c70*/  @!P5 STG.E.128 desc[UR40][R58.64+0x100], R12 ;  /* 0x0001000c3a00d986 */ /* 0x001fe2000c101d28 */
[----:B------:R-:W-:Y:S01]  /*3c80*/  ISETP.GE.AND P5, PT, R76, UR4, PT ;  /* 0x000000044c007c0c */ /* 0x000fe2000bfa6270 */
[----:B------:R-:W-:-:S02]  /*3c90*/  VIADD R76, R16, 0x180 ;  /* 0x00000180104c7836 */ /* 0x000fc40000000000 */
[----:B-1----:R-:W-:Y:S01]  /*3ca0*/  @!P3 STG.E.128 desc[UR40][R58.64+0x180], R32 ;  /* 0x000180203a00b986 */ /* 0x002fe2000c101d28 */
[----:B------:R-:W-:Y:S01]  /*3cb0*/  ISETP.GE.AND P3, PT, R78, UR4, PT ;  /* 0x000000044e007c0c */ /* 0x000fe2000bf66270 */
[----:B------:R-:W-:-:S08]  /*3cc0*/  VIADD R78, R16, 0x1c0 ;  /* 0x000001c0104e7836 */ /* 0x000fd00000000000 */
[----:B------:R-:W0:Y:S04]  /*3cd0*/  @!P5 LDS.128 R4, [R80+0x8400] ;  /* 0x008400005004d984 */ /* 0x000e280000000c00 */
[----:B------:R-:W1:Y:S04]  /*3ce0*/  @!P3 LDS.128 R8, [R80+0xa400] ;  /* 0x00a400005008b984 */ /* 0x000e680000000c00 */
[----:B0-----:R-:W-:Y:S01]  /*3cf0*/  @!P5 STG.E.128 desc[UR40][R58.64+0x200], R4 ;  /* 0x000200043a00d986 */ /* 0x001fe2000c101d28 */
[----:B------:R-:W-:Y:S02]  /*3d00*/  ISETP.GE.AND P5, PT, R76, UR4, PT ;  /* 0x000000044c007c0c */ /* 0x000fe4000bfa6270 */
[----:B------:R-:W-:Y:S01]  /*3d10*/  IADD3 R76, R16, 0x60, RZ ;  /* 0x00000060104c7810 */ /* 0x000fe20007ffe0ff */
[----:B-1----:R-:W-:Y:S01]  /*3d20*/  @!P3 STG.E.128 desc[UR40][R58.64+0x280], R8 ;  /* 0x000280083a00b986 */ /* 0x002fe2000c101d28 */
[----:B------:R-:W-:Y:S01]  /*3d30*/  ISETP.GE.AND P3, PT, R78, UR4, PT ;  /* 0x000000044e007c0c */ /* 0x000fe2000bf66270 */
[----:B------:R-:W-:-:S08]  /*3d40*/  VIADD R78, R16, 0xe0 ;  /* 0x000000e0104e7836 */ /* 0x000fd00000000000 */
[----:B------:R-:W0:Y:S04]  /*3d50*/  @!P5 LDS.128 R12, [R80+0xc400] ;  /* 0x00c40000500cd984 */ /* 0x000e280000000c00 */
[----:B------:R-:W1:Y:S04]  /*3d60*/  @!P3 LDS.128 R32, [R80+0xe400] ;  /* 0x00e400005020b984 */ /* 0x000e680000000c00 */
[----:B0-----:R-:W-:Y:S01]  /*3d70*/  @!P5 STG.E.128 desc[UR40][R58.64+0x300], R12 ;  /* 0x0003000c3a00d986 */ /* 0x001fe2000c101d28 */
[----:B------:R-:W-:-:S03]  /*3d80*/  ISETP.GE.AND P5, PT, R82, UR4, PT ;  /* 0x0000000452007c0c */ /* 0x000fc6000bfa6270 */
        /* <DEDUP_REMOVED lines=24> */
[----:B------:R-:W-:-:S09]  /*3f10*/  ISETP.GE.AND P3, PT, R78, UR4, PT ;  /* 0x000000044e007c0c */ /* 0x000fd2000bf66270 */
[----:B------:R-:W0:Y:S04]  /*3f20*/  @!P5 LDS.128 R12, [R79+0xc400] ;  /* 0x00c400004f0cd984 */ /* 0x000e280000000c00 */
[----:B------:R-:W1:Y:S04]  /*3f30*/  @!P3 LDS.128 R32, [R79+0xe400] ;  /* 0x00e400004f20b984 */ /* 0x000e680000000c00 */
[----:B0-----:R0:W-:Y:S04]  /*3f40*/  @!P5 STG.E.128 desc[UR40][R58.64+0x340], R12 ;  /* 0x0003400c3a00d986 */ /* 0x0011e8000c101d28 */
[----:B-1----:R0:W-:Y:S02]  /*3f50*/  @!P3 STG.E.128 desc[UR40][R58.64+0x3c0], R32 ;  /* 0x0003c0203a00b986 */ /* 0x0021e4000c101d28 */
.L_x_484:
[----:B------:R-:W-:Y:S05]  /*3f60*/  BSYNC B0 ;  /* 0x0000000000007941 */ /* 0x000fea0003800000 */
.L_x_483:
[----:B------:R-:W-:Y:S01]  /*3f70*/  @!PT LDS RZ, [RZ] ;  /* 0x00000000fffff984 */ /* 0x000fe20000000800 */
[----:B------:R-:W-:Y:S01]  /*3f80*/  @!PT LDS RZ, [RZ] ;  /* 0x00000000fffff984 */ /* 0x000fe20000000800 */
[----:B------:R-:W-:Y:S01]  /*3f90*/  @!PT LDS RZ, [RZ] ;  /* 0x00000000fffff984 */ /* 0x000fe20000000800 */
[----:B------:R-:W-:Y:S01]  /*3fa0*/  @!PT LDS RZ, [RZ] ;  /* 0x00000000fffff984 */ /* 0x000fe20000000800 */
[----:B------:R5:W-:Y:S06]  /*3fb0*/  MEMBAR.ALL.CTA ;  /* 0x0000000000007992 */ /* 0x000bec0000008000 */
[----:B-----5:R-:W5:Y:S01]  /*3fc0*/  FENCE.VIEW.ASYNC.S ;  /* 0x00000000000073c6 */ /* 0x020f620000000000 */
[----:B0---4-:R-:W-:Y:S01]  /*3fd0*/  @!P4 IADD3 R72, R72, 0x28cc0, RZ ;  /* 0x00028cc04848c810 */ /* 0x011fe20007ffe0ff */
[----:B------:R-:W-:Y:S01]  /*3fe0*/  VIADD R22, R22, 0x1 ;  /* 0x0000000116167836 */ /* 0x000fe20000000000 */
[----:B-----5:R0:W-:Y:S02]  /*3ff0*/  BAR.SYNC.DEFER_BLOCKING R60, 0x80 ;  /* 0x0002003c0000751d */ /* 0x0201e40000010000 */
[----:B------:R-:W-:-:S02]  /*4000*/  @!P4 PRMT R72, RZ, 0x654, R72 ;  /* 0x00000654ff48c816 */ /* 0x000fc40000000048 */
[----:B------:R-:W-:Y:S02]  /*4010*/  PLOP3.LUT P3, PT, PT, PT, PT, 0x8, 0x0 ;  /* 0x000000000000781c */ /* 0x000fe40003f6e170 */
[----:B------:R0:W-:Y:S01]  /*4020*/  @!P4 SYNCS.ARRIVE.TRANS64.RED.A1T0 RZ, [R72+URZ], RZ ;  /* 0x000000ff48ffc9a7 */ /* 0x0001e2000810043f */
[----:B------:R-:W-:-:S04]  /*4030*/  ISETP.NE.AND P4, PT, R22, 0x2, PT ;  /* 0x000000021600780c */ /* 0x000fc80003f85270 */
[----:B-1----:R-:W-:Y:S02]  /*4040*/  SEL R4, RZ, 0x1, P4 ;  /* 0x00000001ff047807 */ /* 0x002fe40002000000 */
[----:B------:R-:W-:Y:S02]  /*4050*/  SEL R22, R22, RZ, P4 ;  /* 0x000000ff16167207 */ /* 0x000fe40002000000 */
[----:B------:R-:W-:Y:S01]  /*4060*/  LOP3.LUT R185, R185, R4, RZ, 0x3c, !PT ;  /* 0x00000004b9b97212 */ /* 0x000fe200078e3cff */
[----:B0-----:R-:W-:Y:S06]  /*4070*/  @P2 BRA `(.L_x_485) ;  /* 0xffffffe000282947 */ /* 0x001fec000383ffff */
.L_x_451:
[----:B------:R-:W4:Y:S01]  /*4080*/  LDL R4, [R1] ;  /* 0x0000000001047983 */ /* 0x000f220000100800 */
[----:B------:R-:W-:Y:S01]  /*4090*/  BSSY B0, `(.L_x_486) ;  /* 0x0000049000007945 */ /* 0x000fe20003800000 */
        /* <DEDUP_REMOVED lines=24> */
[----:B---3--:R-:W-:Y:S02]  /*4220*/  CS2R R80, SRZ ;  /* 0x0000000000507805 */ /* 0x008fe4000001ff00 */
        /* <DEDUP_REMOVED lines=31> */
[----:B--2---:R-:W-:Y:S02]  /*4420*/  CS2R R32, SRZ ;  /* 0x0000000000207805 */ /* 0x004fe4000001ff00 */
[----:B------:R-:W-:Y:S02]  /*4430*/  CS2R R174, SRZ ;  /* 0x0000000000ae7805 */ /* 0x000fe4000001ff00 */
[----:B------:R-:W-:Y:S02]  /*4440*/  CS2R R38, SRZ ;  /* 0x0000000000267805 */ /* 0x000fe4000001ff00 */
[----:B------:R-:W-:Y:S01]  /*4450*/  CS2R R176, SRZ ;  /* 0x0000000000b07805 */ /* 0x000fe2000001ff00 */
[----:B------:R-:W-:Y:S01]  /*4460*/  IMAD.MOV.U32 R35, RZ, RZ, RZ ;  /* 0x000000ffff237224 */ /* 0x000fe200078e00ff */
[----:B------:R-:W-:-:S02]  /*4470*/  CS2R R28, SRZ ;  /* 0x00000000001c7805 */ /* 0x000fc4000001ff00 */
[----:B------:R-:W-:Y:S01]  /*4480*/  MOV R178, RZ ;  /* 0x000000ff00b27202 */ /* 0x000fe20000000f00 */
[----:B------:R-:W-:Y:S01]  /*4490*/  IMAD.MOV.U32 R31, RZ, RZ, RZ ;  /* 0x000000ffff1f7224 */ /* 0x000fe200078e00ff */
[----:B------:R-:W-:Y:S01]  /*44a0*/  MOV R0, RZ ;  /* 0x000000ff00007202 */ /* 0x000fe20000000f00 */
[----:B------:R-:W-:Y:S02]  /*44b0*/  IMAD.MOV.U32 R7, RZ, RZ, RZ ;  /* 0x000000ffff077224 */ /* 0x000fe400078e00ff */
[----:B------:R-:W-:Y:S02]  /*44c0*/  IMAD.MOV.U32 R180, RZ, RZ, RZ ;  /* 0x000000ffffb47224 */ /* 0x000fe400078e00ff */
[----:B------:R-:W-:Y:S01]  /*44d0*/  IMAD.MOV.U32 R5, RZ, RZ, RZ ;  /* 0x000000ffff057224 */ /* 0x000fe200078e00ff */
[----:B----4-:R-:W-:Y:S01]  /*44e0*/  ISETP.NE.AND P0, PT, R4, 0x1, PT ;  /* 0x000000010400780c */ /* 0x010fe20003f05270 */
[----:B------:R-:W-:-:S12]  /*44f0*/  @P3 BRA `(.L_x_487) ;  /* 0x0000000000083947 */ /* 0x000fd80003800000 */
[----:B------:R-:W0:Y:S02]  /*4500*/  FENCE.VIEW.ASYNC.G ;  /* 0x00000000000073c6 */ /* 0x000e240000000100 */
[----:B0-----:R-:W-:Y:S06]  /*4510*/  BAR.ARV 0xc, 0x120 ;  /* 0x0304800000007b1d */ /* 0x001fec0000002000 */
.L_x_487:
[----:B------:R-:W-:Y:S05]  /*4520*/  BSYNC B0 ;  /* 0x0000000000007941 */ /* 0x000fea0003800000 */
.L_x_486:
[----:B------:R-:W-:Y:S01]  /*4530*/  BSSY B7, `(.L_x_488) ;  /* 0x00007a0000077945 */ /* 0x000fe20003800000 */
[----:B------:R-:W-:Y:S02]  /*4540*/  IMAD.MOV.U32 R179, RZ, RZ, RZ ;  /* 0x000000ffffb37224 */ /* 0x000fe400078e00ff */
[----:B------:R-:W-:Y:S01]  /*4550*/  IMAD.MOV.U32 R181, RZ, RZ, RZ ;  /* 0x000000ffffb57224 */ /* 0x000fe200078e00ff */
[----:B------:R-:W-:Y:S06]  /*4560*/  @!P0 BRA `(.L_x_489) ;  /* 0x0000001800b88947 */ /* 0x000fec0003800000 */
[----:B------:R-:W-:Y:S02]  /*4570*/  ISETP.GE.AND P1, PT, R168, 0x1, PT ;  /* 0x00000001a800780c */ /* 0x000fe40003f26270 */
[----:B------:R-:W-:-:S11]  /*4580*/  PLOP3.LUT P0, PT, PT, PT, PT, 0x80, 0x0 ;  /* 0x000000000000781c */ /* 0x000fd60003f0f070 */
[----:B------:R-:W-:Y:S05]  /*4590*/  @!P1 BRA `(.L_x_490) ;  /* 0x0000007800649947 */ /* 0x000fea0003800000 */
[----:B------:R-:W0:Y:S01]  /*45a0*/  SHFL.IDX PT, R0, R206, RZ, 0x1f ;  /* 0x00001fffce007589 */ /* 0x000e2200000e0000 */
[----:B------:R-:W-:Y:S02]  /*45b0*/  ISETP.NE.AND P0, PT, R184, 0x3, PT ;  /* 0x00000003b800780c */ /* 0x000fe40003f05270 */
[----:B0-----:R-:W-:-:S04]  /*45c0*/  LEA.HI R3, R0, R0, RZ, 0x1 ;  /* 0x0000000000037211 */ /* 0x001fc800078f08ff */
[----:B------:R-:W-:-:S04]  /*45d0*/  LOP3.LUT R3, R3, 0x1fffe, RZ, 0xc0, !PT ;  /* 0x0001fffe03037812 */ /* 0x000fc800078ec0ff */
[----:B------:R-:W-:-:S05]  /*45e0*/  IADD3 R3, R0, -R3, RZ ;  /* 0x8000000300037210 */ /* 0x000fca0007ffe0ff */
[----:B------:R-:W-:-:S04]  /*45f0*/  IMAD R3, R3, 0x8000, R2 ;  /* 0x0000800003037824 */ /* 0x000fc800078e0202 */
[----:B------:R-:W-:-:S05]  /*4600*/  VIADD R3, R3, 0x400 ;  /* 0x0000040003037836 */ /* 0x000fca0000000000 */
[----:B------:R-:W-:-:S04]  /*4610*/  SHF.R.U32.HI R3, RZ, 0x4, R3 ;  /* 0x00000004ff037819 */ /* 0x000fc80000011603 */
[----:B------:R-:W-:-:S04]  /*4620*/  LOP3.LUT R3, R3, 0x3fff, RZ, 0xc0, !PT ;  /* 0x00003fff03037812 */ /* 0x000fc800078ec0ff */
[----:B------:R-:W-:Y:S01]  /*4630*/  LOP3.LUT R15, R3, 0x2000000, RZ, 0xfc, !PT ;  /* 0x02000000030f7812 */ /* 0x000fe200078efcff */
[----:B------:R-:W-:Y:S06]  /*4640*/  @!P0 BRA `(.L_x_491) ;  /* 0x0000000000048947 */ /* 0x000fec0003800000 */
[----:B------:R-:W-:Y:S01]  /*4650*/  BPT.TRAP 0x1 ;  /* 0x000000040000795c */ /* 0x000fe20000300000 */
.L_x_491:
[----:B------:R-:W-:Y:S01]  /*4660*/  IMAD R8, R18, 0x8, R2 ;  /* 0x0000000812087824 */ /* 0x000fe200078e0202 */
[----:B------:R-:W-:Y:S01]  /*4670*/  SHF.L.U32 R3, R23, 0x1f, RZ ;  /* 0x0000001f17037819 */ /* 0x000fe200000006ff */
[----:B------:R-:W-:Y:S01]  /*4680*/  BSSY B0, `(.L_x_492) ;  /* 0x0000009000007945 */ /* 0x000fe20003800000 */
[----:B------:R-:W-:Y:S01]  /*4690*/  IADD3 R0, R2, 0x26800, RZ ;  /* 0x0002680002007810 */ /* 0x000fe20007ffe0ff */
[----:B------:R-:W-:Y:S01]  /*46a0*/  IMAD R4, R18, 0x1000, R15 ;  /* 0x0000100012047824 */ /* 0x000fe200078e020f */
[----:B------:R-:W0:Y:S01]  /*46b0*/  SYNCS.PHASECHK.TRANS64.TRYWAIT P0, [R8+URZ+0x28c50], R3 ;  /* 0x028c5003080075a7 */ /* 0x000e22000800017f */
[----:B------:R-:W-:Y:S01]  /*46c0*/  IMAD.MOV.U32 R5, RZ, RZ, 0x40000040 ;  /* 0x40000040ff057424 */ /* 0x000fe200078e00ff */
[----:B------:R-:W-:-:S04]  /*46d0*/  SHF.R.U32.HI R0, RZ, 0x4, R0 ;  /* 0x00000004ff007819 */ /* 0x000fc80000011600 */
[----:B------:R-:W-:-:S04]  /*46e0*/  LOP3.LUT R0, R0, 0x3fff, RZ, 0xc0, !PT ;  /* 0x00003fff00007812 */ /* 0x000fc800078ec0ff */
[----:B------:R-:W-:Y:S01]  /*46f0*/  LOP3.LUT R0, R0, 0x10000, RZ, 0xfc, !PT ;  /* 0x0001000000007812 */ /* 0x000fe200078efcff */
[----:B0-----:R-:W-:Y:S06]  /*4700*/  @!P0 BRA `(.L_x_493) ;  /* 0x000000fc00908947 */ /* 0x001fec0003800000 */
.L_x_675:
[----:B------:R-:W-:Y:S05]  /*4710*/  BSYNC B0 ;  /* 0x0000000000007941 */ /* 0x000fea0003800000 */
.L_x_492:
[----:B------:R-:W-:Y:S01]  /*4720*/  BAR.SYNC.DEFER_BLOCKING 0xe, 0x100 ;  /* 0x0384000000007b1d */ /* 0x000fe20000010000 */
[----:B------:R-:W-:Y:S01]  /*4730*/  IMAD.MOV.U32 R6, RZ, RZ, R0 ;  /* 0x000000ffff067224 */ /* 0x000fe200078e0000 */
[----:B------:R-:W-:Y:S01]  /*4740*/  MOV R7, 0x40000040 ;  /* 0x4000004000077802 */ /* 0x000fe20000000f00 */
[----:B------:R-:W-:Y:S01]  /*4750*/  VIADD R10, R0, 0x2 ;  /* 0x00000002000a7836 */ /* 0x000fe20000000000 */
[----:B------:R-:W-:Y:S01]  /*4760*/  R2UR UR6, R4 ;  /* 0x00000000040672ca */ /* 0x000fe200000e0000 */
[----:B------:R-:W-:Y:S01]  /*4770*/  VIADD R12, R0, 0x4 ;  /* 0x00000004000c7836 */ /* 0x000fe20000000000 */
[----:B------:R-:W-:Y:S01]  /*4780*/  R2UR UR7, R5 ;  /* 0x00000000050772ca */ /* 0x000fe200000e0000 */
[----:B------:R-:W-:Y:S01]  /*4790*/  BSSY B0, `(.L_x_494) ;  /* 0x00000fd000007945 */ /* 0x000fe20003800000 */
[----:B------:R-:W-:Y:S01]  /*47a0*/  R2UR UR4, R6 ;  /* 0x00000000060472ca */ /* 0x000fe200000e0000 */
[----:B------:R-:W-:Y:S01]  /*47b0*/  VIADD R6, R4, 0x80 ;  /* 0x0000008004067836 */ /* 0x000fe20000000000 */
[----:B------:R-:W-:Y:S01]  /*47c0*/  R2UR UR5, R7 ;  /* 0x00000000070572ca */ /* 0x000fe200000e0000 */
[----:B------:R-:W-:Y:S01]  /*47d0*/  IMAD.MOV.U32 R7, RZ, RZ, 0x40000040 ;  /* 0x40000040ff077424 */ /* 0x000fe200078e00ff */
[----:B------:R-:W-:Y:S01]  /*47e0*/  MOV R11, 0x40000040 ;  /* 0x40000040000b7802 */ /* 0x000fe20000000f00 */
[----:B------:R-:W1:Y:S01]  /*47f0*/  S2R R9, SR_TID.X ;  /* 0x0000000000097919 */ /* 0x000e620000002100 */
[----:B------:R-:W-:-:S02]  /*4800*/  MOV R13, 0x40000040 ;  /* 0x40000040000d7802 */ /* 0x000fc40000000f00 */
[----:B------:R-:W-:Y:S01]  /*4810*/  MOV R5, 0x40000040 ;  /* 0x4000004000057802 */ /* 0x000fe20000000f00 */
[----:B-----5:R-:W-:-:S06]  /*4820*/  WARPGROUP.ARRIVE ;  /* 0x00000000000079c5 */ /* 0x020fcc0000000000 */
[----:B------:R-:W-:Y:S01]  /*4830*/  HGMMA.64x256x16.F32 R24, gdesc[UR4].tnspB, RZ, !UPT, gsb0 ;  /* 0x43e00000041879f0 */ /* 0x000fe2000c0008ff */
[----:B------:R-:W-:Y:S01]  /*4840*/  R2UR UR6, R6 ;  /* 0x00000000060672ca */ /* 0x000fe200000e0000 */
[----:B------:R-:W-:Y:S01]  /*4850*/  VIADD R6, R4, 0x100 ;  /* 0x0000010004067836 */ /* 0x000fe20000000000 */
[----:B------:R-:W-:Y:S01]  /*4860*/  R2UR UR7, R7 ;  /* 0x00000000070772ca */ /* 0x000fe200000e0000 */
[----:B------:R-:W-:Y:S01]  /*4870*/  IMAD.MOV.U32 R7, RZ, RZ, 0x40000040 ;  /* 0x40000040ff077424 */ /* 0x000fe200078e00ff */
[----:B------:R-:W-:Y:S02]  /*4880*/  R2UR UR4, R10 ;  /* 0x000000000a0472ca */ /* 0x000fe400000e0000 */
[----:B------:R-:W-:Y:S02]  /*4890*/  R2UR UR5, R11 ;  /* 0x000000000b0572ca */ /* 0x000fe400000e0000 */
[----:B-1----:R-:W-:-:S04]  /*48a0*/  LOP3.LUT R9, R9, 0x7f, RZ, 0xc0, !PT ;  /* 0x0000007f09097812 */ /* 0x002fc800078ec0ff */
[----:B------:R-:W-:Y:S01]  /*48b0*/  ISETP.NE.AND P0, PT, R9, RZ, PT ;  /* 0x000000ff0900720c */ /* 0x000fe20003f05270 */
[----:B------:R-:W-:Y:S02]  /*48c0*/  WARPGROUP.DEPBAR.LE gsb0, 0x0 ;  /* 0x00008000000079c5 */ /* 0x000fe40000010000 */
[----:B------:R-:W-:-:S12]  /*48d0*/  WARPGROUP.ARRIVE ;  /* 0x00000000000079c5 */ /* 0x000fd80000000000 */
[----:B------:R-:W-:Y:S01]  /*48e0*/  HGMMA.64x256x16.F32 R24, gdesc[UR4].tnspB, R24, gsb0 ;  /* 0x43e00000041879f0 */ /* 0x000fe20008000818 */
[----:B------:R-:W-:Y:S01]  /*48f0*/  R2UR UR6, R6 ;  /* 0x00000000060672ca */ /* 0x000fe200000e0000 */
[----:B------:R-:W-:Y:S01]  /*4900*/  VIADD R6, R4, 0x180 ;  /* 0x0000018004067836 */ /* 0x000fe20000000000 */
[----:B------:R-:W-:Y:S01]  /*4910*/  R2UR UR7, R7 ;  /* 0x00000000070772ca */ /* 0x000fe200000e0000 */
[----:B------:R-:W-:Y:S01]  /*4920*/  VIADD R4, R0, 0x6 ;  /* 0x0000000600047836 */ /* 0x000fe20000000000 */
[----:B------:R-:W-:Y:S01]  /*4930*/  R2UR UR4, R12 ;  /* 0x000000000c0472ca */ /* 0x000fe200000e0000 */
[----:B------:R-:W-:Y:S01]  /*4940*/  IMAD.MOV.U32 R7, RZ, RZ, 0x40000040 ;  /* 0x40000040ff077424 */ /* 0x000fe200078e00ff */
[----:B------:R-:W-:Y:S01]  /*4950*/  R2UR UR5, R13 ;  /* 0x000000000d0572ca */ /* 0x000fe200000e0000 */
[----:B------:R-:W-:-:S05]  /*4960*/  @!P0 VIADD R0, R8, 0x28c60 ;  /* 0x00028c6008008836 */ /* 0x000fca0000000000 */
[----:B------:R-:W-:Y:S01]  /*4970*/  @!P0 PRMT R0, RZ, 0x654, R0 ;  /* 0x00000654ff008816 */ /* 0x000fe20000000000 */
[----:B------:R-:W-:Y:S02]  /*4980*/  WARPGROUP.DEPBAR.LE gsb0, 0x0 ;  /* 0x00008000000079c5 */ /* 0x000fe40000010000 */
[----:B------:R-:W-:-:S12]  /*4990*/  WARPGROUP.ARRIVE ;  /* 0x00000000000079c5 */ /* 0x000fd80000000000 */
[----:B------:R-:W-:Y:S01]  /*49a0*/  HGMMA.64x256x16.F32 R24, gdesc[UR4].tnspB, R24, gsb0 ;  /* 0x43e00000041879f0 */ /* 0x000fe20008000818 */
[----:B------:R-:W-:Y:S02]  /*49b0*/  R2UR UR6, R6 ;  /* 0x00000000060672ca */ /* 0x000fe400000e0000 */
[----:B------:R-:W-:Y:S02]  /*49c0*/  R2UR UR7, R7 ;  /* 0x00000000070772ca */ /* 0x000fe400000e0000 */
[----:B------:R-:W-:Y:S02]  /*49d0*/  R2UR UR4, R4 ;  /* 0x00000000040472ca */ /* 0x000fe400000e0000 */
[----:B------:R-:W-:Y:S01]  /*49e0*/  R2UR UR5, R5 ;  /* 0x00000000050572ca */ /* 0x000fe200000e0000 */
[----:B------:R-:W-:Y:S02]  /*49f0*/  WARPGROUP.DEPBAR.LE gsb0, 0x0 ;  /* 0x00008000000079c5 */ /* 0x000fe40000010000 */
[----:B------:R-:W-:-:S15]  /*4a00*/  WARPGROUP.ARRIVE ;  /* 0x00000000000079c5 */ /* 0x000fde0000000000 */
[----:B------:R-:W-:-:S03]  /*4a10*/  NOP ;  /* 0x0000000000007918 */ /* 0x000fc60000000000 */
[----:B------:R-:W-:Y:S03]  /*4a20*/  HGMMA.64x256x16.F32 R24, gdesc[UR4].tnspB, R24, gsb0 ;  /* 0x43e00000041879f0 */ /* 0x000fe60008000818 */
[----:B------:R-:W-:Y:S02]  /*4a30*/  WARPGROUP.DEPBAR.LE gsb0, 0x0 ;  /* 0x00008000000079c5 */ /* 0x000fe40000010000 */
[----:B------:R-:W-:Y:S06]  /*4a40*/  BAR.ARV 0xf, 0x100 ;  /* 0x03c4000000007b1d */ /* 0x000fec0000002000 */
[----:B------:R1:W-:Y:S01]  /*4a50*/  @!P0 SYNCS.ARRIVE.TRANS64.RED.A1T0 RZ, [R0+URZ], RZ ;  /* 0x000000ff00ff89a7 */ /* 0x0003e2000810043f */
[----:B------:R-:W-:-:S13]  /*4a60*/  ISETP.GE.AND P0, PT, R168, 0x41, PT ;  /* 0x00000041a800780c */ /* 0x000fda0003f06270 */
[----:B-1----:R-:W-:Y:S05]  /*4a70*/  @!P0 BRA `(.L_x_495) ;  /* 0x0000000c00388947 */ /* 0x002fea0003800000 */
[----:B------:R-:W-:-:S07]  /*4a80*/  VIADD R182, R182, 0xfffffffe ;  /* 0xfffffffeb6b67836 */ /* 0x000fce0000000000 */
.L_x_501:
[----:B------:R-:W-:Y:S01]  /*4a90*/  BAR.SYNC.DEFER_BLOCKING 0xe, 0x100 ;  /* 0x0384000000007b1d */ /* 0x000fe20000010000 */
[----:B0-----:R-:W-:Y:S01]  /*4aa0*/  IMAD R3, R18, 0x40, R188 ;  /* 0x0000004012037824 */ /* 0x001fe200078e02bc */
[----:B------:R-:W-:Y:S01]  /*4ab0*/  ISETP.NE.AND P2, PT, R184, 0x3, PT ;  /* 0x00000003b800780c */ /* 0x000fe20003f45270 */
[----:B------:R-:W-:Y:S01]  /*4ac0*/  VIADD R18, R18, 0x1 ;  /* 0x0000000112127836 */ /* 0x000fe20000000000 */
[C---:B------:R-:W-:Y:S01]  /*4ad0*/  ISETP.GT.AND P1, PT, R182.reuse, RZ, PT ;  /* 0x000000ffb600720c */ /* 0x040fe20003f24270 */
[----:B------:R-:W-:Y:S01]  /*4ae0*/  VIADD R182, R182, 0xffffffff ;  /* 0xffffffffb6b67836 */ /* 0x000fe20000000000 */
[----:B------:R-:W-:Y:S02]  /*4af0*/  LEA R3, R3, R2, 0x2 ;  /* 0x0000000203037211 */ /* 0x000fe400078e10ff */
[----:B------:R-:W-:-:S04]  /*4b00*/  ISETP.NE.AND P0, PT, R18, 0x2, PT ;  /* 0x000000021200780c */ /* 0x000fc80003f05270 */
[----:B------:R-:W-:Y:S02]  /*4b10*/  SEL R6, RZ, 0x1, P0 ;  /* 0x00000001ff067807 */ /* 0x000fe40000000000 */
[----:B------:R-:W-:Y:S02]  /*4b20*/  SEL R18, R18, RZ, P0 ;  /* 0x000000ff12127207 */ /* 0x000fe40000000000 */
[----:B------:R-:W-:Y:S01]  /*4b30*/  LOP3.LUT R23, R23, R6, RZ, 0x3c, !PT ;  /* 0x0000000617177212 */ /* 0x000fe200078e3cff */
[----:B-1----:R-:W0:Y:S04]  /*4b40*/  LDS R0, [R3+0x28800] ;  /* 0x0288000003007984 */ /* 0x002e280000000800 */
        /* <DEDUP_REMOVED lines=131> */
.L_x_496:
[----:B------:R-:W-:Y:S01]  /*5380*/  IMAD R0, R18, 0x8, R2 ;  /* 0x0000000812007824 */ /* 0x000fe200078e0202 */
[----:B------:R-:W-:-:S04]  /*5390*/  SHF.L.U32 R3, R23, 0x1f, RZ ;  /* 0x0000001f17037819 */ /* 0x000fc800000006ff */
[----:B------:R0:W1:Y:S01]  /*53a0*/  SYNCS.PHASECHK.TRANS64.TRYWAIT P0, [R0+URZ+0x28c50], R3 ;  /* 0x028c5003000075a7 */ /* 0x000062000800017f */
[----:B------:R-:W-:Y:S05]  /*53b0*/  @!P2 BRA `(.L_x_497) ;  /* 0x000000000004a947 */ /* 0x000fea0003800000 */
[----:B------:R-:W-:Y:S01]  /*53c0*/  BPT.TRAP 0x1 ;  /* 0x000000040000795c */ /* 0x000fe20000300000 */
.L_x_497:
[----:B------:R-:W-:Y:S04]  /*53d0*/  BSSY B1, `(.L_x_498) ;  /* 0x0000004000017945 */ /* 0x000fe80003800000 */
[----:B-1----:R-:W-:Y:S05]  /*53e0*/  @P0 BRA `(.L_x_499) ;  /* 0x0000000000080947 */ /* 0x002fea0003800000 */
[----:B------:R-:W1:Y:S02]  /*53f0*/  SYNCS.PHASECHK.TRANS64.TRYWAIT P0, [R0+URZ+0x28c50], R3 ;  /* 0x028c5003000075a7 */ /* 0x000e64000800017f */
[----:B-1----:R-:W-:Y:S05]  /*5400*/  @!P0 BRA `(.L_x_500) ;  /* 0x000000f000648947 */ /* 0x002fea0003800000 */
.L_x_499:
[----:B------:R-:W-:Y:S05]  /*5410*/  BSYNC B1 ;  /* 0x0000000000017941 */ /* 0x000fea0003800000 */
.L_x_498:
[----:B01----:R-:W-:Y:S01]  /*5420*/  IADD3 R0, R2, 0x26800, RZ ;  /* 0x0002680002007810 */ /* 0x003fe20007ffe0ff */
[----:B------:R-:W-:Y:S01]  /*5430*/  IMAD R6, R18, 0x1000, R15 ;  /* 0x0000100012067824 */ /* 0x000fe200078e020f */
[----:B------:R-:W-:Y:S01]  /*5440*/  WARPGROUP.ARRIVE ;  /* 0x00000000000079c5 */ /* 0x000fe20000000000 */
[----:B------:R-:W-:Y:S01]  /*5450*/  IMAD.MOV.U32 R7, RZ, RZ, 0x40000040 ;  /* 0x40000040ff077424 */ /* 0x000fe200078e00ff */
[----:B------:R-:W-:Y:S01]  /*5460*/  SHF.R.U32.HI R0, RZ, 0x4, R0 ;  /* 0x00000004ff007819 */ /* 0x000fe20000011600 */
[----:B------:R-:W-:Y:S01]  /*5470*/  IMAD.MOV.U32 R9, RZ, RZ, 0x40000040 ;  /* 0x40000040ff097424 */ /* 0x000fe200078e00ff */
[----:B------:R-:W-:Y:S02]  /*5480*/  R2UR UR6, R6 ;  /* 0x00000000060672ca */ /* 0x000fe400000e0000 */
[----:B------:R-:W0:Y:S01]  /*5490*/  S2R R14, SR_TID.X ;  /* 0x00000000000e7919 */ /* 0x000e220000002100 */
[----:B------:R-:W-:Y:S02]  /*54a0*/  LOP3.LUT R0, R0, 0x3fff, RZ, 0xc0, !PT ;  /* 0x00003fff00007812 */ /* 0x000fe400078ec0ff */
[----:B------:R-:W-:Y:S01]  /*54b0*/  R2UR UR7, R7 ;  /* 0x00000000070772ca */ /* 0x000fe200000e0000 */
[----:B------:R-:W-:Y:S01]  /*54c0*/  IMAD.MOV.U32 R7, RZ, RZ, 0x40000040 ;  /* 0x40000040ff077424 */ /* 0x000fe200078e00ff */
[----:B------:R-:W-:-:S02]  /*54d0*/  LOP3.LUT R8, R0, 0x10000, RZ, 0xfc, !PT ;  /* 0x0001000000087812 */ /* 0x000fc400078efcff */
[----:B------:R-:W-:Y:S01]  /*54e0*/  R2UR UR5, R9 ;  /* 0x00000000090572ca */ /* 0x000fe200000e0000 */
[----:B------:R-:W-:Y:S01]  /*54f0*/  IMAD.MOV.U32 R9, RZ, RZ, 0x40000040 ;  /* 0x40000040ff097424 */ /* 0x000fe200078e00ff */
[----:B------:R-:W-:Y:S02]  /*5500*/  R2UR UR4, R8 ;  /* 0x00000000080472ca */ /* 0x000fe400000e0000 */
[----:B------:R-:W-:-:S11]  /*5510*/  IADD3 R8, R6, 0x80, RZ ;  /* 0x0000008006087810 */ /* 0x000fd60007ffe0ff */
[----:B------:R-:W-:Y:S01]  /*5520*/  HGMMA.64x256x16.F32 R24, gdesc[UR4].tnspB, R24, gsb0 ;  /* 0x43e00000041879f0 */ /* 0x000fe20008000818 */
[----:B------:R-:W-:Y:S02]  /*5530*/  R2UR UR4, R10 ;  /* 0x000000000a0472ca */ /* 0x000fe400000e0000 */
[----:B------:R-:W-:Y:S02]  /*5540*/  R2UR UR5, R11 ;  /* 0x000000000b0572ca */ /* 0x000fe400000e0000 */
[----:B------:R-:W-:Y:S01]  /*5550*/  R2UR UR6, R8 ;  /* 0x00000000080672ca */ /* 0x000fe200000e0000 */
[C---:B------:R-:W-:Y:S01]  /*5560*/  VIADD R8, R6.reuse, 0x100 ;  /* 0x0000010006087836 */ /* 0x040fe20000000000 */
[----:B------:R-:W-:Y:S01]  /*5570*/  R2UR UR7, R9 ;  /* 0x00000000090772ca */ /* 0x000fe200000e0000 */
[----:B------:R-:W-:Y:S01]  /*5580*/  IMAD.MOV.U32 R9, RZ, RZ, 0x40000040 ;  /* 0x40000040ff097424 */ /* 0x000fe200078e00ff */
[----:B------:R-:W-:Y:S02]  /*5590*/  IADD3 R6, R6, 0x180, RZ ;  /* 0x0000018006067810 */ /* 0x000fe40007ffe0ff */
[----:B0-----:R-:W-:-:S04]  /*55a0*/  LOP3.LUT R14, R14, 0x7f, RZ, 0xc0, !PT ;  /* 0x0000007f0e0e7812 */ /* 0x001fc800078ec0ff */
[----:B------:R-:W-:-:S13]  /*55b0*/  ISETP.NE.AND P0, PT, R14, RZ, PT ;  /* 0x000000ff0e00720c */ /* 0x000fda0003f05270 */
[----:B------:R-:W-:-:S04]  /*55c0*/  @!P0 IMAD R0, R18, 0x8, R2 ;  /* 0x0000000812008824 */ /* 0x000fc800078e0202 */
[----:B------:R-:W-:-:S05]  /*55d0*/  @!P0 VIADD R0, R0, 0x28c60 ;  /* 0x00028c6000008836 */ /* 0x000fca0000000000 */
[----:B------:R-:W-:Y:S01]  /*55e0*/  @!P0 PRMT R0, RZ, 0x654, R0 ;  /* 0x00000654ff008816 */ /* 0x000fe20000000000 */
[----:B------:R-:W-:Y:S02]  /*55f0*/  WARPGROUP.DEPBAR.LE gsb0, 0x0 ;  /* 0x00008000000079c5 */ /* 0x000fe40000010000 */
[----:B------:R-:W-:-:S06]  /*5600*/  WARPGROUP.ARRIVE ;  /* 0x00000000000079c5 */ /* 0x000fcc0000000000 */
        /* <DEDUP_REMOVED lines=20> */
[----:B------:R-:W-:Y:S05]  /*5750*/  @P1 BRA `(.L_x_501) ;  /* 0xfffffff000cc1947 */ /* 0x000fea000383ffff */
.L_x_495:
[----:B------:R-:W-:Y:S05]  /*5760*/  BSYNC B0 ;  /* 0x0000000000007941 */ /* 0x000fea0003800000 */
.L_x_494:
[----:B------:R-:W-:Y:S01]  /*5770*/  BAR.SYNC.DEFER_BLOCKING 0xe, 0x100 ;  /* 0x0384000000007b1d */ /* 0x000fe20000010000 */
[C---:B0-----:R-:W-:Y:S01]  /*5780*/  LEA R3, R18.reuse, R188, 0x6 ;  /* 0x000000bc12037211 */ /* 0x041fe200078e30ff */
[----:B------:R-:W-:Y:S01]  /*5790*/  VIADD R18, R18, 0x1 ;  /* 0x0000000112127836 */ /* 0x000fe20000000000 */
[----:B------:R-:W-:Y:S02]  /*57a0*/  PLOP3.LUT P0, PT, PT, PT, PT, 0x8, 0x0 ;  /* 0x000000000000781c */ /* 0x000fe40003f0e170 */
[----:B------:R-:W-:Y:S01]  /*57b0*/  CS2R R20, SRZ ;  /* 0x0000000000147805 */ /* 0x000fe2000001ff00 */
[----:B------:R-:W-:Y:S01]  /*57c0*/  IMAD R3, R3, 0x4, R2 ;  /* 0x0000000403037824 */ /* 0x000fe200078e0202 */
        /* <DEDUP_REMOVED lines=136> */
.L_x_489:
[----:B------:R-:W-:Y:S02]  /*6050*/  ISETP.GE.AND P1, PT, R168, 0x1, PT ;  /* 0x00000001a800780c */ /* 0x000fe40003f26270 */
[----:B------:R-:W-:-:S11]  /*6060*/  PLOP3.LUT P0, PT, PT, PT, PT, 0x80, 0x0 ;  /* 0x000000000000781c */ /* 0x000fd60003f0f070 */
[----:B------:R-:W-:Y:S05]  /*6070*/  @!P1 BRA `(.L_x_490) ;  /* 0x0000005c00ac9947 */ /* 0x000fea0003800000 */
[----:B------:R-:W0:Y:S01]  /*6080*/  SHFL.IDX PT, R0, R206, RZ, 0x1f ;  /* 0x00001fffce007589 */ /* 0x000e2200000e0000 */
[----:B------:R-:W-:Y:S01]  /*6090*/  BSSY B6, `(.L_x_502) ;  /* 0x000001b000067945 */ /* 0x000fe20003800000 */
[----:B0-----:R-:W-:-:S04]  /*60a0*/  LEA.HI R3, R0, R0, RZ, 0x1 ;  /* 0x0000000000037211 */ /* 0x001fc800078f08ff */
[----:B------:R-:W-:-:S05]  /*60b0*/  LOP3.LUT R3, R3, 0x1fffe, RZ, 0xc0, !PT ;  /* 0x0001fffe03037812 */ /* 0x000fca00078ec0ff */
[----:B------:R-:W-:Y:S02]  /*60c0*/  IMAD.IADD R3, R0, 0x1, -R3 ;  /* 0x0000000100037824 */ /* 0x000fe400078e0a03 */
[----:B------:R-:W-:-:S03]  /*60d0*/  VIADD R0, R2, 0x26800 ;  /* 0x0002680002007836 */ /* 0x000fc60000000000 */
[----:B------:R-:W-:Y:S02]  /*60e0*/  LEA R3, R3, R2, 0xf ;  /* 0x0000000203037211 */ /* 0x000fe400078e78ff */
[----:B------:R-:W-:-:S03]  /*60f0*/  LOP3.LUT P0, RZ, R0, 0x3ff, RZ, 0xc0, !PT ;  /* 0x000003ff00ff7812 */ /* 0x000fc6000780c0ff */
        /* <DEDUP_REMOVED lines=20> */
.L_x_503:
[----:B------:R-:W-:Y:S05]  /*6240*/  BSYNC B6 ;  /* 0x0000000000067941 */ /* 0x000fea0003800000 */
.L_x_502:
[----:B------:R-:W-:Y:S02]  /*6250*/  ULDC UR4, c[0x0][0x3d4] ;  /* 0x0000f50000047ab9 */ /* 0x000fe40000000800 */
[----:B------:R-:W-:-:S13]  /*6260*/  ISETP.LT.AND P0, PT, RZ, UR4, PT ;  /* 0x00000004ff007c0c */ /* 0x000fda000bf01270 */
[----:B------:R-:W-:Y:S05]  /*6270*/  @P0 BRA `(.L_x_504) ;  /* 0x00000000003c0947 */ /* 0x000fea0003800000 */
[----:B------:R-:W-:-:S04]  /*6280*/  LEA.HI R0, R202, R202, RZ, 0x1 ;  /* 0x000000caca007211 */ /* 0x000fc800078f08ff */
[----:B------:R-:W-:-:S04]  /*6290*/  LOP3.LUT R3, R0, 0xfffffffe, RZ, 0xc0, !PT ;  /* 0xfffffffe00037812 */ /* 0x000fc800078ec0ff */
[----:B------:R-:W-:-:S04]  /*62a0*/  IADD3 R3, R202, -R3, RZ ;  /* 0x80000003ca037210 */ /* 0x000fc80007ffe0ff */
[----:B------:R-:W-:-:S04]  /*62b0*/  SHF.L.U32 R3, R3, 0x1f, RZ ;  /* 0x0000001f03037819 */ /* 0x000fc800000006ff */
[----:B------:R0:W1:Y:S03]  /*62c0*/  SYNCS.PHASECHK.TRANS64.TRYWAIT P0, [R2+URZ+0x28c00], R3 ;  /* 0x028c0003020075a7 */ /* 0x000066000800017f */
[----:B-1----:R-:W-:Y:S05]  /*62d0*/  @!P0 NANOSLEEP.SYNCS 0x989680 ;  /* 0x009896800000895d */ /* 0x002fea0003900000 */
[----:B------:R-:W1:Y:S01]  /*62e0*/  @!P0 SYNCS.PHASECHK.TRANS64 P0, [R2+URZ+0x28c00], R3 ;  /* 0x028c0003020085a7 */ /* 0x000e62000800007f */
[----:B------:R-:W-:Y:S04]  /*62f0*/  BSSY B0, `(.L_x_505) ;  /* 0x0000006000007945 */ /* 0x000fe80003800000 */
[----:B-1----:R-:W-:Y:S05]  /*6300*/  @P0 BRA `(.L_x_506) ;  /* 0x0000000000100947 */ /* 0x002fea0003800000 */
.L_x_507:
[----:B-1----:R1:W2:Y:S02]  /*6310*/  SYNCS.PHASECHK.TRANS64.TRYWAIT P0, [R2+URZ+0x28c00], R3 ;  /* 0x028c0003020075a7 */ /* 0x0022a4000800017f */
[----:B--2---:R-:W-:Y:S05]  /*6320*/  @!P0 NANOSLEEP.SYNCS 0x989680 ;  /* 0x009896800000895d */ /* 0x004fea0003900000 */
[----:B------:R-:W2:Y:S02]  /*6330*/  @!P0 SYNCS.PHASECHK.TRANS64 P0, [R2+URZ+0x28c00], R3 ;  /* 0x028c0003020085a7 */ /* 0x000ea4000800007f */
[----:B--2---:R-:W-:Y:S05]  /*6340*/  @!P0 BRA `(.L_x_507) ;  /* 0xfffffffc00f08947 */ /* 0x004fea000383ffff */
.L_x_506:
[----:B------:R-:W-:Y:S05]  /*6350*/  BSYNC B0 ;  /* 0x0000000000007941 */ /* 0x000fea0003800000 */
.L_x_505:
[----:B------:R-:W-:Y:S05]  /*6360*/  BRA `(.L_x_508) ;  /* 0x0000002000747947 */ /* 0x000fea0003800000 */
.L_x_504:
[----:B-----5:R-:W-:Y:S01]  /*6370*/  SHF.R.S32.HI R0, RZ, 0x1f, R27 ;  /* 0x0000001fff007819 */ /* 0x020fe2000001141b */
[----:B------:R-:W-:Y:S01]  /*6380*/  ULDC.64 UR4, c[0x0][0x3d8] ;  /* 0x0000f60000047ab9 */ /* 0x000fe20000000a00 */
[----:B------:R-:W-:Y:S01]  /*6390*/  VIADD R3, R2, 0x20400 ;  /* 0x0002040002037836 */ /* 0x000fe20000000000 */
[----:B------:R-:W-:Y:S01]  /*63a0*/  ULDC.64 UR6, c[0x0][0x3e8] ;  /* 0x0000fa0000067ab9 */ /* 0x000fe20000000a00 */
[----:B------:R-:W-:Y:S01]  /*63b0*/  IMAD.WIDE.U32 R4, R27, UR4, RZ ;  /* 0x000000041b047c25 */ /* 0x000fe2000f8e00ff */
[----:B------:R-:W-:Y:S01]  /*63c0*/  SHF.R.S32.HI R14, RZ, 0x1f, R16 ;  /* 0x0000001fff0e7819 */ /* 0x000fe20000011410 */
[----:B------:R-:W-:Y:S01]  /*63d0*/  BSSY B6, `(.L_x_509) ;  /* 0x0000032000067945 */ /* 0x000fe20003800000 */
[----:B------:R-:W-:Y:S01]  /*63e0*/  LOP3.LUT P0, RZ, R3, 0x3ff, RZ, 0xc0, !PT ;  /* 0x000003ff03ff7812 */ /* 0x000fe2000780c0ff */
[----:B------:R-:W-:Y:S02]  /*63f0*/  IMAD R6, R0, UR4, RZ ;  /* 0x0000000400067c24 */ /* 0x000fe4000f8e02ff */
[----:B------:R-:W-:-:S02]  /*6400*/  IMAD.SHL.U32 R29, R204, 0x4, RZ ;  /* 0x00000004cc1d7824 */ /* 0x000fc400078e00ff */
[----:B------:R-:W-:Y:S01]  /*6410*/  IMAD R11, R27, UR5, R6 ;  /* 0x000000051b0b7c24 */ /* 0x000fe2000f8e0206 */
[----:B------:R-:W-:Y:S01]  /*6420*/  ULDC.64 UR4, c[0x0][0x3c8] ;  /* 0x0000f20000047ab9 */ /* 0x000fe20000000a00 */
[----:B------:R-:W-:Y:S01]  /*6430*/  IMAD R0, R0, UR6, RZ ;  /* 0x0000000600007c24 */ /* 0x000fe2000f8e02ff */
[C---:B------:R-:W-:Y:S01]  /*6440*/  LEA R24, P2, R4.reuse, UR4, 0x1 ;  /* 0x0000000404187c11 */ /* 0x040fe2000f8408ff */
[----:B------:R-:W-:Y:S01]  /*6450*/  IMAD.IADD R11, R11, 0x1, R5 ;  /* 0x000000010b0b7824 */ /* 0x000fe200078e0205 */
[-C--:B------:R-:W-:Y:S01]  /*6460*/  IADD3 R3, P6, R29, R4.reuse, RZ ;  /* 0x000000041d037210 */ /* 0x080fe20007fde0ff */
[C---:B------:R-:W-:Y:S01]  /*6470*/  IMAD R9, R27.reuse, UR7, R0 ;  /* 0x000000071b097c24 */ /* 0x040fe2000f8e0200 */
[----:B------:R-:W-:Y:S01]  /*6480*/  SHF.R.S32.HI R12, RZ, 0x1f, R29 ;  /* 0x0000001fff0c7819 */ /* 0x000fe2000001141d */
[----:B------:R-:W-:Y:S01]  /*6490*/  IMAD.WIDE.U32 R6, R27, UR6, RZ ;  /* 0x000000061b067c25 */ /* 0x000fe2000f8e00ff */
[--C-:B------:R-:W-:Y:S01]  /*64a0*/  LEA.HI.X R26, R4, UR5, R11.reuse, 0x1, P2 ;  /* 0x00000005041a7c11 */ /* 0x100fe200090f0c0b */
[----:B------:R-:W-:Y:S01]  /*64b0*/  ULDC.64 UR6, c[0x0][0x3e0] ;  /* 0x0000f80000067ab9 */ /* 0x000fe20000000a00 */
[----:B------:R-:W-:Y:S01]  /*64c0*/  IADD3 R5, P1, R16, R4, RZ ;  /* 0x0000000410057210 */ /* 0x000fe20007f3e0ff */
[----:B------:R-:W-:Y:S01]  /*64d0*/  IMAD.X R10, R12, 0x1, R11, P6 ;  /* 0x000000010c0a7824 */ /* 0x000fe200030e060b */
[----:B------:R-:W-:-:S02]  /*64e0*/  IADD3 R8, P2, R29, R6, RZ ;  /* 0x000000061d087210 */ /* 0x000fc40007f5e0ff */
[----:B------:R-:W-:Y:S01]  /*64f0*/  IADD3 R9, R9, R7, RZ ;  /* 0x0000000709097210 */ /* 0x000fe20007ffe0ff */
[----:B------:R-:W-:Y:S01]  /*6500*/  IMAD.X R4, R14, 0x1, R11, P1 ;  /* 0x000000010e047824 */ /* 0x000fe200008e060b */
[C---:B------:R-:W-:Y:S02]  /*6510*/  LEA R32, P5, R3.reuse, UR4, 0x1 ;  /* 0x0000000403207c11 */ /* 0x040fe4000f8a08ff */
[----:B------:R-:W-:Y:S01]  /*6520*/  IADD3 R0, P4, R16, R6, RZ ;  /* 0x0000000610007210 */ /* 0x000fe20007f9e0ff */
[----:B------:R-:W-:Y:S01]  /*6530*/  IMAD.X R7, R12, 0x1, R9, P2 ;  /* 0x000000010c077824 */ /* 0x000fe200010e0609 */
[----:B------:R-:W-:Y:S02]  /*6540*/  LEA.HI.X R33, R3, UR5, R10, 0x1, P5 ;  /* 0x0000000503217c11 */ /* 0x000fe4000a8f0c0a */
[----:B------:R-:W-:Y:S02]  /*6550*/  LEA R27, P3, R6, UR6, 0x1 ;  /* 0x00000006061b7c11 */ /* 0x000fe4000f8608ff */
[----:B------:R-:W-:-:S02]  /*6560*/  LEA R34, P6, R8, UR6, 0x1 ;  /* 0x0000000608227c11 */ /* 0x000fc4000f8c08ff */
[C---:B------:R-:W-:Y:S02]  /*6570*/  LEA R36, P1, R5.reuse, UR4, 0x1 ;  /* 0x0000000405247c11 */ /* 0x040fe4000f8208ff */
[----:B------:R-:W-:Y:S02]  /*6580*/  LEA R38, P2, R0, UR6, 0x1 ;  /* 0x0000000600267c11 */ /* 0x000fe4000f8408ff */
[----:B------:R-:W-:Y:S02]  /*6590*/  IADD3.X R3, R14, R9, RZ, P4, !PT ;  /* 0x000000090e037210 */ /* 0x000fe400027fe4ff */
[----:B------:R-:W-:Y:S02]  /*65a0*/  LEA.HI.X R35, R8, UR7, R7, 0x1, P6 ;  /* 0x0000000708237c11 */ /* 0x000fe4000b0f0c07 */
[----:B------:R-:W-:Y:S02]  /*65b0*/  LEA.HI.X R28, R6, UR7, R9, 0x1, P3 ;  /* 0x00000007061c7c11 */ /* 0x000fe400098f0c09 */
[----:B------:R-:W-:-:S02]  /*65c0*/  LEA.HI.X R37, R5, UR5, R4, 0x1, P1 ;  /* 0x0000000505257c11 */ /* 0x000fc400088f0c04 */
[----:B------:R-:W-:Y:S01]  /*65d0*/  LEA.HI.X R39, R0, UR7, R3, 0x1, P2 ;  /* 0x0000000700277c11 */ /* 0x000fe200090f0c03 */
[----:B------:R-:W-:Y:S06]  /*65e0*/  @!P0 BRA `(.L_x_510) ;  /* 0x0000000000408947 */ /* 0x000fec0003800000 */
        /* <DEDUP_REMOVED lines=15> */
[----:B-1----:R-:W-:Y:S05]  /*66e0*/  CALL.ABS.NOINC R14 ;  /* 0x000000000e007343 */ /* 0x002fea0003c00000 */
.L_x_510:
[----:B------:R-:W-:Y:S05]  /*66f0*/  BSYNC B6 ;  /* 0x0000000000067941 */ /* 0x000fea0003800000 */
.L_x_509:
[----:B------:R-:W-:Y:S01]  /*6700*/  ULDC.U8 UR4, c[0x0][0x3f0] ;  /* 0x0000fc0000047ab9 */ /* 0x000fe20000000000 */
[----:B------:R-:W-:Y:S01]  /*6710*/  BSSY B0, `(.L_x_511) ;  /* 0x00001da000007945 */ /* 0x000fe20003800000 */
[----:B------:R-:W-:-:S13]  /*6720*/  ISETP.NE.AND P0, PT, RZ, UR4, PT ;  /* 0x00000004ff007c0c */ /* 0x000fda000bf05270 */
[----:B------:R-:W-:Y:S05]  /*6730*/  @!P0 BRA `(.L_x_512) ;  /* 0x0000000c00dc8947 */ /* 0x000fea0003800000 */
[----:B------:R-:W-:Y:S01]  /*6740*/  IMAD R30, R25, -0x40, R30 ;  /* 0xffffffc0191e7824 */ /* 0x000fe200078e021e */
[----:B------:R-:W-:Y:S01]  /*6750*/  LEA.HI R0, R202, R202, RZ, 0x1 ;  /* 0x000000caca007211 */ /* 0x000fe200078f08ff */
[----:B------:R-:W-:Y:S01]  /*6760*/  IMAD.SHL.U32 R3, R186, 0x40, RZ ;  /* 0x00000040ba037824 */ /* 0x000fe200078e00ff */
[----:B------:R-:W-:Y:S01]  /*6770*/  BSSY B1, `(.L_x_513) ;  /* 0x000001b000017945 */ /* 0x000fe20003800000 */
[----:B------:R-:W-:Y:S02]  /*6780*/  CS2R R6, SRZ ;  /* 0x0000000000067805 */ /* 0x000fe4000001ff00 */
[----:B------:R-:W-:Y:S02]  /*6790*/  VIMNMX R30, R30, 0x40, PT ;  /* 0x000000401e1e7848 */ /* 0x000fe40003fe0100 */
[----:B------:R-:W-:Y:S02]  /*67a0*/  CS2R R8, SRZ ;  /* 0x0000000000087805 */ /* 0x000fe4000001ff00 */
[----:B------:R-:W-:-:S02]  /*67b0*/  LOP3.LUT R5, R3, 0x1c0, RZ, 0xc0, !PT ;  /* 0x000001c003057812 */ /* 0x000fc400078ec0ff */
[----:B------:R-:W-:Y:S02]  /*67c0*/  CS2R R20, SRZ ;  /* 0x0000000000147805 */ /* 0x000fe4000001ff00 */
[----:B------:R-:W-:Y:S02]  /*67d0*/  ISETP.GE.AND P1, PT, R19, R30, PT ;  /* 0x0000001e1300720c */ /* 0x000fe40003f26270 */
[----:B------:R-:W-:Y:S02]  /*67e0*/  LOP3.LUT R3, R0, 0xfffffffe, RZ, 0xc0, !PT ;  /* 0xfffffffe00037812 */ /* 0x000fe400078ec0ff */
[----:B------:R-:W-:Y:S02]  /*67f0*/  LOP3.LUT R0, R5, 0x18, R16, 0xf8, !PT ;  /* 0x0000001805007812 */ /* 0x000fe400078ef810 */
[----:B------:R-:W-:Y:S01]  /*6800*/  SHF.R.U32.HI R5, RZ, 0x3, R5 ;  /* 0x00000003ff057819 */ /* 0x000fe20000011605 */
[----:B------:R-:W-:-:S03]  /*6810*/  IMAD.IADD R3, R202, 0x1, -R3 ;  /* 0x00000001ca037824 */ /* 0x000fc600078e0a03 */
[----:B------:R-:W-:Y:S02]  /*6820*/  LOP3.LUT R0, R0, R5, RZ, 0x3c, !PT ;  /* 0x0000000500007212 */ /* 0x000fe400078e3cff */
[----:B------:R-:W-:Y:S02]  /*6830*/  CS2R R4, SRZ ;  /* 0x0000000000047805 */ /* 0x000fe4000001ff00 */
[----:B------:R-:W-:Y:S01]  /*6840*/  SHF.L.U32 R25, R3, 0x1f, RZ ;  /* 0x0000001f03197819 */ /* 0x000fe200000006ff */
[----:B------:R-:W-:Y:S06]  /*6850*/  @P1 BRA `(.L_x_514) ;  /* 0x0000000000301947 */ /* 0x000fec0003800000 */
[C---:B------:R-:W-:Y:S01]  /*6860*/  IADD3 R3, R29.reuse, 0x10, RZ ;  /* 0x000000101d037810 */ /* 0x040fe20007ffe0ff */
[----:B------:R-:W-:Y:S01]  /*6870*/  ULDC UR4, c[0x0][0x3d4] ;  /* 0x0000f50000047ab9 */ /* 0x000fe20000000800 */
[----:B------:R-:W-:Y:S02]  /*6880*/  CS2R R8, SRZ ;  /* 0x0000000000087805 */ /* 0x000fe4000001ff00 */
[----:B------:R-:W-:Y:S02]  /*6890*/  ISETP.GE.AND P0, PT, R29, UR4, PT ;  /* 0x000000041d007c0c */ /* 0x000fe4000bf06270 */
[----:B------:R-:W-:Y:S02]  /*68a0*/  CS2R R20, SRZ ;  /* 0x0000000000147805 */ /* 0x000fe4000001ff00 */
[----:B------:R-:W-:Y:S02]  /*68b0*/  ISETP.GE.AND P2, PT, R3, UR4, PT ;  /* 0x0000000403007c0c */ /* 0x000fe4000bf46270 */
[----:B------:R-:W-:-:S02]  /*68c0*/  CS2R R4, SRZ ;  /* 0x0000000000047805 */ /* 0x000fc4000001ff00 */
[----:B------:R-:W-:-:S05]  /*68d0*/  CS2R R6, SRZ ;  /* 0x0000000000067805 */ /* 0x000fca000001ff00 */
[----:B------:R0:W5:Y:S04]  /*68e0*/  @!P0 LDG.E.64 R8, desc[UR40][R32.64] ;  /* 0x0000002820088981 */ /* 0x000168000c1e1b00 */
[----:B------:R0:W5:Y:S04]  /*68f0*/  @!P2 LDG.E.64 R20, desc[UR40][R32.64+0x20] ;  /* 0x000020282014a981 */ /* 0x000168000c1e1b00 */
[----:B------:R0:W5:Y:S04]  /*6900*/  @!P0 LDG.E.64 R4, desc[UR40][R34.64] ;  /* 0x0000002822048981 */ /* 0x000168000c1e1b00 */
[----:B------:R0:W5:Y:S02]  /*6910*/  @!P2 LDG.E.64 R6, desc[UR40][R34.64+0x20] ;  /* 0x000020282206a981 */ /* 0x000164000c1e1b00 */
.L_x_514:
[----:B------:R-:W-:Y:S05]  /*6920*/  BSYNC B1 ;  /* 0x0000000000017941 */ /* 0x000fea0003800000 */
.L_x_513:
[----:B------:R-:W-:-:S03]  /*6930*/  UMOV UR4, 0xffffffff ;  /* 0xffffffff00047882 */ /* 0x000fc60000000000 */
[----:B------:R-:W-:Y:S05]  /*6940*/  BRA.DIV UR4, `(.L_x_515) ;  /* 0x000000de04287947 */ /* 0x000fea000b800000 */
.L_x_678:
[----:B------:R-:W-:-:S03]  /*6950*/  UMOV UR4, 0xffffffff ;  /* 0xffffffff00047882 */ /* 0x000fc60000000000 */
[----:B------:R-:W-:Y:S05]  /*6960*/  BRA.DIV UR4, `(.L_x_516) ;  /* 0x000000de04487947 */ /* 0x000fea000b800000 */
.L_x_681:
[----:B------:R-:W-:-:S03]  /*6970*/  UMOV UR4, 0xffffffff ;  /* 0xffffffff00047882 */ /* 0x000fc60000000000 */
[----:B------:R-:W-:Y:S05]  /*6980*/  BRA.DIV UR4, `(.L_x_517) ;  /* 0x000000de04687947 */ /* 0x000fea000b800000 */
.L_x_684:
[----:B------:R-:W-:-:S03]  /*6990*/  UMOV UR4, 0xffffffff ;  /* 0xffffffff00047882 */ /* 0x000fc60000000000 */
[----:B------:R-:W-:Y:S05]  /*69a0*/  BRA.DIV UR4, `(.L_x_518) ;  /* 0x000000de04887947 */ /* 0x000fea000b800000 */
.L_x_687:
[----:B------:R-:W1:Y:S01]  /*69b0*/  SYNCS.PHASECHK.TRANS64.TRYWAIT P0, [R2+URZ+0x28c00], R25 ;  /* 0x028c0019020075a7 */ /* 0x000e62000800017f */
[----:B------:R-:W-:Y:S01]  /*69c0*/  LOP3.LUT P2, RZ, R186, 0x4, RZ, 0xc0, !PT ;  /* 0x00000004baff7812 */ /* 0x000fe2000784c0ff */
[----:B------:R-:W-:Y:S01]  /*69d0*/  IMAD R3, R189, 0x200, R0 ;  /* 0x00000200bd037824 */ /* 0x000fe200078e0200 */
[--C-:B0----5:R-:W-:Y:S01]  /*69e0*/  SHF.R.U64 R33, R8, 0x10, R9.reuse ;  /* 0x0000001008217819 */ /* 0x121fe20000001209 */
[----:B------:R-:W-:Y:S01]  /*69f0*/  IMAD.MOV.U32 R31, RZ, RZ, R8 ;  /* 0x000000ffff1f7224 */ /* 0x000fe200078e0008 */
[--C-:B------:R-:W-:Y:S01]  /*6a00*/  SHF.R.U32.HI R11, RZ, 0x10, R9.reuse ;  /* 0x00000010ff0b7819 */ /* 0x100fe20000011609 */
[----:B------:R-:W-:Y:S01]  /*6a10*/  IMAD R3, R3, 0x2, R2 ;  /* 0x0000000203037824 */ /* 0x000fe200078e0202 */
[----:B------:R-:W-:Y:S01]  /*6a20*/  MOV R8, R5 ;  /* 0x0000000500087202 */ /* 0x000fe20000000f00 */
[----:B------:R-:W-:Y:S01]  /*6a30*/  IMAD.MOV.U32 R10, RZ, RZ, R9 ;  /* 0x000000ffff0a7224 */ /* 0x000fe200078e0009 */
[----:B------:R-:W-:Y:S01]  /*6a40*/  SHF.R.U64 R35, R4, 0x10, R5 ;  /* 0x0000001004237819 */ /* 0x000fe20000001205 */
[----:B------:R-:W-:Y:S01]  /*6a50*/  IMAD.MOV.U32 R9, RZ, RZ, R21 ;  /* 0x000000ffff097224 */ /* 0x000fe200078e0015 */
[----:B------:R-:W-:Y:S01]  /*6a60*/  SHF.R.U32.HI R13, RZ, 0x10, R5 ;  /* 0x00000010ff0d7819 */ /* 0x000fe20000011605 */
[----:B------:R-:W-:Y:S01]  /*6a70*/  IMAD.MOV.U32 R27, RZ, RZ, R4 ;  /* 0x000000ffff1b7224 */ /* 0x000fe200078e0004 */
[----:B------:R-:W-:Y:S01]  /*6a80*/  MOV R32, R20 ;  /* 0x0000001400207202 */ /* 0x000fe20000000f00 */
[----:B------:R-:W-:Y:S01]  /*6a90*/  IMAD.MOV.U32 R28, RZ, RZ, R6 ;  /* 0x000000ffff1c7224 */ /* 0x000fe200078e0006 */
[--C-:B------:R-:W-:Y:S01]  /*6aa0*/  SHF.R.U64 R34, R20, 0x10, R21.reuse ;  /* 0x0000001014227819 */ /* 0x100fe20000001215 */
[C---:B------:R-:W-:Y:S01]  /*6ab0*/  VIADD R4, R3.reuse, 0x20400 ;  /* 0x0002040003047836 */ /* 0x040fe20000000000 */
[----:B------:R-:W-:Y:S01]  /*6ac0*/  SHF.R.U32.HI R12, RZ, 0x10, R21 ;  /* 0x00000010ff0c7819 */ /* 0x000fe20000011615 */
[----:B------:R-:W-:Y:S01]  /*6ad0*/  BSSY B1, `(.L_x_519) ;  /* 0x000000e000017945 */ /* 0x000fe20003800000 */
[----:B------:R-:W-:Y:S01]  /*6ae0*/  MOV R5, R7 ;  /* 0x0000000700057202 */ /* 0x000fe20000000f00 */
[----:B------:R-:W-:Y:S01]  /*6af0*/  VIADD R0, R3, 0x20440 ;  /* 0x0002044003007836 */ /* 0x000fe20000000000 */
[--C-:B------:R-:W-:Y:S01]  /*6b00*/  SHF.R.U64 R36, R6, 0x10, R7.reuse ;  /* 0x0000001006247819 */ /* 0x100fe20000001207 */
[----:B------:R-:W-:Y:S01]  /*6b10*/  @P2 VIADD R0, R4, 0xffffffc0 ;  /* 0xffffffc004002836 */ /* 0x000fe20000000000 */
[----:B------:R-:W-:-:S02]  /*6b20*/  SHF.R.U32.HI R6, RZ, 0x10, R7 ;  /* 0x00000010ff067819 */ /* 0x000fc40000011607 */
[----:B------:R-:W-:Y:S02]  /*6b30*/  PRMT R31, R31, 0x5410, R10 ;  /* 0x000054101f1f7816 */ /* 0x000fe4000000000a */
[----:B------:R-:W-:Y:S02]  /*6b40*/  PRMT R33, R33, 0x5410, R11 ;  /* 0x0000541021217816 */ /* 0x000fe4000000000b */
[----:B------:R-:W-:Y:S02]  /*6b50*/  PRMT R32, R32, 0x5410, R9 ;  /* 0x0000541020207816 */ /* 0x000fe40000000009 */
[----:B------:R-:W-:Y:S02]  /*6b60*/  PRMT R34, R34, 0x5410, R12 ;  /* 0x0000541022227816 */ /* 0x000fe4000000000c */
[----:B------:R-:W-:Y:S02]  /*6b70*/  PRMT R27, R27, 0x5410, R8 ;  /* 0x000054101b1b7816 */ /* 0x000fe40000000008 */
[----:B------:R-:W-:-:S02]  /*6b80*/  PRMT R35, R35, 0x5410, R13 ;  /* 0x0000541023237816 */ /* 0x000fc4000000000d */
[----:B------:R-:W-:Y:S01]  /*6b90*/  PRMT R28, R28, 0x5410, R5 ;  /* 0x000054101c1c7816 */ /* 0x000fe20000000005 */
[----:B-1----:R-:W-:Y:S06]  /*6ba0*/  @!P0 BRA `(.L_x_520) ;  /* 0x000000dc00308947 */ /* 0x002fec0003800000 */
.L_x_688:
[----:B------:R-:W-:Y:S05]  /*6bb0*/  BSYNC B1 ;  /* 0x0000000000017941 */ /* 0x000fea0003800000 */
.L_x_519:
[----:B------:R-:W-:Y:S01]  /*6bc0*/  BSSY B1, `(.L_x_521) ;  /* 0x0000057000017945 */ /* 0x000fe20003800000 */
[----:B------:R-:W-:-:S03]  /*6bd0*/  PRMT R36, R36, 0x5410, R6 ;  /* 0x0000541024247816 */ /* 0x000fc60000000006 */
[----:B------:R-:W-:Y:S05]  /*6be0*/  @P1 BRA `(.L_x_522) ;  /* 0x0000000400501947 */ /* 0x000fea0003800000 */
[----:B------:R-:W1:Y:S01]  /*6bf0*/  LDC R4, c[0x0][0x3d4] ;  /* 0x0000f500ff047b82 */ /* 0x000e620000000800 */
[C---:B------:R-:W-:Y:S01]  /*6c00*/  VIADD R5, R29.reuse, 0x10 ;  /* 0x000000101d057836 */ /* 0x040fe20000000000 */
[----:B------:R-:W-:Y:S01]  /*6c10*/  BSSY B2, `(.L_x_523) ;  /* 0x000002a000027945 */ /* 0x000fe20003800000 */
[----:B-1----:R-:W-:-:S03]  /*6c20*/  ISETP.GE.AND P0, PT, R29, R4, PT ;  /* 0x000000041d00720c */ /* 0x002fc60003f06270 */
[----:B------:R-:W-:-:S10]  /*6c30*/  ISETP.GE.AND P1, PT, R5, R4, PT ;  /* 0x000000040500720c */ /* 0x000fd40003f26270 */
[----:B------:R-:W-:Y:S05]  /*6c40*/  @P0 BRA `(.L_x_524) ;  /* 0x0000000000980947 */ /* 0x000fea0003800000 */
[----:B------:R-:W1:Y:S01]  /*6c50*/  LDS.128 R4, [R3+0x20400] ;  /* 0x0204000003047984 */ /* 0x000e620000000c00 */
[----:B------:R-:W-:Y:S02]  /*6c60*/  HADD2.F32 R15, -RZ, R27.H0_H0 ;  /* 0x2000001bff0f7230 */ /* 0x000fe40000004100 */
[----:B------:R-:W-:Y:S02]  /*6c70*/  HADD2.F32 R13, -RZ, R31.H0_H0 ;  /* 0x2000001fff0d7230 */ /* 0x000fe40000004100 */
[----:B------:R-:W-:Y:S02]  /*6c80*/  HADD2.F32 R12, -RZ, R33.H0_H0 ;  /* 0x20000021ff0c7230 */ /* 0x000fe40000004100 */
[----:B------:R-:W-:Y:S02]  /*6c90*/  HADD2.F32 R14, -RZ, R35.H0_H0 ;  /* 0x20000023ff0e7230 */ /* 0x000fe40000004100 */
[--C-:B-1----:R-:W-:Y:S02]  /*6ca0*/  HADD2.F32 R8, -RZ, R4.reuse.H0_H0 ;  /* 0x20000004ff087230 */ /* 0x102fe40000004100 */
[----:B------:R-:W-:-:S02]  /*6cb0*/  HADD2.F32 R4, -RZ, R4.H1_H1 ;  /* 0x30000004ff047230 */ /* 0x000fc40000004100 */
[--C-:B------:R-:W-:Y:S02]  /*6cc0*/  HADD2.F32 R9, -RZ, R5.reuse.H0_H0 ;  /* 0x20000005ff097230 */ /* 0x100fe40000004100 */
[----:B------:R-:W-:Y:S02]  /*6cd0*/  HADD2.F32 R5, -RZ, R5.H1_H1 ;  /* 0x30000005ff057230 */ /* 0x000fe40000004100 */
[C---:B------:R-:W-:Y:S01]  /*6ce0*/  FMUL.FTZ R21, R4.reuse, R15 ;  /* 0x0000000f04157220 */ /* 0x040fe20000410000 */
[-C--:B------:R-:W-:Y:S01]  /*6cf0*/  FMUL.FTZ R4, R4, R13.reuse ;  /* 0x0000000d04047220 */ /* 0x080fe20000410000 */
[--C-:B------:R-:W-:Y:S02]  /*6d00*/  HADD2.F32 R10, -RZ, R6.reuse.H0_H0 ;  /* 0x20000006ff0a7230 */ /* 0x100fe40000004100 */
[----:B------:R-:W-:Y:S02]  /*6d10*/  HADD2.F32 R11, -RZ, R7.H0_H0 ;  /* 0x20000007ff0b7230 */ /* 0x000fe40000004100 */
[C---:B------:R-:W-:Y:S01]  /*6d20*/  FMUL.FTZ R24, R5.reuse, R14 ;  /* 0x0000000e05187220 */ /* 0x040fe20000410000 */
[C---:B------:R-:W-:Y:S01]  /*6d30*/  FFMA.FTZ R21, R8.reuse, R13, -R21 ;  /* 0x0000000d08157223 */ /* 0x040fe20000010815 */
[----:B------:R-:W-:Y:S01]  /*6d40*/  FFMA.FTZ R20, R8, R15, R4 ;  /* 0x0000000f08147223 */ /* 0x000fe20000010004 */
[----:B------:R-:W-:Y:S01]  /*6d50*/  FMUL.FTZ R26, R5, R12 ;  /* 0x0000000c051a7220 */ /* 0x000fe20000410000 */
[----:B------:R-:W-:-:S02]  /*6d60*/  HADD2.F32 R6, -RZ, R6.H1_H1 ;  /* 0x30000006ff067230 */ /* 0x000fc40000004100 */
[C---:B------:R-:W-:Y:S01]  /*6d70*/  FFMA.FTZ R24, R9.reuse, R12, -R24 ;  /* 0x0000000c09187223 */ /* 0x040fe20000010818 */
[----:B------:R-:W-:Y:S02]  /*6d80*/  HADD2.F32 R7, -RZ, R7.H1_H1 ;  /* 0x30000007ff077230 */ /* 0x000fe40000004100 */
[----:B------:R-:W-:Y:S01]  /*6d90*/  FFMA.FTZ R9, R9, R14, R26 ;  /* 0x0000000e09097223 */ /* 0x000fe2000001001a */
[----:B------:R-:W-:Y:S02]  /*6da0*/  HADD2.F32 R13, -RZ, R27.H1_H1 ;  /* 0x3000001bff0d7230 */ /* 0x000fe40000004100 */
[----:B------:R-:W-:Y:S02]  /*6db0*/  HADD2.F32 R5, -RZ, R31.H1_H1 ;  /* 0x3000001fff057230 */ /* 0x000fe40000004100 */
[----:B------:R-:W-:Y:S02]  /*6dc0*/  HADD2.F32 R8, -RZ, R35.H1_H1 ;  /* 0x30000023ff087230 */ /* 0x000fe40000004100 */
[----:B------:R-:W-:Y:S01]  /*6dd0*/  FMUL.FTZ R15, R6, R13 ;  /* 0x0000000d060f7220 */ /* 0x000fe20000410000 */
[----:B------:R-:W-:-:S02]  /*6de0*/  HADD2.F32 R4, -RZ, R33.H1_H1 ;  /* 0x30000021ff047230 */ /* 0x000fc40000004100 */
[-C--:B------:R-:W-:Y:S01]  /*6df0*/  FMUL.FTZ R12, R6, R5.reuse ;  /* 0x00000005060c7220 */ /* 0x080fe20000410000 */
[C---:B------:R-:W-:Y:S01]  /*6e00*/  FMUL.FTZ R14, R7.reuse, R8 ;  /* 0x00000008070e7220 */ /* 0x040fe20000410000 */
[C---:B------:R-:W-:Y:S01]  /*6e10*/  FFMA.FTZ R6, R10.reuse, R5, -R15 ;  /* 0x000000050a067223 */ /* 0x040fe2000001080f */
[-C--:B0-----:R-:W-:Y:S01]  /*6e20*/  FMUL.FTZ R25, R7, R4.reuse ;  /* 0x0000000407197220 */ /* 0x081fe20000410000 */
[----:B------:R-:W-:Y:S01]  /*6e30*/  FFMA.FTZ R13, R10, R13, R12 ;  /* 0x0000000d0a0d7223 */ /* 0x000fe2000001000c */
[C---:B------:R-:W-:Y:S01]  /*6e40*/  FFMA.FTZ R7, R11.reuse, R4, -R14 ;  /* 0x000000040b077223 */ /* 0x040fe2000001080e */
[----:B------:R-:W-:Y:S01]  /*6e50*/  F2FP.F16.F32.PACK_AB R4, R20, R21 ;  /* 0x000000151404723e */ /* 0x000fe200000000ff */
[----:B------:R-:W-:Y:S01]  /*6e60*/  FFMA.FTZ R8, R11, R8, R25 ;  /* 0x000000080b087223 */ /* 0x000fe20000010019 */
[----:B------:R-:W-:Y:S02]  /*6e70*/  F2FP.F16.F32.PACK_AB R5, R9, R24 ;  /* 0x000000180905723e */ /* 0x000fe400000000ff */
[----:B------:R-:W-:-:S02]  /*6e80*/  F2FP.F16.F32.PACK_AB R6, R13, R6 ;  /* 0x000000060d06723e */ /* 0x000fc400000000ff */
[----:B------:R-:W-:-:S05]  /*6e90*/  F2FP.F16.F32.PACK_AB R7, R8, R7 ;  /* 0x000000070807723e */ /* 0x000fca00000000ff */
[----:B------:R1:W-:Y:S02]  /*6ea0*/  STS.128 [R3+0x20400], R4 ;  /* 0x0204000403007388 */ /* 0x0003e40000000c00 */
.L_x_524:
[----:B------:R-:W-:Y:S05]  /*6eb0*/  BSYNC B2 ;  /* 0x0000000000027941 */ /* 0x000fea0003800000 */
.L_x_523:
[----:B------:R-:W-:Y:S05]  /*6ec0*/  @P1 BRA `(.L_x_522) ;  /* 0x0000000000981947 */ /* 0x000fea0003800000 */
[----:B-1----:R-:W1:Y:S01]  /*6ed0*/  LDS.128 R4, [R0] ;  /* 0x0000000000047984 */ /* 0x002e620000000c00 */
        /* <DEDUP_REMOVED lines=36> */
[----:B------:R2:W-:Y:S02]  /*7120*/  STS.128 [R0], R4 ;  /* 0x0000000400007388 */ /* 0x0005e40000000c00 */
.L_x_522:
[----:B------:R-:W-:Y:S05]  /*7130*/  BSYNC B1 ;  /* 0x0000000000017941 */ /* 0x000fea0003800000 */
.L_x_521:
[----:B------:R-:W-:-:S13]  /*7140*/  ISETP.GE.AND P0, PT, R216, R30, PT ;  /* 0x0000001ed800720c */ /* 0x000fda0003f06270 */
[----:B------:R-:W-:Y:S05]  /*7150*/  @P0 BRA `(.L_x_525) ;  /* 0x0000001000d40947 */ /* 0x000fea0003800000 */
[----:B-12---:R-:W1:Y:S01]  /*7160*/  LDC R4, c[0x0][0x3d4] ;  /* 0x0000f500ff047b82 */ /* 0x006e620000000800 */
        /* <DEDUP_REMOVED lines=8> */
[----:B0-----:R-:W-:Y:S02]  /*71f0*/  HADD2.F32 R25, -RZ, R35.H0_H0 ;  /* 0x20000023ff197230 */ /* 0x001fe40000004100 */
[----:B------:R-:W-:Y:S02]  /*7200*/  HADD2.F32 R21, -RZ, R33.H0_H0 ;  /* 0x20000021ff157230 */ /* 0x000fe40000004100 */
[----:B------:R-:W-:Y:S02]  /*7210*/  HADD2.F32 R24, -RZ, R27.H1_H1 ;  /* 0x3000001bff187230 */ /* 0x000fe40000004100 */
[----:B------:R-:W-:-:S02]  /*7220*/  HADD2.F32 R27, -RZ, R35.H1_H1 ;  /* 0x30000023ff1b7230 */ /* 0x000fc40000004100 */
[--C-:B-1----:R-:W-:Y:S02]  /*7230*/  HADD2.F32 R8, -RZ, R4.reuse.H0_H0 ;  /* 0x20000004ff087230 */ /* 0x102fe40000004100 */
[----:B------:R-:W-:Y:S02]  /*7240*/  HADD2.F32 R4, -RZ, R4.H1_H1 ;  /* 0x30000004ff047230 */ /* 0x000fe40000004100 */
[--C-:B------:R-:W-:Y:S02]  /*7250*/  HADD2.F32 R9, -RZ, R5.reuse.H0_H0 ;  /* 0x20000005ff097230 */ /* 0x100fe40000004100 */
[----:B------:R-:W-:Y:S02]  /*7260*/  HADD2.F32 R5, -RZ, R5.H1_H1 ;  /* 0x30000005ff057230 */ /* 0x000fe40000004100 */
[-C--:B------:R-:W-:Y:S01]  /*7270*/  FMUL.FTZ R13, R20, R4.reuse ;  /* 0x00000004140d7220 */ /* 0x080fe20000410000 */
[----:B------:R-:W-:Y:S01]  /*7280*/  FMUL.FTZ R15, R14, R4 ;  /* 0x000000040e0f7220 */ /* 0x000fe20000410000 */
[----:B------:R-:W-:-:S02]  /*7290*/  HADD2.F32 R10, -RZ, R6.H0_H0 ;  /* 0x20000006ff0a7230 */ /* 0x000fc40000004100 */
[-C--:B------:R-:W-:Y:S01]  /*72a0*/  FMUL.FTZ R12, R25, R5.reuse ;  /* 0x00000005190c7220 */ /* 0x080fe20000410000 */
[-C--:B------:R-:W-:Y:S01]  /*72b0*/  FFMA.FTZ R4, R14, R8.reuse, -R13 ;  /* 0x000000080e047223 */ /* 0x080fe2000001080d */
[----:B------:R-:W-:Y:S01]  /*72c0*/  FFMA.FTZ R15, R20, R8, R15 ;  /* 0x00000008140f7223 */ /* 0x000fe2000001000f */
[C---:B------:R-:W-:Y:S01]  /*72d0*/  FMUL.FTZ R8, R21.reuse, R5 ;  /* 0x0000000515087220 */ /* 0x040fe20000410000 */
[--C-:B------:R-:W-:Y:S02]  /*72e0*/  HADD2.F32 R11, -RZ, R7.reuse.H0_H0 ;  /* 0x20000007ff0b7230 */ /* 0x100fe40000004100 */
[-C--:B------:R-:W-:Y:S01]  /*72f0*/  FFMA.FTZ R5, R21, R9.reuse, -R12 ;  /* 0x0000000915057223 */ /* 0x080fe2000001080c */
[----:B------:R-:W-:Y:S02]  /*7300*/  HADD2.F32 R6, -RZ, R6.H1_H1 ;  /* 0x30000006ff067230 */ /* 0x000fe40000004100 */
[----:B------:R-:W-:Y:S01]  /*7310*/  FFMA.FTZ R8, R25, R9, R8 ;  /* 0x0000000919087223 */ /* 0x000fe20000010008 */
[----:B------:R-:W-:Y:S01]  /*7320*/  HADD2.F32 R7, -RZ, R7.H1_H1 ;  /* 0x30000007ff077230 */ /* 0x000fe20000004100 */
[----:B------:R-:W-:Y:S01]  /*7330*/  F2FP.F16.F32.PACK_AB R4, R15, R4 ;  /* 0x000000040f04723e */ /* 0x000fe200000000ff */
[----:B------:R-:W-:-:S02]  /*7340*/  HADD2.F32 R20, -RZ, R31.H1_H1 ;  /* 0x3000001fff147230 */ /* 0x000fc40000004100 */
[-C--:B------:R-:W-:Y:S01]  /*7350*/  FMUL.FTZ R9, R24, R6.reuse ;  /* 0x0000000618097220 */ /* 0x080fe20000410000 */
[----:B------:R-:W-:Y:S02]  /*7360*/  HADD2.F32 R21, -RZ, R33.H1_H1 ;  /* 0x30000021ff157230 */ /* 0x000fe40000004100 */
[----:B------:R-:W-:Y:S01]  /*7370*/  FMUL.FTZ R12, R27, R7 ;  /* 0x000000071b0c7220 */ /* 0x000fe20000410000 */
[----:B------:R-:W-:Y:S01]  /*7380*/  F2FP.F16.F32.PACK_AB R5, R8, R5 ;  /* 0x000000050805723e */ /* 0x000fe200000000ff */
[C---:B------:R-:W-:Y:S01]  /*7390*/  FMUL.FTZ R13, R20.reuse, R6 ;  /* 0x00000006140d7220 */ /* 0x040fe20000410000 */
[-C--:B------:R-:W-:Y:S01]  /*73a0*/  FFMA.FTZ R6, R20, R10.reuse, -R9 ;  /* 0x0000000a14067223 */ /* 0x080fe20000010809 */
[C---:B------:R-:W-:Y:S01]  /*73b0*/  FMUL.FTZ R14, R21.reuse, R7 ;  /* 0x00000007150e7220 */ /* 0x040fe20000410000 */
[-C--:B------:R-:W-:Y:S01]  /*73c0*/  FFMA.FTZ R7, R21, R11.reuse, -R12 ;  /* 0x0000000b15077223 */ /* 0x080fe2000001080c */
[----:B------:R-:W-:Y:S02]  /*73d0*/  FFMA.FTZ R13, R24, R10, R13 ;  /* 0x0000000a180d7223 */ /* 0x000fe4000001000d */
[----:B------:R-:W-:-:S03]  /*73e0*/  FFMA.FTZ R14, R27, R11, R14 ;  /* 0x0000000b1b0e7223 */ /* 0x000fc6000001000e */
[----:B------:R-:W-:Y:S02]  /*73f0*/  F2FP.F16.F32.PACK_AB R6, R13, R6 ;  /* 0x000000060d06723e */ /* 0x000fe400000000ff */
[----:B------:R-:W-:-:S05]  /*7400*/  F2FP.F16.F32.PACK_AB R7, R14, R7 ;  /* 0x000000070e07723e */ /* 0x000fca00000000ff */
[----:B------:R1:W-:Y:S02]  /*7410*/  STS.128 [R3+0x21400], R4 ;  /* 0x0214000403007388 */ /* 0x0003e40000000c00 */
.L_x_527:
[----:B------:R-:W-:Y:S05]  /*7420*/  BSYNC B1 ;  /* 0x0000000000017941 */ /* 0x000fea0003800000 */
.L_x_526:
[----:B------:R-:W-:Y:S05]  /*7430*/  @P1 BRA `(.L_x_525) ;  /* 0x00000010001c1947 */ /* 0x000fea0003800000 */
[----:B-1----:R-:W1:Y:S01]  /*7440*/  LDS.128 R4, [R0+0x1000] ;  /* 0x0010000000047984 */ /* 0x002e620000000c00 */
[----:B------:R-:W-:Y:S02]  /*7450*/  HADD2.F32 R15, -RZ, R28.H0_H0 ;  /* 0x2000001cff0f7230 */ /* 0x000fe40000004100 */
[----:B------:R-:W-:Y:S02]  /*7460*/  HADD2.F32 R13, -RZ, R32.H0_H0 ;  /* 0x20000020ff0d7230 */ /* 0x000fe40000004100 */
[----:B------:R-:W-:Y:S02]  /*7470*/  HADD2.F32 R20, -RZ, R36.H0_H0 ;  /* 0x20000024ff147230 */ /* 0x000fe40000004100 */
[----:B------:R-:W-:Y:S02]  /*7480*/  HADD2.F32 R14, -RZ, R34.H0_H0 ;  /* 0x20000022ff0e7230 */ /* 0x000fe40000004100 */
[----:B------:R-:W-:Y:S02]  /*7490*/  HADD2.F32 R24, -RZ, R36.H1_H1 ;  /* 0x30000024ff187230 */ /* 0x000fe40000004100 */
[----:B-1----:R-:W-:-:S02]  /*74a0*/  HADD2.F32 R3, -RZ, R4.H0_H0 ;  /* 0x20000004ff037230 */ /* 0x002fc40000004100 */
[----:B------:R-:W-:Y:S02]  /*74b0*/  HADD2.F32 R4, -RZ, R4.H1_H1 ;  /* 0x30000004ff047230 */ /* 0x000fe40000004100 */
[--C-:B------:R-:W-:Y:S02]  /*74c0*/  HADD2.F32 R8, -RZ, R5.reuse.H0_H0 ;  /* 0x20000005ff087230 */ /* 0x100fe40000004100 */
[----:B------:R-:W-:Y:S02]  /*74d0*/  HADD2.F32 R5, -RZ, R5.H1_H1 ;  /* 0x30000005ff057230 */ /* 0x000fe40000004100 */
[-C--:B------:R-:W-:Y:S01]  /*74e0*/  FMUL.FTZ R12, R15, R4.reuse ;  /* 0x000000040f0c7220 */ /* 0x080fe20000410000 */
[C---:B------:R-:W-:Y:S01]  /*74f0*/  FMUL.FTZ R4, R13.reuse, R4 ;  /* 0x000000040d047220 */ /* 0x040fe20000410000 */
[----:B------:R-:W-:Y:S02]  /*7500*/  HADD2.F32 R9, -RZ, R6.H0_H0 ;  /* 0x20000006ff097230 */ /* 0x000fe40000004100 */
[----:B------:R-:W-:Y:S01]  /*7510*/  FMUL.FTZ R11, R20, R5 ;  /* 0x00000005140b7220 */ /* 0x000fe20000410000 */
[----:B------:R-:W-:Y:S01]  /*7520*/  FFMA.FTZ R12, R13, R3, -R12 ;  /* 0x000000030d0c7223 */ /* 0x000fe2000001080c */
[----:B------:R-:W-:-:S02]  /*7530*/  HADD2.F32 R10, -RZ, R7.H0_H0 ;  /* 0x20000007ff0a7230 */ /* 0x000fc40000004100 */
[----:B------:R-:W-:Y:S01]  /*7540*/  FFMA.FTZ R3, R15, R3, R4 ;  /* 0x000000030f037223 */ /* 0x000fe20000010004 */
[----:B------:R-:W-:Y:S02]  /*7550*/  HADD2.F32 R6, -RZ, R6.H1_H1 ;  /* 0x30000006ff067230 */ /* 0x000fe40000004100 */
[C---:B------:R-:W-:Y:S01]  /*7560*/  FMUL.FTZ R5, R14.reuse, R5 ;  /* 0x000000050e057220 */ /* 0x040fe20000410000 */
[----:B------:R-:W-:Y:S02]  /*7570*/  HADD2.F32 R7, -RZ, R7.H1_H1 ;  /* 0x30000007ff077230 */ /* 0x000fe40000004100 */
[-C--:B------:R-:W-:Y:S01]  /*7580*/  FFMA.FTZ R11, R14, R8.reuse, -R11 ;  /* 0x000000080e0b7223 */ /* 0x080fe2000001080b */
[----:B------:R-:W-:Y:S02]  /*7590*/  HADD2.F32 R15, -RZ, R28.H1_H1 ;  /* 0x3000001cff0f7230 */ /* 0x000fe40000004100 */
[----:B------:R-:W-:Y:S01]  /*75a0*/  FFMA.FTZ R8, R20, R8, R5 ;  /* 0x0000000814087223 */ /* 0x000fe20000010005 */
[----:B------:R-:W-:-:S02]  /*75b0*/  HADD2.F32 R13, -RZ, R32.H1_H1 ;  /* 0x30000020ff0d7230 */ /* 0x000fc40000004100 */
[-C--:B------:R-:W-:Y:S01]  /*75c0*/  FMUL.FTZ R5, R24, R7.reuse ;  /* 0x0000000718057220 */ /* 0x080fe20000410000 */
[----:B------:R-:W-:Y:S02]  /*75d0*/  HADD2.F32 R14, -RZ, R34.H1_H1 ;  /* 0x30000022ff0e7230 */ /* 0x000fe40000004100 */
[----:B------:R-:W-:Y:S01]  /*75e0*/  FMUL.FTZ R4, R15, R6 ;  /* 0x000000060f047220 */ /* 0x000fe20000410000 */
[----:B------:R-:W-:Y:S01]  /*75f0*/  F2FP.F16.F32.PACK_AB R12, R3, R12 ;  /* 0x0000000c030c723e */ /* 0x000fe200000000ff */
[C---:B------:R-:W-:Y:S01]  /*7600*/  FMUL.FTZ R6, R13.reuse, R6 ;  /* 0x000000060d067220 */ /* 0x040fe20000410000 */
[C---:B------:R-:W-:Y:S01]  /*7610*/  FMUL.FTZ R7, R14.reuse, R7 ;  /* 0x000000070e077220 */ /* 0x040fe20000410000 */
[-C--:B------:R-:W-:Y:S01]  /*7620*/  FFMA.FTZ R4, R13, R9.reuse, -R4 ;  /* 0x000000090d047223 */ /* 0x080fe20000010804 */
[-C--:B------:R-:W-:Y:S01]  /*7630*/  FFMA.FTZ R5, R14, R10.reuse, -R5 ;  /* 0x0000000a0e057223 */ /* 0x080fe20000010805 */
[----:B------:R-:W-:Y:S01]  /*7640*/  FFMA.FTZ R9, R15, R9, R6 ;  /* 0x000000090f097223 */ /* 0x000fe20000010006 */
[----:B------:R-:W-:Y:S01]  /*7650*/  FFMA.FTZ R10, R24, R10, R7 ;  /* 0x0000000a180a7223 */ /* 0x000fe20000010007 */
[----:B------:R-:W-:-:S03]  /*7660*/  F2FP.F16.F32.PACK_AB R13, R8, R11 ;  /* 0x0000000b080d723e */ /* 0x000fc600000000ff */
[----:B------:R-:W-:Y:S02]  /*7670*/  F2FP.F16.F32.PACK_AB R14, R9, R4 ;  /* 0x00000004090e723e */ /* 0x000fe400000000ff */
[----:B------:R-:W-:-:S05]  /*7680*/  F2FP.F16.F32.PACK_AB R15, R10, R5 ;  /* 0x000000050a0f723e */ /* 0x000fca00000000ff */
[----:B------:R3:W-:Y:S01]  /*7690*/  STS.128 [R0+0x1000], R12 ;  /* 0x0010000c00007388 */ /* 0x0007e20000000c00 */
[----:B------:R-:W-:Y:S05]  /*76a0*/  BRA `(.L_x_525) ;  /* 0x0000000c00807947 */ /* 0x000fea0003800000 */
.L_x_512:
[----:B------:R-:W0:Y:S01]  /*76b0*/  LDC R9, c[0x0][0x3d4] ;  /* 0x0000f500ff097b82 */ /* 0x000e220000000800 */
[----:B------:R-:W-:Y:S01]  /*76c0*/  IMAD R30, R25, -0x40, R30 ;  /* 0xffffffc0191e7824 */ /* 0x000fe200078e021e */
[----:B------:R-:W-:Y:S02]  /*76d0*/  CS2R R34, SRZ ;  /* 0x0000000000227805 */ /* 0x000fe4000001ff00 */
[----:B------:R-:W-:Y:S02]  /*76e0*/  CS2R R32, SRZ ;  /* 0x0000000000207805 */ /* 0x000fe4000001ff00 */
[----:B------:R-:W-:Y:S02]  /*76f0*/  CS2R R6, SRZ ;  /* 0x0000000000067805 */ /* 0x000fe4000001ff00 */
[----:B------:R-:W-:Y:S02]  /*7700*/  CS2R R4, SRZ ;  /* 0x0000000000047805 */ /* 0x000fe4000001ff00 */
[----:B------:R-:W-:-:S02]  /*7710*/  VIMNMX R30, R30, 0x40, PT ;  /* 0x000000401e1e7848 */ /* 0x000fc40003fe0100 */
[----:B0-----:R-:W-:-:S04]  /*7720*/  ISETP.GE.AND P0, PT, R16, R9, PT ;  /* 0x000000091000720c */ /* 0x001fc80003f06270 */
[----:B------:R-:W-:-:S13]  /*7730*/  ISETP.GE.OR P1, PT, R19, R30, P0 ;  /* 0x0000001e1300720c */ /* 0x000fda0000726670 */
[----:B------:R0:W5:Y:S04]  /*7740*/  @!P1 LDG.E.128 R32, desc[UR40][R36.64] ;  /* 0x0000002824209981 */ /* 0x000168000c1e1d00 */
[----:B------:R0:W5:Y:S01]  /*7750*/  @!P1 LDG.E.128 R4, desc[UR40][R38.64] ;  /* 0x0000002826049981 */ /* 0x000162000c1e1d00 */
[----:B------:R-:W-:Y:S01]  /*7760*/  UMOV UR4, 0xffffffff ;  /* 0xffffffff00047882 */ /* 0x000fe20000000000 */
[----:B------:R-:W-:Y:S02]  /*7770*/  LEA.HI R0, R202, R202, RZ, 0x1 ;  /* 0x000000caca007211 */ /* 0x000fe400078f08ff */
[----:B------:R-:W-:Y:S05]  /*7780*/  BRA.DIV UR4, `(.L_x_528) ;  /* 0x000000d2044c7947 */ /* 0x000fea000b800000 */
.L_x_691:
[----:B------:R-:W-:Y:S01]  /*7790*/  UMOV UR4, 0xffffffff ;  /* 0xffffffff00047882 */ /* 0x000fe20000000000 */
[----:B------:R-:W-:Y:S02]  /*77a0*/  LOP3.LUT R3, R0, 0xfffffffe, RZ, 0xc0, !PT ;  /* 0xfffffffe00037812 */ /* 0x000fe400078ec0ff */
[----:B------:R-:W-:Y:S05]  /*77b0*/  BRA.DIV UR4, `(.L_x_529) ;  /* 0x000000d204687947 */ /* 0x000fea000b800000 */
.L_x_694:
[----:B------:R-:W-:Y:S01]  /*77c0*/  UMOV UR4, 0xffffffff ;  /* 0xffffffff00047882 */ /* 0x000fe20000000000 */
[----:B------:R-:W-:Y:S02]  /*77d0*/  IADD3 R3, R202, -R3, RZ ;  /* 0x80000003ca037210 */ /* 0x000fe40007ffe0ff */
[----:B------:R-:W-:Y:S05]  /*77e0*/  BRA.DIV UR4, `(.L_x_530) ;  /* 0x000000d204847947 */ /* 0x000fea000b800000 */
.L_x_697:
[----:B------:R-:W-:Y:S01]  /*77f0*/  UMOV UR4, 0xffffffff ;  /* 0xffffffff00047882 */ /* 0x000fe20000000000 */
[----:B------:R-:W-:Y:S02]  /*7800*/  SHF.L.U32 R3, R3, 0x1f, RZ ;  /* 0x0000001f03037819 */ /* 0x000fe400000006ff */
[----:B------:R-:W-:Y:S05]  /*7810*/  BRA.DIV UR4, `(.L_x_531) ;  /* 0x000000d204a07947 */ /* 0x000fea000b800000 */
.L_x_700:
[----:B------:R-:W1:Y:S01]  /*7820*/  SYNCS.PHASECHK.TRANS64.TRYWAIT P1, [R2+URZ+0x28c00], R3 ;  /* 0x028c0003020075a7 */ /* 0x000e62000802017f */
[----:B0----5:R-:W-:Y:S01]  /*7830*/  IMAD.MOV.U32 R38, RZ, RZ, R34 ;  /* 0x000000ffff267224 */ /* 0x021fe200078e0022 */
[----:B------:R-:W-:Y:S01]  /*7840*/  MOV R0, R35 ;  /* 0x0000002300007202 */ /* 0x000fe20000000f00 */
[----:B------:R-:W-:Y:S01]  /*7850*/  IMAD.MOV.U32 R39, RZ, RZ, R32 ;  /* 0x000000ffff277224 */ /* 0x000fe200078e0020 */
[----:B------:R-:W-:Y:S01]  /*7860*/  SHF.R.U64 R42, R4, 0x10, R5 ;  /* 0x00000010042a7819 */ /* 0x000fe20000001205 */
[----:B------:R-:W-:Y:S01]  /*7870*/  IMAD.MOV.U32 R8, RZ, RZ, R33 ;  /* 0x000000ffff087224 */ /* 0x000fe200078e0021 */
[----:B------:R-:W-:Y:S01]  /*7880*/  PRMT R38, R38, 0x5410, R0 ;  /* 0x0000541026267816 */ /* 0x000fe20000000000 */
[----:B------:R-:W-:Y:S01]  /*7890*/  IMAD.MOV.U32 R0, RZ, RZ, R4 ;  /* 0x000000ffff007224 */ /* 0x000fe200078e0004 */
[--C-:B------:R-:W-:Y:S01]  /*78a0*/  SHF.R.U32.HI R4, RZ, 0x10, R5.reuse ;  /* 0x00000010ff047819 */ /* 0x100fe20000011605 */
[----:B------:R-:W-:Y:S01]  /*78b0*/  IMAD.MOV.U32 R37, RZ, RZ, R6 ;  /* 0x000000ffff257224 */ /* 0x000fe200078e0006 */
[----:B------:R-:W-:Y:S01]  /*78c0*/  PRMT R39, R39, 0x5410, R8 ;  /* 0x0000541027277816 */ /* 0x000fe20000000008 */
[----:B------:R-:W-:Y:S01]  /*78d0*/  IMAD.MOV.U32 R8, RZ, RZ, R5 ;  /* 0x000000ffff087224 */ /* 0x000fe200078e0005 */
[----:B------:R-:W-:Y:S01]  /*78e0*/  MOV R36, R7 ;  /* 0x0000000700247202 */ /* 0x000fe20000000f00 */
[----:B------:R-:W-:Y:S01]  /*78f0*/  BSSY B1, `(.L_x_532) ;  /* 0x0000011000017945 */ /* 0x000fe20003800000 */
[----:B------:R-:W-:-:S02]  /*7900*/  SHF.R.U64 R40, R32, 0x10, R33 ;  /* 0x0000001020287819 */ /* 0x000fc40000001221 */
[----:B------:R-:W-:Y:S02]  /*7910*/  SHF.R.U32.HI R10, RZ, 0x10, R33 ;  /* 0x00000010ff0a7819 */ /* 0x000fe40000011621 */
[--C-:B------:R-:W-:Y:S02]  /*7920*/  SHF.R.U64 R41, R34, 0x10, R35.reuse ;  /* 0x0000001022297819 */ /* 0x100fe40000001223 */
[----:B------:R-:W-:Y:S02]  /*7930*/  SHF.R.U32.HI R11, RZ, 0x10, R35 ;  /* 0x00000010ff0b7819 */ /* 0x000fe40000011623 */
[--C-:B------:R-:W-:Y:S02]  /*7940*/  SHF.R.U64 R43, R6, 0x10, R7.reuse ;  /* 0x00000010062b7819 */ /* 0x100fe40000001207 */
[----:B------:R-:W-:Y:S02]  /*7950*/  SHF.R.U32.HI R5, RZ, 0x10, R7 ;  /* 0x00000010ff057819 */ /* 0x000fe40000011607 */
[----:B------:R-:W-:-:S02]  /*7960*/  ISETP.GE.OR P2, PT, R19, R30, P0 ;  /* 0x0000001e1300720c */ /* 0x000fc40000746670 */
[----:B------:R-:W-:Y:S01]  /*7970*/  PRMT R36, R36, 0x5410, R0 ;  /* 0x0000541024247816 */ /* 0x000fe20000000000 */
[----:B------:R-:W-:Y:S01]  /*7980*/  IMAD.IADD R0, R16, 0x1, R9 ;  /* 0x0000000110007824 */ /* 0x000fe200078e0209 */
[----:B------:R-:W-:Y:S02]  /*7990*/  ISETP.GE.OR P0, PT, R216, R30, P0 ;  /* 0x0000001ed800720c */ /* 0x000fe40000706670 */
[----:B------:R-:W-:Y:S02]  /*79a0*/  PRMT R40, R40, 0x5410, R10 ;  /* 0x0000541028287816 */ /* 0x000fe4000000000a */
[----:B------:R-:W-:Y:S02]  /*79b0*/  PRMT R41, R41, 0x5410, R11 ;  /* 0x0000541029297816 */ /* 0x000fe4000000000b */
[----:B------:R-:W-:Y:S02]  /*79c0*/  PRMT R37, R37, 0x5410, R8 ;  /* 0x0000541025257816 */ /* 0x000fe40000000008 */
[----:B------:R-:W-:-:S02]  /*79d0*/  PRMT R42, R42, 0x5410, R4 ;  /* 0x000054102a2a7816 */ /* 0x000fc40000000004 */
[----:B------:R-:W-:Y:S01]  /*79e0*/  PRMT R43, R43, 0x5410, R5 ;  /* 0x000054102b2b7816 */ /* 0x000fe20000000005 */
[----:B-1----:R-:W-:Y:S06]  /*79f0*/  @!P1 BRA `(.L_x_533) ;  /* 0x000000d000509947 */ /* 0x002fec0003800000 */
.L_x_701:
[----:B------:R-:W-:Y:S05]  /*7a00*/  BSYNC B1 ;  /* 0x0000000000017941 */ /* 0x000fea0003800000 */
.L_x_532:
[----:B------:R-:W-:Y:S01]  /*7a10*/  BSSY B1, `(.L_x_534) ;  /* 0x0000059000017945 */ /* 0x000fe20003800000 */
[----:B------:R-:W-:-:S03]  /*7a20*/  LOP3.LUT R0, R0, 0x38, RZ, 0xc0, !PT ;  /* 0x0000003800007812 */ /* 0x000fc600078ec0ff */
[----:B------:R-:W-:Y:S05]  /*7a30*/  @P2 BRA `(.L_x_535) ;  /* 0x0000000400582947 */ /* 0x000fea0003800000 */
[----:B0-----:R-:W-:Y:S02]  /*7a40*/  IMAD.SHL.U32 R3, R186, 0x40, RZ ;  /* 0x00000040ba037824 */ /* 0x001fe400078e00ff */
[----:B------:R-:W-:Y:S02]  /*7a50*/  HADD2.F32 R26, -RZ, R39.H0_H0 ;  /* 0x20000027ff1a7230 */ /* 0x000fe40000004100 */
[----:B------:R-:W-:Y:S01]  /*7a60*/  HADD2.F32 R28, -RZ, R36.H1_H1 ;  /* 0x30000024ff1c7230 */ /* 0x000fe20000004100 */
[----:B------:R-:W-:Y:S01]  /*7a70*/  LOP3.LUT R5, R3, 0x1c0, RZ, 0xc0, !PT ;  /* 0x000001c003057812 */ /* 0x000fe200078ec0ff */
[----:B------:R-:W-:Y:S02]  /*7a80*/  HADD2.F32 R25, -RZ, R42.H0_H0 ;  /* 0x2000002aff197230 */ /* 0x000fe40000004100 */
[----:B------:R-:W-:Y:S01]  /*7a90*/  HADD2.F32 R27, -RZ, R37.H1_H1 ;  /* 0x30000025ff1b7230 */ /* 0x000fe20000004100 */
[----:B------:R-:W-:Y:S02]  /*7aa0*/  LOP3.LUT R3, R5, 0x38, R16, 0xf8, !PT ;  /* 0x0000003805037812 */ /* 0x000fe400078ef810 */
[----:B------:R-:W-:-:S04]  /*7ab0*/  SHF.R.U32.HI R6, RZ, 0x3, R5 ;  /* 0x00000003ff067819 */ /* 0x000fc80000011605 */
[----:B------:R-:W-:-:S05]  /*7ac0*/  LOP3.LUT R4, R3, R6, RZ, 0x3c, !PT ;  /* 0x0000000603047212 */ /* 0x000fca00078e3cff */
[----:B------:R-:W-:Y:S01]  /*7ad0*/  IMAD R3, R189, 0x200, R4 ;  /* 0x00000200bd037824 */ /* 0x000fe200078e0204 */
[----:B------:R-:W-:-:S04]  /*7ae0*/  LOP3.LUT R4, R6, R0, R5, 0x1e, !PT ;  /* 0x0000000006047212 */ /* 0x000fc800078e1e05 */
[----:B------:R-:W-:Y:S01]  /*7af0*/  LEA R33, R3, R2, 0x1 ;  /* 0x0000000203217211 */ /* 0x000fe200078e08ff */
[----:B------:R-:W-:-:S04]  /*7b00*/  IMAD R3, R189, 0x200, R4 ;  /* 0x00000200bd037824 */ /* 0x000fc800078e0204 */
[----:B------:R-:W-:Y:S01]  /*7b10*/  IMAD R35, R3, 0x2, R2 ;  /* 0x0000000203237824 */ /* 0x000fe200078e0202 */
[----:B------:R-:W0:Y:S04]  /*7b20*/  LDS.128 R8, [R33+0x20400] ;  /* 0x0204000021087984 */ /* 0x000e280000000c00 */
[----:B------:R-:W1:Y:S01]  /*7b30*/  LDS.128 R4, [R35+0x20400] ;  /* 0x0204000023047984 */ /* 0x000e620000000c00 */
[--C-:B0-----:R-:W-:Y:S02]  /*7b40*/  HADD2.F32 R3, -RZ, R8.reuse.H0_H0 ;  /* 0x20000008ff037230 */ /* 0x101fe40000004100 */
[----:B------:R-:W-:Y:S02]  /*7b50*/  HADD2.F32 R8, -RZ, R8.H1_H1 ;  /* 0x30000008ff087230 */ /* 0x000fe40000004100 */
[----:B-1----:R-:W-:-:S02]  /*7b60*/  HADD2.F32 R15, -RZ, R4.H0_H0 ;  /* 0x20000004ff0f7230 */ /* 0x002fc40000004100 */
[----:B------:R-:W-:Y:S02]  /*7b70*/  HADD2.F32 R4, -RZ, R4.H1_H1 ;  /* 0x30000004ff047230 */ /* 0x000fe40000004100 */
[----:B------:R-:W-:Y:S02]  /*7b80*/  HADD2.F32 R20, -RZ, R5.H0_H0 ;  /* 0x20000005ff147230 */ /* 0x000fe40000004100 */
[C---:B------:R-:W-:Y:S01]  /*7b90*/  FMUL.FTZ R30, R15.reuse, R28 ;  /* 0x0000001c0f1e7220 */ /* 0x040fe20000410000 */
[-C--:B------:R-:W-:Y:S01]  /*7ba0*/  FMUL.FTZ R32, R15, R26.reuse ;  /* 0x0000001a0f207220 */ /* 0x080fe20000410000 */
[----:B------:R-:W-:Y:S02]  /*7bb0*/  HADD2.F32 R15, -RZ, R40.H0_H0 ;  /* 0x20000028ff0f7230 */ /* 0x000fe40000004100 */
[----:B------:R-:W-:Y:S01]  /*7bc0*/  FMUL.FTZ R29, R4, R25 ;  /* 0x00000019041d7220 */ /* 0x000fe20000410000 */
[C---:B------:R-:W-:Y:S01]  /*7bd0*/  FFMA.FTZ R30, R3.reuse, R26, -R30 ;  /* 0x0000001a031e7223 */ /* 0x040fe2000001081e */
[----:B------:R-:W-:Y:S01]  /*7be0*/  FFMA.FTZ R32, R3, R28, R32 ;  /* 0x0000001c03207223 */ /* 0x000fe20000010020 */
[----:B------:R-:W-:-:S02]  /*7bf0*/  HADD2.F32 R3, -RZ, R39.H1_H1 ;  /* 0x30000027ff037230 */ /* 0x000fc40000004100 */
[-C--:B------:R-:W-:Y:S01]  /*7c00*/  FMUL.FTZ R31, R4, R15.reuse ;  /* 0x0000000f041f7220 */ /* 0x080fe20000410000 */
[----:B------:R-:W-:Y:S01]  /*7c10*/  FFMA.FTZ R29, R8, R15, -R29 ;  /* 0x0000000f081d7223 */ /* 0x000fe2000001081d */
[----:B------:R-:W-:Y:S02]  /*7c20*/  HADD2.F32 R12, -RZ, R9.H0_H0 ;  /* 0x20000009ff0c7230 */ /* 0x000fe40000004100 */
[C---:B------:R-:W-:Y:S01]  /*7c30*/  FMUL.FTZ R15, R20.reuse, R27 ;  /* 0x0000001b140f7220 */ /* 0x040fe20000410000 */
[----:B------:R-:W-:Y:S02]  /*7c40*/  HADD2.F32 R5, -RZ, R5.H1_H1 ;  /* 0x30000005ff057230 */ /* 0x000fe40000004100 */
[----:B------:R-:W-:Y:S01]  /*7c50*/  FMUL.FTZ R20, R20, R3 ;  /* 0x0000000314147220 */ /* 0x000fe20000410000 */
[----:B------:R-:W-:Y:S02]  /*7c60*/  HADD2.F32 R26, -RZ, R42.H1_H1 ;  /* 0x3000002aff1a7230 */ /* 0x000fe40000004100 */
[----:B------:R-:W-:Y:S01]  /*7c70*/  FFMA.FTZ R31, R8, R25, R31 ;  /* 0x00000019081f7223 */ /* 0x000fe2000001001f */
[----:B------:R-:W-:-:S02]  /*7c80*/  HADD2.F32 R4, -RZ, R40.H1_H1 ;  /* 0x30000028ff047230 */ /* 0x000fc40000004100 */
[C---:B------:R-:W-:Y:S01]  /*7c90*/  FFMA.FTZ R15, R12.reuse, R3, -R15 ;  /* 0x000000030c0f7223 */ /* 0x040fe2000001080f */
[----:B------:R-:W-:Y:S02]  /*7ca0*/  HADD2.F32 R9, -RZ, R9.H1_H1 ;  /* 0x30000009ff097230 */ /* 0x000fe40000004100 */
[----:B------:R-:W-:Y:S01]  /*7cb0*/  FFMA.FTZ R20, R12, R27, R20 ;  /* 0x0000001b0c147223 */ /* 0x000fe20000010014 */
[----:B------:R-:W-:Y:S02]  /*7cc0*/  HADD2.F32 R21, -RZ, R6.H0_H0 ;  /* 0x20000006ff157230 */ /* 0x000fe40000004100 */
[C---:B------:R-:W-:Y:S01]  /*7cd0*/  FMUL.FTZ R28, R5.reuse, R26 ;  /* 0x0000001a051c7220 */ /* 0x040fe20000410000 */
[----:B------:R-:W-:Y:S02]  /*7ce0*/  HADD2.F32 R8, -RZ, R38.H0_H0 ;  /* 0x20000026ff087230 */ /* 0x000fe40000004100 */
[----:B------:R-:W-:Y:S01]  /*7cf0*/  FMUL.FTZ R34, R5, R4 ;  /* 0x0000000405227220 */ /* 0x000fe20000410000 */
[----:B------:R-:W-:-:S02]  /*7d00*/  HADD2.F32 R12, -RZ, R37.H0_H0 ;  /* 0x20000025ff0c7230 */ /* 0x000fc40000004100 */
[----:B------:R-:W-:Y:S01]  /*7d10*/  FFMA.FTZ R28, R9, R4, -R28 ;  /* 0x00000004091c7223 */ /* 0x000fe2000001081c */
[----:B------:R-:W-:Y:S02]  /*7d20*/  HADD2.F32 R6, -RZ, R6.H1_H1 ;  /* 0x30000006ff067230 */ /* 0x000fe40000004100 */
[C---:B------:R-:W-:Y:S01]  /*7d30*/  FMUL.FTZ R27, R21.reuse, R8 ;  /* 0x00000008151b7220 */ /* 0x040fe20000410000 */
[----:B------:R-:W-:Y:S02]  /*7d40*/  HADD2.F32 R5, -RZ, R43.H0_H0 ;  /* 0x2000002bff057230 */ /* 0x000fe40000004100 */
[----:B------:R-:W-:Y:S01]  /*7d50*/  FMUL.FTZ R4, R21, R12 ;  /* 0x0000000c15047220 */ /* 0x000fe20000410000 */
[--C-:B------:R-:W-:Y:S02]  /*7d60*/  HADD2.F32 R13, -RZ, R10.reuse.H0_H0 ;  /* 0x2000000aff0d7230 */ /* 0x100fe40000004100 */
[----:B------:R-:W-:Y:S01]  /*7d70*/  FFMA.FTZ R21, R9, R26, R34 ;  /* 0x0000001a09157223 */ /* 0x000fe20000010022 */
[----:B------:R-:W-:-:S02]  /*7d80*/  HADD2.F32 R10, -RZ, R10.H1_H1 ;  /* 0x3000000aff0a7230 */ /* 0x000fc40000004100 */
[----:B------:R-:W-:Y:S01]  /*7d90*/  FMUL.FTZ R9, R6, R5 ;  /* 0x0000000506097220 */ /* 0x000fe20000410000 */
[----:B------:R-:W-:Y:S02]  /*7da0*/  HADD2.F32 R3, -RZ, R41.H0_H0 ;  /* 0x20000029ff037230 */ /* 0x000fe40000004100 */
[C---:B------:R-:W-:Y:S01]  /*7db0*/  FFMA.FTZ R27, R13.reuse, R12, R27 ;  /* 0x0000000c0d1b7223 */ /* 0x040fe2000001001b */
[----:B------:R-:W-:Y:S01]  /*7dc0*/  FFMA.FTZ R25, R13, R8, -R4 ;  /* 0x000000080d197223 */ /* 0x000fe20000010804 */
[----:B------:R-:W-:Y:S02]  /*7dd0*/  HADD2.F32 R24, -RZ, R7.H0_H0 ;  /* 0x20000007ff187230 */ /* 0x000fe40000004100 */
[-C--:B------:R-:W-:Y:S01]  /*7de0*/  FFMA.FTZ R12, R10, R3.reuse, -R9 ;  /* 0x000000030a0c7223 */ /* 0x080fe20000010809 */
[----:B------:R-:W-:Y:S01]  /*7df0*/  FMUL.FTZ R13, R6, R3 ;  /* 0x00000003060d7220 */ /* 0x000fe20000410000 */
[----:B------:R-:W-:Y:S02]  /*7e00*/  HADD2.F32 R9, -RZ, R36.H0_H0 ;  /* 0x20000024ff097230 */ /* 0x000fe40000004100 */
[----:B------:R-:W-:-:S02]  /*7e10*/  HADD2.F32 R3, -RZ, R38.H1_H1 ;  /* 0x30000026ff037230 */ /* 0x000fc40000004100 */
[----:B------:R-:W-:Y:S01]  /*7e20*/  FFMA.FTZ R10, R10, R5, R13 ;  /* 0x000000050a0a7223 */ /* 0x000fe2000001000d */
[----:B------:R-:W-:Y:S02]  /*7e30*/  HADD2.F32 R7, -RZ, R7.H1_H1 ;  /* 0x30000007ff077230 */ /* 0x000fe40000004100 */
[C---:B------:R-:W-:Y:S01]  /*7e40*/  FMUL.FTZ R5, R24.reuse, R9 ;  /* 0x0000000918057220 */ /* 0x040fe20000410000 */
[----:B------:R-:W-:Y:S02]  /*7e50*/  HADD2.F32 R6, -RZ, R43.H1_H1 ;  /* 0x3000002bff067230 */ /* 0x000fe40000004100 */
[----:B------:R-:W-:Y:S01]  /*7e60*/  FMUL.FTZ R24, R24, R3 ;  /* 0x0000000318187220 */ /* 0x000fe20000410000 */
[----:B------:R-:W-:Y:S01]  /*7e70*/  HADD2.F32 R4, -RZ, R41.H1_H1 ;  /* 0x30000029ff047230 */ /* 0x000fe20000004100 */
[----:B------:R-:W-:Y:S01]  /*7e80*/  F2FP.F16.F32.PACK_AB R10, R10, R27 ;  /* 0x0000001b0a0a723e */ /* 0x000fe200000000ff */
[--C-:B------:R-:W-:Y:S02]  /*7e90*/  HADD2.F32 R14, -RZ, R11.reuse.H0_H0 ;  /* 0x2000000bff0e7230 */ /* 0x100fe40000004100 */
[----:B------:R-:W-:Y:S01]  /*7ea0*/  FMUL.FTZ R8, R7, R6 ;  /* 0x0000000607087220 */ /* 0x000fe20000410000 */
[----:B------:R-:W-:-:S02]  /*7eb0*/  HADD2.F32 R11, -RZ, R11.H1_H1 ;  /* 0x3000000bff0b7230 */ /* 0x000fc40000004100 */
[-C--:B------:R-:W-:Y:S01]  /*7ec0*/  FMUL.FTZ R13, R7, R4.reuse ;  /* 0x00000004070d7220 */ /* 0x080fe20000410000 */
[C---:B------:R-:W-:Y:S01]  /*7ed0*/  FFMA.FTZ R7, R14.reuse, R3, -R5 ;  /* 0x000000030e077223 */ /* 0x040fe20000010805 */
[----:B------:R-:W-:Y:S01]  /*7ee0*/  FFMA.FTZ R24, R14, R9, R24 ;  /* 0x000000090e187223 */ /* 0x000fe20000010018 */
[C---:B------:R-:W-:Y:S01]  /*7ef0*/  FFMA.FTZ R14, R11.reuse, R4, -R8 ;  /* 0x000000040b0e7223 */ /* 0x040fe20000010808 */
[----:B------:R-:W-:Y:S01]  /*7f00*/  FFMA.FTZ R11, R11, R6, R13 ;  /* 0x000000060b0b7223 */ /* 0x000fe2000001000d */
[----:B------:R-:W-:Y:S02]  /*7f10*/  F2FP.F16.F32.PACK_AB R4, R29, R30 ;  /* 0x0000001e1d04723e */ /* 0x000fe400000000ff */
[----:B------:R-:W-:Y:S02]  /*7f20*/  F2FP.F16.F32.PACK_AB R5, R28, R15 ;  /* 0x0000000f1c05723e */ /* 0x000fe400000000ff */
[----:B------:R-:W-:Y:S02]  /*7f30*/  F2FP.F16.F32.PACK_AB R6, R12, R25 ;  /* 0x000000190c06723e */ /* 0x000fe400000000ff */
[----:B------:R-:W-:-:S02]  /*7f40*/  F2FP.F16.F32.PACK_AB R7, R14, R7 ;  /* 0x000000070e07723e */ /* 0x000fc400000000ff */
[----:B------:R-:W-:Y:S02]  /*7f50*/  F2FP.F16.F32.PACK_AB R8, R31, R32 ;  /* 0x000000201f08723e */ /* 0x000fe400000000ff */
[----:B------:R-:W-:Y:S01]  /*7f60*/  F2FP.F16.F32.PACK_AB R9, R21, R20 ;  /* 0x000000141509723e */ /* 0x000fe200000000ff */
[----:B------:R1:W-:Y:S01]  /*7f70*/  STS.128 [R33+0x20400], R4 ;  /* 0x0204000421007388 */ /* 0x0003e20000000c00 */
[----:B------:R-:W-:-:S05]  /*7f80*/  F2FP.F16.F32.PACK_AB R11, R11, R24 ;  /* 0x000000180b0b723e */ /* 0x000fca00000000ff */
[----:B------:R1:W-:Y:S02]  /*7f90*/  STS.128 [R35+0x20400], R8 ;  /* 0x0204000823007388 */ /* 0x0003e40000000c00 */
.L_x_535:
[----:B------:R-:W-:Y:S05]  /*7fa0*/  BSYNC B1 ;  /* 0x0000000000017941 */ /* 0x000fea0003800000 */
.L_x_534:
[----:B------:R-:W-:Y:S05]  /*7fb0*/  @P0 BRA `(.L_x_525) ;  /* 0x00000004003c0947 */ /* 0x000fea0003800000 */
[----:B0-----:R-:W-:Y:S01]  /*7fc0*/  LOP3.LUT R3, R215, R0, R209, 0x1e, !PT ;  /* 0x00000000d7037212 */ /* 0x001fe200078e1ed1 */
[----:B-1----:R-:W0:Y:S01]  /*7fd0*/  LDS.128 R8, [R207+0x20400] ;  /* 0x02040000cf087984 */ /* 0x002e220000000c00 */
[----:B------:R-:W-:Y:S02]  /*7fe0*/  HADD2.F32 R28, -RZ, R36.H1_H1 ;  /* 0x30000024ff1c7230 */ /* 0x000fe40000004100 */
[----:B------:R-:W-:Y:S02]  /*7ff0*/  HADD2.F32 R26, -RZ, R39.H0_H0 ;  /* 0x20000027ff1a7230 */ /* 0x000fe40000004100 */
[----:B------:R-:W-:Y:S02]  /*8000*/  IMAD.IADD R3, R210, 0x1, R3 ;  /* 0x00000001d2037824 */ /* 0x000fe400078e0203 */
[--C-:B------:R-:W-:Y:S02]  /*8010*/  HADD2.F32 R30, -RZ, R42.reuse.H0_H0 ;  /* 0x2000002aff1e7230 */ /* 0x100fe40000004100 */
[----:B------:R-:W-:Y:S01]  /*8020*/  HADD2.F32 R32, -RZ, R37.H1_H1 ;  /* 0x30000025ff207230 */ /* 0x000fe20000004100 */
[----:B------:R-:W-:Y:S01]  /*8030*/  LEA R3, R3, R2, 0x1 ;  /* 0x0000000203037211 */ /* 0x000fe200078e08ff */
[----:B------:R-:W-:-:S02]  /*8040*/  HADD2.F32 R35, -RZ, R42.H1_H1 ;  /* 0x3000002aff237230 */ /* 0x000fc40000004100 */
[----:B------:R-:W-:Y:S02]  /*8050*/  HADD2.F32 R33, -RZ, R38.H0_H0 ;  /* 0x20000026ff217230 */ /* 0x000fe40000004100 */
[----:B------:R-:W1:Y:S01]  /*8060*/  LDS.128 R4, [R3+0x20400] ;  /* 0x0204000003047984 */ /* 0x000e620000000c00 */
[----:B------:R-:W-:Y:S02]  /*8070*/  HADD2.F32 R37, -RZ, R37.H0_H0 ;  /* 0x20000025ff257230 */ /* 0x000fe40000004100 */
[--C-:B0-----:R-:W-:Y:S02]  /*8080*/  HADD2.F32 R0, -RZ, R8.reuse.H0_H0 ;  /* 0x20000008ff007230 */ /* 0x101fe40000004100 */
[----:B------:R-:W-:Y:S02]  /*8090*/  HADD2.F32 R8, -RZ, R8.H1_H1 ;  /* 0x30000008ff087230 */ /* 0x000fe40000004100 */
[--C-:B------:R-:W-:Y:S02]  /*80a0*/  HADD2.F32 R12, -RZ, R9.reuse.H0_H0 ;  /* 0x20000009ff0c7230 */ /* 0x100fe40000004100 */
[----:B------:R-:W-:-:S02]  /*80b0*/  HADD2.F32 R9, -RZ, R9.H1_H1 ;  /* 0x30000009ff097230 */ /* 0x000fc40000004100 */
[--C-:B------:R-:W-:Y:S02]  /*80c0*/  HADD2.F32 R13, -RZ, R10.reuse.H0_H0 ;  /* 0x2000000aff0d7230 */ /* 0x100fe40000004100 */
[----:B------:R-:W-:Y:S02]  /*80d0*/  HADD2.F32 R10, -RZ, R10.H1_H1 ;  /* 0x3000000aff0a7230 */ /* 0x000fe40000004100 */
[--C-:B------:R-:W-:Y:S02]  /*80e0*/  HADD2.F32 R14, -RZ, R11.reuse.H0_H0 ;  /* 0x2000000bff0e7230 */ /* 0x100fe40000004100 */
[----:B------:R-:W-:Y:S02]  /*80f0*/  HADD2.F32 R11, -RZ, R11.H1_H1 ;  /* 0x3000000bff0b7230 */ /* 0x000fe40000004100 */
[--C-:B-1----:R-:W-:Y:S02]  /*8100*/  HADD2.F32 R15, -RZ, R4.reuse.H0_H0 ;  /* 0x20000004ff0f7230 */ /* 0x102fe40000004100 */
[----:B------:R-:W-:-:S02]  /*8110*/  HADD2.F32 R4, -RZ, R4.H1_H1 ;  /* 0x30000004ff047230 */ /* 0x000fc40000004100 */
[--C-:B------:R-:W-:Y:S02]  /*8120*/  HADD2.F32 R20, -RZ, R5.reuse.H0_H0 ;  /* 0x20000005ff147230 */ /* 0x100fe40000004100 */
[-C--:B------:R-:W-:Y:S01]  /*8130*/  FMUL.FTZ R25, R28, R15.reuse ;  /* 0x0000000f1c197220 */ /* 0x080fe20000410000 */
[----:B------:R-:W-:Y:S01]  /*8140*/  FMUL.FTZ R15, R26, R15 ;  /* 0x0000000f1a0f7220 */ /* 0x000fe20000410000 */
[----:B------:R-:W-:Y:S01]  /*8150*/  FMUL.FTZ R27, R30, R4 ;  /* 0x000000041e1b7220 */ /* 0x000fe20000410000 */
[----:B------:R-:W-:Y:S02]  /*8160*/  HADD2.F32 R5, -RZ, R5.H1_H1 ;  /* 0x30000005ff057230 */ /* 0x000fe40000004100 */
[-C--:B------:R-:W-:Y:S01]  /*8170*/  FFMA.FTZ R25, R26, R0.reuse, -R25 ;  /* 0x000000001a197223 */ /* 0x080fe20000010819 */
[----:B------:R-:W-:Y:S02]  /*8180*/  HADD2.F32 R26, -RZ, R40.H0_H0 ;  /* 0x20000028ff1a7230 */ /* 0x000fe40000004100 */
[----:B------:R-:W-:Y:S01]  /*8190*/  FFMA.FTZ R15, R28, R0, R15 ;  /* 0x000000001c0f7223 */ /* 0x000fe2000001000f */
[----:B------:R-:W-:-:S02]  /*81a0*/  HADD2.F32 R0, -RZ, R39.H1_H1 ;  /* 0x30000027ff007230 */ /* 0x000fc40000004100 */
[----:B------:R-:W-:Y:S02]  /*81b0*/  HADD2.F32 R21, -RZ, R6.H0_H0 ;  /* 0x20000006ff157230 */ /* 0x000fe40000004100 */
[C---:B------:R-:W-:Y:S01]  /*81c0*/  FMUL.FTZ R29, R26.reuse, R4 ;  /* 0x000000041a1d7220 */ /* 0x040fe20000410000 */
[----:B------:R-:W-:Y:S01]  /*81d0*/  FFMA.FTZ R4, R26, R8, -R27 ;  /* 0x000000081a047223 */ /* 0x000fe2000001081b */
[-C--:B------:R-:W-:Y:S01]  /*81e0*/  FMUL.FTZ R27, R32, R20.reuse ;  /* 0x00000014201b7220 */ /* 0x080fe20000410000 */
[----:B------:R-:W-:Y:S01]  /*81f0*/  FMUL.FTZ R31, R0, R20 ;  /* 0x00000014001f7220 */ /* 0x000fe20000410000 */
[----:B------:R-:W-:Y:S01]  /*8200*/  FFMA.FTZ R8, R30, R8, R29 ;  /* 0x000000081e087223 */ /* 0x000fe2000001001d */
[----:B------:R-:W-:Y:S02]  /*8210*/  HADD2.F32 R29, -RZ, R40.H1_H1 ;  /* 0x30000028ff1d7230 */ /* 0x000fe40000004100 */
[----:B------:R-:W-:Y:S01]  /*8220*/  FFMA.FTZ R27, R0, R12, -R27 ;  /* 0x0000000c001b7223 */ /* 0x000fe2000001081b */
[----:B------:R-:W-:-:S02]  /*8230*/  HADD2.F32 R6, -RZ, R6.H1_H1 ;  /* 0x30000006ff067230 */ /* 0x000fc40000004100 */
[----:B------:R-:W-:Y:S01]  /*8240*/  FFMA.FTZ R31, R32, R12, R31 ;  /* 0x0000000c201f7223 */ /* 0x000fe2000001001f */
[----:B------:R-:W-:Y:S02]  /*8250*/  HADD2.F32 R30, -RZ, R43.H0_H0 ;  /* 0x2000002bff1e7230 */ /* 0x000fe40000004100 */
[-C--:B------:R-:W-:Y:S01]  /*8260*/  FMUL.FTZ R0, R35, R5.reuse ;  /* 0x0000000523007220 */ /* 0x080fe20000410000 */
[----:B------:R-:W-:Y:S01]  /*8270*/  FMUL.FTZ R12, R29, R5 ;  /* 0x000000051d0c7220 */ /* 0x000fe20000410000 */
[----:B------:R-:W-:Y:S02]  /*8280*/  HADD2.F32 R28, -RZ, R41.H0_H0 ;  /* 0x20000029ff1c7230 */ /* 0x000fe40000004100 */
[-C--:B------:R-:W-:Y:S01]  /*8290*/  FMUL.FTZ R20, R37, R21.reuse ;  /* 0x0000001525147220 */ /* 0x080fe20000410000 */
[----:B------:R-:W-:Y:S01]  /*82a0*/  FMUL.FTZ R26, R33, R21 ;  /* 0x00000015211a7220 */ /* 0x000fe20000410000 */
[----:B------:R-:W-:Y:S01]  /*82b0*/  FMUL.FTZ R5, R30, R6 ;  /* 0x000000061e057220 */ /* 0x000fe20000410000 */
[-C--:B------:R-:W-:Y:S01]  /*82c0*/  FFMA.FTZ R0, R29, R9.reuse, -R0 ;  /* 0x000000091d007223 */ /* 0x080fe20000010800 */
[----:B------:R-:W-:Y:S01]  /*82d0*/  FFMA.FTZ R12, R35, R9, R12 ;  /* 0x00000009230c7223 */ /* 0x000fe2000001000c */
[-C--:B------:R-:W-:Y:S01]  /*82e0*/  FFMA.FTZ R20, R33, R13.reuse, -R20 ;  /* 0x0000000d21147223 */ /* 0x080fe20000010814 */
[----:B------:R-:W-:Y:S01]  /*82f0*/  FFMA.FTZ R26, R37, R13, R26 ;  /* 0x0000000d251a7223 */ /* 0x000fe2000001001a */
[----:B------:R-:W-:-:S02]  /*8300*/  HADD2.F32 R24, -RZ, R7.H0_H0 ;  /* 0x20000007ff187230 */ /* 0x000fc40000004100 */
[C---:B------:R-:W-:Y:S01]  /*8310*/  FMUL.FTZ R13, R28.reuse, R6 ;  /* 0x000000061c0d7220 */ /* 0x040fe20000410000 */
[-C--:B------:R-:W-:Y:S01]  /*8320*/  FFMA.FTZ R9, R28, R10.reuse, -R5 ;  /* 0x0000000a1c097223 */ /* 0x080fe20000010805 */
[----:B------:R-:W-:Y:S01]  /*8330*/  HADD2.F32 R7, -RZ, R7.H1_H1 ;  /* 0x30000007ff077230 */ /* 0x000fe20000004100 */
[----:B------:R-:W-:Y:S01]  /*8340*/  F2FP.F16.F32.PACK_AB R4, R4, R25 ;  /* 0x000000190404723e */ /* 0x000fe200000000ff */
[----:B------:R-:W-:Y:S02]  /*8350*/  HADD2.F32 R32, -RZ, R36.H0_H0 ;  /* 0x20000024ff207230 */ /* 0x000fe40000004100 */
[----:B------:R-:W-:Y:S01]  /*8360*/  FFMA.FTZ R13, R30, R10, R13 ;  /* 0x0000000a1e0d7223 */ /* 0x000fe2000001000d */
[----:B------:R-:W-:Y:S02]  /*8370*/  HADD2.F32 R28, -RZ, R38.H1_H1 ;  /* 0x30000026ff1c7230 */ /* 0x000fe40000004100 */
[----:B------:R-:W-:Y:S02]  /*8380*/  HADD2.F32 R33, -RZ, R43.H1_H1 ;  /* 0x3000002bff217230 */ /* 0x000fe40000004100 */
[----:B------:R-:W-:Y:S01]  /*8390*/  FMUL.FTZ R5, R32, R24 ;  /* 0x0000001820057220 */ /* 0x000fe20000410000 */
[----:B------:R-:W-:-:S02]  /*83a0*/  HADD2.F32 R29, -RZ, R41.H1_H1 ;  /* 0x30000029ff1d7230 */ /* 0x000fc40000004100 */
[C---:B------:R-:W-:Y:S01]  /*83b0*/  FMUL.FTZ R21, R28.reuse, R24 ;  /* 0x000000181c157220 */ /* 0x040fe20000410000 */
[----:B------:R-:W-:Y:S01]  /*83c0*/  F2FP.F16.F32.PACK_AB R30, R13, R26 ;  /* 0x0000001a0d1e723e */ /* 0x000fe200000000ff */
[-C--:B------:R-:W-:Y:S01]  /*83d0*/  FMUL.FTZ R6, R33, R7.reuse ;  /* 0x0000000721067220 */ /* 0x080fe20000410000 */
[C---:B------:R-:W-:Y:S01]  /*83e0*/  FMUL.FTZ R24, R29.reuse, R7 ;  /* 0x000000071d187220 */ /* 0x040fe20000410000 */
[-C--:B------:R-:W-:Y:S02]  /*83f0*/  FFMA.FTZ R7, R28, R14.reuse, -R5 ;  /* 0x0000000e1c077223 */ /* 0x080fe40000010805 */
[-C--:B------:R-:W-:Y:S01]  /*8400*/  FFMA.FTZ R10, R29, R11.reuse, -R6 ;  /* 0x0000000b1d0a7223 */ /* 0x080fe20000010806 */
[----:B------:R-:W-:Y:S01]  /*8410*/  FFMA.FTZ R21, R32, R14, R21 ;  /* 0x0000000e20157223 */ /* 0x000fe20000010015 */
[----:B------:R-:W-:Y:S01]  /*8420*/  FFMA.FTZ R24, R33, R11, R24 ;  /* 0x0000000b21187223 */ /* 0x000fe20000010018 */
[----:B------:R-:W-:Y:S02]  /*8430*/  F2FP.F16.F32.PACK_AB R5, R0, R27 ;  /* 0x0000001b0005723e */ /* 0x000fe400000000ff */
[----:B------:R-:W-:-:S02]  /*8440*/  F2FP.F16.F32.PACK_AB R29, R12, R31 ;  /* 0x0000001f0c1d723e */ /* 0x000fc400000000ff */
[----:B------:R-:W-:Y:S02]  /*8450*/  F2FP.F16.F32.PACK_AB R6, R9, R20 ;  /* 0x000000140906723e */ /* 0x000fe400000000ff */
[----:B------:R-:W-:Y:S02]  /*8460*/  F2FP.F16.F32.PACK_AB R7, R10, R7 ;  /* 0x000000070a07723e */ /* 0x000fe400000000ff */
[----:B------:R-:W-:Y:S02]  /*8470*/  F2FP.F16.F32.PACK_AB R28, R8, R15 ;  /* 0x0000000f081c723e */ /* 0x000fe400000000ff */
[----:B------:R-:W-:Y:S01]  /*8480*/  F2FP.F16.F32.PACK_AB R31, R24, R21 ;  /* 0x00000015181f723e */ /* 0x000fe200000000ff */
[----:B------:R4:W-:Y:S04]  /*8490*/  STS.128 [R207+0x20400], R4 ;  /* 0x02040004cf007388 */ /* 0x0009e80000000c00 */
[----:B------:R4:W-:Y:S02]  /*84a0*/  STS.128 [R3+0x20400], R28 ;  /* 0x0204001c03007388 */ /* 0x0009e40000000c00 */
.L_x_525:
[----:B------:R-:W-:Y:S05]  /*84b0*/  BSYNC B0 ;  /* 0x0000000000007941 */ /* 0x000fea0003800000 */
.L_x_511:
[----:B------:R-:W-:Y:S01]  /*84c0*/  @!PT LDS RZ, [RZ] ;  /* 0x00000000fffff984 */ /* 0x000fe20000000800 */
[----:B------:R-:W-:Y:S01]  /*84d0*/  @!PT LDS RZ, [RZ] ;  /* 0x00000000fffff984 */ /* 0x000fe20000000800 */
[----:B------:R-:W-:Y:S01]  /*84e0*/  @!PT LDS RZ, [RZ] ;  /* 0x00000000fffff984 */ /* 0x000fe20000000800 */
[----:B------:R-:W-:Y:S01]  /*84f0*/  @!PT LDS RZ, [RZ] ;  /* 0x00000000fffff984 */ /* 0x000fe20000000800 */
[----:B------:R5:W-:Y:S06]  /*8500*/  MEMBAR.ALL.CTA ;  /* 0x0000000000007992 */ /* 0x000bec0000008000 */
[----:B-----5:R-:W5:Y:S01]  /*8510*/  FENCE.VIEW.ASYNC.S ;  /* 0x00000000000073c6 */ /* 0x020f620000000000 */
[----:B------:R-:W-:Y:S05]  /*8520*/  WARPSYNC.ALL ;  /* 0x0000000000007948 */ /* 0x000fea0003800000 */
[----:B-----5:R-:W-:Y:S06]  /*8530*/  BAR.SYNC.DEFER_BLOCKING 0xd, 0x80 ;  /* 0x0342000000007b1d */ /* 0x020fec0000010000 */
.L_x_508:
[----:B------:R-:W-:-:S13]  /*8540*/  ISETP.NE.AND P0, PT, R184, 0x3, PT ;  /* 0x00000003b800780c */ /* 0x000fda0003f05270 */
[----:B------:R-:W-:Y:S05]  /*8550*/  @!P0 BRA `(.L_x_536) ;  /* 0x0000000000048947 */ /* 0x000fea0003800000 */
[----:B------:R-:W-:Y:S01]  /*8560*/  BPT.TRAP 0x1 ;  /* 0x000000040000795c */ /* 0x000fe20000300000 */
.L_x_536:
[----:B---3--:R-:W-:Y:S01]  /*8570*/  IMAD R15, R18, 0x8, R2 ;  /* 0x00000008120f7824 */ /* 0x008fe200078e0202 */
[----:B------:R-:W-:-:S04]  /*8580*/  SHF.L.U32 R58, R23, 0x1f, RZ ;  /* 0x0000001f173a7819 */ /* 0x000fc800000006ff */
[----:B------:R3:W0:Y:S01]  /*8590*/  SYNCS.PHASECHK.TRANS64.TRYWAIT P1, [R15+URZ+0x28c30], R58 ;  /* 0x028c303a0f0075a7 */ /* 0x000622000802017f */
[----:B------:R-:W-:Y:S05]  /*85a0*/  @!P0 BRA `(.L_x_537) ;  /* 0x0000000000048947 */ /* 0x000fea0003800000 */
[----:B------:R-:W-:Y:S01]  /*85b0*/  BPT.TRAP 0x1 ;  /* 0x000000040000795c */ /* 0x000fe20000300000 */
.L_x_537:
[C---:B--2---:R-:W-:Y:S02]  /*85c0*/  VIADD R0, R2.reuse, 0x22400 ;  /* 0x0002240002007836 */ /* 0x044fe40000000000 */
[----:B01--4-:R-:W-:-:S03]  /*85d0*/  VIADD R3, R2, 0x20400 ;  /* 0x0002040002037836 */ /* 0x013fc60000000000 */
[----:B------:R-:W-:Y:S02]  /*85e0*/  SHF.R.U32.HI R0, RZ, 0x4, R0 ;  /* 0x00000004ff007819 */ /* 0x000fe40000011600 */
[----:B------:R-:W-:Y:S02]  /*85f0*/  SHF.R.U32.HI R3, RZ, 0x4, R3 ;  /* 0x00000004ff037819 */ /* 0x000fe40000011603 */
[----:B------:R-:W-:Y:S02]  /*8600*/  LOP3.LUT R0, R0, 0x3fff, RZ, 0xc0, !PT ;  /* 0x00003fff00007812 */ /* 0x000fe400078ec0ff */
[----:B------:R-:W-:Y:S02]  /*8610*/  LOP3.LUT R3, R3, 0x3fff, RZ, 0xc0, !PT ;  /* 0x00003fff03037812 */ /* 0x000fe400078ec0ff */
[----:B------:R-:W-:Y:S01]  /*8620*/  LOP3.LUT R0, R0, 0x10000, RZ, 0xfc, !PT ;  /* 0x0001000000007812 */ /* 0x000fe200078efcff */
[----:B------:R-:W-:Y:S06]  /*8630*/  @P1 BRA `(.L_x_538) ;  /* 0x0000000000081947 */ /* 0x000fec0003800000 */
[----:B------:R-:W0:Y:S02]  /*8640*/  SYNCS.PHASECHK.TRANS64.TRYWAIT P1, [R15+URZ+0x28c30], R58 ;  /* 0x028c303a0f0075a7 */ /* 0x000e24000802017f */
[----:B0-----:R-:W-:Y:S05]  /*8650*/  @!P1 BRA `(.L_x_539) ;  /* 0x000000c4004c9947 */ /* 0x001fea0003800000 */
.L_x_538:
[----:B------:R-:W-:Y:S01]  /*8660*/  IMAD.MOV.U32 R5, RZ, RZ, 0x40000040 ;  /* 0x40000040ff057424 */ /* 0x000fe200078e00ff */
[----:B------:R-:W-:Y:S01]  /*8670*/  LOP3.LUT R4, R3, 0x10000, RZ, 0xfc, !PT ;  /* 0x0001000003047812 */ /* 0x000fe200078efcff */
[----:B------:R-:W-:Y:S01]  /*8680*/  IMAD.MOV.U32 R11, RZ, RZ, 0x40000040 ;  /* 0x40000040ff0b7424 */ /* 0x000fe200078e00ff */
[----:B------:R-:W-:Y:S01]  /*8690*/  LEA R10, R18, R0, 0x9 ;  /* 0x00000000120a7211 */ /* 0x000fe200078e48ff */
[----:B------:R-:W-:Y:S05]  /*86a0*/  WARPSYNC.ALL ;  /* 0x0000000000007948 */ /* 0x000fea0003800000 */
[C---:B------:R-:W-:Y:S01]  /*86b0*/  R2UR UR4, R4.reuse ;  /* 0x00000000040472ca */ /* 0x040fe200000e0000 */
[----:B-----5:R-:W-:Y:S01]  /*86c0*/  WARPGROUP.ARRIVE ;  /* 0x00000000000079c5 */ /* 0x020fe20000000000 */
[----:B------:R-:W-:Y:S01]  /*86d0*/  R2UR UR5, R5 ;  /* 0x00000000050572ca */ /* 0x000fe200000e0000 */
[----:B------:R-:W-:Y:S01]  /*86e0*/  VIADD R8, R4, 0x2 ;  /* 0x0000000204087836 */ /* 0x000fe20000000000 */
[C---:B------:R-:W-:Y:S01]  /*86f0*/  R2UR UR6, R10.reuse ;  /* 0x000000000a0672ca */ /* 0x040fe200000e0000 */
[----:B------:R-:W-:Y:S01]  /*8700*/  IMAD.MOV.U32 R9, RZ, RZ, 0x40000040 ;  /* 0x40000040ff097424 */ /* 0x000fe200078e00ff */
[----:B------:R-:W-:Y:S01]  /*8710*/  R2UR UR7, R11 ;  /* 0x000000000b0772ca */ /* 0x000fe200000e0000 */
[----:B------:R-:W-:Y:S01]  /*8720*/  IMAD.MOV.U32 R7, RZ, RZ, 0x40000040 ;  /* 0x40000040ff077424 */ /* 0x000fe200078e00ff */
[C---:B------:R-:W-:Y:S01]  /*8730*/  IADD3 R6, R10.reuse, 0x2, RZ ;  /* 0x000000020a067810 */ /* 0x040fe20007ffe0ff */
[----:B------:R-:W-:Y:S01]  /*8740*/  IMAD.MOV.U32 R13, RZ, RZ, 0x40000040 ;  /* 0x40000040ff0d7424 */ /* 0x000fe200078e00ff */
[C---:B------:R-:W-:Y:S01]  /*8750*/  IADD3 R12, R10.reuse, 0x4, RZ ;  /* 0x000000040a0c7810 */ /* 0x040fe20007ffe0ff */
[----:B------:R-:W-:Y:S01]  /*8760*/  IMAD.MOV.U32 R5, RZ, RZ, 0x40000040 ;  /* 0x40000040ff057424 */ /* 0x000fe200078e00ff */
[----:B------:R-:W-:Y:S01]  /*8770*/  IADD3 R10, R10, 0x6, RZ ;  /* 0x000000060a0a7810 */ /* 0x000fe20007ffe0ff */
[----:B------:R-:W-:Y:S01]  /*8780*/  IMAD.MOV.U32 R11, RZ, RZ, 0x40000040 ;  /* 0x40000040ff0b7424 */ /* 0x000fe200078e00ff */
[----:B------:R-:W1:Y:S01]  /*8790*/  S2R R60, SR_TID.X ;  /* 0x00000000003c7919 */ /* 0x000e620000002100 */
[----:B------:R-:W-:-:S04]  /*87a0*/  IMAD R3, R182, -0x40, R168 ;  /* 0xffffffc0b6037824 */ /* 0x000fc800078e02a8 */
[----:B------:R-:W-:Y:S01]  /*87b0*/  HGMMA.64x64x16.F32 R24, gdesc[UR4], RZ, !UPT, gsb0 ;  /* 0x00e00000041879f0 */ /* 0x000fe2000c0008ff */
[----:B------:R-:W-:Y:S02]  /*87c0*/  R2UR UR4, R8 ;  /* 0x00000000080472ca */ /* 0x000fe400000e0000 */
[----:B------:R-:W-:Y:S02]  /*87d0*/  R2UR UR5, R9 ;  /* 0x00000000090572ca */ /* 0x000fe400000e0000 */
[----:B------:R-:W-:Y:S01]  /*87e0*/  R2UR UR6, R6 ;  /* 0x00000000060672ca */ /* 0x000fe200000e0000 */
[----:B------:R-:W-:Y:S01]  /*87f0*/  VIADD R6, R4, 0x4 ;  /* 0x0000000404067836 */ /* 0x000fe20000000000 */
[----:B------:R-:W-:Y:S01]  /*8800*/  R2UR UR7, R7 ;  /* 0x00000000070772ca */ /* 0x000fe200000e0000 */
[----:B------:R-:W-:Y:S01]  /*8810*/  IMAD.MOV.U32 R7, RZ, RZ, 0x40000040 ;  /* 0x40000040ff077424 */ /* 0x000fe200078e00ff */
[----:B------:R-:W-:Y:S01]  /*8820*/  IADD3 R3, -R190, 0x40, R3 ;  /* 0x00000040be037810 */ /* 0x000fe20007ffe103 */
[----:B------:R-:W-:-:S03]  /*8830*/  VIADD R4, R4, 0x6 ;  /* 0x0000000604047836 */ /* 0x000fc60000000000 */
[C---:B------:R-:W-:Y:S02]  /*8840*/  ISETP.GT.AND P5, PT, R3.reuse, RZ, PT ;  /* 0x000000ff0300720c */ /* 0x040fe40003fa4270 */
[C---:B------:R-:W-:Y:S02]  /*8850*/  ISETP.GT.AND P4, PT, R3.reuse, 0x1, PT ;  /* 0x000000010300780c */ /* 0x040fe40003f84270 */
[C---:B------:R-:W-:Y:S02]  /*8860*/  ISETP.GT.AND P3, PT, R3.reuse, 0x8, PT ;  /* 0x000000080300780c */ /* 0x040fe40003f64270 */
[C---:B------:R-:W-:Y:S02]  /*8870*/  ISETP.GT.AND P2, PT, R3.reuse, 0x9, PT ;  /* 0x000000090300780c */ /* 0x040fe40003f44270 */
[C---:B------:R-:W-:Y:S02]  /*8880*/  ISETP.GT.AND P1, PT, R3.reuse, 0x10, PT ;  /* 0x000000100300780c */ /* 0x040fe40003f24270 */
[----:B------:R-:W-:-:S02]  /*8890*/  ISETP.GT.AND P6, PT, R3, 0x11, PT ;  /* 0x000000110300780c */ /* 0x000fc40003fc4270 */
[----:B-1----:R-:W-:Y:S01]  /*88a0*/  LOP3.LUT R60, R60, 0x7f, RZ, 0xc0, !PT ;  /* 0x0000007f3c3c7812 */ /* 0x002fe200078ec0ff */
[----:B------:R-:W-:Y:S02]  /*88b0*/  WARPGROUP.DEPBAR.LE gsb0, 0x0 ;  /* 0x00008000000079c5 */ /* 0x000fe40000010000 */
[----:B------:R-:W-:-:S06]  /*88c0*/  WARPGROUP.ARRIVE ;  /* 0x00000000000079c5 */ /* 0x000fcc0000000000 */
[----:B------:R-:W-:Y:S01]  /*88d0*/  HGMMA.64x64x16.F32 R24, gdesc[UR4], R24, gsb0 ;  /* 0x00e00000041879f0 */ /* 0x000fe20008000818 */
[----:B------:R-:W-:Y:S02]  /*88e0*/  R2UR UR4, R6 ;  /* 0x00000000060472ca */ /* 0x000fe400000e0000 */
[----:B------:R-:W-:Y:S02]  /*88f0*/  R2UR UR5, R7 ;  /* 0x00000000070572ca */ /* 0x000fe400000e0000 */
[----:B------:R-:W-:Y:S02]  /*8900*/  R2UR UR6, R12 ;  /* 0x000000000c0672ca */ /* 0x000fe400000e0000 */
[----:B------:R-:W-:Y:S01]  /*8910*/  R2UR UR7, R13 ;  /* 0x000000000d0772ca */ /* 0x000fe200000e0000 */
[----:B------:R-:W-:Y:S02]  /*8920*/  WARPGROUP.DEPBAR.LE gsb0, 0x0 ;  /* 0x00008000000079c5 */ /* 0x000fe40000010000 */
[----:B------:R-:W-:-:S10]  /*8930*/  WARPGROUP.ARRIVE ;  /* 0x00000000000079c5 */ /* 0x000fd40000000000 */
        /* <DEDUP_REMOVED lines=8> */
[----:B------:R-:W-:Y:S02]  /*89c0*/  ULDC UR4, c[0x0][0x988] ;  /* 0x0002620000047ab9 */ /* 0x000fe40000000800 */
        /* <DEDUP_REMOVED lines=50> */
[----:B------:R-:W-:Y:S02]  /*8cf0*/  FMNMX.FTZ R10, R79, R10, !PT ;  /* 0x0000000a4f0a7209 */ /* 0x000fe40007810000 */
[----:B------:R-:W-:Y:S02]  /*8d00*/  FSEL R45, R46, -INF , P1 ;  /* 0xff8000002e2d7808 */ /* 0x000fe40000800000 */
[----:B------:R-:W-:-:S02]  /*8d10*/  FMNMX.FTZ R14, R81, R10, !PT ;  /* 0x0000000a510e7209 */ /* 0x000fc40007810000 */
[----:B------:R-:W-:Y:S02]  /*8d20*/  FMNMX.FTZ R10, R13, R27, !PT ;  /* 0x0000001b0d0a7209 */ /* 0x000fe40007810000 */
[----:B------:R-:W-:Y:S01]  /*8d30*/  FSEL R47, R47, -INF , P6 ;  /* 0xff8000002f2f7808 */ /* 0x000fe20003000000 */
[----:B------:R-:W1:Y:S01]  /*8d40*/  SHFL.BFLY PT, R3, R14, 0x2, 0x1f ;  /* 0x0c401f000e037f89 */ /* 0x000e6200000e0000 */
[----:B------:R-:W-:Y:S02]  /*8d50*/  FMNMX.FTZ R10, R21, R10, !PT ;  /* 0x0000000a150a7209 */ /* 0x000fe40007810000 */
[----:B------:R-:W-:Y:S02]  /*8d60*/  FSEL R49, R50, -INF , P5 ;  /* 0xff80000032317808 */ /* 0x000fe40002800000 */
[----:B------:R-:W-:Y:S02]  /*8d70*/  FMNMX.FTZ R10, R31, R10, !PT ;  /* 0x0000000a1f0a7209 */ /* 0x000fe40007810000 */
[----:B------:R-:W-:-:S02]  /*8d80*/  FSEL R51, R51, -INF , P4 ;  /* 0xff80000033337808 */ /* 0x000fc40002000000 */
[----:B------:R-:W-:Y:S02]  /*8d90*/  FMNMX.FTZ R10, R33, R10, !PT ;  /* 0x0000000a210a7209 */ /* 0x000fe40007810000 */
[----:B------:R-:W-:Y:S02]  /*8da0*/  FSEL R53, R54, -INF , P3 ;  /* 0xff80000036357808 */ /* 0x000fe40001800000 */
[----:B------:R-:W-:Y:S02]  /*8db0*/  FMNMX.FTZ R10, R35, R10, !PT ;  /* 0x0000000a230a7209 */ /* 0x000fe40007810000 */
[----:B------:R-:W-:Y:S02]  /*8dc0*/  FSEL R55, R55, -INF , P2 ;  /* 0xff80000037377808 */ /* 0x000fe40001000000 */
[----:B------:R-:W-:Y:S01]  /*8dd0*/  FMNMX.FTZ R12, R37, R10, !PT ;  /* 0x0000000a250c7209 */ /* 0x000fe20007810000 */
[----:B------:R-:W-:-:S03]  /*8de0*/  IMAD.U32 R10, RZ, RZ, UR4 ;  /* 0x00000004ff0a7e24 */ /* 0x000fc6000f8e00ff */
[----:B------:R-:W-:Y:S02]  /*8df0*/  FMNMX.FTZ R12, R39, R12, !PT ;  /* 0x0000000c270c7209 */ /* 0x000fe40007810000 */
        /* <DEDUP_REMOVED lines=12> */
[----:B------:R-:W-:-:S05]  /*8ec0*/  FMUL.FTZ R14, R3, R10 ;  /* 0x0000000a030e7220 */ /* 0x000fca0000410000 */
[----:B------:R-:W-:-:S05]  /*8ed0*/  FSEL R20, R14, RZ, P1 ;  /* 0x000000ff0e147208 */ /* 0x000fca0000800000 */
[-CC-:B------:R-:W-:Y:S01]  /*8ee0*/  FFMA.FTZ R11, R11, R10.reuse, -R20.reuse ;  /* 0x0000000a0b0b7223 */ /* 0x180fe20000010814 */
[-CC-:B------:R-:W-:Y:S01]  /*8ef0*/  FFMA.FTZ R25, R25, R10.reuse, -R20.reuse ;  /* 0x0000000a19197223 */ /* 0x180fe20000010814 */
[-CC-:B------:R-:W-:Y:S01]  /*8f00*/  FFMA.FTZ R57, R57, R10.reuse, -R20.reuse ;  /* 0x0000000a39397223 */ /* 0x180fe20000010814 */
[-CC-:B------:R-:W-:Y:S01]  /*8f10*/  FFMA.FTZ R29, R29, R10.reuse, -R20.reuse ;  /* 0x0000000a1d1d7223 */ /* 0x180fe20000010814 */
[----:B------:R1:W-:Y:S01]  /*8f20*/  MUFU.EX2 R152, R11 ;  /* 0x0000000b00987308 */ /* 0x0003e20000000800 */
[-CC-:B------:R-:W-:Y:S01]  /*8f30*/  FFMA.FTZ R59, R59, R10.reuse, -R20.reuse ;  /* 0x0000000a3b3b7223 */ /* 0x180fe20000010814 */
[-CC-:B------:R-:W-:Y:S01]  /*8f40*/  FFMA.FTZ R61, R61, R10.reuse, -R20.reuse ;  /* 0x0000000a3d3d7223 */ /* 0x180fe20000010814 */
[-CC-:B------:R-:W-:Y:S01]  /*8f50*/  FFMA.FTZ R63, R63, R10.reuse, -R20.reuse ;  /* 0x0000000a3f3f7223 */ /* 0x180fe20000010814 */
[-CC-:B------:R-:W-:Y:S01]  /*8f60*/  FFMA.FTZ R65, R65, R10.reuse, -R20.reuse ;  /* 0x0000000a41417223 */ /* 0x180fe20000010814 */
[-CC-:B------:R-:W-:Y:S01]  /*8f70*/  FFMA.FTZ R67, R67, R10.reuse, -R20.reuse ;  /* 0x0000000a43437223 */ /* 0x180fe20000010814 */
[-CC-:B------:R-:W-:Y:S01]  /*8f80*/  FFMA.FTZ R69, R69, R10.reuse, -R20.reuse ;  /* 0x0000000a45457223 */ /* 0x180fe20000010814 */
[-CC-:B------:R-:W-:Y:S01]  /*8f90*/  FFMA.FTZ R71, R71, R10.reuse, -R20.reuse ;  /* 0x0000000a47477223 */ /* 0x180fe20000010814 */
[----:B------:R-:W2:Y:S01]  /*8fa0*/  MUFU.EX2 R25, R25 ;  /* 0x0000001900197308 */ /* 0x000ea20000000800 */
[----:B-1----:R-:W1:Y:S01]  /*8fb0*/  SHFL.BFLY PT, R11, R12, 0x2, 0x1f ;  /* 0x0c401f000c0b7f89 */ /* 0x002e6200000e0000 */
[-CC-:B------:R-:W-:Y:S01]  /*8fc0*/  FFMA.FTZ R73, R73, R10.reuse, -R20.reuse ;  /* 0x0000000a49497223 */ /* 0x180fe20000010814 */
[-CC-:B------:R-:W-:Y:S01]  /*8fd0*/  FFMA.FTZ R75, R75, R10.reuse, -R20.reuse ;  /* 0x0000000a4b4b7223 */ /* 0x180fe20000010814 */
[-CC-:B------:R-:W-:Y:S01]  /*8fe0*/  FFMA.FTZ R77, R77, R10.reuse, -R20.reuse ;  /* 0x0000000a4d4d7223 */ /* 0x180fe20000010814 */
[-CC-:B------:R-:W-:Y:S01]  /*8ff0*/  FFMA.FTZ R79, R79, R10.reuse, -R20.reuse ;  /* 0x0000000a4f4f7223 */ /* 0x180fe20000010814 */
[----:B------:R-:W-:-:S02]  /*9000*/  FFMA.FTZ R20, R81, R10, -R20 ;  /* 0x0000000a51147223 */ /* 0x000fc40000010814 */
[----:B------:R-:W4:Y:S08]  /*9010*/  MUFU.EX2 R57, R57 ;  /* 0x0000003900397308 */ /* 0x000f300000000800 */
[----:B------:R-:W0:Y:S08]  /*9020*/  MUFU.EX2 R154, R29 ;  /* 0x0000001d009a7308 */ /* 0x000e300000000800 */
[----:B------:R-:W-:Y:S01]  /*9030*/  MUFU.EX2 R59, R59 ;  /* 0x0000003b003b7308 */ /* 0x000fe20000000800 */
[----:B-1----:R-:W-:-:S05]  /*9040*/  FMNMX.FTZ R14, R12, R11, !PT ;  /* 0x0000000b0c0e7209 */ /* 0x002fca0007810000 */
[----:B------:R-:W1:Y:S02]  /*9050*/  SHFL.BFLY PT, R11, R14, 0x1, 0x1f ;  /* 0x0c201f000e0b7f89 */ /* 0x000e6400000e0000 */
[----:B------:R-:W-:Y:S08]  /*9060*/  MUFU.EX2 R156, R61 ;  /* 0x0000003d009c7308 */ /* 0x000ff00000000800 */
[----:B------:R-:W-:Y:S08]  /*9070*/  MUFU.EX2 R63, R63 ;  /* 0x0000003f003f7308 */ /* 0x000ff00000000800 */
[----:B------:R-:W-:Y:S01]  /*9080*/  MUFU.EX2 R158, R65 ;  /* 0x00000041009e7308 */ /* 0x000fe20000000800 */
[----:B-1----:R-:W-:-:S07]  /*9090*/  FMNMX.FTZ R11, R14, R11, !PT ;  /* 0x0000000b0e0b7209 */ /* 0x002fce0007810000 */
[----:B------:R-:W-:Y:S01]  /*90a0*/  MUFU.EX2 R67, R67 ;  /* 0x0000004300437308 */ /* 0x000fe20000000800 */
[C---:B------:R-:W-:Y:S01]  /*90b0*/  FSETP.NEU.FTZ.AND P1, PT, R11.reuse, -INF , PT ;  /* 0xff8000000b00780b */ /* 0x040fe20003f3d000 */
[----:B------:R-:W-:-:S05]  /*90c0*/  FMUL.FTZ R12, R11, R10 ;  /* 0x0000000a0b0c7220 */ /* 0x000fca0000410000 */
[----:B------:R-:W-:Y:S01]  /*90d0*/  FSEL R26, R12, RZ, P1 ;  /* 0x000000ff0c1a7208 */ /* 0x000fe20000800000 */
[----:B--2---:R-:W-:Y:S01]  /*90e0*/  FADD.FTZ R12, R152, R25 ;  /* 0x00000019980c7221 */ /* 0x004fe20000010000 */
[----:B------:R-:W-:Y:S01]  /*90f0*/  ISETP.NE.AND P1, PT, R60, RZ, PT ;  /* 0x000000ff3c00720c */ /* 0x000fe20003f25270 */
[----:B------:R-:W-:Y:S01]  /*9100*/  MUFU.EX2 R160, R69 ;  /* 0x0000004500a07308 */ /* 0x000fe20000000800 */
[----:B------:R-:W-:Y:S01]  /*9110*/  F2FP.F16.F32.PACK_AB R152, R25, R152 ;  /* 0x000000981998723e */ /* 0x000fe200000000ff */
[-CC-:B------:R-:W-:Y:S01]  /*9120*/  FFMA.FTZ R13, R13, R10.reuse, -R26.reuse ;  /* 0x0000000a0d0d7223 */ /* 0x180fe2000001081a */
[-CC-:B------:R-:W-:Y:S01]  /*9130*/  FFMA.FTZ R27, R27, R10.reuse, -R26.reuse ;  /* 0x0000000a1b1b7223 */ /* 0x180fe2000001081a */
[-CC-:B------:R-:W-:Y:S01]  /*9140*/  FFMA.FTZ R21, R21, R10.reuse, -R26.reuse ;  /* 0x0000000a15157223 */ /* 0x180fe2000001081a */
[-CC-:B------:R-:W-:Y:S01]  /*9150*/  FFMA.FTZ R31, R31, R10.reuse, -R26.reuse ;  /* 0x0000000a1f1f7223 */ /* 0x180fe2000001081a */
[-CC-:B------:R-:W-:Y:S01]  /*9160*/  FFMA.FTZ R33, R33, R10.reuse, -R26.reuse ;  /* 0x0000000a21217223 */ /* 0x180fe2000001081a */
[-CC-:B------:R-:W-:Y:S01]  /*9170*/  FFMA.FTZ R35, R35, R10.reuse, -R26.reuse ;  /* 0x0000000a23237223 */ /* 0x180fe2000001081a */
[----:B------:R-:W-:Y:S01]  /*9180*/  MUFU.EX2 R13, R13 ;  /* 0x0000000d000d7308 */ /* 0x000fe20000000800 */
[-CC-:B------:R-:W-:Y:S01]  /*9190*/  FFMA.FTZ R37, R37, R10.reuse, -R26.reuse ;  /* 0x0000000a25257223 */ /* 0x180fe2000001081a */
[-CC-:B------:R-:W-:Y:S01]  /*91a0*/  FFMA.FTZ R39, R39, R10.reuse, -R26.reuse ;  /* 0x0000000a27277223 */ /* 0x180fe2000001081a */
[-CC-:B------:R-:W-:Y:S01]  /*91b0*/  FFMA.FTZ R41, R41, R10.reuse, -R26.reuse ;  /* 0x0000000a29297223 */ /* 0x180fe2000001081a */
[-CC-:B------:R-:W-:Y:S01]  /*91c0*/  FFMA.FTZ R43, R43, R10.reuse, -R26.reuse ;  /* 0x0000000a2b2b7223 */ /* 0x180fe2000001081a */
[-CC-:B------:R-:W-:Y:S01]  /*91d0*/  FFMA.FTZ R45, R45, R10.reuse, -R26.reuse ;  /* 0x0000000a2d2d7223 */ /* 0x180fe2000001081a */
[-CC-:B------:R-:W-:Y:S01]  /*91e0*/  FFMA.FTZ R47, R47, R10.reuse, -R26.reuse ;  /* 0x0000000a2f2f7223 */ /* 0x180fe2000001081a */
[-CC-:B------:R-:W-:Y:S01]  /*91f0*/  FFMA.FTZ R49, R49, R10.reuse, -R26.reuse ;  /* 0x0000000a31317223 */ /* 0x180fe2000001081a */
[----:B------:R4:W1:Y:S01]  /*9200*/  MUFU.EX2 R28, R27 ;  /* 0x0000001b001c7308 */ /* 0x0008620000000800 */
[-CC-:B------:R-:W-:Y:S01]  /*9210*/  FFMA.FTZ R51, R51, R10.reuse, -R26.reuse ;  /* 0x0000000a33337223 */ /* 0x180fe2000001081a */
[-CC-:B------:R-:W-:Y:S01]  /*9220*/  FFMA.FTZ R53, R53, R10.reuse, -R26.reuse ;  /* 0x0000000a35357223 */ /* 0x180fe2000001081a */
[----:B------:R-:W-:-:S05]  /*9230*/  FFMA.FTZ R26, R55, R10, -R26 ;  /* 0x0000000a371a7223 */ /* 0x000fca000001081a */
[----:B------:R-:W2:Y:S01]  /*9240*/  MUFU.EX2 R21, R21 ;  /* 0x0000001500157308 */ /* 0x000ea20000000800 */
[----:B----4-:R-:W-:Y:S01]  /*9250*/  FADD.FTZ R27, R57, R12 ;  /* 0x0000000c391b7221 */ /* 0x010fe20000010000 */
[----:B------:R-:W-:-:S03]  /*9260*/  @!P1 IADD3 R12, R15, 0x28c40, RZ ;  /* 0x00028c400f0c9810 */ /* 0x000fc60007ffe0ff */
[----:B0-----:R-:W-:Y:S01]  /*9270*/  FADD.FTZ R42, R154, R27 ;  /* 0x0000001b9a2a7221 */ /* 0x001fe20000010000 */
[----:B------:R-:W-:Y:S02]  /*9280*/  @!P1 PRMT R12, RZ, 0x654, R12 ;  /* 0x00000654ff0c9816 */ /* 0x000fe4000000000c */
[----:B------:R-:W0:Y:S01]  /*9290*/  MUFU.EX2 R30, R31 ;  /* 0x0000001f001e7308 */ /* 0x000e220000000800 */
[----:B-1----:R-:W-:Y:S01]  /*92a0*/  FADD.FTZ R40, R13, R28 ;  /* 0x0000001c0d287221 */ /* 0x002fe20000010000 */
[----:B------:R-:W-:Y:S01]  /*92b0*/  FADD.FTZ R29, R59, R42 ;  /* 0x0000002a3b1d7221 */ /* 0x000fe20000010000 */
[----:B------:R1:W-:Y:S01]  /*92c0*/  @!P1 SYNCS.ARRIVE.TRANS64.RED.A1T0 RZ, [R12+URZ], RZ ;  /* 0x000000ff0cff99a7 */ /* 0x0003e2000810043f */
[----:B------:R-:W-:Y:S02]  /*92d0*/  F2FP.F16.F32.PACK_AB R153, R28, R13 ;  /* 0x0000000d1c99723e */ /* 0x000fe400000000ff */
[----:B------:R-:W-:Y:S01]  /*92e0*/  FADD.FTZ R42, R156, R29 ;  /* 0x0000001d9c2a7221 */ /* 0x000fe20000010000 */
[----:B------:R-:W-:Y:S01]  /*92f0*/  F2FP.F16.F32.PACK_AB R154, R154, R57 ;  /* 0x000000399a9a723e */ /* 0x000fe200000000ff */
[----:B------:R-:W4:Y:S01]  /*9300*/  MUFU.EX2 R33, R33 ;  /* 0x0000002100217308 */ /* 0x000f220000000800 */
[----:B--2---:R-:W-:Y:S01]  /*9310*/  FADD.FTZ R27, R21, R40 ;  /* 0x00000028151b7221 */ /* 0x004fe20000010000 */
[----:B------:R-:W-:Y:S01]  /*9320*/  FADD.FTZ R29, R63, R42 ;  /* 0x0000002a3f1d7221 */ /* 0x000fe20000010000 */
[----:B------:R-:W-:-:S03]  /*9330*/  F2FP.F16.F32.PACK_AB R156, R156, R59 ;  /* 0x0000003b9c9c723e */ /* 0x000fc600000000ff */
[C---:B------:R-:W-:Y:S01]  /*9340*/  FADD.FTZ R42, R158.reuse, R29 ;  /* 0x0000001d9e2a7221 */ /* 0x040fe20000010000 */
[----:B------:R-:W-:Y:S01]  /*9350*/  F2FP.F16.F32.PACK_AB R158, R158, R63 ;  /* 0x0000003f9e9e723e */ /* 0x000fe200000000ff */
[----:B------:R-:W2:Y:S01]  /*9360*/  MUFU.EX2 R32, R35 ;  /* 0x0000002300207308 */ /* 0x000ea20000000800 */
[C---:B0-----:R-:W-:Y:S01]  /*9370*/  FADD.FTZ R40, R30.reuse, R27 ;  /* 0x0000001b1e287221 */ /* 0x041fe20000010000 */
[----:B------:R-:W-:Y:S01]  /*9380*/  F2FP.F16.F32.PACK_AB R155, R30, R21 ;  /* 0x000000151e9b723e */ /* 0x000fe200000000ff */
[----:B------:R-:W-:Y:S06]  /*9390*/  BAR.SYNC.DEFER_BLOCKING 0xf, 0x100 ;  /* 0x03c4000000007b1d */ /* 0x000fec0000010000 */
[----:B------:R-:W0:Y:S01]  /*93a0*/  MUFU.EX2 R37, R37 ;  /* 0x0000002500257308 */ /* 0x000e220000000800 */
[----:B----4-:R-:W-:-:S07]  /*93b0*/  FADD.FTZ R27, R33, R40 ;  /* 0x00000028211b7221 */ /* 0x010fce0000010000 */
[----:B------:R-:W4:Y:S01]  /*93c0*/  MUFU.EX2 R34, R39 ;  /* 0x0000002700227308 */ /* 0x000f220000000800 */
[C---:B--2---:R-:W-:Y:S01]  /*93d0*/  FADD.FTZ R40, R32.reuse, R27 ;  /* 0x0000001b20287221 */ /* 0x044fe20000010000 */
[----:B------:R-:W-:Y:S01]  /*93e0*/  FADD.FTZ R27, R67, R42 ;  /* 0x0000002a431b7221 */ /* 0x000fe20000010000 */
[----:B------:R-:W-:-:S03]  /*93f0*/  F2FP.F16.F32.PACK_AB R157, R32, R33 ;  /* 0x00000021209d723e */ /* 0x000fc600000000ff */
[C---:B------:R-:W-:Y:S01]  /*9400*/  FADD.FTZ R42, R160.reuse, R27 ;  /* 0x0000001ba02a7221 */ /* 0x040fe20000010000 */
[----:B------:R-:W-:Y:S01]  /*9410*/  F2FP.F16.F32.PACK_AB R160, R160, R67 ;  /* 0x00000043a0a0723e */ /* 0x000fe200000000ff */
[----:B------:R-:W2:Y:S01]  /*9420*/  MUFU.EX2 R41, R41 ;  /* 0x0000002900297308 */ /* 0x000ea20000000800 */
[----:B0-----:R-:W-:Y:S01]  /*9430*/  FADD.FTZ R25, R37, R40 ;  /* 0x0000002825197221 */ /* 0x001fe20000010000 */
[----:B------:R0:W-:Y:S06]  /*9440*/  STSM.16.M88.4 [R194+0x26800], R152 ;  /* 0x02680098c2007844 */ /* 0x0001ec0000000200 */
[----:B------:R-:W3:Y:S01]  /*9450*/  MUFU.EX2 R36, R43 ;  /* 0x0000002b00247308 */ /* 0x000ee20000000800 */
[C---:B----4-:R-:W-:Y:S01]  /*9460*/  FADD.FTZ R40, R34.reuse, R25 ;  /* 0x0000001922287221 */ /* 0x050fe20000010000 */
[----:B------:R-:W-:-:S05]  /*9470*/  F2FP.F16.F32.PACK_AB R159, R34, R37 ;  /* 0x00000025229f723e */ /* 0x000fca00000000ff */
[----:B------:R0:W-:Y:S01]  /*9480*/  STSM.16.M88.4 [R195], R156 ;  /* 0x0000009cc3007844 */ /* 0x0001e20000000200 */
[----:B------:R-:W4:Y:S01]  /*9490*/  MUFU.EX2 R71, R71 ;  /* 0x0000004700477308 */ /* 0x000f220000000800 */
[----:B--2---:R-:W-:-:S07]  /*94a0*/  FADD.FTZ R13, R41, R40 ;  /* 0x00000028290d7221 */ /* 0x004fce0000010000 */
[----:B------:R-:W2:Y:S01]  /*94b0*/  MUFU.EX2 R45, R45 ;  /* 0x0000002d002d7308 */ /* 0x000ea20000000800 */
[C---:B---3--:R-:W-:Y:S01]  /*94c0*/  FADD.FTZ R28, R36.reuse, R13 ;  /* 0x0000000d241c7221 */ /* 0x048fe20000010000 */
[----:B------:R-:W-:-:S06]  /*94d0*/  F2FP.F16.F32.PACK_AB R161, R36, R41 ;  /* 0x0000002924a1723e */ /* 0x000fcc00000000ff */
[----:B------:R-:W3:Y:S01]  /*94e0*/  MUFU.EX2 R24, R73 ;  /* 0x0000004900187308 */ /* 0x000ee20000000800 */
[----:B----4-:R-:W-:-:S07]  /*94f0*/  FADD.FTZ R13, R71, R42 ;  /* 0x0000002a470d7221 */ /* 0x010fce0000010000 */
[----:B------:R-:W4:Y:S01]  /*9500*/  MUFU.EX2 R38, R47 ;  /* 0x0000002f00267308 */ /* 0x000f220000000800 */
[----:B--2---:R-:W-:-:S07]  /*9510*/  FADD.FTZ R21, R45, R28 ;  /* 0x0000001c2d157221 */ /* 0x004fce0000010000 */
[----:B------:R-:W-:Y:S01]  /*9520*/  MUFU.EX2 R75, R75 ;  /* 0x0000004b004b7308 */ /* 0x000fe20000000800 */
[C---:B---3--:R-:W-:Y:S01]  /*9530*/  F2FP.F16.F32.PACK_AB R162, R24.reuse, R71 ;  /* 0x0000004718a2723e */ /* 0x048fe200000000ff */
[----:B------:R-:W-:-:S06]  /*9540*/  FADD.FTZ R24, R24, R13 ;  /* 0x0000000d18187221 */ /* 0x000fcc0000010000 */
[----:B------:R-:W2:Y:S01]  /*9550*/  MUFU.EX2 R14, R77 ;  /* 0x0000004d000e7308 */ /* 0x000ea20000000800 */
[C---:B----4-:R-:W-:Y:S01]  /*9560*/  F2FP.F16.F32.PACK_AB R163, R38.reuse, R45 ;  /* 0x0000002d26a3723e */ /* 0x050fe200000000ff */
[----:B------:R-:W-:-:S04]  /*9570*/  FADD.FTZ R38, R38, R21 ;  /* 0x0000001526267221 */ /* 0x000fc80000010000 */
[----:B------:R0:W-:Y:S02]  /*9580*/  STSM.16.M88.4 [R197], R160 ;  /* 0x000000a0c5007844 */ /* 0x0001e40000000200 */
[----:B------:R-:W-:Y:S08]  /*9590*/  MUFU.EX2 R49, R49 ;  /* 0x0000003100317308 */ /* 0x000ff00000000800 */
[----:B-1----:R-:W1:Y:S01]  /*95a0*/  MUFU.EX2 R12, R51 ;  /* 0x00000033000c7308 */ /* 0x002e620000000800 */
[----:B--2---:R-:W-:Y:S01]  /*95b0*/  F2FP.F16.F32.PACK_AB R164, R14, R75 ;  /* 0x0000004b0ea4723e */ /* 0x004fe200000000ff */
[----:B------:R-:W-:-:S04]  /*95c0*/  FADD.FTZ R75, R75, R24 ;  /* 0x000000184b4b7221 */ /* 0x000fc80000010000 */
[----:B------:R-:W-:Y:S02]  /*95d0*/  FADD.FTZ R14, R14, R75 ;  /* 0x0000004b0e0e7221 */ /* 0x000fe40000010000 */
[----:B------:R-:W-:Y:S08]  /*95e0*/  MUFU.EX2 R79, R79 ;  /* 0x0000004f004f7308 */ /* 0x000ff00000000800 */
[----:B------:R-:W2:Y:S01]  /*95f0*/  MUFU.EX2 R20, R20 ;  /* 0x0000001400147308 */ /* 0x000ea20000000800 */
[----:B-1----:R-:W-:Y:S01]  /*9600*/  F2FP.F16.F32.PACK_AB R165, R12, R49 ;  /* 0x000000310ca5723e */ /* 0x002fe200000000ff */
[----:B------:R-:W-:-:S04]  /*9610*/  FADD.FTZ R49, R49, R38 ;  /* 0x0000002631317221 */ /* 0x000fc80000010000 */
[----:B------:R-:W-:Y:S02]  /*9620*/  FADD.FTZ R12, R12, R49 ;  /* 0x000000310c0c7221 */ /* 0x000fe40000010000 */
[----:B------:R-:W1:Y:S08]  /*9630*/  MUFU.EX2 R53, R53 ;  /* 0x0000003500357308 */ /* 0x000e700000000800 */
[----:B------:R-:W3:Y:S01]  /*9640*/  MUFU.EX2 R26, R26 ;  /* 0x0000001a001a7308 */ /* 0x000ee20000000800 */
[----:B--2---:R-:W-:Y:S01]  /*9650*/  F2FP.F16.F32.PACK_AB R166, R20, R79 ;  /* 0x0000004f14a6723e */ /* 0x004fe200000000ff */
[----:B------:R-:W-:Y:S01]  /*9660*/  FADD.FTZ R79, R79, R14 ;  /* 0x0000000e4f4f7221 */ /* 0x000fe20000010000 */
[----:B-1----:R-:W-:-:S03]  /*9670*/  FADD.FTZ R13, R53, R12 ;  /* 0x0000000c350d7221 */ /* 0x002fc60000010000 */
[----:B------:R-:W-:Y:S01]  /*9680*/  FADD.FTZ R12, R20, R79 ;  /* 0x0000004f140c7221 */ /* 0x000fe20000010000 */
[C---:B---3--:R-:W-:Y:S01]  /*9690*/  F2FP.F16.F32.PACK_AB R167, R26.reuse, R53 ;  /* 0x000000351aa7723e */ /* 0x048fe200000000ff */
[----:B------:R-:W-:-:S04]  /*96a0*/  FADD.FTZ R13, R26, R13 ;  /* 0x0000000d1a0d7221 */ /* 0x000fc80000010000 */
[----:B------:R0:W-:Y:S01]  /*96b0*/  STSM.16.M88.4 [R196], R164 ;  /* 0x000000a4c4007844 */ /* 0x0001e20000000200 */
[----:B------:R-:W-:Y:S05]  /*96c0*/  @!P0 BRA `(.L_x_540) ;  /* 0x0000000000048947 */ /* 0x000fea0003800000 */
[----:B------:R-:W-:Y:S01]  /*96d0*/  BPT.TRAP 0x1 ;  /* 0x000000040000795c */ /* 0x000fe20000300000 */
.L_x_540:
[----:B------:R1:W2:Y:S01]  /*96e0*/  SYNCS.PHASECHK.TRANS64.TRYWAIT P2, [R15+URZ+0x28c50], R58 ;  /* 0x028c503a0f0075a7 */ /* 0x0002a2000804017f */
[----:B------:R-:W-:Y:S05]  /*96f0*/  @!P0 BRA `(.L_x_541) ;  /* 0x0000000000048947 */ /* 0x000fea0003800000 */
[----:B------:R-:W-:Y:S01]  /*9700*/  BPT.TRAP 0x1 ;  /* 0x000000040000795c */ /* 0x000fe20000300000 */
.L_x_541:
[----:B------:R-:W-:Y:S01]  /*9710*/  LOP3.LUT R14, R56, 0x2000000, RZ, 0xfc, !PT ;  /* 0x02000000380e7812 */ /* 0x000fe200078efcff */
[----:B------:R-:W-:Y:S01]  /*9720*/  ULDC UR36, c[0x0][0x988] ;  /* 0x0002620000247ab9 */ /* 0x000fe20000000800 */
[----:B------:R-:W-:Y:S01]  /*9730*/  BSSY B0, `(.L_x_542) ;  /* 0x0000006000007945 */ /* 0x000fe20003800000 */
[----:B------:R-:W-:Y:S02]  /*9740*/  IMAD.MOV.U32 R21, RZ, RZ, 0x40000040 ;  /* 0x40000040ff157424 */ /* 0x000fe400078e00ff */
[----:B------:R-:W-:Y:S01]  /*9750*/  IMAD R20, R18, 0x1000, R14 ;  /* 0x0000100012147824 */ /* 0x000fe200078e020e */
[----:B--2---:R-:W-:Y:S06]  /*9760*/  @P2 BRA `(.L_x_543) ;  /* 0x0000000000082947 */ /* 0x004fec0003800000 */
[----:B------:R-:W2:Y:S02]  /*9770*/  SYNCS.PHASECHK.TRANS64.TRYWAIT P2, [R15+URZ+0x28c50], R58 ;  /* 0x028c503a0f0075a7 */ /* 0x000ea4000804017f */
[----:B--2---:R-:W-:Y:S05]  /*9780*/  @!P2 BRA `(.L_x_544) ;  /* 0x000000b40014a947 */ /* 0x004fea0003800000 */
.L_x_543:
[----:B------:R-:W-:Y:S05]  /*9790*/  BSYNC B0 ;  /* 0x0000000000007941 */ /* 0x000fea0003800000 */
.L_x_542:
[----:B------:R-:W-:Y:S01]  /*97a0*/  R2UR UR6, R20 ;  /* 0x00000000140672ca */ /* 0x000fe200000e0000 */
[----:B-12---:R-:W-:Y:S01]  /*97b0*/  WARPGROUP.ARRIVE ;  /* 0x00000000000079c5 */ /* 0x006fe20000000000 */
[----:B------:R-:W-:Y:S01]  /*97c0*/  R2UR UR7, R21 ;  /* 0x00000000150772ca */ /* 0x000fe200000e0000 */
[----:B------:R-:W-:Y:S01]  /*97d0*/  @!P1 VIADD R15, R15, 0x28c60 ;  /* 0x00028c600f0f9836 */ /* 0x000fe20000000000 */
[----:B------:R-:W-:Y:S01]  /*97e0*/  MOV R21, 0x40000040 ;  /* 0x4000004000157802 */ /* 0x000fe20000000f00 */
[----:B------:R-:W-:Y:S01]  /*97f0*/  BSSY B0, `(.L_x_545) ;  /* 0x00001cb000007945 */ /* 0x000fe20003800000 */
[----:B------:R-:W-:Y:S02]  /*9800*/  ISETP.GE.AND P2, PT, R168, 0x41, PT ;  /* 0x00000041a800780c */ /* 0x000fe40003f46270 */
[----:B------:R-:W-:-:S07]  /*9810*/  @!P1 PRMT R15, RZ, 0x654, R15 ;  /* 0x00000654ff0f9816 */ /* 0x000fce000000000f */
[----:B------:R-:W-:Y:S03]  /*9820*/  HGMMA.64x256x16.F32 R24, R152, gdesc[UR4].tnspB, RZ, !UPT, gsb0 ;  /* 0x43e0000498187df0 */ /* 0x000fe6000c0008ff */
[----:B------:R-:W-:Y:S02]  /*9830*/  WARPGROUP.DEPBAR.LE gsb0, 0x0 ;  /* 0x00008000000079c5 */ /* 0x000fe40000010000 */
[----:B0-----:R-:W-:Y:S01]  /*9840*/  VIADD R152, R20, 0x80 ;  /* 0x0000008014987836 */ /* 0x001fe20000000000 */
[----:B------:R-:W-:Y:S01]  /*9850*/  MOV R153, 0x40000040 ;  /* 0x4000004000997802 */ /* 0x000fe20000000f00 */
[----:B------:R-:W-:-:S03]  /*9860*/  WARPGROUP.ARRIVE ;  /* 0x00000000000079c5 */ /* 0x000fc60000000000 */
[----:B------:R-:W-:Y:S01]  /*9870*/  R2UR UR6, R152 ;  /* 0x00000000980672ca */ /* 0x000fe200000e0000 */
[C---:B------:R-:W-:Y:S01]  /*9880*/  VIADD R152, R20.reuse, 0x100 ;  /* 0x0000010014987836 */ /* 0x040fe20000000000 */
[----:B------:R-:W-:Y:S01]  /*9890*/  R2UR UR7, R153 ;  /* 0x00000000990772ca */ /* 0x000fe200000e0000 */
[----:B------:R-:W-:Y:S02]  /*98a0*/  IMAD.MOV.U32 R153, RZ, RZ, 0x40000040 ;  /* 0x40000040ff997424 */ /* 0x000fe400078e00ff */
[----:B------:R-:W-:-:S13]  /*98b0*/  VIADD R20, R20, 0x180 ;  /* 0x0000018014147836 */ /* 0x000fda0000000000 */
[----:B------:R-:W-:Y:S01]  /*98c0*/  HGMMA.64x256x16.F32 R24, R156, gdesc[UR4].tnspB, R24, gsb0 ;  /* 0x43e000049c187df0 */ /* 0x000fe20008000818 */
[----:B------:R-:W-:Y:S02]  /*98d0*/  R2UR UR6, R152 ;  /* 0x00000000980672ca */ /* 0x000fe400000e0000 */
[----:B------:R-:W-:Y:S01]  /*98e0*/  R2UR UR7, R153 ;  /* 0x00000000990772ca */ /* 0x000fe200000e0000 */
[----:B------:R-:W-:Y:S02]  /*98f0*/  WARPGROUP.DEPBAR.LE gsb0, 0x0 ;  /* 0x00008000000079c5 */ /* 0x000fe40000010000 */
[----:B------:R-:W-:-:S15]  /*9900*/  WARPGROUP.ARRIVE ;  /* 0x00000000000079c5 */ /* 0x000fde0000000000 */
[----:B------:R-:W-:-:S07]  /*9910*/  NOP ;  /* 0x0000000000007918 */ /* 0x000fce0000000000 */
[----:B------:R-:W-:Y:S01]  /*9920*/  HGMMA.64x256x16.F32 R24, R160, gdesc[UR4].tnspB, R24, gsb0 ;  /* 0x43e00004a0187df0 */ /* 0x000fe20008000818 */
[----:B------:R-:W-:Y:S02]  /*9930*/  R2UR UR6, R20 ;  /* 0x00000000140672ca */ /* 0x000fe400000e0000 */
[----:B------:R-:W-:Y:S01]  /*9940*/  R2UR UR7, R21 ;  /* 0x00000000150772ca */ /* 0x000fe200000e0000 */
[----:B------:R-:W-:Y:S02]  /*9950*/  WARPGROUP.DEPBAR.LE gsb0, 0x0 ;  /* 0x00008000000079c5 */ /* 0x000fe40000010000 */
[----:B------:R-:W-:-:S15]  /*9960*/  WARPGROUP.ARRIVE ;  /* 0x00000000000079c5 */ /* 0x000fde0000000000 */
[----:B------:R-:W-:-:S07]  /*9970*/  NOP ;  /* 0x0000000000007918 */ /* 0x000fce0000000000 */
[----:B------:R-:W-:Y:S03]  /*9980*/  HGMMA.64x256x16.F32 R24, R164, gdesc[UR4].tnspB, R24, gsb0 ;  /* 0x43e00004a4187df0 */ /* 0x000fe60008000818 */
[----:B------:R-:W-:Y:S02]  /*9990*/  WARPGROUP.DEPBAR.LE gsb0, 0x0 ;  /* 0x00008000000079c5 */ /* 0x000fe40000010000 */
[----:B------:R-:W-:Y:S01]  /*99a0*/  @!PT LDS RZ, [RZ] ;  /* 0x00000000fffff984 */ /* 0x000fe20000000800 */
[----:B------:R-:W-:Y:S01]  /*99b0*/  @!PT LDS RZ, [RZ] ;  /* 0x00000000fffff984 */ /* 0x000fe20000000800 */
[----:B------:R-:W-:Y:S01]  /*99c0*/  @!PT LDS RZ, [RZ] ;  /* 0x00000000fffff984 */ /* 0x000fe20000000800 */
[----:B------:R-:W-:Y:S01]  /*99d0*/  @!PT LDS RZ, [RZ] ;  /* 0x00000000fffff984 */ /* 0x000fe20000000800 */
[----:B------:R0:W-:Y:S06]  /*99e0*/  MEMBAR.ALL.CTA ;  /* 0x0000000000007992 */ /* 0x0001ec0000008000 */
[----:B0-----:R-:W0:Y:S02]  /*99f0*/  FENCE.VIEW.ASYNC.S ;  /* 0x00000000000073c6 */ /* 0x001e240000000000 */
[----:B0-----:R-:W-:Y:S01]  /*9a00*/  NOP ;  /* 0x0000000000007918 */ /* 0x001fe20000000000 */
[----:B------:R-:W-:Y:S06]  /*9a10*/  BAR.ARV 0xe, 0x100 ;  /* 0x0384000000007b1d */ /* 0x000fec0000002000 */
[----:B------:R0:W-:Y:S01]  /*9a20*/  @!P1 SYNCS.ARRIVE.TRANS64.RED.A1T0 RZ, [R15+URZ], RZ ;  /* 0x000000ff0fff99a7 */ /* 0x0001e2000810043f */
[----:B------:R-:W-:Y:S05]  /*9a30*/  @!P2 BRA `(.L_x_546) ;  /* 0x000000180098a947 */ /* 0x000fea0003800000 */
[----:B------:R-:W-:Y:S01]  /*9a40*/  VIADD R211, R182, 0xfffffffe ;  /* 0xfffffffeb6d37836 */ /* 0x000fe20000000000 */
[----:B------:R-:W-:Y:S01]  /*9a50*/  MOV R219, R3 ;  /* 0x0000000300db7202 */ /* 0x000fe20000000f00 */
[----:B------:R-:W-:Y:S02]  /*9a60*/  IMAD.MOV.U32 R218, RZ, RZ, R11 ;  /* 0x000000ffffda7224 */ /* 0x000fe400078e000b */
[----:B------:R-:W-:-:S07]  /*9a70*/  IMAD.MOV.U32 R217, RZ, RZ, R18 ;  /* 0x000000ffffd97224 */ /* 0x000fce00078e0012 */
.L_x_557:
[----:B------:R-:W-:Y:S01]  /*9a80*/  VIADD R18, R217, 0x1 ;  /* 0x00000001d9127836 */ /* 0x000fe20000000000 */
[C---:B------:R-:W-:Y:S01]  /*9a90*/  ISETP.GT.AND P2, PT, R211.reuse, RZ, PT ;  /* 0x000000ffd300720c */ /* 0x040fe20003f44270 */
[----:B------:R-:W-:-:S03]  /*9aa0*/  VIADD R211, R211, 0xffffffff ;  /* 0xffffffffd3d37836 */ /* 0x000fc60000000000 */
[----:B------:R-:W-:-:S04]  /*9ab0*/  ISETP.NE.AND P3, PT, R18, 0x2, PT ;  /* 0x000000021200780c */ /* 0x000fc80003f65270 */
[----:B------:R-:W-:Y:S02]  /*9ac0*/  SEL R10, RZ, 0x1, P3 ;  /* 0x00000001ff0a7807 */ /* 0x000fe40001800000 */
[----:B------:R-:W-:Y:S02]  /*9ad0*/  SEL R18, R18, RZ, P3 ;  /* 0x000000ff12127207 */ /* 0x000fe40001800000 */
[----:B------:R-:W-:Y:S01]  /*9ae0*/  LOP3.LUT R23, R23, R10, RZ, 0x3c, !PT ;  /* 0x0000000a17177212 */ /* 0x000fe200078e3cff */
[----:B-1----:R-:W-:Y:S06]  /*9af0*/  @!P0 BRA `(.L_x_547) ;  /* 0x0000000000048947 */ /* 0x002fec0003800000 */
[----:B------:R-:W-:Y:S01]  /*9b00*/  BPT.TRAP 0x1 ;  /* 0x000000040000795c */ /* 0x000fe20000300000 */
.L_x_547:
[----:B0-----:R-:W-:Y:S02]  /*9b10*/  LEA R15, R18, R2, 0x3 ;  /* 0x00000002120f7211 */ /* 0x001fe400078e18ff */
[----:B------:R-:W-:-:S04]  /*9b20*/  SHF.L.U32 R213, R23, 0x1f, RZ ;  /* 0x0000001f17d57819 */ /* 0x000fc800000006ff */
[----:B------:R0:W1:Y:S01]  /*9b30*/  SYNCS.PHASECHK.TRANS64.TRYWAIT P3, [R15+URZ+0x28c30], R213 ;  /* 0x028c30d50f0075a7 */ /* 0x000062000806017f */
[----:B------:R-:W-:Y:S05]  /*9b40*/  @!P0 BRA `(.L_x_548) ;  /* 0x0000000000048947 */ /* 0x000fea0003800000 */
[----:B------:R-:W-:Y:S01]  /*9b50*/  BPT.TRAP 0x1 ;  /* 0x000000040000795c */ /* 0x000fe20000300000 */
.L_x_548:
[----:B------:R-:W-:Y:S01]  /*9b60*/  VIADD R3, R2, 0x20400 ;  /* 0x0002040002037836 */ /* 0x000fe20000000000 */
[----:B------:R-:W-:Y:S01]  /*9b70*/  BSSY B1, `(.L_x_549) ;  /* 0x0000009000017945 */ /* 0x000fe20003800000 */
[----:B------:R-:W-:Y:S02]  /*9b80*/  IMAD R10, R18, 0x200, R0 ;  /* 0x00000200120a7824 */ /* 0x000fe400078e0200 */
[----:B------:R-:W-:Y:S01]  /*9b90*/  IMAD.MOV.U32 R11, RZ, RZ, 0x40000040 ;  /* 0x40000040ff0b7424 */ /* 0x000fe200078e00ff */
[----:B------:R-:W-:-:S04]  /*9ba0*/  SHF.R.U32.HI R3, RZ, 0x4, R3 ;  /* 0x00000004ff037819 */ /* 0x000fc80000011603 */
[----:B------:R-:W-:-:S04]  /*9bb0*/  LOP3.LUT R3, R3, 0x3fff, RZ, 0xc0, !PT ;  /* 0x00003fff03037812 */ /* 0x000fc800078ec0ff */
[----:B------:R-:W-:Y:S01]  /*9bc0*/  LOP3.LUT R20, R3, 0x10000, RZ, 0xfc, !PT ;  /* 0x0001000003147812 */ /* 0x000fe200078efcff */
[----:B-1----:R-:W-:Y:S06]  /*9bd0*/  @P3 BRA `(.L_x_550) ;  /* 0x0000000000083947 */ /* 0x002fec0003800000 */
[----:B------:R-:W1:Y:S02]  /*9be0*/  SYNCS.PHASECHK.TRANS64.TRYWAIT P3, [R15+URZ+0x28c30], R213 ;  /* 0x028c30d50f0075a7 */ /* 0x000e64000806017f */
[----:B-1----:R-:W-:Y:S05]  /*9bf0*/  @!P3 BRA `(.L_x_551) ;  /* 0x000000b0000cb947 */ /* 0x002fea0003800000 */
.L_x_550:
[----:B------:R-:W-:Y:S05]  /*9c00*/  BSYNC B1 ;  /* 0x0000000000017941 */ /* 0x000fea0003800000 */
.L_x_549:
[----:B------:R-:W-:Y:S01]  /*9c10*/  MOV R21, 0x40000040 ;  /* 0x4000004000157802 */ /* 0x000fe20000000f00 */
[----:B------:R-:W-:Y:S01]  /*9c20*/  WARPGROUP.ARRIVE ;  /* 0x00000000000079c5 */ /* 0x000fe20000000000 */
[----:B------:R-:W-:Y:S02]  /*9c30*/  R2UR UR6, R10 ;  /* 0x000000000a0672ca */ /* 0x000fe400000e0000 */
[----:B------:R-:W-:Y:S01]  /*9c40*/  R2UR UR7, R11 ;  /* 0x000000000b0772ca */ /* 0x000fe200000e0000 */
[----:B------:R-:W-:Y:S01]  /*9c50*/  IMAD.MOV.U32 R11, RZ, RZ, 0x40000040 ;  /* 0x40000040ff0b7424 */ /* 0x000fe200078e00ff */
[----:B------:R-:W-:Y:S01]  /*9c60*/  R2UR UR4, R20 ;  /* 0x00000000140472ca */ /* 0x000fe200000e0000 */
[----:B------:R-:W-:Y:S01]  /*9c70*/  VIADD R20, R10, 0x2 ;  /* 0x000000020a147836 */ /* 0x000fe20000000000 */
[----:B------:R-:W-:Y:S01]  /*9c80*/  R2UR UR5, R21 ;  /* 0x00000000150572ca */ /* 0x000fe200000e0000 */
[----:B------:R-:W-:Y:S01]  /*9c90*/  IMAD.MOV.U32 R21, RZ, RZ, 0x40000040 ;  /* 0x40000040ff157424 */ /* 0x000fe200078e00ff */
[----:B------:R-:W-:-:S04]  /*9ca0*/  IADD3 R223, -R191, RZ, RZ ;  /* 0x000000ffbfdf7210 */ /* 0x000fc80007ffe1ff */
[----:B------:R-:W-:-:S07]  /*9cb0*/  ISETP.NE.AND P3, PT, R190, R223, PT ;  /* 0x000000dfbe00720c */ /* 0x000fce0003f65270 */
[----:B------:R-:W-:Y:S01]  /*9cc0*/  HGMMA.64x64x16.F32 R152, gdesc[UR4], RZ, !UPT, gsb0 ;  /* 0x00e00000049879f0 */ /* 0x000fe2000c0008ff */
[----:B------:R-:W-:Y:S01]  /*9cd0*/  R2UR UR6, R20 ;  /* 0x00000000140672ca */ /* 0x000fe200000e0000 */
[C---:B------:R-:W-:Y:S01]  /*9ce0*/  VIADD R20, R10.reuse, 0x4 ;  /* 0x000000040a147836 */ /* 0x040fe20000000000 */
[----:B------:R-:W-:Y:S01]  /*9cf0*/  R2UR UR7, R21 ;  /* 0x00000000150772ca */ /* 0x000fe200000e0000 */
[----:B------:R-:W-:Y:S01]  /*9d00*/  VIADD R10, R10, 0x6 ;  /* 0x000000060a0a7836 */ /* 0x000fe20000000000 */
[----:B------:R-:W-:Y:S01]  /*9d10*/  R2UR UR4, R8 ;  /* 0x00000000080472ca */ /* 0x000fe200000e0000 */
[----:B------:R-:W-:Y:S01]  /*9d20*/  @!P3 IMAD R217, R217, 0x40, R188 ;  /* 0x00000040d9d9b824 */ /* 0x000fe200078e02bc */
[----:B------:R-:W-:Y:S02]  /*9d30*/  R2UR UR5, R9 ;  /* 0x00000000090572ca */ /* 0x000fe400000e0000 */
[----:B------:R-:W-:Y:S01]  /*9d40*/  MOV R21, 0x40000040 ;  /* 0x4000004000157802 */ /* 0x000fe20000000f00 */
[----:B------:R-:W-:Y:S01]  /*9d50*/  @!P3 IMAD R217, R217, 0x4, R2 ;  /* 0x00000004d9d9b824 */ /* 0x000fe200078e0202 */
[----:B------:R-:W-:-:S02]  /*9d60*/  WARPGROUP.DEPBAR.LE gsb0, 0x0 ;  /* 0x00008000000079c5 */ /* 0x000fc40000010000 */
[----:B------:R-:W-:-:S07]  /*9d70*/  WARPGROUP.ARRIVE ;  /* 0x00000000000079c5 */ /* 0x000fce0000000000 */
        /* <DEDUP_REMOVED lines=14> */
[----:B------:R-:W-:Y:S03]  /*9e60*/  HGMMA.64x64x16.F32 R152, gdesc[UR4], R152, gsb0 ;  /* 0x00e00000049879f0 */ /* 0x000fe60008000898 */
        /* <DEDUP_REMOVED lines=17> */
[----:B------:R-:W2:Y:S02]  /*9f80*/  SHFL.BFLY PT, R10, R21, 0x2, 0x1f ;  /* 0x0c401f00150a7f89 */ /* 0x000ea400000e0000 */
[----:B--2---:R-:W-:Y:S02]  /*9f90*/  FMNMX.FTZ R220, R21, R10, !PT ;  /* 0x0000000a15dc7209 */ /* 0x004fe40007810000 */
[----:B------:R-:W-:-:S03]  /*9fa0*/  FMNMX.FTZ R10, R154, R218, !PT ;  /* 0x000000da9a0a7209 */ /* 0x000fc60007810000 */
[----:B------:R-:W2:Y:S01]  /*9fb0*/  SHFL.BFLY PT, R221, R220, 0x1, 0x1f ;  /* 0x0c201f00dcdd7f89 */ /* 0x000ea200000e0000 */
[----:B------:R-:W-:-:S04]  /*9fc0*/  FMNMX.FTZ R3, R155, R10, !PT ;  /* 0x0000000a9b037209 */ /* 0x000fc80007810000 */
[----:B------:R-:W-:-:S04]  /*9fd0*/  FMNMX.FTZ R10, R158, R3, !PT ;  /* 0x000000039e0a7209 */ /* 0x000fc80007810000 */
[----:B------:R-:W-:Y:S01]  /*9fe0*/  FMNMX.FTZ R11, R159, R10, !PT ;  /* 0x0000000a9f0b7209 */ /* 0x000fe20007810000 */
[----:B------:R-:W-:-:S03]  /*9ff0*/  IMAD.U32 R10, RZ, RZ, UR36 ;  /* 0x00000024ff0a7e24 */ /* 0x000fc6000f8e00ff */
[----:B------:R-:W-:-:S04]  /*a000*/  FMNMX.FTZ R20, R162, R11, !PT ;  /* 0x0000000ba2147209 */ /* 0x000fc80007810000 */
[----:B------:R-:W-:-:S04]  /*a010*/  FMNMX.FTZ R11, R163, R20, !PT ;  /* 0x00000014a30b7209 */ /* 0x000fc80007810000 */
[----:B------:R-:W-:Y:S02]  /*a020*/  FMNMX.FTZ R20, R166, R11, !PT ;  /* 0x0000000ba6147209 */ /* 0x000fe40007810000 */
[----:B--2---:R-:W-:Y:S02]  /*a030*/  FMNMX.FTZ R3, R220, R221, !PT ;  /* 0x000000dddc037209 */ /* 0x004fe40007810000 */
[----:B------:R-:W-:-:S03]  /*a040*/  FMNMX.FTZ R11, R167, R20, !PT ;  /* 0x00000014a70b7209 */ /* 0x000fc60007810000 */
[----:B------:R-:W-:Y:S01]  /*a050*/  FADD.FTZ R219, -R3, R219 ;  /* 0x000000db03db7221 */ /* 0x000fe20000010100 */
[----:B------:R-:W-:-:S03]  /*a060*/  FMNMX.FTZ R20, R170, R11, !PT ;  /* 0x0000000baa147209 */ /* 0x000fc60007810000 */
[----:B------:R-:W-:Y:S01]  /*a070*/  FMUL.FTZ R21, R219, R10 ;  /* 0x0000000adb157220 */ /* 0x000fe20000410000 */
[----:B------:R-:W-:Y:S01]  /*a080*/  FMNMX.FTZ R11, R171, R20, !PT ;  /* 0x00000014ab0b7209 */ /* 0x000fe20007810000 */
[----:B------:R-:W-:-:S03]  /*a090*/  FMUL.FTZ R219, R3, R10 ;  /* 0x0000000a03db7220 */ /* 0x000fc60000410000 */
[----:B------:R-:W-:Y:S01]  /*a0a0*/  FMNMX.FTZ R20, R174, R11, !PT ;  /* 0x0000000bae147209 */ /* 0x000fe20007810000 */
[-CC-:B------:R-:W-:Y:S01]  /*a0b0*/  FFMA.FTZ R152, R152, R10.reuse, -R219.reuse ;  /* 0x0000000a98987223 */ /* 0x180fe200000108db */
[-CC-:B------:R-:W-:Y:S01]  /*a0c0*/  FFMA.FTZ R153, R153, R10.reuse, -R219.reuse ;  /* 0x0000000a99997223 */ /* 0x180fe200000108db */
[--C-:B------:R-:W-:Y:S01]  /*a0d0*/  FFMA.FTZ R156, R156, R10, -R219.reuse ;  /* 0x0000000a9c9c7223 */ /* 0x100fe200000108db */
[----:B------:R-:W-:Y:S01]  /*a0e0*/  FMNMX.FTZ R11, R175, R20, !PT ;  /* 0x00000014af0b7209 */ /* 0x000fe20007810000 */
[-CC-:B------:R-:W-:Y:S01]  /*a0f0*/  FFMA.FTZ R157, R157, R10.reuse, -R219.reuse ;  /* 0x0000000a9d9d7223 */ /* 0x180fe200000108db */
[-CC-:B------:R-:W-:Y:S01]  /*a100*/  FFMA.FTZ R160, R160, R10.reuse, -R219.reuse ;  /* 0x0000000aa0a07223 */ /* 0x180fe200000108db */
[-CC-:B------:R-:W-:Y:S01]  /*a110*/  FFMA.FTZ R161, R161, R10.reuse, -R219.reuse ;  /* 0x0000000aa1a17223 */ /* 0x180fe200000108db */
        /* <DEDUP_REMOVED lines=13> */
[----:B------:R-:W-:Y:S01]  /*a1f0*/  FFMA.FTZ R181, R181, R10, -R219 ;  /* 0x0000000ab5b57223 */ /* 0x000fe200000108db */
[----:B------:R-:W2:Y:S03]  /*a200*/  MUFU.EX2 R21, R21 ;  /* 0x0000001500157308 */ /* 0x000ea60000000800 */
[----:B------:R-:W3:Y:S05]  /*a210*/  SHFL.BFLY PT, R11, R20, 0x2, 0x1f ;  /* 0x0c401f00140b7f89 */ /* 0x000eea00000e0000 */
[----:B------:R-:W4:Y:S08]  /*a220*/  MUFU.EX2 R152, R152 ;  /* 0x0000009800987308 */ /* 0x000f300000000800 */
[----:B------:R-:W5:Y:S01]  /*a230*/  MUFU.EX2 R153, R153 ;  /* 0x0000009900997308 */ /* 0x000f620000000800 */
[-C--:B--2---:R-:W-:Y:S01]  /*a240*/  FMUL.FTZ R24, R24, R21.reuse ;  /* 0x0000001518187220 */ /* 0x084fe20000410000 */
[-C--:B------:R-:W-:Y:S01]  /*a250*/  FMUL.FTZ R25, R25, R21.reuse ;  /* 0x0000001519197220 */ /* 0x080fe20000410000 */
[-C--:B------:R-:W-:Y:S01]  /*a260*/  FMUL.FTZ R28, R28, R21.reuse ;  /* 0x000000151c1c7220 */ /* 0x080fe20000410000 */
[-C--:B------:R-:W-:Y:S01]  /*a270*/  FMUL.FTZ R29, R29, R21.reuse ;  /* 0x000000151d1d7220 */ /* 0x080fe20000410000 */
[-C--:B------:R-:W-:Y:S01]  /*a280*/  FMUL.FTZ R32, R32, R21.reuse ;  /* 0x0000001520207220 */ /* 0x080fe20000410000 */
[-C--:B------:R-:W-:Y:S01]  /*a290*/  FMUL.FTZ R33, R33, R21.reuse ;  /* 0x0000001521217220 */ /* 0x080fe20000410000 */
[-C--:B------:R-:W-:Y:S01]  /*a2a0*/  FMUL.FTZ R36, R36, R21.reuse ;  /* 0x0000001524247220 */ /* 0x080fe20000410000 */
[----:B------:R-:W2:Y:S01]  /*a2b0*/  MUFU.EX2 R156, R156 ;  /* 0x0000009c009c7308 */ /* 0x000ea20000000800 */
[----:B----4-:R-:W-:Y:S01]  /*a2c0*/  FFMA.FTZ R12, R21, R12, R152 ;  /* 0x0000000c150c7223 */ /* 0x010fe20000010098 */
[----:B------:R-:W-:Y:S01]  /*a2d0*/  FMUL.FTZ R37, R37, R21 ;  /* 0x0000001525257220 */ /* 0x000fe20000410000 */
[----:B---3--:R-:W-:Y:S01]  /*a2e0*/  FMNMX.FTZ R220, R20, R11, !PT ;  /* 0x0000000b14dc7209 */ /* 0x008fe20007810000 */
[-C--:B------:R-:W-:Y:S01]  /*a2f0*/  FMUL.FTZ R40, R40, R21.reuse ;  /* 0x0000001528287220 */ /* 0x080fe20000410000 */
[-C--:B------:R-:W-:Y:S01]  /*a300*/  FMUL.FTZ R41, R41, R21.reuse ;  /* 0x0000001529297220 */ /* 0x080fe20000410000 */
[-C--:B------:R-:W-:Y:S01]  /*a310*/  FMUL.FTZ R44, R44, R21.reuse ;  /* 0x000000152c2c7220 */ /* 0x080fe20000410000 */
[-C--:B------:R-:W-:Y:S01]  /*a320*/  FMUL.FTZ R45, R45, R21.reuse ;  /* 0x000000152d2d7220 */ /* 0x080fe20000410000 */
[----:B------:R-:W3:Y:S01]  /*a330*/  SHFL.BFLY PT, R11, R220, 0x1, 0x1f ;  /* 0x0c201f00dc0b7f89 */ /* 0x000ee200000e0000 */
[----:B------:R-:W4:Y:S01]  /*a340*/  MUFU.EX2 R157, R157 ;  /* 0x0000009d009d7308 */ /* 0x000f220000000800 */
        /* <DEDUP_REMOVED lines=27> */
[C---:B------:R-:W-:Y:S01]  /*a500*/  FADD.FTZ R219, -R11.reuse, R218 ;  /* 0x000000da0bdb7221 */ /* 0x040fe20000010100 */
[-C--:B------:R-:W-:Y:S01]  /*a510*/  FMUL.FTZ R221, R11, R10.reuse ;  /* 0x0000000a0bdd7220 */ /* 0x080fe20000410000 */
[-C--:B------:R-:W-:Y:S01]  /*a520*/  FMUL.FTZ R93, R93, R21.reuse ;  /* 0x000000155d5d7220 */ /* 0x080fe20000410000 */
[----:B------:R-:W-:Y:S01]  /*a530*/  FMUL.FTZ R96, R96, R21 ;  /* 0x0000001560607220 */ /* 0x000fe20000410000 */
[-C--:B------:R-:W-:Y:S01]  /*a540*/  FMUL.FTZ R20, R219, R10.reuse ;  /* 0x0000000adb147220 */ /* 0x080fe20000410000 */
        /* <DEDUP_REMOVED lines=13> */
[----:B------:R-:W3:Y:S01]  /*a620*/  MUFU.EX2 R219, R219 ;  /* 0x000000db00db7308 */ /* 0x000ee20000000800 */
[----:B-----5:R-:W-:Y:S01]  /*a630*/  FADD.FTZ R179, R153, R12 ;  /* 0x0000000c99b37221 */ /* 0x020fe20000010000 */
[----:B------:R-:W-:Y:S01]  /*a640*/  FFMA.FTZ R222, R163, R10, -R221 ;  /* 0x0000000aa3de7223 */ /* 0x000fe200000108dd */
[----:B------:R-:W-:-:S02]  /*a650*/  @!P1 VIADD R154, R15, 0x28c40 ;  /* 0x00028c400f9a9836 */ /* 0x000fc40000000000 */
[-C--:B------:R-:W-:Y:S01]  /*a660*/  FFMA.FTZ R163, R166, R10.reuse, -R221 ;  /* 0x0000000aa6a37223 */ /* 0x080fe200000108dd */
[----:B--2---:R-:W-:Y:S01]  /*a670*/  FADD.FTZ R12, R156, R179 ;  /* 0x000000b39c0c7221 */ /* 0x004fe20000010000 */
[-CC-:B------:R-:W-:Y:S01]  /*a680*/  FFMA.FTZ R182, R182, R10.reuse, -R221.reuse ;  /* 0x0000000ab6b67223 */ /* 0x180fe200000108dd */
[----:B------:R-:W-:Y:S01]  /*a690*/  FFMA.FTZ R183, R183, R10, -R221 ;  /* 0x0000000ab7b77223 */ /* 0x000fe200000108dd */
[----:B------:R-:W2:Y:S01]  /*a6a0*/  MUFU.EX2 R218, R218 ;  /* 0x000000da00da7308 */ /* 0x000ea20000000800 */
[----:B------:R-:W-:Y:S01]  /*a6b0*/  @!P1 PRMT R154, RZ, 0x654, R154 ;  /* 0x00000654ff9a9816 */ /* 0x000fe2000000009a */
[----:B----4-:R-:W-:Y:S01]  /*a6c0*/  FADD.FTZ R179, R157, R12 ;  /* 0x0000000c9db37221 */ /* 0x010fe20000010000 */
[-C--:B------:R-:W-:Y:S01]  /*a6d0*/  FMUL.FTZ R97, R97, R21.reuse ;  /* 0x0000001561617220 */ /* 0x080fe20000410000 */
[-C--:B------:R-:W-:Y:S01]  /*a6e0*/  FMUL.FTZ R100, R100, R21.reuse ;  /* 0x0000001564647220 */ /* 0x080fe20000410000 */
[----:B------:R4:W-:Y:S01]  /*a6f0*/  @!P1 SYNCS.ARRIVE.TRANS64.RED.A1T0 RZ, [R154+URZ], RZ ;  /* 0x000000ff9aff99a7 */ /* 0x0009e2000810043f */
[----:B------:R5:W-:Y:S01]  /*a700*/  @!P3 STS [R217+0x28800], R21 ;  /* 0x02880015d900b388 */ /* 0x000be20000000800 */
[----:B------:R-:W-:Y:S01]  /*a710*/  FMUL.FTZ R101, R101, R21 ;  /* 0x0000001565657220 */ /* 0x000fe20000410000 */
[----:B------:R-:W0:Y:S01]  /*a720*/  MUFU.EX2 R155, R155 ;  /* 0x0000009b009b7308 */ /* 0x000e220000000800 */
[----:B---3--:R-:W-:Y:S01]  /*a730*/  FFMA.FTZ R13, R20, R13, R219 ;  /* 0x0000000d140d7223 */ /* 0x008fe200000100db */
[----:B------:R3:W-:Y:S01]  /*a740*/  @!P3 STS [R217+0x28820], R20 ;  /* 0x02882014d900b388 */ /* 0x0007e20000000800 */
[-C--:B------:R-:W-:Y:S01]  /*a750*/  FMUL.FTZ R104, R104, R21.reuse ;  /* 0x0000001568687220 */ /* 0x080fe20000410000 */
[-C--:B------:R-:W-:Y:S01]  /*a760*/  FMUL.FTZ R105, R105, R21.reuse ;  /* 0x0000001569697220 */ /* 0x080fe20000410000 */
[----:B----4-:R-:W-:Y:S01]  /*a770*/  FADD.FTZ R154, R160, R179 ;  /* 0x000000b3a09a7221 */ /* 0x010fe20000010000 */
[-C--:B------:R-:W-:Y:S01]  /*a780*/  FMUL.FTZ R108, R108, R21.reuse ;  /* 0x000000156c6c7220 */ /* 0x080fe20000410000 */
[-C--:B------:R-:W-:Y:S01]  /*a790*/  FMUL.FTZ R109, R109, R21.reuse ;  /* 0x000000156d6d7220 */ /* 0x080fe20000410000 */
[----:B------:R-:W4:Y:S01]  /*a7a0*/  MUFU.EX2 R220, R220 ;  /* 0x000000dc00dc7308 */ /* 0x000f220000000800 */
[----:B--2---:R-:W-:Y:S01]  /*a7b0*/  FADD.FTZ R12, R218, R13 ;  /* 0x0000000dda0c7221 */ /* 0x004fe20000010000 */
[----:B------:R-:W-:Y:S01]  /*a7c0*/  FADD.FTZ R179, R161, R154 ;  /* 0x0000009aa1b37221 */ /* 0x000fe20000010000 */
[-C--:B------:R-:W-:Y:S01]  /*a7d0*/  FMUL.FTZ R112, R112, R21.reuse ;  /* 0x0000001570707220 */ /* 0x080fe20000410000 */
[-C--:B------:R-:W-:Y:S01]  /*a7e0*/  FMUL.FTZ R113, R113, R21.reuse ;  /* 0x0000001571717220 */ /* 0x080fe20000410000 */
[-C--:B------:R-:W-:Y:S01]  /*a7f0*/  FMUL.FTZ R116, R116, R21.reuse ;  /* 0x0000001574747220 */ /* 0x080fe20000410000 */
[----:B------:R-:W-:Y:S01]  /*a800*/  FADD.FTZ R154, R164, R179 ;  /* 0x000000b3a49a7221 */ /* 0x000fe20000010000 */
[-C--:B------:R-:W-:Y:S01]  /*a810*/  FMUL.FTZ R117, R117, R21.reuse ;  /* 0x0000001575757220 */ /* 0x080fe20000410000 */
[----:B------:R-:W2:Y:S01]  /*a820*/  MUFU.EX2 R159, R159 ;  /* 0x0000009f009f7308 */ /* 0x000ea20000000800 */
        /* <DEDUP_REMOVED lines=20> */
[----:B------:R-:W-:Y:S01]  /*a970*/  FMUL.FTZ R149, R149, R21 ;  /* 0x0000001595957220 */ /* 0x000fe20000410000 */
[----:B------:R-:W-:Y:S01]  /*a980*/  F2FP.F16.F32.PACK_AB R152, R153, R152 ;  /* 0x000000989998723e */ /* 0x000fe200000000ff */
[-C--:B------:R-:W-:Y:S01]  /*a990*/  FMUL.FTZ R26, R26, R20.reuse ;  /* 0x000000141a1a7220 */ /* 0x080fe20000410000 */
[----:B------:R-:W2:Y:S01]  /*a9a0*/  MUFU.EX2 R168, R168 ;  /* 0x000000a800a87308 */ /* 0x000ea20000000800 */
[----:B0-----:R-:W-:Y:S01]  /*a9b0*/  FADD.FTZ R179, R165, R154 ;  /* 0x0000009aa5b37221 */ /* 0x001fe20000010000 */
[----:B------:R-:W-:Y:S01]  /*a9c0*/  F2FP.F16.F32.PACK_AB R153, R218, R219 ;  /* 0x000000dbda99723e */ /* 0x000fe200000000ff */
[-C--:B------:R-:W-:Y:S01]  /*a9d0*/  FMUL.FTZ R27, R27, R20.reuse ;  /* 0x000000141b1b7220 */ /* 0x080fe20000410000 */
[----:B------:R-:W-:Y:S01]  /*a9e0*/  F2FP.F16.F32.PACK_AB R155, R220, R155 ;  /* 0x0000009bdc9b723e */ /* 0x000fe200000000ff */
[----:B------:R-:W-:Y:S01]  /*a9f0*/  FMUL.FTZ R30, R30, R20 ;  /* 0x000000141e1e7220 */ /* 0x000fe20000410000 */
[----:B------:R-:W-:Y:S01]  /*aa00*/  F2FP.F16.F32.PACK_AB R158, R165, R164 ;  /* 0x000000a4a59e723e */ /* 0x000fe200000000ff */
        /* <DEDUP_REMOVED lines=41> */
[----:B------:R-:W5:Y:S01]  /*aca0*/  MUFU.EX2 R173, R173 ;  /* 0x000000ad00ad7308 */ /* 0x000f620000000800 */
        /* <DEDUP_REMOVED lines=14> */
[----:B------:R-:W-:Y:S01]  /*ad90*/  FMUL.FTZ R115, R115, R20 ;  /* 0x0000001473737220 */ /* 0x000fe20000410000 */
[----:B------:R-:W2:Y:S01]  /*ada0*/  MUFU.EX2 R176, R176 ;  /* 0x000000b000b07308 */ /* 0x000ea20000000800 */
[----:B-----5:R-:W-:Y:S01]  /*adb0*/  FADD.FTZ R21, R173, R154 ;  /* 0x0000009aad157221 */ /* 0x020fe20000010000 */
[----:B------:R-:W-:Y:S01]  /*adc0*/  F2FP.F16.F32.PACK_AB R154, R157, R156 ;  /* 0x0000009c9d9a723e */ /* 0x000fe200000000ff */
[----:B------:R-:W-:Y:S01]  /*add0*/  BAR.SYNC.DEFER_BLOCKING 0xf, 0x100 ;  /* 0x03c4000000007b1d */ /* 0x000fe20000010000 */
[----:B------:R-:W-:Y:S01]  /*ade0*/  F2FP.F16.F32.PACK_AB R157, R222, R159 ;  /* 0x0000009fde9d723e */ /* 0x000fe200000000ff */
[----:B------:R-:W-:Y:S01]  /*adf0*/  FMUL.FTZ R118, R118, R20 ;  /* 0x0000001476767220 */ /* 0x000fe20000410000 */
[----:B------:R-:W-:Y:S01]  /*ae00*/  F2FP.F16.F32.PACK_AB R156, R161, R160 ;  /* 0x000000a0a19c723e */ /* 0x000fe200000000ff */
[----:B------:R-:W-:Y:S01]  /*ae10*/  FMUL.FTZ R119, R119, R20 ;  /* 0x0000001477777220 */ /* 0x000fe20000410000 */
[----:B------:R-:W-:Y:S01]  /*ae20*/  F2FP.F16.F32.PACK_AB R159, R224, R163 ;  /* 0x000000a3e09f723e */ /* 0x000fe200000000ff */
[----:B------:R-:W4:Y:S01]  /*ae30*/  MUFU.EX2 R171, R171 ;  /* 0x000000ab00ab7308 */ /* 0x000f220000000800 */
[----:B0-----:R-:W-:Y:S01]  /*ae40*/  FADD.FTZ R12, R170, R13 ;  /* 0x0000000daa0c7221 */ /* 0x001fe20000010000 */
[----:B------:R-:W-:Y:S01]  /*ae50*/  F2FP.F16.F32.PACK_AB R160, R169, R168 ;  /* 0x000000a8a9a0723e */ /* 0x000fe200000000ff */
[-C--:B------:R-:W-:Y:S01]  /*ae60*/  FMUL.FTZ R122, R122, R20.reuse ;  /* 0x000000147a7a7220 */ /* 0x080fe20000410000 */
[----:B------:R-:W-:Y:S01]  /*ae70*/  F2FP.F16.F32.PACK_AB R161, R170, R167 ;  /* 0x000000a7aaa1723e */ /* 0x000fe200000000ff */
        /* <DEDUP_REMOVED lines=12> */
[----:B----4-:R-:W-:Y:S01]  /*af40*/  FADD.FTZ R13, R171, R12 ;  /* 0x0000000cab0d7221 */ /* 0x010fe20000010000 */
[----:B------:R3:W-:Y:S01]  /*af50*/  STSM.16.M88.4 [R194+0x26800], R152 ;  /* 0x02680098c2007844 */ /* 0x0007e20000000200 */
[-C--:B------:R-:W-:Y:S01]  /*af60*/  FMUL.FTZ R142, R142, R20.reuse ;  /* 0x000000148e8e7220 */ /* 0x080fe20000410000 */
[-C--:B------:R-:W-:Y:S01]  /*af70*/  FMUL.FTZ R143, R143, R20.reuse ;  /* 0x000000148f8f7220 */ /* 0x080fe20000410000 */
[-C--:B------:R-:W-:Y:S01]  /*af80*/  FMUL.FTZ R146, R146, R20.reuse ;  /* 0x0000001492927220 */ /* 0x080fe20000410000 */
[----:B------:R3:W-:Y:S01]  /*af90*/  STSM.16.M88.4 [R195], R156 ;  /* 0x0000009cc3007844 */ /* 0x0007e20000000200 */
[----:B------:R-:W-:Y:S01]  /*afa0*/  FMUL.FTZ R147, R147, R20 ;  /* 0x0000001493937220 */ /* 0x000fe20000410000 */
[----:B------:R-:W4:Y:S01]  /*afb0*/  MUFU.EX2 R180, R180 ;  /* 0x000000b400b47308 */ /* 0x000f220000000800 */
[----:B0-----:R-:W-:Y:S01]  /*afc0*/  FADD.FTZ R21, R177, R162 ;  /* 0x000000a2b1157221 */ /* 0x001fe20000010000 */
[----:B------:R-:W-:Y:S01]  /*afd0*/  F2FP.F16.F32.PACK_AB R162, R173, R172 ;  /* 0x000000acada2723e */ /* 0x000fe200000000ff */
[----:B------:R-:W-:Y:S01]  /*afe0*/  FMUL.FTZ R150, R150, R20 ;  /* 0x0000001496967220 */ /* 0x000fe20000410000 */
[----:B------:R-:W-:Y:S01]  /*aff0*/  F2FP.F16.F32.PACK_AB R164, R177, R176 ;  /* 0x000000b0b1a4723e */ /* 0x000fe200000000ff */
[----:B------:R-:W-:-:S03]  /*b000*/  FMUL.FTZ R151, R151, R20 ;  /* 0x0000001497977220 */ /* 0x000fc60000410000 */
[----:B------:R-:W0:Y:S01]  /*b010*/  MUFU.EX2 R175, R175 ;  /* 0x000000af00af7308 */ /* 0x000e220000000800 */
[C---:B--2---:R-:W-:Y:S01]  /*b020*/  FADD.FTZ R12, R174.reuse, R13 ;  /* 0x0000000dae0c7221 */ /* 0x044fe20000010000 */
[----:B------:R-:W-:-:S05]  /*b030*/  F2FP.F16.F32.PACK_AB R163, R174, R171 ;  /* 0x000000abaea3723e */ /* 0x000fca00000000ff */
[----:B------:R3:W-:Y:S01]  /*b040*/  STSM.16.M88.4 [R197], R160 ;  /* 0x000000a0c5007844 */ /* 0x0007e20000000200 */
[----:B------:R-:W2:Y:S01]  /*b050*/  MUFU.EX2 R181, R181 ;  /* 0x000000b500b57308 */ /* 0x000ea20000000800 */
[----:B----4-:R-:W-:-:S07]  /*b060*/  FADD.FTZ R166, R180, R21 ;  /* 0x00000015b4a67221 */ /* 0x010fce0000010000 */
[----:B------:R-:W4:Y:S01]  /*b070*/  MUFU.EX2 R178, R178 ;  /* 0x000000b200b27308 */ /* 0x000f220000000800 */
[----:B0-----:R-:W-:-:S07]  /*b080*/  FADD.FTZ R13, R175, R12 ;  /* 0x0000000caf0d7221 */ /* 0x001fce0000010000 */
[----:B------:R-:W0:Y:S01]  /*b090*/  MUFU.EX2 R182, R182 ;  /* 0x000000b600b67308 */ /* 0x000e220000000800 */
[C---:B--2---:R-:W-:Y:S01]  /*b0a0*/  FADD.FTZ R12, R181.reuse, R166 ;  /* 0x000000a6b50c7221 */ /* 0x044fe20000010000 */
[----:B------:R-:W-:-:S06]  /*b0b0*/  F2FP.F16.F32.PACK_AB R166, R181, R180 ;  /* 0x000000b4b5a6723e */ /* 0x000fcc00000000ff */
[----:B------:R-:W2:Y:S01]  /*b0c0*/  MUFU.EX2 R183, R183 ;  /* 0x000000b700b77308 */ /* 0x000ea20000000800 */
[C---:B----4-:R-:W-:Y:S01]  /*b0d0*/  FADD.FTZ R13, R178.reuse, R13 ;  /* 0x0000000db20d7221 */ /* 0x050fe20000010000 */
[----:B------:R-:W-:-:S03]  /*b0e0*/  F2FP.F16.F32.PACK_AB R165, R178, R175 ;  /* 0x000000afb2a5723e */ /* 0x000fc600000000ff */
[----:B0-----:R-:W-:Y:S01]  /*b0f0*/  FADD.FTZ R168, R182, R13 ;  /* 0x0000000db6a87221 */ /* 0x001fe20000010000 */
[----:B--2---:R-:W-:-:S03]  /*b100*/  F2FP.F16.F32.PACK_AB R167, R183, R182 ;  /* 0x000000b6b7a7723e */ /* 0x004fc600000000ff */
[----:B------:R-:W-:Y:S02]  /*b110*/  FADD.FTZ R13, R183, R168 ;  /* 0x000000a8b70d7221 */ /* 0x000fe40000010000 */
[----:B------:R3:W-:Y:S01]  /*b120*/  STSM.16.M88.4 [R196], R164 ;  /* 0x000000a4c4007844 */ /* 0x0007e20000000200 */
[----:B------:R-:W-:Y:S05]  /*b130*/  @!P0 BRA `(.L_x_552) ;  /* 0x0000000000048947 */ /* 0x000fea0003800000 */
[----:B------:R-:W-:Y:S01]  /*b140*/  BPT.TRAP 0x1 ;  /* 0x000000040000795c */ /* 0x000fe20000300000 */
.L_x_552:
[----:B------:R0:W2:Y:S01]  /*b150*/  SYNCS.PHASECHK.TRANS64.TRYWAIT P3, [R15+URZ+0x28c50], R213 ;  /* 0x028c50d50f0075a7 */ /* 0x0000a2000806017f */
[----:B------:R-:W-:Y:S05]  /*b160*/  @!P0 BRA `(.L_x_553) ;  /* 0x0000000000048947 */ /* 0x000fea0003800000 */
[----:B------:R-:W-:Y:S01]  /*b170*/  BPT.TRAP 0x1 ;  /* 0x000000040000795c */ /* 0x000fe20000300000 */
.L_x_553:
[----:B------:R-:W-:Y:S04]  /*b180*/  BSSY B1, `(.L_x_554) ;  /* 0x0000004000017945 */ /* 0x000fe80003800000 */
[----:B--2---:R-:W-:Y:S05]  /*b190*/  @P3 BRA `(.L_x_555) ;  /* 0x0000000000083947 */ /* 0x004fea0003800000 */
[----:B------:R-:W2:Y:S02]  /*b1a0*/  SYNCS.PHASECHK.TRANS64.TRYWAIT P3, [R15+URZ+0x28c50], R213 ;  /* 0x028c50d50f0075a7 */ /* 0x000ea4000806017f */
[----:B--2---:R-:W-:Y:S05]  /*b1b0*/  @!P3 BRA `(.L_x_556) ;  /* 0x0000009800b0b947 */ /* 0x004fea0003800000 */
.L_x_555:
[----:B------:R-:W-:Y:S05]  /*b1c0*/  BSYNC B1 ;  /* 0x0000000000017941 */ /* 0x000fea0003800000 */
.L_x_554:
[----:B------:R-:W-:Y:S01]  /*b1d0*/  IMAD.MOV.U32 R21, RZ, RZ, 0x40000040 ;  /* 0x40000040ff157424 */ /* 0x000fe200078e00ff */
[----:B---3--:R-:W-:Y:S01]  /*b1e0*/  LEA R20, R18, R14, 0xc ;  /* 0x0000000e12147211 */ /* 0x008fe200078e60ff */
[----:B------:R-:W-:Y:S01]  /*b1f0*/  WARPGROUP.ARRIVE ;  /* 0x00000000000079c5 */ /* 0x000fe20000000000 */
[----:B012---:R-:W-:Y:S01]  /*b200*/  @!P1 IADD3 R15, R15, 0x28c60, RZ ;  /* 0x00028c600f0f9810 */ /* 0x007fe20007ffe0ff */
[----:B------:R-:W-:Y:S01]  /*b210*/  IMAD.MOV.U32 R218, RZ, RZ, R11 ;  /* 0x000000ffffda7224 */ /* 0x000fe200078e000b */
[----:B------:R-:W-:Y:S01]  /*b220*/  R2UR UR6, R20 ;  /* 0x00000000140672ca */ /* 0x000fe200000e0000 */
[----:B------:R-:W-:Y:S01]  /*b230*/  IMAD.MOV.U32 R219, RZ, RZ, R3 ;  /* 0x000000ffffdb7224 */ /* 0x000fe200078e0003 */
[----:B------:R-:W-:Y:S01]  /*b240*/  R2UR UR7, R21 ;  /* 0x00000000150772ca */ /* 0x000fe200000e0000 */
[----:B------:R-:W-:Y:S01]  /*b250*/  IMAD.MOV.U32 R21, RZ, RZ, 0x40000040 ;  /* 0x40000040ff157424 */ /* 0x000fe200078e00ff */
[----:B------:R-:W-:Y:S01]  /*b260*/  @!P1 PRMT R15, RZ, 0x654, R15 ;  /* 0x00000654ff0f9816 */ /* 0x000fe2000000000f */
[----:B------:R-:W-:-:S10]  /*b270*/  IMAD.MOV.U32 R217, RZ, RZ, R18 ;  /* 0x000000ffffd97224 */ /* 0x000fd400078e0012 */
[----:B------:R-:W-:Y:S03]  /*b280*/  HGMMA.64x256x16.F32 R24, R152, gdesc[UR4].tnspB, R24, gsb0 ;  /* 0x43e0000498187df0 */ /* 0x000fe60008000818 */
[----:B------:R-:W-:Y:S02]  /*b290*/  WARPGROUP.DEPBAR.LE gsb0, 0x0 ;  /* 0x00008000000079c5 */ /* 0x000fe40000010000 */
[----:B------:R-:W-:Y:S01]  /*b2a0*/  VIADD R152, R20, 0x80 ;  /* 0x0000008014987836 */ /* 0x000fe20000000000 */
[----:B------:R-:W-:Y:S01]  /*b2b0*/  WARPGROUP.ARRIVE ;  /* 0x00000000000079c5 */ /* 0x000fe20000000000 */
[----:B------:R-:W-:-:S03]  /*b2c0*/  IMAD.MOV.U32 R153, RZ, RZ, 0x40000040 ;  /* 0x40000040ff997424 */ /* 0x000fc600078e00ff */
[----:B------:R-:W-:Y:S02]  /*b2d0*/  R2UR UR6, R152 ;  /* 0x00000000980672ca */ /* 0x000fe400000e0000 */
[----:B------:R-:W-:Y:S01]  /*b2e0*/  R2UR UR7, R153 ;  /* 0x00000000990772ca */ /* 0x000fe200000e0000 */
[----:B------:R-:W-:Y:S01]  /*b2f0*/  IMAD.MOV.U32 R153, RZ, RZ, 0x40000040 ;  /* 0x40000040ff997424 */ /* 0x000fe200078e00ff */
[C---:B------:R-:W-:Y:S01]  /*b300*/  IADD3 R152, R20.reuse, 0x100, RZ ;  /* 0x0000010014987810 */ /* 0x040fe20007ffe0ff */
        /* <DEDUP_REMOVED lines=24> */
[----:B------:R-:W-:Y:S05]  /*b490*/  @P2 BRA `(.L_x_557) ;  /* 0xffffffe400782947 */ /* 0x000fea000383ffff */
.L_x_546:
[----:B------:R-:W-:Y:S05]  /*b4a0*/  BSYNC B0 ;  /* 0x0000000000007941 */ /* 0x000fea0003800000 */
.L_x_545:
[----:B------:R-:W2:Y:S01]  /*b4b0*/  SHFL.BFLY PT, R5, R12, 0x2, 0x1f ;  /* 0x0c401f000c057f89 */ /* 0x000ea200000e0000 */
[----:B------:R-:W-:Y:S01]  /*b4c0*/  IMAD.MOV.U32 R6, RZ, RZ, RZ ;  /* 0x000000ffff067224 */ /* 0x000fe200078e00ff */
[----:B------:R-:W-:Y:S01]  /*b4d0*/  IADD3 R202, R202, 0x1, RZ ;  /* 0x00000001caca7810 */ /* 0x000fe20007ffe0ff */
[----:B------:R-:W-:Y:S01]  /*b4e0*/  IMAD.MOV.U32 R21, RZ, RZ, -0x800000 ;  /* 0xff800000ff157424 */ /* 0x000fe200078e00ff */
[----:B------:R-:W3:Y:S01]  /*b4f0*/  SHFL.BFLY PT, R0, R13, 0x2, 0x1f ;  /* 0x0c401f000d007f89 */ /* 0x000ee200000e0000 */
[----:B------:R-:W-:Y:S01]  /*b500*/  IMAD.MOV.U32 R20, RZ, RZ, -0x800000 ;  /* 0xff800000ff147424 */ /* 0x000fe200078e00ff */
[----:B------:R-:W-:Y:S08]  /*b510*/  BAR.ARV 0x8, 0xa0 ;  /* 0x0202800000007b1d */ /* 0x000ff00000002000 */
[----:B------:R-:W-:Y:S01]  /*b520*/  BAR.SYNC.DEFER_BLOCKING 0xf, 0x100 ;  /* 0x03c4000000007b1d */ /* 0x000fe20000010000 */
[----:B--2---:R-:W-:Y:S01]  /*b530*/  FADD.FTZ R4, R5, R12 ;  /* 0x0000000c05047221 */ /* 0x004fe20000010000 */
[----:B---3--:R-:W-:-:S04]  /*b540*/  FADD.FTZ R7, R0, R13 ;  /* 0x0000000d00077221 */ /* 0x008fc80000010000 */
[----:B------:R-:W2:Y:S04]  /*b550*/  SHFL.BFLY PT, R5, R4, 0x1, 0x1f ;  /* 0x0c201f0004057f89 */ /* 0x000ea800000e0000 */
[----:B------:R-:W3:Y:S01]  /*b560*/  SHFL.BFLY PT, R0, R7, 0x1, 0x1f ;  /* 0x0c201f0007007f89 */ /* 0x000ee200000e0000 */
[----:B--2---:R-:W-:Y:S01]  /*b570*/  FADD.FTZ R9, R4, R5 ;  /* 0x0000000504097221 */ /* 0x004fe20000010000 */
[----:B------:R-:W-:Y:S01]  /*b580*/  IADD3 R5, -R191, RZ, RZ ;  /* 0x000000ffbf057210 */ /* 0x000fe20007ffe1ff */
[----:B------:R-:W-:Y:S02]  /*b590*/  VIADD R4, R18, 0x1 ;  /* 0x0000000112047836 */ /* 0x000fe40000000000 */
[----:B---3--:R-:W-:Y:S01]  /*b5a0*/  FADD.FTZ R0, R7, R0 ;  /* 0x0000000007007221 */ /* 0x008fe20000010000 */
[----:B------:R-:W-:-:S02]  /*b5b0*/  FSETP.NE.FTZ.AND P2, PT, R9, RZ, PT ;  /* 0x000000ff0900720b */ /* 0x000fc40003f55000 */
[----:B------:R-:W-:Y:S01]  /*b5c0*/  ISETP.NE.AND P0, PT, R190, R5, PT ;  /* 0x00000005be00720c */ /* 0x000fe20003f05270 */
[----:B------:R-:W-:Y:S01]  /*b5d0*/  IMAD.MOV.U32 R5, RZ, RZ, RZ ;  /* 0x000000ffff057224 */ /* 0x000fe200078e00ff */
[----:B------:R-:W-:Y:S02]  /*b5e0*/  FSETP.NE.FTZ.AND P3, PT, R0, RZ, PT ;  /* 0x000000ff0000720b */ /* 0x000fe40003f75000 */
[----:B------:R-:W-:-:S04]  /*b5f0*/  ISETP.NE.AND P1, PT, R4, 0x2, PT ;  /* 0x000000020400780c */ /* 0x000fc80003f25270 */
[----:B------:R-:W-:-:S03]  /*b600*/  SEL R8, RZ, 0x1, P1 ;  /* 0x00000001ff087807 */ /* 0x000fc60000800000 */
[----:B------:R-:W2:Y:S01]  /*b610*/  @P2 MUFU.RCP R5, R9 ;  /* 0x0000000900052308 */ /* 0x000ea20000001000 */
[----:B------:R-:W-:Y:S02]  /*b620*/  LOP3.LUT R23, R23, R8, RZ, 0x3c, !PT ;  /* 0x0000000817177212 */ /* 0x000fe400078e3cff */
[----:B------:R-:W-:Y:S01]  /*b630*/  @!P0 LEA R7, R18, R188, 0x6 ;  /* 0x000000bc12078211 */ /* 0x000fe200078e30ff */
[C---:B------:R-:W-:Y:S01]  /*b640*/  @P2 FMUL.FTZ R18, R10.reuse, 0.69314718246459960938 ;  /* 0x3f3172180a122820 */ /* 0x040fe20000410000 */
[----:B------:R-:W-:-:S03]  /*b650*/  @P3 FMUL.FTZ R10, R10, 0.69314718246459960938 ;  /* 0x3f3172180a0a3820 */ /* 0x000fc60000410000 */
[----:B------:R-:W3:Y:S01]  /*b660*/  @P3 MUFU.RCP R6, R0 ;  /* 0x0000000000063308 */ /* 0x000ee20000001000 */
[----:B------:R-:W-:-:S07]  /*b670*/  @!P0 IMAD R7, R7, 0x4, R2 ;  /* 0x0000000407078824 */ /* 0x000fce00078e0202 */
[----:B------:R-:W4:Y:S01]  /*b680*/  @P2 MUFU.LG2 R2, R9 ;  /* 0x0000000900022308 */ /* 0x000f220000000c00 */
[-C--:B--2---:R-:W-:Y:S01]  /*b690*/  FMUL.FTZ R181, R24, R5.reuse ;  /* 0x0000000518b57220 */ /* 0x084fe20000410000 */
[----:B------:R2:W-:Y:S01]  /*b6a0*/  @!P0 STS [R7+0x28800], R5 ;  /* 0x0288000507008388 */ /* 0x0005e20000000800 */
[-C--:B------:R-:W-:Y:S01]  /*b6b0*/  FMUL.FTZ R179, R25, R5.reuse ;  /* 0x0000000519b37220 */ /* 0x080fe20000410000 */
[-C--:B------:R-:W-:Y:S01]  /*b6c0*/  FMUL.FTZ R180, R28, R5.reuse ;  /* 0x000000051cb47220 */ /* 0x080fe20000410000 */
[-C--:B------:R-:W-:Y:S01]  /*b6d0*/  FMUL.FTZ R178, R32, R5.reuse ;  /* 0x0000000520b27220 */ /* 0x080fe20000410000 */
[-C--:B------:R-:W-:Y:S01]  /*b6e0*/  FMUL.FTZ R28, R33, R5.reuse ;  /* 0x00000005211c7220 */ /* 0x080fe20000410000 */
[-C--:B------:R-:W-:Y:S01]  /*b6f0*/  FMUL.FTZ R175, R40, R5.reuse ;  /* 0x0000000528af7220 */ /* 0x080fe20000410000 */
[----:B------:R5:W1:Y:S01]  /*b700*/  @P3 MUFU.LG2 R24, R0 ;  /* 0x0000000000183308 */ /* 0x000a620000000c00 */
[----:B---3--:R3:W-:Y:S01]  /*b710*/  @!P0 STS [R7+0x28820], R6 ;  /* 0x0288200607008388 */ /* 0x0087e20000000800 */
[-C--:B------:R-:W-:Y:S01]  /*b720*/  FMUL.FTZ R177, R29, R5.reuse ;  /* 0x000000051db17220 */ /* 0x080fe20000410000 */
[-C--:B------:R-:W-:Y:S01]  /*b730*/  FMUL.FTZ R176, R36, R5.reuse ;  /* 0x0000000524b07220 */ /* 0x080fe20000410000 */
[-C--:B------:R-:W-:Y:S01]  /*b740*/  FMUL.FTZ R174, R37, R5.reuse ;  /* 0x0000000525ae7220 */ /* 0x080fe20000410000 */
[-C--:B------:R-:W-:Y:S01]  /*b750*/  FMUL.FTZ R32, R41, R5.reuse ;  /* 0x0000000529207220 */ /* 0x080fe20000410000 */
[-C--:B------:R-:W-:Y:S01]  /*b760*/  FMUL.FTZ R173, R44, R5.reuse ;  /* 0x000000052cad7220 */ /* 0x080fe20000410000 */
[-C--:B------:R-:W-:Y:S01]  /*b770*/  FMUL.FTZ R171, R45, R5.reuse ;  /* 0x000000052dab7220 */ /* 0x080fe20000410000 */
[-C--:B------:R-:W-:Y:S01]  /*b780*/  FMUL.FTZ R172, R48, R5.reuse ;  /* 0x0000000530ac7220 */ /* 0x080fe20000410000 */
[-C--:B-----5:R-:W-:Y:S01]  /*b790*/  FMUL.FTZ R0, R27, R6.reuse ;  /* 0x000000061b007220 */ /* 0x0a0fe20000410000 */
[----:B----4-:R-:W-:Y:S01]  /*b7a0*/  @P2 FMUL.FTZ R25, R2, 0.69314718246459960938 ;  /* 0x3f31721802192820 */ /* 0x010fe20000410000 */
[-C--:B------:R-:W-:Y:S01]  /*b7b0*/  FMUL.FTZ R169, R49, R5.reuse ;  /* 0x0000000531a97220 */ /* 0x080fe20000410000 */
[-C--:B------:R-:W-:Y:S01]  /*b7c0*/  FMUL.FTZ R170, R52, R5.reuse ;  /* 0x0000000534aa7220 */ /* 0x080fe20000410000 */
[-C--:B------:R-:W-:Y:S01]  /*b7d0*/  FMUL.FTZ R166, R53, R5.reuse ;  /* 0x0000000535a67220 */ /* 0x080fe20000410000 */
        /* <DEDUP_REMOVED lines=52> */
[-C--:B0-----:R-:W-:Y:S01]  /*bb20*/  FMUL.FTZ R15, R70, R6.reuse ;  /* 0x00000006460f7220 */ /* 0x081fe20000410000 */
[-C--:B------:R-:W-:Y:S01]  /*bb30*/  FMUL.FTZ R40, R91, R6.reuse ;  /* 0x000000065b287220 */ /* 0x080fe20000410000 */
[----:B------:R-:W-:Y:S01]  /*bb40*/  @P2 FFMA.FTZ R21, R18, R3, R25 ;  /* 0x0000000312152223 */ /* 0x000fe20000010019 */
[----:B------:R-:W-:Y:S01]  /*bb50*/  PLOP3.LUT P0, PT, PT, PT, PT, 0x8, 0x0 ;  /* 0x000000000000781c */ /* 0x000fe20003f0e170 */
[-C--:B--2---:R-:W-:Y:S01]  /*bb60*/  FMUL.FTZ R5, R26, R6.reuse ;  /* 0x000000061a057220 */ /* 0x084fe20000410000 */
        /* <DEDUP_REMOVED lines=59> */
[----:B------:R-:W-:Y:S06]  /*bf20*/  BAR.ARV 0xe, 0x100 ;  /* 0x0384000000007b1d */ /* 0x000fec0000002000 */
.L_x_490:
[----:B------:R-:W-:Y:S05]  /*bf30*/  BSYNC B7 ;  /* 0x0000000000077941 */ /* 0x000fea0003800000 */
.L_x_488:
[----:B------:R-:W0:Y:S08]  /*bf40*/  S2UR UR5, SR_CgaCtaId ;  /* 0x00000000000579c3 */ /* 0x000e300000008800 */
[----:B------:R-:W-:Y:S06]  /*bf50*/  BAR.SYNC.DEFER_BLOCKING 0x5, 0x120 ;  /* 0x0144800000007b1d */ /* 0x000fec0000010000 */
[----:B------:R-:W-:Y:S01]  /*bf60*/  UMOV UR4, 0x400 ;  /* 0x0000040000047882 */ /* 0x000fe20000000000 */
[----:B------:R-:W-:Y:S01]  /*bf70*/  BSSY B0, `(.L_x_558) ;  /* 0x000026e000007945 */ /* 0x000fe20003800000 */
[----:B0-----:R-:W-:-:S06]  /*bf80*/  ULEA UR4, UR5, UR4, 0x18 ;  /* 0x0000000405047291 */ /* 0x001fcc000f8ec03f */
[----:B------:R-:W-:-:S05]  /*bf90*/  IMAD.U32 R2, RZ, RZ, UR4 ;  /* 0x00000004ff027e24 */ /* 0x000fca000f8e00ff */
[----:B-----5:R0:W1:Y:S01]  /*bfa0*/  LDS.128 R24, [R2+0x28cd0] ;  /* 0x028cd00002187984 */ /* 0x0200620000000c00 */
[----:B------:R-:W-:Y:S06]  /*bfb0*/  BAR.ARV 0x4, 0x120 ;  /* 0x0104800000007b1d */ /* 0x000fec0000002000 */
[----:B------:R-:W-:Y:S05]  /*bfc0*/  @P0 BRA `(.L_x_559) ;  /* 0x0000001c00140947 */ /* 0x000fea0003800000 */
[----:B------:R-:W2:Y:S01]  /*bfd0*/  S2R R3, SR_SWINHI ;  /* 0x0000000000037919 */ /* 0x000ea20000002f00 */
[----:B------:R-:W-:Y:S01]  /*bfe0*/  F2FP.F16.F32.PACK_AB R5, R0, R5 ;  /* 0x000000050005723e */ /* 0x000fe200000000ff */
[----:B------:R-:W-:Y:S01]  /*bff0*/  ULDC.64 UR4, c[0x0][0xbd8] ;  /* 0x0002f60000047ab9 */ /* 0x000fe20000000a00 */
[----:B------:R-:W-:Y:S02]  /*c000*/  F2FP.F16.F32.PACK_AB R7, R31, R7 ;  /* 0x000000071f07723e */ /* 0x000fe400000000ff */
[----:B------:R-:W-:Y:S02]  /*c010*/  F2FP.F16.F32.PACK_AB R28, R28, R178 ;  /* 0x000000b21c1c723e */ /* 0x000fe400000000ff */
[----:B------:R-:W-:Y:S02]  /*c020*/  F2FP.F16.F32.PACK_AB R29, R35, R29 ;  /* 0x0000001d231d723e */ /* 0x000fe400000000ff */
[----:B------:R-:W-:Y:S02]  /*c030*/  F2FP.F16.F32.PACK_AB R31, R39, R38 ;  /* 0x00000026271f723e */ /* 0x000fe400000000ff */
        /* <DEDUP_REMOVED lines=11> */
[----:B------:R-:W-:Y:S02]  /*c0f0*/  MOV R36, R2 ;  /* 0x0000000200247202 */ /* 0x000fe40000000f00 */
[----:B--2---:R-:W-:-:S02]  /*c100*/  MOV R37, R3 ;  /* 0x0000000300257202 */ /* 0x004fc40000000f00 */
[----:B------:R-:W-:Y:S02]  /*c110*/  F2FP.F16.F32.PACK_AB R90, R93, R92 ;  /* 0x0000005c5d5a723e */ /* 0x000fe400000000ff */
[----:B------:R-:W-:Y:S01]  /*c120*/  F2FP.F16.F32.PACK_AB R91, R41, R91 ;  /* 0x0000005b295b723e */ /* 0x000fe200000000ff */
[----:B------:R-:W-:Y:S01]  /*c130*/  IMAD.WIDE R118, R212, 0x2, R36 ;  /* 0x00000002d4767825 */ /* 0x000fe200078e0224 */
[----:B------:R-:W-:Y:S02]  /*c140*/  F2FP.F16.F32.PACK_AB R96, R97, R96 ;  /* 0x000000606160723e */ /* 0x000fe400000000ff */
[----:B------:R-:W-:Y:S02]  /*c150*/  F2FP.F16.F32.PACK_AB R97, R66, R42 ;  /* 0x0000002a4261723e */ /* 0x000fe400000000ff */
[C---:B------:R-:W-:Y:S02]  /*c160*/  IADD3 R211, P0, R118.reuse, 0x40, RZ ;  /* 0x0000004076d37810 */ /* 0x040fe40007f1e0ff */
[----:B------:R-:W-:-:S02]  /*c170*/  IADD3 R183, P1, R118, 0x20, RZ ;  /* 0x0000002076b77810 */ /* 0x000fc40007f3e0ff */
[C---:B------:R-:W-:Y:S01]  /*c180*/  IADD3 R217, P3, R118.reuse, 0x2000, RZ ;  /* 0x0000200076d97810 */ /* 0x040fe20007f7e0ff */
[--C-:B------:R-:W-:Y:S01]  /*c190*/  IMAD.X R53, RZ, RZ, R119.reuse, P0 ;  /* 0x000000ffff357224 */ /* 0x100fe200000e0677 */
[----:B------:R-:W-:Y:S01]  /*c1a0*/  LOP3.LUT R52, R211, 0x380, RZ, 0xc0, !PT ;  /* 0x00000380d3347812 */ /* 0x000fe200078ec0ff */
[--C-:B------:R-:W-:Y:S01]  /*c1b0*/  IMAD.X R49, RZ, RZ, R119.reuse, P1 ;  /* 0x000000ffff317224 */ /* 0x100fe200008e0677 */
[----:B------:R-:W-:Y:S01]  /*c1c0*/  IADD3 R213, P4, R118, 0x60, RZ ;  /* 0x0000006076d57810 */ /* 0x000fe20007f9e0ff */
[----:B------:R-:W-:Y:S01]  /*c1d0*/  IMAD.X R61, RZ, RZ, R119, P3 ;  /* 0x000000ffff3d7224 */ /* 0x000fe200018e0677 */
[----:B------:R-:W-:Y:S02]  /*c1e0*/  LOP3.LUT R48, R183, 0x380, RZ, 0xc0, !PT ;  /* 0x00000380b7307812 */ /* 0x000fe400078ec0ff */
[----:B------:R-:W-:Y:S02]  /*c1f0*/  LOP3.LUT R60, R217, 0x380, RZ, 0xc0, !PT ;  /* 0x00000380d93c7812 */ /* 0x000fe400078ec0ff */
[----:B------:R-:W-:-:S02]  /*c200*/  SHF.R.U64 R52, R52, 0x3, RZ ;  /* 0x0000000334347819 */ /* 0x000fc400000012ff */
[----:B------:R-:W-:Y:S02]  /*c210*/  IADD3 R68, P5, R118, 0x2040, RZ ;  /* 0x0000204076447810 */ /* 0x000fe40007fbe0ff */
[----:B------:R-:W-:Y:S02]  /*c220*/  LOP3.LUT R56, R213, 0x380, RZ, 0xc0, !PT ;  /* 0x00000380d5387812 */ /* 0x000fe400078ec0ff */
[----:B------:R-:W-:Y:S01]  /*c230*/  SHF.R.U64 R48, R48, 0x3, RZ ;  /* 0x0000000330307819 */ /* 0x000fe200000012ff */
[----:B------:R-:W-:Y:S01]  /*c240*/  IMAD.X R69, RZ, RZ, R119, P5 ;  /* 0x000000ffff457224 */ /* 0x000fe200028e0677 */
[----:B------:R-:W-:Y:S02]  /*c250*/  SHF.R.U64 R60, R60, 0x3, RZ ;  /* 0x000000033c3c7819 */ /* 0x000fe400000012ff */
[C---:B------:R-:W-:Y:S02]  /*c260*/  IADD3 R44, P6, R118.reuse, 0x2020, RZ ;  /* 0x00002020762c7810 */ /* 0x040fe40007fde0ff */
[----:B------:R-:W-:-:S02]  /*c270*/  IADD3 R94, P1, R118, 0x4000, RZ ;  /* 0x00004000765e7810 */ /* 0x000fc40007f3e0ff */
[----:B------:R-:W-:Y:S01]  /*c280*/  LOP3.LUT R52, R52, R211, RZ, 0x3c, !PT ;  /* 0x000000d334347212 */ /* 0x000fe200078e3cff */
[--C-:B------:R-:W-:Y:S01]  /*c290*/  IMAD.X R65, RZ, RZ, R119.reuse, P6 ;  /* 0x000000ffff417224 */ /* 0x100fe200030e0677 */
[----:B------:R-:W-:Y:S01]  /*c2a0*/  LOP3.LUT R211, R68, 0x380, RZ, 0xc0, !PT ;  /* 0x0000038044d37812 */ /* 0x000fe200078ec0ff */
[----:B------:R-:W-:Y:S01]  /*c2b0*/  IMAD.X R95, RZ, RZ, R119, P1 ;  /* 0x000000ffff5f7224 */ /* 0x000fe200008e0677 */
[----:B------:R-:W-:Y:S02]  /*c2c0*/  LOP3.LUT R11, R118, 0x380, RZ, 0xc0, !PT ;  /* 0x00000380760b7812 */ /* 0x000fe400078ec0ff */
[----:B------:R-:W-:Y:S02]  /*c2d0*/  SHF.R.U64 R56, R56, 0x3, RZ ;  /* 0x0000000338387819 */ /* 0x000fe400000012ff */
[----:B------:R-:W-:Y:S02]  /*c2e0*/  LOP3.LUT R48, R48, R183, RZ, 0x3c, !PT ;  /* 0x000000b730307212 */ /* 0x000fe400078e3cff */
[----:B------:R-:W-:-:S02]  /*c2f0*/  LOP3.LUT R60, R60, R217, RZ, 0x3c, !PT ;  /* 0x000000d93c3c7212 */ /* 0x000fc400078e3cff */
[----:B------:R-:W-:Y:S02]  /*c300*/  IADD3 R72, P2, R118, 0x2060, RZ ;  /* 0x0000206076487810 */ /* 0x000fe40007f5e0ff */
[----:B------:R-:W-:Y:S02]  /*c310*/  LOP3.LUT R183, R44, 0x380, RZ, 0xc0, !PT ;  /* 0x000003802cb77812 */ /* 0x000fe400078ec0ff */
[----:B------:R-:W-:Y:S02]  /*c320*/  LOP3.LUT R217, R94, 0x380, RZ, 0xc0, !PT ;  /* 0x000003805ed97812 */ /* 0x000fe400078ec0ff */
[----:B------:R-:W-:Y:S02]  /*c330*/  IADD3.X R57, RZ, R119, RZ, P4, !PT ;  /* 0x00000077ff397210 */ /* 0x000fe400027fe4ff */
[----:B------:R-:W-:Y:S02]  /*c340*/  SHF.R.U64 R211, R211, 0x3, RZ ;  /* 0x00000003d3d37819 */ /* 0x000fe400000012ff */
[----:B------:R-:W-:-:S02]  /*c350*/  IADD3 R30, P4, R118, 0x4040, RZ ;  /* 0x00004040761e7810 */ /* 0x000fc40007f9e0ff */
[----:B------:R-:W-:Y:S02]  /*c360*/  SHF.R.U64 R11, R11, 0x3, RZ ;  /* 0x000000030b0b7819 */ /* 0x000fe400000012ff */
[----:B------:R-:W-:Y:S01]  /*c370*/  LOP3.LUT R56, R56, R213, RZ, 0x3c, !PT ;  /* 0x000000d538387212 */ /* 0x000fe200078e3cff */
[----:B------:R-:W-:Y:S01]  /*c380*/  IMAD.X R103, RZ, RZ, R119, P4 ;  /* 0x000000ffff677224 */ /* 0x000fe200020e0677 */
[----:B------:R-:W-:Y:S02]  /*c390*/  LOP3.LUT R213, R72, 0x380, RZ, 0xc0, !PT ;  /* 0x0000038048d57812 */ /* 0x000fe400078ec0ff */
[----:B------:R-:W-:Y:S02]  /*c3a0*/  SHF.R.U64 R183, R183, 0x3, RZ ;  /* 0x00000003b7b77819 */ /* 0x000fe400000012ff */
[----:B------:R-:W-:Y:S02]  /*c3b0*/  SHF.R.U64 R217, R217, 0x3, RZ ;  /* 0x00000003d9d97819 */ /* 0x000fe400000012ff */
[----:B------:R-:W-:-:S02]  /*c3c0*/  IADD3 R4, P0, R118, 0x4020, RZ ;  /* 0x0000402076047810 */ /* 0x000fc40007f1e0ff */
[C---:B------:R-:W-:Y:S02]  /*c3d0*/  IADD3 R6, P6, R118.reuse, 0x6000, RZ ;  /* 0x0000600076067810 */ /* 0x040fe40007fde0ff */
[----:B------:R-:W-:Y:S01]  /*c3e0*/  IADD3.X R73, RZ, R119, RZ, P2, !PT ;  /* 0x00000077ff497210 */ /* 0x000fe200017fe4ff */
[--C-:B------:R-:W-:Y:S01]  /*c3f0*/  IMAD.X R99, RZ, RZ, R119.reuse, P0 ;  /* 0x000000ffff637224 */ /* 0x100fe200000e0677 */
[C---:B------:R-:W-:Y:S01]  /*c400*/  IADD3 R34, P3, R118.reuse, 0x4060, RZ ;  /* 0x0000406076227810 */ /* 0x040fe20007f7e0ff */
[--C-:B------:R-:W-:Y:S01]  /*c410*/  IMAD.X R111, RZ, RZ, R119.reuse, P6 ;  /* 0x000000ffff6f7224 */ /* 0x100fe200030e0677 */
[C---:B------:R-:W-:Y:S02]  /*c420*/  IADD3 R3, P5, R118.reuse, 0x6020, RZ ;  /* 0x0000602076037810 */ /* 0x040fe40007fbe0ff */
[C---:B------:R-:W-:Y:S02]  /*c430*/  IADD3 R10, P2, R118.reuse, 0x6040, RZ ;  /* 0x00006040760a7810 */ /* 0x040fe40007f5e0ff */
[----:B-1----:R-:W-:Y:S01]  /*c440*/  IADD3 R24, P1, R118, 0x6060, RZ ;  /* 0x0000606076187810 */ /* 0x002fe20007f3e0ff */
[----:B------:R-:W-:Y:S01]  /*c450*/  IMAD.X R115, RZ, RZ, R119, P5 ;  /* 0x000000ffff737224 */ /* 0x000fe200028e0677 */
[----:B------:R-:W-:-:S02]  /*c460*/  LOP3.LUT R68, R211, R68, RZ, 0x3c, !PT ;  /* 0x00000044d3447212 */ /* 0x000fc400078e3cff */
[----:B------:R-:W-:Y:S01]  /*c470*/  LOP3.LUT R118, R11, R118, RZ, 0x3c, !PT ;  /* 0x000000760b767212 */ /* 0x000fe200078e3cff */
[----:B------:R-:W-:Y:S01]  /*c480*/  IMAD.X R11, RZ, RZ, R119, P2 ;  /* 0x000000ffff0b7224 */ /* 0x000fe200010e0677 */
[----:B------:R-:W-:Y:S02]  /*c490*/  LOP3.LUT R211, R30, 0x380, RZ, 0xc0, !PT ;  /* 0x000003801ed37812 */ /* 0x000fe400078ec0ff */
[----:B------:R-:W-:Y:S02]  /*c4a0*/  SHF.R.U64 R213, R213, 0x3, RZ ;  /* 0x00000003d5d57819 */ /* 0x000fe400000012ff */
[----:B------:R-:W-:Y:S02]  /*c4b0*/  LOP3.LUT R64, R183, R44, RZ, 0x3c, !PT ;  /* 0x0000002cb7407212 */ /* 0x000fe400078e3cff */
[----:B------:R-:W-:Y:S02]  /*c4c0*/  LOP3.LUT R94, R217, R94, RZ, 0x3c, !PT ;  /* 0x0000005ed95e7212 */ /* 0x000fe400078e3cff */
[----:B------:R-:W-:-:S02]  /*c4d0*/  LOP3.LUT R183, R4, 0x380, RZ, 0xc0, !PT ;  /* 0x0000038004b77812 */ /* 0x000fc400078ec0ff */
[----:B------:R-:W-:Y:S02]  /*c4e0*/  LOP3.LUT R217, R6, 0x380, RZ, 0xc0, !PT ;  /* 0x0000038006d97812 */ /* 0x000fe400078ec0ff */
[-C--:B------:R-:W-:Y:S02]  /*c4f0*/  IADD3.X R107, RZ, R119.reuse, RZ, P3, !PT ;  /* 0x00000077ff6b7210 */ /* 0x080fe40001ffe4ff */
[-C--:B------:R-:W-:Y:S02]  /*c500*/  IADD3.X R45, RZ, R119.reuse, RZ, P1, !PT ;  /* 0x00000077ff2d7210 */ /* 0x080fe40000ffe4ff */
[----:B------:R-:W-:Y:S02]  /*c510*/  SHF.R.U64 R211, R211, 0x3, RZ ;  /* 0x00000003d3d37819 */ /* 0x000fe400000012ff */
[----:B------:R-:W-:Y:S02]  /*c520*/  MOV R118, R118 ;  /* 0x0000007600767202 */ /* 0x000fe40000000f00 */
[----:B------:R-:W-:-:S02]  /*c530*/  LOP3.LUT R72, R213, R72, RZ, 0x3c, !PT ;  /* 0x00000048d5487212 */ /* 0x000fc400078e3cff */
[----:B------:R-:W-:Y:S02]  /*c540*/  LOP3.LUT R119, R10, 0x380, RZ, 0xc0, !PT ;  /* 0x000003800a777812 */ /* 0x000fe400078ec0ff */
[----:B------:R-:W-:Y:S02]  /*c550*/  LOP3.LUT R213, R34, 0x380, RZ, 0xc0, !PT ;  /* 0x0000038022d57812 */ /* 0x000fe400078ec0ff */
[----:B------:R-:W-:Y:S02]  /*c560*/  SHF.R.U64 R183, R183, 0x3, RZ ;  /* 0x00000003b7b77819 */ /* 0x000fe400000012ff */
[----:B------:R-:W-:Y:S02]  /*c570*/  SHF.R.U64 R217, R217, 0x3, RZ ;  /* 0x00000003d9d97819 */ /* 0x000fe400000012ff */
[----:B------:R-:W-:Y:S02]  /*c580*/  LOP3.LUT R102, R211, R30, RZ, 0x3c, !PT ;  /* 0x0000001ed3667212 */ /* 0x000fe400078e3cff */
[----:B------:R-:W-:-:S02]  /*c590*/  LOP3.LUT R30, R24, 0x380, RZ, 0xc0, !PT ;  /* 0x00000380181e7812 */ /* 0x000fc400078ec0ff */
[----:B------:R-:W-:Y:S02]  /*c5a0*/  SHF.R.U64 R119, R119, 0x3, RZ ;  /* 0x0000000377777819 */ /* 0x000fe400000012ff */
[----:B------:R-:W-:Y:S02]  /*c5b0*/  SHF.R.U64 R213, R213, 0x3, RZ ;  /* 0x00000003d5d57819 */ /* 0x000fe400000012ff */
[----:B------:R-:W-:Y:S02]  /*c5c0*/  LOP3.LUT R98, R183, R4, RZ, 0x3c, !PT ;  /* 0x00000004b7627212 */ /* 0x000fe400078e3cff */
[----:B------:R-:W-:Y:S02]  /*c5d0*/  LOP3.LUT R110, R217, R6, RZ, 0x3c, !PT ;  /* 0x00000006d96e7212 */ /* 0x000fe400078e3cff */
[----:B------:R-:W-:Y:S02]  /*c5e0*/  F2FP.F16.F32.PACK_AB R4, R179, R181 ;  /* 0x000000b5b304723e */ /* 0x000fe400000000ff */
[----:B------:R-:W-:Y:S01]  /*c5f0*/  F2FP.F16.F32.PACK_AB R6, R177, R180 ;  /* 0x000000b4b106723e */ /* 0x000fe200000000ff */
[----:B------:R-:W-:Y:S01]  /*c600*/  BAR.SYNC.DEFER_BLOCKING 0x1, 0x100 ;  /* 0x0044000000007b1d */ /* 0x000fe20000010000 */
[----:B------:R-:W-:-:S02]  /*c610*/  LOP3.LUT R0, R3, 0x380, RZ, 0xc0, !PT ;  /* 0x0000038003007812 */ /* 0x000fc400078ec0ff */
[----:B------:R-:W-:Y:S02]  /*c620*/  SHF.R.U64 R177, R30, 0x3, RZ ;  /* 0x000000031eb17819 */ /* 0x000fe400000012ff */
[----:B------:R-:W-:Y:S02]  /*c630*/  LOP3.LUT R10, R119, R10, RZ, 0x3c, !PT ;  /* 0x0000000a770a7212 */ /* 0x000fe400078e3cff */
[----:B------:R-:W-:Y:S02]  /*c640*/  LOP3.LUT R106, R213, R34, RZ, 0x3c, !PT ;  /* 0x00000022d56a7212 */ /* 0x000fe400078e3cff */
[----:B------:R-:W-:Y:S02]  /*c650*/  MOV R48, R48 ;  /* 0x0000003000307202 */ /* 0x000fe40000000f00 */
[----:B------:R-:W-:Y:S02]  /*c660*/  F2FP.F16.F32.PACK_AB R30, R174, R176 ;  /* 0x000000b0ae1e723e */ /* 0x000fe400000000ff */
[----:B------:R-:W-:-:S02]  /*c670*/  MOV R52, R52 ;  /* 0x0000003400347202 */ /* 0x000fc40000000f00 */
[----:B------:R-:W-:Y:S02]  /*c680*/  F2FP.F16.F32.PACK_AB R34, R171, R173 ;  /* 0x000000adab22723e */ /* 0x000fe400000000ff */
[----:B------:R-:W-:Y:S02]  /*c690*/  SHF.R.U64 R0, R0, 0x3, RZ ;  /* 0x0000000300007819 */ /* 0x000fe400000012ff */
[----:B------:R-:W-:Y:S02]  /*c6a0*/  MOV R56, R56 ;  /* 0x0000003800387202 */ /* 0x000fe40000000f00 */
[----:B------:R-:W-:Y:S02]  /*c6b0*/  MOV R38, R10 ;  /* 0x0000000a00267202 */ /* 0x000fe40000000f00 */
[----:B------:R-:W-:Y:S01]  /*c6c0*/  MOV R60, R60 ;  /* 0x0000003c003c7202 */ /* 0x000fe20000000f00 */
[----:B------:R1:W-:Y:S01]  /*c6d0*/  STSM.16.M88.4 [R118], R4 ;  /* 0x0000000476007844 */ /* 0x0003e20000000200 */
[----:B------:R-:W-:-:S02]  /*c6e0*/  F2FP.F16.F32.PACK_AB R10, R163, R165 ;  /* 0x000000a5a30a723e */ /* 0x000fc400000000ff */
[----:B------:R-:W-:Y:S01]  /*c6f0*/  F2FP.F16.F32.PACK_AB R11, R63, R62 ;  /* 0x0000003e3f0b723e */ /* 0x000fe200000000ff */
[----:B------:R2:W-:Y:S01]  /*c700*/  STSM.16.M88.4 [R48], R28 ;  /* 0x0000001c30007844 */ /* 0x0005e20000000200 */
[----:B------:R-:W-:Y:S02]  /*c710*/  MOV R64, R64 ;  /* 0x0000004000407202 */ /* 0x000fe40000000f00 */
[----:B------:R-:W-:Y:S01]  /*c720*/  LOP3.LUT R114, R0, R3, RZ, 0x3c, !PT ;  /* 0x0000000300727212 */ /* 0x000fe200078e3cff */
[----:B------:R3:W-:Y:S01]  /*c730*/  STSM.16.M88.4 [R52], R32 ;  /* 0x0000002034007844 */ /* 0x0007e20000000200 */
[----:B------:R-:W-:Y:S02]  /*c740*/  MOV R68, R68 ;  /* 0x0000004400447202 */ /* 0x000fe40000000f00 */
[----:B------:R-:W-:Y:S02]  /*c750*/  MOV R72, R72 ;  /* 0x0000004800487202 */ /* 0x000fe40000000f00 */
[----:B------:R-:W-:-:S02]  /*c760*/  LOP3.LUT R44, R177, R24, RZ, 0x3c, !PT ;  /* 0x00000018b12c7212 */ /* 0x000fc400078e3cff */
[----:B------:R-:W-:Y:S02]  /*c770*/  MOV R94, R94 ;  /* 0x0000005e005e7202 */ /* 0x000fe40000000f00 */
[----:B-1----:R-:W-:Y:S02]  /*c780*/  F2FP.F16.F32.PACK_AB R4, R169, R172 ;  /* 0x000000aca904723e */ /* 0x002fe400000000ff */
[----:B------:R-:W-:Y:S02]  /*c790*/  F2FP.F16.F32.PACK_AB R5, R51, R50 ;  /* 0x000000323305723e */ /* 0x000fe400000000ff */
[----:B------:R-:W-:Y:S02]  /*c7a0*/  F2FP.F16.F32.PACK_AB R6, R166, R170 ;  /* 0x000000aaa606723e */ /* 0x000fe400000000ff */
[----:B------:R-:W-:Y:S02]  /*c7b0*/  F2FP.F16.F32.PACK_AB R7, R55, R54 ;  /* 0x000000363707723e */ /* 0x000fe400000000ff */
[----:B--2---:R-:W-:-:S02]  /*c7c0*/  F2FP.F16.F32.PACK_AB R28, R159, R161 ;  /* 0x000000a19f1c723e */ /* 0x004fc400000000ff */
[----:B------:R-:W-:Y:S01]  /*c7d0*/  F2FP.F16.F32.PACK_AB R29, R75, R74 ;  /* 0x0000004a4b1d723e */ /* 0x000fe200000000ff */
[----:B------:R-:W-:Y:S01]  /*c7e0*/  STSM.16.M88.4 [R56], R4 ;  /* 0x0000000438007844 */ /* 0x000fe20000000200 */
[----:B------:R-:W-:Y:S02]  /*c7f0*/  F2FP.F16.F32.PACK_AB R30, R77, R160 ;  /* 0x000000a04d1e723e */ /* 0x000fe400000000ff */
[----:B------:R-:W-:Y:S01]  /*c800*/  F2FP.F16.F32.PACK_AB R31, R79, R78 ;  /* 0x0000004e4f1f723e */ /* 0x000fe200000000ff */
[----:B------:R1:W-:Y:S01]  /*c810*/  STSM.16.M88.4 [R60], R8 ;  /* 0x000000083c007844 */ /* 0x0003e20000000200 */
[----:B---3--:R-:W-:Y:S02]  /*c820*/  F2FP.F16.F32.PACK_AB R32, R81, R157 ;  /* 0x0000009d5120723e */ /* 0x008fe400000000ff */
[----:B------:R-:W-:Y:S01]  /*c830*/  F2FP.F16.F32.PACK_AB R33, R83, R82 ;  /* 0x000000525321723e */ /* 0x000fe200000000ff */
[----:B------:R-:W-:Y:S01]  /*c840*/  STSM.16.M88.4 [R64], R12 ;  /* 0x0000000c40007844 */ /* 0x000fe20000000200 */
[----:B------:R-:W-:-:S02]  /*c850*/  F2FP.F16.F32.PACK_AB R34, R85, R84 ;  /* 0x000000545522723e */ /* 0x000fc400000000ff */
[----:B------:R-:W-:Y:S01]  /*c860*/  F2FP.F16.F32.PACK_AB R35, R87, R86 ;  /* 0x000000565723723e */ /* 0x000fe200000000ff */
[----:B------:R-:W-:Y:S01]  /*c870*/  STSM.16.M88.4 [R68], R28 ;  /* 0x0000001c44007844 */ /* 0x000fe20000000200 */
[----:B------:R-:W-:Y:S02]  /*c880*/  MOV R3, R98 ;  /* 0x0000006200037202 */ /* 0x000fe40000000f00 */
[----:B------:R-:W-:Y:S01]  /*c890*/  MOV R24, R106 ;  /* 0x0000006a00187202 */ /* 0x000fe20000000f00 */
[----:B------:R-:W-:Y:S01]  /*c8a0*/  STSM.16.M88.4 [R72], R32 ;  /* 0x0000002048007844 */ /* 0x000fe20000000200 */
[----:B------:R-:W-:Y:S02]  /*c8b0*/  F2FP.F16.F32.PACK_AB R98, R101, R100 ;  /* 0x000000646562723e */ /* 0x000fe400000000ff */
[----:B------:R-:W-:Y:S01]  /*c8c0*/  F2FP.F16.F32.PACK_AB R99, R70, R58 ;  /* 0x0000003a4663723e */ /* 0x000fe200000000ff */
[----:B------:R-:W-:Y:S01]  /*c8d0*/  STSM.16.M88.4 [R94], R88 ;  /* 0x000000585e007844 */ /* 0x000fe20000000200 */
        /* <DEDUP_REMOVED lines=8> */
[----:B------:R-:W-:Y:S01]  /*c960*/  F2FP.F16.F32.PACK_AB R120, R121, R120 ;  /* 0x000000787978723e */ /* 0x000fe200000000ff */
[----:B------:R-:W-:Y:S01]  /*c970*/  STSM.16.M88.4 [R102], R104 ;  /* 0x0000006866007844 */ /* 0x000fe20000000200 */
[----:B------:R-:W-:Y:S02]  /*c980*/  F2FP.F16.F32.PACK_AB R113, R155, R154 ;  /* 0x0000009a9b71723e */ /* 0x000fe400000000ff */
[----:B------:R-:W-:Y:S02]  /*c990*/  F2FP.F16.F32.PACK_AB R114, R117, R116 ;  /* 0x000000747572723e */ /* 0x000fe400000000ff */
[----:B------:R-:W-:Y:S02]  /*c9a0*/  F2FP.F16.F32.PACK_AB R115, R158, R156 ;  /* 0x0000009c9e73723e */ /* 0x000fe400000000ff */
[----:B------:R-:W-:Y:S02]  /*c9b0*/  F2FP.F16.F32.PACK_AB R121, R123, R122 ;  /* 0x0000007a7b79723e */ /* 0x000fe400000000ff */
[----:B------:R-:W-:Y:S01]  /*c9c0*/  F2FP.F16.F32.PACK_AB R128, R129, R128 ;  /* 0x000000808180723e */ /* 0x000fe200000000ff */
[----:B------:R2:W-:Y:S01]  /*c9d0*/  STSM.16.M88.4 [R24], R112 ;  /* 0x0000007018007844 */ /* 0x0005e20000000200 */
[----:B------:R-:W-:-:S02]  /*c9e0*/  MOV R110, R110 ;  /* 0x0000006e006e7202 */ /* 0x000fc40000000f00 */
[----:B------:R-:W-:Y:S02]  /*c9f0*/  F2FP.F16.F32.PACK_AB R122, R125, R124 ;  /* 0x0000007c7d7a723e */ /* 0x000fe400000000ff */
[----:B------:R-:W-:Y:S02]  /*ca00*/  F2FP.F16.F32.PACK_AB R123, R127, R126 ;  /* 0x0000007e7f7b723e */ /* 0x000fe400000000ff */
[----:B------:R-:W-:Y:S02]  /*ca10*/  F2FP.F16.F32.PACK_AB R129, R131, R130 ;  /* 0x000000828381723e */ /* 0x000fe400000000ff */
[----:B------:R-:W-:Y:S01]  /*ca20*/  F2FP.F16.F32.PACK_AB R136, R137, R136 ;  /* 0x000000888988723e */ /* 0x000fe200000000ff */
[----:B------:R-:W-:Y:S01]  /*ca30*/  STSM.16.M88.4 [R110], R120 ;  /* 0x000000786e007844 */ /* 0x000fe20000000200 */
[----:B------:R-:W-:Y:S02]  /*ca40*/  ISETP.NE.U32.AND P0, PT, RZ, UR4, PT ;  /* 0x00000004ff007c0c */ /* 0x000fe4000bf05070 */
[----:B-1----:R-:W-:-:S02]  /*ca50*/  IADD3 R10, P1, R199, UR4, RZ ;  /* 0x00000004c70a7c10 */ /* 0x002fc4000ff3e0ff */
[----:B------:R-:W-:Y:S01]  /*ca60*/  F2FP.F16.F32.PACK_AB R130, R133, R132 ;  /* 0x000000848582723e */ /* 0x000fe200000000ff */
[----:B--2---:R-:W-:Y:S01]  /*ca70*/  IMAD.MOV.U32 R24, RZ, RZ, RZ ;  /* 0x000000ffff187224 */ /* 0x004fe200078e00ff */
[----:B------:R-:W-:Y:S02]  /*ca80*/  F2FP.F16.F32.PACK_AB R131, R135, R134 ;  /* 0x000000868783723e */ /* 0x000fe400000000ff */
[----:B------:R-:W-:Y:S02]  /*ca90*/  F2FP.F16.F32.PACK_AB R137, R139, R138 ;  /* 0x0000008a8b89723e */ /* 0x000fe400000000ff */
[----:B------:R-:W-:Y:S01]  /*caa0*/  F2FP.F16.F32.PACK_AB R144, R145, R144 ;  /* 0x000000909190723e */ /* 0x000fe200000000ff */
[----:B------:R1:W-:Y:S01]  /*cab0*/  STSM.16.M88.4 [R0], R128 ;  /* 0x0000008000007844 */ /* 0x0003e20000000200 */
[----:B------:R-:W-:Y:S02]  /*cac0*/  F2FP.F16.F32.PACK_AB R138, R141, R140 ;  /* 0x0000008c8d8a723e */ /* 0x000fe400000000ff */
[----:B------:R-:W-:-:S02]  /*cad0*/  F2FP.F16.F32.PACK_AB R139, R143, R142 ;  /* 0x0000008e8f8b723e */ /* 0x000fc400000000ff */
[----:B------:R-:W-:Y:S02]  /*cae0*/  F2FP.F16.F32.PACK_AB R145, R147, R146 ;  /* 0x000000929391723e */ /* 0x000fe400000000ff */
[----:B------:R-:W-:Y:S01]  /*caf0*/  MOV R44, R44 ;  /* 0x0000002c002c7202 */ /* 0x000fe20000000f00 */
[----:B------:R-:W-:Y:S01]  /*cb00*/  STSM.16.M88.4 [R38], R136 ;  /* 0x0000008826007844 */ /* 0x000fe20000000200 */
[----:B------:R-:W-:Y:S02]  /*cb10*/  F2FP.F16.F32.PACK_AB R146, R149, R148 ;  /* 0x000000949592723e */ /* 0x000fe400000000ff */
[----:B------:R-:W-:Y:S02]  /*cb20*/  F2FP.F16.F32.PACK_AB R147, R151, R150 ;  /* 0x000000969793723e */ /* 0x000fe400000000ff */
[----:B------:R-:W-:Y:S02]  /*cb30*/  ISETP.NE.AND.EX P0, PT, RZ, UR5, PT, P0 ;  /* 0x00000005ff007c0c */ /* 0x000fe4000bf05300 */
[----:B------:R-:W-:Y:S01]  /*cb40*/  IADD3.X R11, R200, UR5, RZ, P1, !PT ;  /* 0x00000005c80b7c10 */ /* 0x000fe20008ffe4ff */
[----:B------:R-:W-:Y:S01]  /*cb50*/  ULDC.64 UR4, c[0x0][0xbe0] ;  /* 0x0002f80000047ab9 */ /* 0x000fe20000000a00 */
[----:B------:R2:W-:Y:S01]  /*cb60*/  STSM.16.M88.4 [R44], R144 ;  /* 0x000000902c007844 */ /* 0x0005e20000000200 */
[----:B------:R-:W-:Y:S01]  /*cb70*/  BAR.SYNC.DEFER_BLOCKING 0x1, 0x100 ;  /* 0x0044000000007b1d */ /* 0x000fe20000010000 */
[----:B------:R-:W-:-:S04]  /*cb80*/  ISETP.NE.U32.AND P6, PT, RZ, UR4, PT ;  /* 0x00000004ff007c0c */ /* 0x000fc8000bfc5070 */
[----:B------:R-:W-:-:S13]  /*cb90*/  ISETP.NE.AND.EX P6, PT, RZ, UR5, PT, P6 ;  /* 0x00000005ff007c0c */ /* 0x000fda000bfc5360 */
[----:B------:R-:W-:Y:S01]  /*cba0*/  @P6 IADD3 R6, P4, R199, UR4, RZ ;  /* 0x00000004c7066c10 */ /* 0x000fe2000ff9e0ff */
[----:B------:R-:W-:Y:S02]  /*cbb0*/  ULDC UR4, c[0x0][0xa88] ;  /* 0x0002a20000047ab9 */ /* 0x000fe40000000800 */
[----:B-1----:R-:W-:Y:S01]  /*cbc0*/  IMAD.U32 R0, RZ, RZ, UR4 ;  /* 0x00000004ff007e24 */ /* 0x002fe2000f8e00ff */
[----:B------:R-:W-:Y:S01]  /*cbd0*/  @P6 IADD3.X R7, R200, UR5, RZ, P4, !PT ;  /* 0x00000005c8076c10 */ /* 0x000fe2000a7fe4ff */
[----:B------:R1:W5:Y:S01]  /*cbe0*/  @P0 LDG.E R24, desc[UR40][R10.64] ;  /* 0x000000280a180981 */ /* 0x000362000c1e1900 */
[----:B------:R-:W-:-:S03]  /*cbf0*/  IMAD R5, R192, 0x40, R187 ;  /* 0x00000040c0057824 */ /* 0x000fc600078e02bb */
[----:B------:R1:W5:Y:S01]  /*cc00*/  @P6 LDG.E R0, desc[UR40][R6.64] ;  /* 0x0000002806006981 */ /* 0x000362000c1e1900 */
[----:B------:R-:W-:-:S03]  /*cc10*/  IMAD.WIDE R4, R5, 0x2, R36 ;  /* 0x0000000205047825 */ /* 0x000fc600078e0224 */
[C---:B------:R-:W-:Y:S02]  /*cc20*/  IADD3 R9, P1, R4.reuse, 0x1000, RZ ;  /* 0x0000100004097810 */ /* 0x040fe40007f3e0ff */
[C---:B------:R-:W-:Y:S02]  /*cc30*/  IADD3 R13, P2, R4.reuse, 0x2000, RZ ;  /* 0x00002000040d7810 */ /* 0x040fe40007f5e0ff */
[C---:B------:R-:W-:Y:S02]  /*cc40*/  IADD3 R29, P3, R4.reuse, 0x3000, RZ ;  /* 0x00003000041d7810 */ /* 0x040fe40007f7e0ff */
[----:B------:R-:W-:Y:S02]  /*cc50*/  IADD3 R33, P4, R4, 0x4000, RZ ;  /* 0x0000400004217810 */ /* 0x000fe40007f9e0ff */
[----:B------:R-:W-:Y:S02]  /*cc60*/  LOP3.LUT R8, R9, 0x380, RZ, 0xc0, !PT ;  /* 0x0000038009087812 */ /* 0x000fe400078ec0ff */
[----:B------:R-:W-:-:S02]  /*cc70*/  LOP3.LUT R12, R13, 0x380, RZ, 0xc0, !PT ;  /* 0x000003800d0c7812 */ /* 0x000fc400078ec0ff */
[----:B------:R-:W-:Y:S02]  /*cc80*/  LOP3.LUT R28, R29, 0x380, RZ, 0xc0, !PT ;  /* 0x000003801d1c7812 */ /* 0x000fe400078ec0ff */
[----:B------:R-:W-:Y:S02]  /*cc90*/  LOP3.LUT R32, R33, 0x380, RZ, 0xc0, !PT ;  /* 0x0000038021207812 */ /* 0x000fe400078ec0ff */
[----:B------:R-:W-:Y:S02]  /*cca0*/  SHF.R.U64 R8, R8, 0x3, RZ ;  /* 0x0000000308087819 */ /* 0x000fe400000012ff */
[----:B------:R-:W-:Y:S02]  /*ccb0*/  SHF.R.U64 R12, R12, 0x3, RZ ;  /* 0x000000030c0c7819 */ /* 0x000fe400000012ff */
[----:B------:R-:W-:Y:S02]  /*ccc0*/  SHF.R.U64 R28, R28, 0x3, RZ ;  /* 0x000000031c1c7819 */ /* 0x000fe400000012ff */
[----:B------:R-:W-:-:S02]  /*ccd0*/  SHF.R.U64 R32, R32, 0x3, RZ ;  /* 0x0000000320207819 */ /* 0x000fc400000012ff */
[----:B------:R-:W-:Y:S02]  /*cce0*/  IADD3 R37, P5, R4, 0x5000, RZ ;  /* 0x0000500004257810 */ /* 0x000fe40007fbe0ff */
[----:B------:R-:W-:Y:S01]  /*ccf0*/  LOP3.LUT R8, R8, R9, RZ, 0x3c, !PT ;  /* 0x0000000908087212 */ /* 0x000fe200078e3cff */
[--C-:B------:R-:W-:Y:S01]  /*cd00*/  IMAD.X R9, RZ, RZ, R5.reuse, P1 ;  /* 0x000000ffff097224 */ /* 0x100fe200008e0605 */
[----:B------:R-:W-:Y:S02]  /*cd10*/  LOP3.LUT R12, R12, R13, RZ, 0x3c, !PT ;  /* 0x0000000d0c0c7212 */ /* 0x000fe400078e3cff */
[----:B------:R-:W-:Y:S01]  /*cd20*/  LOP3.LUT R28, R28, R29, RZ, 0x3c, !PT ;  /* 0x0000001d1c1c7212 */ /* 0x000fe200078e3cff */
[--C-:B------:R-:W-:Y:S01]  /*cd30*/  IMAD.X R29, RZ, RZ, R5.reuse, P3 ;  /* 0x000000ffff1d7224 */ /* 0x100fe200018e0605 */
[----:B------:R-:W-:Y:S01]  /*cd40*/  LOP3.LUT R32, R32, R33, RZ, 0x3c, !PT ;  /* 0x0000002120207212 */ /* 0x000fe200078e3cff */
[----:B------:R-:W-:Y:S01]  /*cd50*/  IMAD.X R33, RZ, RZ, R5, P4 ;  /* 0x000000ffff217224 */ /* 0x000fe200020e0605 */
[----:B------:R-:W-:-:S02]  /*cd60*/  P2R R14, PR, RZ, 0x20 ;  /* 0x00000020ff0e7803 */ /* 0x000fc40000000000 */
[----:B------:R-:W-:Y:S02]  /*cd70*/  IADD3.X R13, RZ, R5, RZ, P2, !PT ;  /* 0x00000005ff0d7210 */ /* 0x000fe400017fe4ff */
[C---:B------:R-:W-:Y:S02]  /*cd80*/  IADD3 R41, P1, R4.reuse, 0x6000, RZ ;  /* 0x0000600004297810 */ /* 0x040fe40007f3e0ff */
[C---:B------:R-:W-:Y:S02]  /*cd90*/  IADD3 R45, P2, R4.reuse, 0x7000, RZ ;  /* 0x00007000042d7810 */ /* 0x040fe40007f5e0ff */
[C---:B------:R-:W-:Y:S02]  /*cda0*/  IADD3 R49, P3, R4.reuse, 0x8000, RZ ;  /* 0x0000800004317810 */ /* 0x040fe40007f7e0ff */
[C---:B------:R-:W-:Y:S02]  /*cdb0*/  IADD3 R53, P4, R4.reuse, 0x9000, RZ ;  /* 0x0000900004357810 */ /* 0x040fe40007f9e0ff */
[----:B------:R-:W-:-:S02]  /*cdc0*/  IADD3 R57, P5, R4, 0xa000, RZ ;  /* 0x0000a00004397810 */ /* 0x000fc40007fbe0ff */
[----:B------:R-:W-:Y:S02]  /*cdd0*/  LOP3.LUT R36, R37, 0x380, RZ, 0xc0, !PT ;  /* 0x0000038025247812 */ /* 0x000fe400078ec0ff */
[----:B------:R-:W-:Y:S02]  /*cde0*/  LOP3.LUT R40, R41, 0x380, RZ, 0xc0, !PT ;  /* 0x0000038029287812 */ /* 0x000fe400078ec0ff */
[----:B--2---:R-:W-:Y:S02]  /*cdf0*/  LOP3.LUT R44, R45, 0x380, RZ, 0xc0, !PT ;  /* 0x000003802d2c7812 */ /* 0x004fe400078ec0ff */
        /* <DEDUP_REMOVED lines=9> */
[----:B------:R-:W-:Y:S02]  /*ce90*/  LOP3.LUT R36, R36, R37, RZ, 0x3c, !PT ;  /* 0x0000002524247212 */ /* 0x000fe400078e3cff */
[----:B------:R-:W-:Y:S02]  /*cea0*/  LOP3.LUT R40, R40, R41, RZ, 0x3c, !PT ;  /* 0x0000002928287212 */ /* 0x000fe400078e3cff */
[----:B------:R-:W-:Y:S02]  /*ceb0*/  LOP3.LUT R44, R44, R45, RZ, 0x3c, !PT ;  /* 0x0000002d2c2c7212 */ /* 0x000fe400078e3cff */
[----:B------:R-:W-:Y:S02]  /*cec0*/  LOP3.LUT R48, R48, R49, RZ, 0x3c, !PT ;  /* 0x0000003130307212 */ /* 0x000fe400078e3cff */
[----:B------:R-:W-:Y:S02]  /*ced0*/  LOP3.LUT R52, R52, R53, RZ, 0x3c, !PT ;  /* 0x0000003534347212 */ /* 0x000fe400078e3cff */
[----:B------:R-:W-:Y:S01]  /*cee0*/  LOP3.LUT R56, R56, R57, RZ, 0x3c, !PT ;  /* 0x0000003938387212 */ /* 0x000fe200078e3cff */
[----:B-1----:R-:W-:Y:S06]  /*cef0*/  @P6 BRA `(.L_x_560) ;  /* 0x0000000000106947 */ /* 0x002fec0003800000 */
[----:B------:R-:W-:Y:S05]  /*cf00*/  @!P0 BRA `(.L_x_560) ;  /* 0x00000000000c8947 */ /* 0x000fea0003800000 */
[----:B------:R-:W2:Y:S04]  /*cf10*/  LDG.E R3, desc[UR40][R10.64] ;  /* 0x000000280a037981 */ /* 0x000ea8000c1e1900 */
[----:B-----5:R-:W2:Y:S02]  /*cf20*/  LDG.E R0, desc[UR40][R10.64+0x4] ;  /* 0x000004280a007981 */ /* 0x020ea4000c1e1900 */
[----:B--2---:R-:W-:-:S07]  /*cf30*/  IADD3 R0, -R3, R0, RZ ;  /* 0x0000000003007210 */ /* 0x004fce0007ffe1ff */
.L_x_560:
[----:B------:R-:W1:Y:S01]  /*cf40*/  SHFL.IDX PT, R3, R206, RZ, 0x1f ;  /* 0x00001fffce037589 */ /* 0x000e6200000e0000 */
[----:B------:R-:W-:Y:S01]  /*cf50*/  ISETP.NE.AND P6, PT, R14, RZ, PT ;  /* 0x000000ff0e00720c */ /* 0x000fe20003fc5270 */
[--C-:B------:R-:W-:Y:S01]  /*cf60*/  IMAD.X R57, RZ, RZ, R5.reuse, P5 ;  /* 0x000000ffff397224 */ /* 0x100fe200028e0605 */
[----:B------:R-:W-:Y:S01]  /*cf70*/  IADD3.X R49, RZ, R5, RZ, P3, !PT ;  /* 0x00000005ff317210 */ /* 0x000fe20001ffe4ff */
        /* <DEDUP_REMOVED lines=8> */
[C---:B------:R-:W-:Y:S02]  /*d000*/  IADD3 R10, P4, R4.reuse, 0xf000, RZ ;  /* 0x0000f000040a7810 */ /* 0x040fe40007f9e0ff */
[----:B------:R-:W-:Y:S02]  /*d010*/  LOP3.LUT R60, R61, 0x380, RZ, 0xc0, !PT ;  /* 0x000003803d3c7812 */ /* 0x000fe400078ec0ff */
[----:B------:R-:W-:Y:S01]  /*d020*/  LOP3.LUT R64, R65, 0x380, RZ, 0xc0, !PT ;  /* 0x0000038041407812 */ /* 0x000fe200078ec0ff */
[----:B------:R-:W-:Y:S01]  /*d030*/  IMAD.X R77, RZ, RZ, R5, P4 ;  /* 0x000000ffff4d7224 */ /* 0x000fe200020e0605 */
[----:B------:R-:W-:Y:S02]  /*d040*/  LOP3.LUT R68, R69, 0x380, RZ, 0xc0, !PT ;  /* 0x0000038045447812 */ /* 0x000fe400078ec0ff */
[----:B------:R-:W-:Y:S02]  /*d050*/  LOP3.LUT R72, R73, 0x380, RZ, 0xc0, !PT ;  /* 0x0000038049487812 */ /* 0x000fe400078ec0ff */
[----:B------:R-:W-:-:S02]  /*d060*/  LOP3.LUT R7, R4, 0x380, RZ, 0xc0, !PT ;  /* 0x0000038004077812 */ /* 0x000fc400078ec0ff */
[----:B-1----:R-:W-:Y:S02]  /*d070*/  ISETP.NE.AND P5, PT, R3, RZ, PT ;  /* 0x000000ff0300720c */ /* 0x002fe40003fa5270 */
[----:B------:R-:W-:Y:S02]  /*d080*/  LOP3.LUT R3, R10, 0x380, RZ, 0xc0, !PT ;  /* 0x000003800a037812 */ /* 0x000fe400078ec0ff */
[----:B------:R-:W-:Y:S02]  /*d090*/  SHF.R.U64 R60, R60, 0x3, RZ ;  /* 0x000000033c3c7819 */ /* 0x000fe400000012ff */
[----:B------:R-:W-:Y:S02]  /*d0a0*/  SHF.R.U64 R64, R64, 0x3, RZ ;  /* 0x0000000340407819 */ /* 0x000fe400000012ff */
[----:B------:R-:W-:Y:S02]  /*d0b0*/  SHF.R.U64 R68, R68, 0x3, RZ ;  /* 0x0000000344447819 */ /* 0x000fe400000012ff */
[----:B------:R-:W-:-:S02]  /*d0c0*/  SHF.R.U64 R72, R72, 0x3, RZ ;  /* 0x0000000348487819 */ /* 0x000fc400000012ff */
[----:B------:R-:W-:Y:S02]  /*d0d0*/  SHF.R.U64 R7, R7, 0x3, RZ ;  /* 0x0000000307077819 */ /* 0x000fe400000012ff */
[----:B------:R-:W-:Y:S02]  /*d0e0*/  SHF.R.U64 R3, R3, 0x3, RZ ;  /* 0x0000000303037819 */ /* 0x000fe400000012ff */
[----:B------:R-:W-:Y:S01]  /*d0f0*/  LOP3.LUT R60, R60, R61, RZ, 0x3c, !PT ;  /* 0x0000003d3c3c7212 */ /* 0x000fe200078e3cff */
[--C-:B------:R-:W-:Y:S01]  /*d100*/  IMAD.X R61, RZ, RZ, R5.reuse, P6 ;  /* 0x000000ffff3d7224 */ /* 0x100fe200030e0605 */
[----:B------:R-:W-:Y:S02]  /*d110*/  LOP3.LUT R64, R64, R65, RZ, 0x3c, !PT ;  /* 0x0000004140407212 */ /* 0x000fe400078e3cff */
[----:B------:R-:W-:Y:S01]  /*d120*/  LOP3.LUT R68, R68, R69, RZ, 0x3c, !PT ;  /* 0x0000004544447212 */ /* 0x000fe200078e3cff */
[--C-:B------:R-:W-:Y:S01]  /*d130*/  IMAD.X R69, RZ, RZ, R5.reuse, P2 ;  /* 0x000000ffff457224 */ /* 0x100fe200010e0605 */
[----:B------:R-:W-:Y:S01]  /*d140*/  LOP3.LUT R72, R72, R73, RZ, 0x3c, !PT ;  /* 0x0000004948487212 */ /* 0x000fe200078e3cff */
[----:B------:R-:W-:Y:S01]  /*d150*/  IMAD.X R73, RZ, RZ, R5, P3 ;  /* 0x000000ffff497224 */ /* 0x000fe200018e0605 */
[----:B------:R-:W-:-:S02]  /*d160*/  LOP3.LUT R6, R7, R4, RZ, 0x3c, !PT ;  /* 0x0000000407067212 */ /* 0x000fc400078e3cff */
[-C--:B------:R-:W-:Y:S02]  /*d170*/  IADD3.X R65, RZ, R5.reuse, RZ, P1, !PT ;  /* 0x00000005ff417210 */ /* 0x080fe40000ffe4ff */
[----:B------:R-:W-:Y:S02]  /*d180*/  MOV R7, R5 ;  /* 0x0000000500077202 */ /* 0x000fe40000000f00 */
[----:B------:R-:W-:Y:S02]  /*d190*/  LOP3.LUT R76, R3, R10, RZ, 0x3c, !PT ;  /* 0x0000000a034c7212 */ /* 0x000fe400078e3cff */
[----:B------:R-:W-:Y:S02]  /*d1a0*/  SHF.R.S32.HI R80, RZ, 0x1f, R198 ;  /* 0x0000001fff507819 */ /* 0x000fe400000114c6 */
[----:B------:R-:W-:Y:S02]  /*d1b0*/  SEL R83, R201, RZ, !P0 ;  /* 0x000000ffc9537207 */ /* 0x000fe40004000000 */
[----:B------:R-:W-:-:S02]  /*d1c0*/  SEL R205, R205, RZ, !P0 ;  /* 0x000000ffcdcd7207 */ /* 0x000fc40004000000 */
[----:B-----5:R-:W-:Y:S01]  /*d1d0*/  SHF.R.S32.HI R81, RZ, 0x1f, R24 ;  /* 0x0000001fff517819 */ /* 0x020fe20000011418 */
[----:B------:R-:W-:Y:S06]  /*d1e0*/  @P5 BRA `(.L_x_561) ;  /* 0x0000000000645947 */ /* 0x000fec0003800000 */
[----:B------:R-:W-:Y:S01]  /*d1f0*/  ULDC.64 UR4, c[0x0][0xb70] ;  /* 0x0002dc0000047ab9 */ /* 0x000fe20000000a00 */
[----:B------:R-:W-:Y:S01]  /*d200*/  IMAD.MOV.U32 R4, RZ, RZ, R24 ;  /* 0x000000ffff047224 */ /* 0x000fe200078e0018 */
[----:B------:R-:W-:Y:S01]  /*d210*/  IADD3 R11, -R191, RZ, RZ ;  /* 0x000000ffbf0b7210 */ /* 0x000fe20007ffe1ff */
[----:B------:R-:W-:Y:S02]  /*d220*/  IMAD R3, R80, UR4, RZ ;  /* 0x0000000450037c24 */ /* 0x000fe4000f8e02ff */
[----:B------:R-:W-:Y:S01]  /*d230*/  IMAD.MOV.U32 R5, RZ, RZ, R81 ;  /* 0x000000ffff057224 */ /* 0x000fe200078e0051 */
[----:B------:R-:W-:Y:S01]  /*d240*/  ISETP.NE.AND P0, PT, R190, R11, PT ;  /* 0x0000000bbe00720c */ /* 0x000fe20003f05270 */
[C---:B------:R-:W-:Y:S02]  /*d250*/  IMAD R3, R198.reuse, UR5, R3 ;  /* 0x00000005c6037c24 */ /* 0x040fe4000f8e0203 */
[----:B------:R-:W-:Y:S01]  /*d260*/  IMAD.WIDE.U32 R4, R198, UR4, R4 ;  /* 0x00000004c6047c25 */ /* 0x000fe2000f8e0004 */
[----:B------:R-:W-:-:S03]  /*d270*/  ULDC.64 UR4, c[0x0][0xb78] ;  /* 0x0002de0000047ab9 */ /* 0x000fc60000000a00 */
[----:B------:R-:W-:Y:S02]  /*d280*/  IMAD.IADD R5, R5, 0x1, R3 ;  /* 0x0000000105057824 */ /* 0x000fe400078e0203 */
[----:B------:R-:W-:Y:S02]  /*d290*/  IMAD R3, R205, UR4, RZ ;  /* 0x00000004cd037c24 */ /* 0x000fe4000f8e02ff */
[----:B------:R-:W-:Y:S02]  /*d2a0*/  IMAD R15, R203, 0x40, R188 ;  /* 0x00000040cb0f7824 */ /* 0x000fe400078e02bc */
[----:B------:R-:W-:-:S03]  /*d2b0*/  IMAD.WIDE.U32 R4, R83, UR4, R4 ;  /* 0x0000000453047c25 */ /* 0x000fc6000f8e0004 */
[----:B------:R-:W-:Y:S01]  /*d2c0*/  SHF.R.S32.HI R11, RZ, 0x1f, R15 ;  /* 0x0000001fff0b7819 */ /* 0x000fe2000001140f */
[----:B------:R-:W-:Y:S01]  /*d2d0*/  IMAD R14, R83, UR5, R3 ;  /* 0x00000005530e7c24 */ /* 0x000fe2000f8e0203 */
[C---:B------:R-:W-:Y:S01]  /*d2e0*/  IADD3 R10, P2, R15.reuse, R4, RZ ;  /* 0x000000040f0a7210 */ /* 0x040fe20007f5e0ff */
[C---:B------:R-:W-:Y:S01]  /*d2f0*/  VIADD R3, R15.reuse, 0x8 ;  /* 0x000000080f037836 */ /* 0x040fe20000000000 */
[-C--:B------:R-:W-:Y:S01]  /*d300*/  ISETP.GE.OR P1, PT, R15, R0.reuse, P0 ;  /* 0x000000000f00720c */ /* 0x080fe20000726670 */
[----:B------:R-:W-:Y:S01]  /*d310*/  ULDC.64 UR4, c[0x0][0xb40] ;  /* 0x0002d00000047ab9 */ /* 0x000fe20000000a00 */
[----:B------:R-:W-:Y:S02]  /*d320*/  IADD3.X R11, R11, R5, R14, P2, !PT ;  /* 0x000000050b0b7210 */ /* 0x000fe400017fe40e */
[----:B------:R-:W-:Y:S02]  /*d330*/  ISETP.GE.OR P0, PT, R3, R0, P0 ;  /* 0x000000000300720c */ /* 0x000fe40000706670 */
[----:B------:R-:W-:-:S04]  /*d340*/  LEA R4, P2, R10, UR4, 0x2 ;  /* 0x000000040a047c11 */ /* 0x000fc8000f8410ff */
[----:B------:R-:W-:-:S05]  /*d350*/  LEA.HI.X R5, R10, UR5, R11, 0x2, P2 ;  /* 0x000000050a057c11 */ /* 0x000fca00090f140b */
[----:B------:R1:W-:Y:S04]  /*d360*/  @!P1 STG.E desc[UR40][R4.64], R21 ;  /* 0x0000001504009986 */ /* 0x0003e8000c101928 */
[----:B------:R1:W-:Y:S02]  /*d370*/  @!P0 STG.E desc[UR40][R4.64+0x20], R20 ;  /* 0x0000201404008986 */ /* 0x0003e4000c101928 */
.L_x_561:
[----:B------:R-:W2:Y:S01]  /*d380*/  LDC R90, c[0x0][0xa8c] ;  /* 0x0002a300ff5a7b82 */ /* 0x000ea20000000800 */
[----:B------:R-:W-:Y:S01]  /*d390*/  ULDC.64 UR4, c[0x0][0xaa0] ;  /* 0x0002a80000047ab9 */ /* 0x000fe20000000a00 */
[--C-:B-1----:R-:W-:Y:S01]  /*d3a0*/  SHF.R.S32.HI R21, RZ, 0x1f, R187.reuse ;  /* 0x0000001fff157819 */ /* 0x102fe200000114bb */
[----:B------:R-:W-:Y:S01]  /*d3b0*/  IMAD R3, R81, UR4, RZ ;  /* 0x0000000451037c24 */ /* 0x000fe2000f8e02ff */
[----:B------:R-:W5:Y:S01]  /*d3c0*/  LD.E.128 R4, desc[UR40][R6.64] ;  /* 0x0000002806047980 */ /* 0x000f62000c101d00 */
[----:B------:R-:W-:Y:S02]  /*d3d0*/  IMAD.MOV.U32 R20, RZ, RZ, R187 ;  /* 0x000000ffff147224 */ /* 0x000fe400078e00bb */
[C---:B------:R-:W-:Y:S01]  /*d3e0*/  IMAD R3, R24.reuse, UR5, R3 ;  /* 0x0000000518037c24 */ /* 0x040fe2000f8e0203 */
[----:B------:R-:W5:Y:S01]  /*d3f0*/  LD.E.128 R8, desc[UR40][R8.64] ;  /* 0x0000002808087980 */ /* 0x000f62000c101d00 */
[----:B------:R-:W-:Y:S01]  /*d400*/  IMAD.WIDE.U32 R20, R24, UR4, R20 ;  /* 0x0000000418147c25 */ /* 0x000fe2000f8e0014 */
[----:B------:R-:W-:-:S02]  /*d410*/  ULDC.64 UR4, c[0x0][0xae0] ;  /* 0x0002b80000047ab9 */ /* 0x000fc40000000a00 */
[----:B------:R-:W5:Y:S02]  /*d420*/  LD.E.128 R12, desc[UR40][R12.64] ;  /* 0x000000280c0c7980 */ /* 0x000f64000c101d00 */
[----:B------:R-:W-:Y:S01]  /*d430*/  IADD3 R21, R21, R3, RZ ;  /* 0x0000000315157210 */ /* 0x000fe20007ffe0ff */
[----:B------:R-:W-:Y:S01]  /*d440*/  VIADD R3, R187, 0x40 ;  /* 0x00000040bb037836 */ /* 0x000fe20000000000 */
[----:B------:R-:W5:Y:S01]  /*d450*/  LD.E.128 R28, desc[UR40][R28.64] ;  /* 0x000000281c1c7980 */ /* 0x000f62000c101d00 */
[----:B------:R-:W-:Y:S02]  /*d460*/  IMAD R81, R80, UR4, RZ ;  /* 0x0000000450517c24 */ /* 0x000fe4000f8e02ff */
[----:B------:R-:W-:Y:S01]  /*d470*/  IMAD R85, R203, -0x40, R0 ;  /* 0xffffffc0cb557824 */ /* 0x000fe200078e0200 */
[----:B------:R-:W5:Y:S01]  /*d480*/  LD.E.128 R32, desc[UR40][R32.64] ;  /* 0x0000002820207980 */ /* 0x000f62000c101d00 */
[----:B--2---:R-:W-:-:S03]  /*d490*/  ISETP.GE.AND P3, PT, R3, R90, PT ;  /* 0x0000005a0300720c */ /* 0x004fc60003f66270 */
[----:B------:R-:W5:Y:S01]  /*d4a0*/  LD.E.128 R36, desc[UR40][R36.64] ;  /* 0x0000002824247980 */ /* 0x000f62000c101d00 */
[----:B------:R-:W-:Y:S02]  /*d4b0*/  VIADD R0, R192, 0x20 ;  /* 0x00000020c0007836 */ /* 0x000fe40000000000 */
[C---:B------:R-:W-:Y:S01]  /*d4c0*/  IMAD R81, R198.reuse, UR5, R81 ;  /* 0x00000005c6517c24 */ /* 0x040fe2000f8e0251 */
[----:B------:R-:W5:Y:S01]  /*d4d0*/  LD.E.128 R40, desc[UR40][R40.64] ;  /* 0x0000002828287980 */ /* 0x000f62000c101d00 */
[----:B------:R-:W-:Y:S01]  /*d4e0*/  IMAD.WIDE.U32 R20, R198, UR4, R20 ;  /* 0x00000004c6147c25 */ /* 0x000fe2000f8e0014 */
[----:B------:R-:W-:Y:S01]  /*d4f0*/  SEL R24, RZ, 0xffffffff, P3 ;  /* 0xffffffffff187807 */ /* 0x000fe20001800000 */
[----:B------:R-:W-:Y:S01]  /*d500*/  ULDC.64 UR4, c[0x0][0xae8] ;  /* 0x0002ba0000047ab9 */ /* 0x000fe20000000a00 */
[----:B------:R-:W5:Y:S01]  /*d510*/  LD.E.128 R44, desc[UR40][R44.64] ;  /* 0x000000282c2c7980 */ /* 0x000f62000c101d00 */
[C---:B------:R-:W-:Y:S01]  /*d520*/  ISETP.GE.AND P2, PT, R187.reuse, R90, PT ;  /* 0x0000005abb00720c */ /* 0x040fe20003f46270 */
[----:B------:R-:W-:-:S02]  /*d530*/  VIADD R87, R187, 0xc0 ;  /* 0x000000c0bb577836 */ /* 0x000fc40000000000 */
[----:B------:R-:W5:Y:S01]  /*d540*/  LD.E.128 R48, desc[UR40][R48.64] ;  /* 0x0000002830307980 */ /* 0x000f62000c101d00 */
[----:B------:R-:W-:-:S03]  /*d550*/  IADD3 R86, R187, 0x80, RZ ;  /* 0x00000080bb567810 */ /* 0x000fc60007ffe0ff */
[----:B------:R-:W5:Y:S04]  /*d560*/  LD.E.128 R52, desc[UR40][R52.64] ;  /* 0x0000002834347980 */ /* 0x000f68000c101d00 */
[----:B------:R-:W5:Y:S04]  /*d570*/  LD.E.128 R56, desc[UR40][R56.64] ;  /* 0x0000002838387980 */ /* 0x000f68000c101d00 */
[----:B------:R-:W5:Y:S04]  /*d580*/  LD.E.128 R60, desc[UR40][R60.64] ;  /* 0x000000283c3c7980 */ /* 0x000f68000c101d00 */
[----:B------:R-:W5:Y:S04]  /*d590*/  LD.E.128 R64, desc[UR40][R64.64] ;  /* 0x0000002840407980 */ /* 0x000f68000c101d00 */
[----:B------:R-:W5:Y:S04]  /*d5a0*/  LD.E.128 R68, desc[UR40][R68.64] ;  /* 0x0000002844447980 */ /* 0x000f68000c101d00 */
[----:B------:R-:W5:Y:S04]  /*d5b0*/  LD.E.128 R72, desc[UR40][R72.64] ;  /* 0x0000002848487980 */ /* 0x000f68000c101d00 */
[----:B------:R-:W5:Y:S01]  /*d5c0*/  LD.E.128 R76, desc[UR40][R76.64] ;  /* 0x000000284c4c7980 */ /* 0x000f62000c101d00 */
[----:B------:R-:W-:Y:S01]  /*d5d0*/  IMAD.IADD R21, R21, 0x1, R81 ;  /* 0x0000000115157824 */ /* 0x000fe200078e0251 */
[----:B------:R-:W-:Y:S01]  /*d5e0*/  ISETP.GE.AND P0, PT, R0, R85, PT ;  /* 0x000000550000720c */ /* 0x000fe20003f06270 */
[----:B------:R-:W-:Y:S01]  /*d5f0*/  IMAD.SHL.U32 R81, R24, 0x2, RZ ;  /* 0x0000000218517824 */ /* 0x000fe200078e00ff */
[----:B------:R-:W-:Y:S01]  /*d600*/  @!PT LDS RZ, [RZ] ;  /* 0x00000000fffff984 */ /* 0x000fe20000000800 */
[----:B------:R-:W-:Y:S01]  /*d610*/  @!PT LDS RZ, [RZ] ;  /* 0x00000000fffff984 */ /* 0x000fe20000000800 */
[----:B------:R-:W-:Y:S01]  /*d620*/  @!PT LDS RZ, [RZ] ;  /* 0x00000000fffff984 */ /* 0x000fe20000000800 */
[----:B------:R-:W-:Y:S01]  /*d630*/  @!PT LDS RZ, [RZ] ;  /* 0x00000000fffff984 */ /* 0x000fe20000000800 */
[----:B------:R1:W-:Y:S06]  /*d640*/  MEMBAR.ALL.CTA ;  /* 0x0000000000007992 */ /* 0x0003ec0000008000 */
[----:B-1----:R-:W1:Y:S01]  /*d650*/  FENCE.VIEW.ASYNC.S ;  /* 0x00000000000073c6 */ /* 0x002e620000000000 */
[----:B------:R-:W-:Y:S01]  /*d660*/  SEL R0, RZ, 0x1, P2 ;  /* 0x00000001ff007807 */ /* 0x000fe20001000000 */
[C---:B------:R-:W-:Y:S01]  /*d670*/  VIADD R89, R187.reuse, 0x140 ;  /* 0x00000140bb597836 */ /* 0x040fe20000000000 */
[-C--:B------:R-:W-:Y:S01]  /*d680*/  ISETP.GE.AND P2, PT, R86, R90.reuse, PT ;  /* 0x0000005a5600720c */ /* 0x080fe20003f46270 */
[----:B------:R-:W-:Y:S01]  /*d690*/  VIADD R80, R187, 0x180 ;  /* 0x00000180bb507836 */ /* 0x000fe20000000000 */
[----:B------:R-:W-:Y:S01]  /*d6a0*/  ISETP.GE.AND P3, PT, R87, R90, PT ;  /* 0x0000005a5700720c */ /* 0x000fe20003f66270 */
[----:B------:R-:W-:Y:S01]  /*d6b0*/  VIADD R82, R187, 0x1c0 ;  /* 0x000001c0bb527836 */ /* 0x000fe20000000000 */
[----:B------:R-:W-:Y:S01]  /*d6c0*/  LOP3.LUT R0, R81, 0x2, R0, 0xe2, !PT ;  /* 0x0000000251007812 */ /* 0x000fe200078ee200 */
[----:B------:R-:W-:Y:S01]  /*d6d0*/  BSSY B1, `(.L_x_562) ;  /* 0x0000035000017945 */ /* 0x000fe20003800000 */
[----:B------:R-:W-:-:S02]  /*d6e0*/  SEL R81, RZ, 0x4, P2 ;  /* 0x00000004ff517807 */ /* 0x000fc40001000000 */
[----:B------:R-:W-:Y:S02]  /*d6f0*/  SEL R24, RZ, 0x8, P3 ;  /* 0x00000008ff187807 */ /* 0x000fe40001800000 */
[----:B------:R-:W-:Y:S02]  /*d700*/  IADD3 R88, R187, 0x100, RZ ;  /* 0x00000100bb587810 */ /* 0x000fe40007ffe0ff */
[----:B------:R-:W-:Y:S01]  /*d710*/  LOP3.LUT R24, R24, R0, R81, 0xfe, !PT ;  /* 0x0000000018187212 */ /* 0x000fe200078efe51 */
[----:B------:R-:W-:Y:S01]  /*d720*/  VIADD R0, R2, 0x28c20 ;  /* 0x00028c2002007836 */ /* 0x000fe20000000000 */
[-C--:B------:R-:W-:Y:S02]  /*d730*/  ISETP.GE.AND P2, PT, R88, R90.reuse, PT ;  /* 0x0000005a5800720c */ /* 0x080fe40003f46270 */
[-C--:B------:R-:W-:Y:S02]  /*d740*/  ISETP.GE.AND P3, PT, R89, R90.reuse, PT ;  /* 0x0000005a5900720c */ /* 0x080fe40003f66270 */
[----:B------:R-:W-:-:S02]  /*d750*/  ISETP.GE.AND P4, PT, R80, R90, PT ;  /* 0x0000005a5000720c */ /* 0x000fc40003f86270 */
[----:B------:R-:W-:Y:S02]  /*d760*/  ISETP.GE.AND P1, PT, R192, R85, PT ;  /* 0x00000055c000720c */ /* 0x000fe40003f26270 */
[----:B------:R-:W-:Y:S02]  /*d770*/  SEL R81, RZ, 0x10, P2 ;  /* 0x00000010ff517807 */ /* 0x000fe40001000000 */
[----:B------:R-:W-:Y:S02]  /*d780*/  SEL R80, RZ, 0x20, P3 ;  /* 0x00000020ff507807 */ /* 0x000fe40001800000 */
[----:B------:R-:W-:Y:S02]  /*d790*/  PRMT R0, RZ, 0x654, R0 ;  /* 0x00000654ff007816 */ /* 0x000fe40000000000 */
[----:B------:R-:W-:Y:S01]  /*d7a0*/  LOP3.LUT R81, R80, R24, R81, 0xfe, !PT ;  /* 0x0000001850517212 */ /* 0x000fe200078efe51 */
[----:B------:R-:W-:Y:S01]  /*d7b0*/  IMAD R24, R205, UR4, RZ ;  /* 0x00000004cd187c24 */ /* 0x000fe2000f8e02ff */
[----:B-1----:R1:W-:Y:S01]  /*d7c0*/  SYNCS.ARRIVE.TRANS64.RED.A1T0 RZ, [R0+URZ], RZ ;  /* 0x000000ff00ff79a7 */ /* 0x0023e2000810043f */
[----:B------:R-:W-:-:S02]  /*d7d0*/  ISETP.GE.AND P2, PT, R82, R90, PT ;  /* 0x0000005a5200720c */ /* 0x000fc40003f46270 */
[C---:B------:R-:W-:Y:S01]  /*d7e0*/  IMAD R85, R83.reuse, UR5, R24 ;  /* 0x0000000553557c24 */ /* 0x040fe2000f8e0218 */
[----:B------:R-:W-:Y:S01]  /*d7f0*/  SHF.R.S32.HI R193, RZ, 0x1f, R192 ;  /* 0x0000001fffc17819 */ /* 0x000fe200000114c0 */
[----:B------:R-:W-:Y:S01]  /*d800*/  IMAD.WIDE.U32 R82, R83, UR4, R20 ;  /* 0x0000000453527c25 */ /* 0x000fe2000f8e0014 */
[----:B------:R-:W-:Y:S02]  /*d810*/  SEL R21, RZ, 0x80, P2 ;  /* 0x00000080ff157807 */ /* 0x000fe40001000000 */
[----:B-1----:R-:W-:Y:S02]  /*d820*/  SEL R0, RZ, 0x40, P4 ;  /* 0x00000040ff007807 */ /* 0x002fe40002000000 */
[----:B------:R-:W-:Y:S02]  /*d830*/  IADD3 R91, R83, R85, RZ ;  /* 0x00000055535b7210 */ /* 0x000fe40007ffe0ff */
[----:B------:R-:W-:Y:S01]  /*d840*/  LOP3.LUT R0, R81, R0, RZ, 0xfc, !PT ;  /* 0x0000000051007212 */ /* 0x000fe200078efcff */
[----:B------:R-:W-:-:S03]  /*d850*/  IMAD.WIDE R80, R203, 0x40, R192 ;  /* 0x00000040cb507825 */ /* 0x000fc600078e02c0 */
[----:B------:R-:W-:Y:S01]  /*d860*/  LOP3.LUT R24, R0, R21, RZ, 0xfc, !PT ;  /* 0x0000001500187212 */ /* 0x000fe200078efcff */
[----:B------:R-:W-:Y:S06]  /*d870*/  @P1 BRA `(.L_x_563) ;  /* 0x0000000000681947 */ /* 0x000fec0003800000 */
[----:B------:R-:W-:Y:S01]  /*d880*/  ULDC.64 UR4, c[0x0][0xad8] ;  /* 0x0002b60000047ab9 */ /* 0x000fe20000000a00 */
[----:B------:R-:W-:Y:S01]  /*d890*/  IMAD.MOV.U32 R20, RZ, RZ, R82 ;  /* 0x000000ffff147224 */ /* 0x000fe200078e0052 */
[-C--:B------:R-:W-:Y:S01]  /*d8a0*/  ISETP.GE.AND P2, PT, R187, R90.reuse, PT ;  /* 0x0000005abb00720c */ /* 0x080fe20003f46270 */
[----:B------:R-:W-:Y:S01]  /*d8b0*/  IMAD R85, R81, UR4, RZ ;  /* 0x0000000451557c24 */ /* 0x000fe2000f8e02ff */
[-C--:B------:R-:W-:Y:S01]  /*d8c0*/  ISETP.GE.AND P3, PT, R3, R90.reuse, PT ;  /* 0x0000005a0300720c */ /* 0x080fe20003f66270 */
[----:B------:R-:W-:Y:S01]  /*d8d0*/  IMAD.MOV.U32 R21, RZ, RZ, R91 ;  /* 0x000000ffff157224 */ /* 0x000fe200078e005b */
[----:B------:R-:W-:Y:S01]  /*d8e0*/  ISETP.GE.AND P4, PT, R89, R90, PT ;  /* 0x0000005a5900720c */ /* 0x000fe20003f86270 */
[----:B------:R-:W-:Y:S01]  /*d8f0*/  IMAD R85, R80, UR5, R85 ;  /* 0x0000000550557c24 */ /* 0x000fe2000f8e0255 */
[----:B------:R-:W-:Y:S01]  /*d900*/  LOP3.LUT P5, RZ, R0, 0x40, RZ, 0xc0, !PT ;  /* 0x0000004000ff7812 */ /* 0x000fe200078ac0ff */
[----:B------:R-:W-:Y:S01]  /*d910*/  IMAD.WIDE.U32 R20, R80, UR4, R20 ;  /* 0x0000000450147c25 */ /* 0x000fe2000f8e0014 */
[----:B------:R-:W-:Y:S01]  /*d920*/  ULDC.64 UR4, c[0x0][0xa80] ;  /* 0x0002a00000047ab9 */ /* 0x000fe20000000a00 */
[----:B------:R-:W-:-:S02]  /*d930*/  LOP3.LUT P6, RZ, R24, 0x80, RZ, 0xc0, !PT ;  /* 0x0000008018ff7812 */ /* 0x000fc400078cc0ff */
[----:B------:R-:W-:Y:S01]  /*d940*/  IMAD.IADD R21, R21, 0x1, R85 ;  /* 0x0000000115157824 */ /* 0x000fe200078e0255 */
[----:B------:R-:W-:-:S04]  /*d950*/  LEA R84, P1, R20, UR4, 0x1 ;  /* 0x0000000414547c11 */ /* 0x000fc8000f8208ff */
[----:B------:R-:W-:Y:S02]  /*d960*/  LEA.HI.X R85, R20, UR5, R21, 0x1, P1 ;  /* 0x0000000514557c11 */ /* 0x000fe400088f0c15 */
[----:B------:R-:W-:-:S03]  /*d970*/  ISETP.GE.AND P1, PT, R86, R90, PT ;  /* 0x0000005a5600720c */ /* 0x000fc60003f26270 */
[----:B-----5:R1:W-:Y:S01]  /*d980*/  @!P2 STG.E.128 desc[UR40][R84.64], R4 ;  /* 0x000000045400a986 */ /* 0x0203e2000c101d28 */
[----:B------:R-:W-:-:S03]  /*d990*/  ISETP.GE.AND P2, PT, R87, R90, PT ;  /* 0x0000005a5700720c */ /* 0x000fc60003f46270 */
[----:B------:R1:W-:Y:S01]  /*d9a0*/  @!P3 STG.E.128 desc[UR40][R84.64+0x80], R12 ;  /* 0x0000800c5400b986 */ /* 0x0003e2000c101d28 */
[----:B------:R-:W-:-:S03]  /*d9b0*/  ISETP.GE.AND P3, PT, R88, R90, PT ;  /* 0x0000005a5800720c */ /* 0x000fc60003f66270 */
[----:B------:R1:W-:Y:S04]  /*d9c0*/  @!P4 STG.E.128 desc[UR40][R84.64+0x280], R56 ;  /* 0x000280385400c986 */ /* 0x0003e8000c101d28 */
[----:B------:R1:W-:Y:S04]  /*d9d0*/  @!P1 STG.E.128 desc[UR40][R84.64+0x100], R32 ;  /* 0x0001002054009986 */ /* 0x0003e8000c101d28 */
[----:B------:R1:W-:Y:S04]  /*d9e0*/  @!P2 STG.E.128 desc[UR40][R84.64+0x180], R40 ;  /* 0x000180285400a986 */ /* 0x0003e8000c101d28 */
[----:B------:R1:W-:Y:S04]  /*d9f0*/  @!P3 STG.E.128 desc[UR40][R84.64+0x200], R48 ;  /* 0x000200305400b986 */ /* 0x0003e8000c101d28 */
[----:B------:R1:W-:Y:S04]  /*da00*/  @P5 STG.E.128 desc[UR40][R84.64+0x300], R64 ;  /* 0x0003004054005986 */ /* 0x0003e8000c101d28 */
[----:B------:R1:W-:Y:S02]  /*da10*/  @P6 STG.E.128 desc[UR40][R84.64+0x380], R72 ;  /* 0x0003804854006986 */ /* 0x0003e4000c101d28 */
.L_x_563:
[----:B------:R-:W-:Y:S05]  /*da20*/  BSYNC B1 ;  /* 0x0000000000017941 */ /* 0x000fea0003800000 */
.L_x_562:
[----:B------:R-:W-:Y:S05]  /*da30*/  @P0 BRA `(.L_x_564) ;  /* 0x0000000c00040947 */ /* 0x000fea0003800000 */
[----:B-1---5:R-:W-:Y:S01]  /*da40*/  IADD3 R7, P0, R80, 0x20, RZ ;  /* 0x0000002050077810 */ /* 0x022fe20007f1e0ff */
[----:B------:R-:W-:Y:S01]  /*da50*/  ULDC.64 UR4, c[0x0][0xad8] ;  /* 0x0002b60000047ab9 */ /* 0x000fe20000000a00 */
[----:B------:R-:W-:Y:S01]  /*da60*/  IMAD.MOV.U32 R4, RZ, RZ, R82 ;  /* 0x000000ffff047224 */ /* 0x000fe200078e0052 */
[-C--:B------:R-:W-:Y:S01]  /*da70*/  ISETP.GE.AND P4, PT, R3, R90.reuse, PT ;  /* 0x0000005a0300720c */ /* 0x080fe20003f86270 */
[----:B------:R-:W-:Y:S01]  /*da80*/  IMAD.MOV.U32 R5, RZ, RZ, R91 ;  /* 0x000000ffff057224 */ /* 0x000fe200078e005b */
[----:B------:R-:W-:Y:S02]  /*da90*/  IADD3.X R80, RZ, R81, RZ, P0, !PT ;  /* 0x00000051ff507210 */ /* 0x000fe400007fe4ff */
[-C--:B------:R-:W-:Y:S01]  /*daa0*/  ISETP.GE.AND P3, PT, R86, R90.reuse, PT ;  /* 0x0000005a5600720c */ /* 0x080fe20003f66270 */
[----:B------:R-:W-:Y:S01]  /*dab0*/  IMAD.WIDE.U32 R4, R7, UR4, R4 ;  /* 0x0000000407047c25 */ /* 0x000fe2000f8e0004 */
[-C--:B------:R-:W-:Y:S02]  /*dac0*/  ISETP.GE.AND P5, PT, R187, R90.reuse, PT ;  /* 0x0000005abb00720c */ /* 0x080fe40003fa6270 */
[-C--:B------:R-:W-:Y:S01]  /*dad0*/  ISETP.GE.AND P2, PT, R87, R90.reuse, PT ;  /* 0x0000005a5700720c */ /* 0x080fe20003f46270 */
[----:B------:R-:W-:Y:S01]  /*dae0*/  IMAD R80, R80, UR4, RZ ;  /* 0x0000000450507c24 */ /* 0x000fe2000f8e02ff */
[----:B------:R-:W-:-:S02]  /*daf0*/  ISETP.GE.AND P1, PT, R88, R90, PT ;  /* 0x0000005a5800720c */ /* 0x000fc40003f26270 */
[----:B------:R-:W-:Y:S01]  /*db00*/  ISETP.GE.AND P0, PT, R89, R90, PT ;  /* 0x0000005a5900720c */ /* 0x000fe20003f06270 */
        /* <DEDUP_REMOVED lines=17> */
.L_x_559:
[----:B------:R-:W-:Y:S01]  /*dc20*/  ULDC.64 UR4, c[0x0][0xbd8] ;  /* 0x0002f60000047ab9 */ /* 0x000fe20000000a00 */
[----:B------:R-:W-:Y:S01]  /*dc30*/  MOV R3, RZ ;  /* 0x000000ff00037202 */ /* 0x000fe20000000f00 */
[----:B------:R-:W2:Y:S01]  /*dc40*/  LDC R12, c[0x0][0xa8c] ;  /* 0x0002a300ff0c7b82 */ /* 0x000ea20000000800 */
[----:B------:R-:W-:Y:S02]  /*dc50*/  ISETP.NE.U32.AND P0, PT, RZ, UR4, PT ;  /* 0x00000004ff007c0c */ /* 0x000fe4000bf05070 */
[----:B------:R-:W-:Y:S02]  /*dc60*/  IADD3 R4, P1, R199, UR4, RZ ;  /* 0x00000004c7047c10 */ /* 0x000fe4000ff3e0ff */
[----:B------:R-:W-:Y:S02]  /*dc70*/  ISETP.NE.AND.EX P0, PT, RZ, UR5, PT, P0 ;  /* 0x00000005ff007c0c */ /* 0x000fe4000bf05300 */
[----:B------:R-:W-:Y:S01]  /*dc80*/  IADD3.X R5, R200, UR5, RZ, P1, !PT ;  /* 0x00000005c8057c10 */ /* 0x000fe20008ffe4ff */
[----:B------:R-:W-:-:S02]  /*dc90*/  ULDC.64 UR4, c[0x0][0xbe0] ;  /* 0x0002f80000047ab9 */ /* 0x000fc40000000a00 */
[----:B------:R-:W-:-:S04]  /*dca0*/  ISETP.NE.U32.AND P1, PT, RZ, UR4, PT ;  /* 0x00000004ff007c0c */ /* 0x000fc8000bf25070 */
[----:B------:R-:W-:-:S04]  /*dcb0*/  ISETP.NE.AND.EX P1, PT, RZ, UR5, PT, P1 ;  /* 0x00000005ff007c0c */ /* 0x000fc8000bf25310 */
[----:B------:R3:W5:Y:S09]  /*dcc0*/  @P0 LDG.E R3, desc[UR40][R4.64] ;  /* 0x0000002804030981 */ /* 0x000772000c1e1900 */
[----:B------:R-:W-:Y:S01]  /*dcd0*/  @P1 IADD3 R6, P2, R199, UR4, RZ ;  /* 0x00000004c7061c10 */ /* 0x000fe2000ff5e0ff */
[----:B------:R-:W-:-:S02]  /*dce0*/  ULDC UR4, c[0x0][0xa88] ;  /* 0x0002a20000047ab9 */ /* 0x000fc40000000800 */
[----:B------:R-:W-:Y:S01]  /*dcf0*/  IMAD.U32 R0, RZ, RZ, UR4 ;  /* 0x00000004ff007e24 */ /* 0x000fe2000f8e00ff */
[----:B------:R-:W-:-:S05]  /*dd00*/  @P1 IADD3.X R7, R200, UR5, RZ, P2, !PT ;  /* 0x00000005c8071c10 */ /* 0x000fca00097fe4ff */
[----:B------:R3:W5:Y:S01]  /*dd10*/  @P1 LDG.E R0, desc[UR40][R6.64] ;  /* 0x0000002806001981 */ /* 0x000762000c1e1900 */
[----:B------:R-:W-:Y:S01]  /*dd20*/  ISETP.GE.AND P2, PT, R214, 0x40, PT ;  /* 0x00000040d600780c */ /* 0x000fe20003f46270 */
[----:B------:R-:W-:-:S12]  /*dd30*/  @P1 BRA `(.L_x_565) ;  /* 0x0000000000101947 */ /* 0x000fd80003800000 */
[----:B------:R-:W-:Y:S05]  /*dd40*/  @!P0 BRA `(.L_x_565) ;  /* 0x00000000000c8947 */ /* 0x000fea0003800000 */
[----:B---3--:R-:W3:Y:S04]  /*dd50*/  LDG.E R7, desc[UR40][R4.64] ;  /* 0x0000002804077981 */ /* 0x008ee8000c1e1900 */
[----:B-----5:R-:W3:Y:S02]  /*dd60*/  LDG.E R0, desc[UR40][R4.64+0x4] ;  /* 0x0000042804007981 */ /* 0x020ee4000c1e1900 */
[----:B---3--:R-:W-:-:S07]  /*dd70*/  IMAD.IADD R0, R0, 0x1, -R7 ;  /* 0x0000000100007824 */ /* 0x008fce00078e0a07 */
.L_x_565:
[----:B------:R-:W-:Y:S01]  /*dd80*/  BSSY B1, `(.L_x_566) ;  /* 0x000001d000017945 */ /* 0x000fe20003800000 */
[----:B------:R-:W-:Y:S02]  /*dd90*/  SHF.R.S32.HI R9, RZ, 0x1f, R198 ;  /* 0x0000001fff097819 */ /* 0x000fe400000114c6 */
[----:B------:R-:W-:Y:S02]  /*dda0*/  SHF.R.S32.HI R10, RZ, 0x1f, R187 ;  /* 0x0000001fff0a7819 */ /* 0x000fe400000114bb */
[----:B------:R-:W-:Y:S02]  /*ddb0*/  SEL R201, R201, RZ, !P0 ;  /* 0x000000ffc9c97207 */ /* 0x000fe40004000000 */
[----:B------:R-:W-:Y:S02]  /*ddc0*/  SEL R205, R205, RZ, !P0 ;  /* 0x000000ffcdcd7207 */ /* 0x000fe40004000000 */
[----:B-----5:R-:W-:Y:S01]  /*ddd0*/  SHF.R.S32.HI R8, RZ, 0x1f, R3 ;  /* 0x0000001fff087819 */ /* 0x020fe20000011403 */
[----:B------:R-:W-:Y:S06]  /*dde0*/  @P2 BRA `(.L_x_567) ;  /* 0x0000000000582947 */ /* 0x000fec0003800000 */
[----:B---3--:R-:W3:Y:S02]  /*ddf0*/  S2R R4, SR_TID.X ;  /* 0x0000000000047919 */ /* 0x008ee40000002100 */
[----:B---3--:R-:W-:-:S05]  /*de00*/  IMAD R4, R203, 0x40, R4 ;  /* 0x00000040cb047824 */ /* 0x008fca00078e0204 */
[----:B------:R-:W-:-:S04]  /*de10*/  IADD3 R5, R4, -0x80, RZ ;  /* 0xffffff8004057810 */ /* 0x000fc80007ffe0ff */
[----:B------:R-:W-:-:S13]  /*de20*/  ISETP.GE.AND P0, PT, R5, R0, PT ;  /* 0x000000000500720c */ /* 0x000fda0003f06270 */
[----:B------:R-:W-:Y:S05]  /*de30*/  @P0 BRA `(.L_x_567) ;  /* 0x0000000000440947 */ /* 0x000fea0003800000 */
[----:B------:R-:W-:Y:S01]  /*de40*/  IADD3 R4, P0, R5, R3, RZ ;  /* 0x0000000305047210 */ /* 0x000fe20007f1e0ff */
[----:B------:R-:W-:Y:S02]  /*de50*/  ULDC.64 UR4, c[0x0][0xb70] ;  /* 0x0002dc0000047ab9 */ /* 0x000fe40000000a00 */
[----:B------:R-:W-:Y:S01]  /*de60*/  IMAD R7, R9, UR4, RZ ;  /* 0x0000000409077c24 */ /* 0x000fe2000f8e02ff */
[----:B------:R-:W-:-:S03]  /*de70*/  LEA.HI.X.SX32 R5, R5, R8, 0x1, P0 ;  /* 0x0000000805057211 */ /* 0x000fc600000f0eff */
[C---:B------:R-:W-:Y:S02]  /*de80*/  IMAD R7, R198.reuse, UR5, R7 ;  /* 0x00000005c6077c24 */ /* 0x040fe4000f8e0207 */
[----:B------:R-:W-:Y:S01]  /*de90*/  IMAD.WIDE.U32 R4, R198, UR4, R4 ;  /* 0x00000004c6047c25 */ /* 0x000fe2000f8e0004 */
[----:B------:R-:W-:-:S03]  /*dea0*/  ULDC.64 UR4, c[0x0][0xb78] ;  /* 0x0002de0000047ab9 */ /* 0x000fc60000000a00 */
[----:B------:R-:W-:Y:S02]  /*deb0*/  IMAD R6, R205, UR4, RZ ;  /* 0x00000004cd067c24 */ /* 0x000fe4000f8e02ff */
[----:B------:R-:W-:Y:S02]  /*dec0*/  IMAD.IADD R5, R5, 0x1, R7 ;  /* 0x0000000105057824 */ /* 0x000fe400078e0207 */
[C---:B------:R-:W-:Y:S02]  /*ded0*/  IMAD R7, R201.reuse, UR5, R6 ;  /* 0x00000005c9077c24 */ /* 0x040fe4000f8e0206 */
[----:B------:R-:W-:Y:S01]  /*dee0*/  IMAD.WIDE.U32 R4, R201, UR4, R4 ;  /* 0x00000004c9047c25 */ /* 0x000fe2000f8e0004 */
[----:B------:R-:W-:-:S03]  /*def0*/  ULDC.64 UR4, c[0x0][0xb40] ;  /* 0x0002d00000047ab9 */ /* 0x000fc60000000a00 */
[----:B------:R-:W-:Y:S01]  /*df00*/  IMAD.IADD R5, R5, 0x1, R7 ;  /* 0x0000000105057824 */ /* 0x000fe200078e0207 */
[----:B------:R-:W-:-:S04]  /*df10*/  LEA R6, P0, R4, UR4, 0x2 ;  /* 0x0000000404067c11 */ /* 0x000fc8000f8010ff */
[----:B------:R-:W-:Y:S01]  /*df20*/  LEA.HI.X R7, R4, UR5, R5, 0x2, P0 ;  /* 0x0000000504077c11 */ /* 0x000fe200080f1405 */
[----:B------:R-:W-:-:S05]  /*df30*/  IMAD.MOV.U32 R5, RZ, RZ, -0x800000 ;  /* 0xff800000ff057424 */ /* 0x000fca00078e00ff */
[----:B------:R4:W-:Y:S03]  /*df40*/  STG.E desc[UR40][R6.64], R5 ;  /* 0x0000000506007986 */ /* 0x0009e6000c101928 */
.L_x_567:
[----:B------:R-:W-:Y:S05]  /*df50*/  BSYNC B1 ;  /* 0x0000000000017941 */ /* 0x000fea0003800000 */
.L_x_566:
[----:B------:R-:W-:Y:S01]  /*df60*/  ULDC.64 UR4, c[0x0][0xaa0] ;  /* 0x0002a80000047ab9 */ /* 0x000fe20000000a00 */
[----:B---3--:R-:W-:Y:S01]  /*df70*/  MOV R4, R187 ;  /* 0x000000bb00047202 */ /* 0x008fe20000000f00 */
[----:B----4-:R-:W-:Y:S01]  /*df80*/  IMAD.MOV.U32 R5, RZ, RZ, R10 ;  /* 0x000000ffff057224 */ /* 0x010fe200078e000a */
[CC--:B--2---:R-:W-:Y:S01]  /*df90*/  ISETP.GE.AND P2, PT, R187.reuse, R12.reuse, PT ;  /* 0x0000000cbb00720c */ /* 0x0c4fe20003f46270 */
[----:B------:R-:W-:Y:S01]  /*dfa0*/  IMAD R6, R8, UR4, RZ ;  /* 0x0000000408067c24 */ /* 0x000fe2000f8e02ff */
[C---:B------:R-:W-:Y:S01]  /*dfb0*/  IADD3 R21, R187.reuse, 0xc0, RZ ;  /* 0x000000c0bb157810 */ /* 0x040fe20007ffe0ff */
[----:B------:R-:W-:Y:S01]  /*dfc0*/  VIADD R13, R187, 0x40 ;  /* 0x00000040bb0d7836 */ /* 0x000fe20000000000 */
[----:B------:R-:W-:Y:S01]  /*dfd0*/  BSSY B1, `(.L_x_568) ;  /* 0x000004a000017945 */ /* 0x000fe20003800000 */
[----:B------:R-:W-:Y:S01]  /*dfe0*/  IMAD.WIDE.U32 R4, R3, UR4, R4 ;  /* 0x0000000403047c25 */ /* 0x000fe2000f8e0004 */
[-C--:B------:R-:W-:Y:S02]  /*dff0*/  ISETP.GE.AND P3, PT, R21, R12.reuse, PT ;  /* 0x0000000c1500720c */ /* 0x080fe40003f66270 */
[----:B------:R-:W-:Y:S01]  /*e000*/  ISETP.GE.AND P0, PT, R13, R12, PT ;  /* 0x0000000c0d00720c */ /* 0x000fe20003f06270 */
[----:B------:R-:W-:Y:S01]  /*e010*/  IMAD R3, R3, UR5, R6 ;  /* 0x0000000503037c24 */ /* 0x000fe2000f8e0206 */
[----:B------:R-:W-:Y:S01]  /*e020*/  ULDC.64 UR4, c[0x0][0xae0] ;  /* 0x0002b80000047ab9 */ /* 0x000fe20000000a00 */
[----:B------:R-:W-:Y:S01]  /*e030*/  VIADD R15, R187, 0x80 ;  /* 0x00000080bb0f7836 */ /* 0x000fe20000000000 */
[----:B------:R-:W-:Y:S01]  /*e040*/  SEL R6, RZ, 0xffffffff, P0 ;  /* 0xffffffffff067807 */ /* 0x000fe20000000000 */
[----:B------:R-:W-:-:S02]  /*e050*/  IMAD.IADD R5, R5, 0x1, R3 ;  /* 0x0000000105057824 */ /* 0x000fc400078e0203 */
[----:B------:R-:W-:Y:S01]  /*e060*/  IMAD R3, R203, -0x40, R0 ;  /* 0xffffffc0cb037824 */ /* 0x000fe200078e0200 */
[----:B------:R-:W-:Y:S01]  /*e070*/  IADD3 R0, R192, 0x20, RZ ;  /* 0x00000020c0007810 */ /* 0x000fe20007ffe0ff */
[----:B------:R-:W-:Y:S01]  /*e080*/  IMAD R7, R9, UR4, RZ ;  /* 0x0000000409077c24 */ /* 0x000fe2000f8e02ff */
[----:B------:R-:W-:Y:S01]  /*e090*/  IADD3 R9, R187, 0x1c0, RZ ;  /* 0x000001c0bb097810 */ /* 0x000fe20007ffe0ff */
[----:B------:R-:W-:Y:S01]  /*e0a0*/  IMAD.WIDE.U32 R4, R198, UR4, R4 ;  /* 0x00000004c6047c25 */ /* 0x000fe2000f8e0004 */
[-C--:B------:R-:W-:Y:S02]  /*e0b0*/  ISETP.GE.AND P0, PT, R0, R3.reuse, PT ;  /* 0x000000030000720c */ /* 0x080fe40003f06270 */
[----:B------:R-:W-:Y:S01]  /*e0c0*/  ISETP.GE.AND P1, PT, R192, R3, PT ;  /* 0x00000003c000720c */ /* 0x000fe20003f26270 */
[----:B------:R-:W-:Y:S01]  /*e0d0*/  IMAD R7, R198, UR5, R7 ;  /* 0x00000005c6077c24 */ /* 0x000fe2000f8e0207 */
[----:B------:R-:W-:Y:S01]  /*e0e0*/  SEL R0, RZ, 0x1, P2 ;  /* 0x00000001ff007807 */ /* 0x000fe20001000000 */
[----:B------:R-:W-:Y:S01]  /*e0f0*/  IMAD.SHL.U32 R3, R6, 0x2, RZ ;  /* 0x0000000206037824 */ /* 0x000fe200078e00ff */
[-C--:B------:R-:W-:Y:S01]  /*e100*/  ISETP.GE.AND P2, PT, R15, R12.reuse, PT ;  /* 0x0000000c0f00720c */ /* 0x080fe20003f46270 */
[C---:B------:R-:W-:Y:S01]  /*e110*/  VIADD R29, R187.reuse, 0x100 ;  /* 0x00000100bb1d7836 */ /* 0x040fe20000000000 */
[----:B------:R-:W-:Y:S01]  /*e120*/  SEL R6, RZ, 0x8, P3 ;  /* 0x00000008ff067807 */ /* 0x000fe20001800000 */
[----:B------:R-:W-:Y:S01]  /*e130*/  VIADD R31, R187, 0x140 ;  /* 0x00000140bb1f7836 */ /* 0x000fe20000000000 */
[----:B------:R-:W-:Y:S01]  /*e140*/  LOP3.LUT R0, R3, 0x2, R0, 0xe2, !PT ;  /* 0x0000000203007812 */ /* 0x000fe200078ee200 */
[----:B------:R-:W-:Y:S01]  /*e150*/  IMAD.IADD R5, R5, 0x1, R7 ;  /* 0x0000000105057824 */ /* 0x000fe200078e0207 */
[----:B------:R-:W-:Y:S01]  /*e160*/  SEL R3, RZ, 0x4, P2 ;  /* 0x00000004ff037807 */ /* 0x000fe20001000000 */
[----:B------:R-:W-:Y:S01]  /*e170*/  VIADD R7, R187, 0x180 ;  /* 0x00000180bb077836 */ /* 0x000fe20000000000 */
[-C--:B------:R-:W-:Y:S01]  /*e180*/  ISETP.GE.AND P2, PT, R29, R12.reuse, PT ;  /* 0x0000000c1d00720c */ /* 0x080fe20003f46270 */
[----:B------:R-:W-:Y:S01]  /*e190*/  ULDC.64 UR4, c[0x0][0xae8] ;  /* 0x0002ba0000047ab9 */ /* 0x000fe20000000a00 */
[----:B------:R-:W-:-:S02]  /*e1a0*/  ISETP.GE.AND P3, PT, R31, R12, PT ;  /* 0x0000000c1f00720c */ /* 0x000fc40003f66270 */
[----:B------:R-:W-:Y:S02]  /*e1b0*/  ISETP.GE.AND P4, PT, R7, R12, PT ;  /* 0x0000000c0700720c */ /* 0x000fe40003f86270 */
[----:B------:R-:W-:Y:S01]  /*e1c0*/  LOP3.LUT R3, R6, R0, R3, 0xfe, !PT ;  /* 0x0000000006037212 */ /* 0x000fe200078efe03 */
[----:B------:R-:W-:Y:S01]  /*e1d0*/  IMAD R0, R205, UR4, RZ ;  /* 0x00000004cd007c24 */ /* 0x000fe2000f8e02ff */
[----:B------:R-:W-:Y:S02]  /*e1e0*/  SEL R6, RZ, 0x10, P2 ;  /* 0x00000010ff067807 */ /* 0x000fe40001000000 */
[----:B------:R-:W-:Y:S02]  /*e1f0*/  SEL R7, RZ, 0x20, P3 ;  /* 0x00000020ff077807 */ /* 0x000fe40001800000 */
[----:B------:R-:W-:Y:S02]  /*e200*/  SEL R8, RZ, 0x40, P4 ;  /* 0x00000040ff087807 */ /* 0x000fe40002000000 */
[----:B------:R-:W-:Y:S01]  /*e210*/  LOP3.LUT R11, R7, R3, R6, 0xfe, !PT ;  /* 0x00000003070b7212 */ /* 0x000fe200078efe06 */
[----:B------:R-:W-:Y:S01]  /*e220*/  IMAD R3, R201, UR5, R0 ;  /* 0x00000005c9037c24 */ /* 0x000fe2000f8e0200 */
[----:B------:R-:W-:Y:S01]  /*e230*/  ISETP.GE.AND P2, PT, R9, R12, PT ;  /* 0x0000000c0900720c */ /* 0x000fe20003f46270 */
[----:B------:R-:W-:Y:S01]  /*e240*/  IMAD.WIDE.U32 R6, R201, UR4, R4 ;  /* 0x00000004c9067c25 */ /* 0x000fe2000f8e0004 */
[----:B------:R-:W-:-:S02]  /*e250*/  SHF.R.S32.HI R9, RZ, 0x1f, R192 ;  /* 0x0000001fff097819 */ /* 0x000fc400000114c0 */
[----:B------:R-:W-:Y:S01]  /*e260*/  LOP3.LUT R33, R11, R8, RZ, 0xfc, !PT ;  /* 0x000000080b217212 */ /* 0x000fe200078efcff */
[----:B------:R-:W-:Y:S01]  /*e270*/  IMAD.MOV.U32 R8, RZ, RZ, R192 ;  /* 0x000000ffff087224 */ /* 0x000fe200078e00c0 */
[----:B------:R-:W-:Y:S01]  /*e280*/  SEL R0, RZ, 0x80, P2 ;  /* 0x00000080ff007807 */ /* 0x000fe20001000000 */
[----:B------:R-:W-:Y:S02]  /*e290*/  IMAD.IADD R11, R7, 0x1, R3 ;  /* 0x00000001070b7824 */ /* 0x000fe400078e0203 */
[----:B------:R-:W-:Y:S01]  /*e2a0*/  IMAD.WIDE R8, R203, 0x40, R8 ;  /* 0x00000040cb087825 */ /* 0x000fe200078e0208 */
[----:B------:R-:W-:Y:S01]  /*e2b0*/  LOP3.LUT R0, R33, R0, RZ, 0xfc, !PT ;  /* 0x0000000021007212 */ /* 0x000fe200078efcff */
[----:B------:R-:W-:Y:S06]  /*e2c0*/  @P1 BRA `(.L_x_569) ;  /* 0x0000000000681947 */ /* 0x000fec0003800000 */
[----:B------:R-:W-:Y:S01]  /*e2d0*/  ULDC.64 UR4, c[0x0][0xad8] ;  /* 0x0002b60000047ab9 */ /* 0x000fe20000000a00 */
[----:B------:R-:W-:Y:S01]  /*e2e0*/  MOV R5, R11 ;  /* 0x0000000b00057202 */ /* 0x000fe20000000f00 */
[----:B------:R-:W-:Y:S01]  /*e2f0*/  IMAD R3, R9, UR4, RZ ;  /* 0x0000000409037c24 */ /* 0x000fe2000f8e02ff */
[-C--:B------:R-:W-:Y:S01]  /*e300*/  ISETP.GE.AND P6, PT, R187, R12.reuse, PT ;  /* 0x0000000cbb00720c */ /* 0x080fe20003fc6270 */
[----:B------:R-:W-:Y:S01]  /*e310*/  IMAD.MOV.U32 R4, RZ, RZ, R6 ;  /* 0x000000ffff047224 */ /* 0x000fe200078e0006 */
[-C--:B------:R-:W-:Y:S01]  /*e320*/  ISETP.GE.AND P5, PT, R13, R12.reuse, PT ;  /* 0x0000000c0d00720c */ /* 0x080fe20003fa6270 */
[C---:B------:R-:W-:Y:S01]  /*e330*/  IMAD R3, R8.reuse, UR5, R3 ;  /* 0x0000000508037c24 */ /* 0x040fe2000f8e0203 */
[-C--:B------:R-:W-:Y:S01]  /*e340*/  ISETP.GE.AND P4, PT, R21, R12.reuse, PT ;  /* 0x0000000c1500720c */ /* 0x080fe20003f86270 */
[----:B------:R-:W-:Y:S01]  /*e350*/  IMAD.WIDE.U32 R4, R8, UR4, R4 ;  /* 0x0000000408047c25 */ /* 0x000fe2000f8e0004 */
[----:B------:R-:W-:Y:S01]  /*e360*/  ULDC.64 UR4, c[0x0][0xa80] ;  /* 0x0002a00000047ab9 */ /* 0x000fe20000000a00 */
[----:B------:R-:W-:-:S02]  /*e370*/  ISETP.GE.AND P3, PT, R29, R12, PT ;  /* 0x0000000c1d00720c */ /* 0x000fc40003f66270 */
[----:B------:R-:W-:Y:S01]  /*e380*/  IMAD.IADD R3, R5, 0x1, R3 ;  /* 0x0000000105037824 */ /* 0x000fe200078e0203 */
[C---:B------:R-:W-:Y:S02]  /*e390*/  LEA R34, P1, R4.reuse, UR4, 0x1 ;  /* 0x0000000404227c11 */ /* 0x040fe4000f8208ff */
[-C--:B------:R-:W-:Y:S02]  /*e3a0*/  ISETP.GE.AND P2, PT, R31, R12.reuse, PT ;  /* 0x0000000c1f00720c */ /* 0x080fe40003f46270 */
[----:B------:R-:W-:Y:S02]  /*e3b0*/  LEA.HI.X R35, R4, UR5, R3, 0x1, P1 ;  /* 0x0000000504237c11 */ /* 0x000fe400088f0c03 */
[----:B------:R-:W-:-:S03]  /*e3c0*/  ISETP.GE.AND P1, PT, R15, R12, PT ;  /* 0x0000000c0f00720c */ /* 0x000fc60003f26270 */
        /* <DEDUP_REMOVED lines=10> */
.L_x_569:
[----:B------:R-:W-:Y:S05]  /*e470*/  BSYNC B1 ;  /* 0x0000000000017941 */ /* 0x000fea0003800000 */
.L_x_568:
[----:B------:R-:W-:Y:S05]  /*e480*/  @P0 BRA `(.L_x_564) ;  /* 0x0000000000700947 */ /* 0x000fea0003800000 */
[----:B------:R-:W-:Y:S01]  /*e490*/  IADD3 R3, P0, R8, 0x20, RZ ;  /* 0x0000002008037810 */ /* 0x000fe20007f1e0ff */
[----:B------:R-:W-:Y:S01]  /*e4a0*/  ULDC.64 UR4, c[0x0][0xad8] ;  /* 0x0002b60000047ab9 */ /* 0x000fe20000000a00 */
[----:B------:R-:W-:Y:S01]  /*e4b0*/  MOV R5, R11 ;  /* 0x0000000b00057202 */ /* 0x000fe20000000f00 */
[----:B------:R-:W-:Y:S01]  /*e4c0*/  IMAD.MOV.U32 R4, RZ, RZ, R6 ;  /* 0x000000ffff047224 */ /* 0x000fe200078e0006 */
[-C--:B------:R-:W-:Y:S01]  /*e4d0*/  ISETP.GE.AND P1, PT, R15, R12.reuse, PT ;  /* 0x0000000c0f00720c */ /* 0x080fe20003f26270 */
[----:B------:R-:W-:Y:S01]  /*e4e0*/  IMAD.X R8, RZ, RZ, R9, P0 ;  /* 0x000000ffff087224 */ /* 0x000fe200000e0609 */
        /* <DEDUP_REMOVED lines=13> */
[----:B------:R3:W-:Y:S01]  /*e5c0*/  @!P0 STG.E.128 desc[UR40][R6.64+0x80], RZ ;  /* 0x000080ff06008986 */ /* 0x0007e2000c101d28 */
[----:B------:R-:W-:-:S03]  /*e5d0*/  LOP3.LUT P0, RZ, R0, 0x80, RZ, 0xc0, !PT ;  /* 0x0000008000ff7812 */ /* 0x000fc6000780c0ff */
[----:B------:R3:W-:Y:S04]  /*e5e0*/  @!P1 STG.E.128 desc[UR40][R6.64+0x100], RZ ;  /* 0x000100ff06009986 */ /* 0x0007e8000c101d28 */
[----:B------:R3:W-:Y:S04]  /*e5f0*/  @!P2 STG.E.128 desc[UR40][R6.64+0x180], RZ ;  /* 0x000180ff0600a986 */ /* 0x0007e8000c101d28 */
[----:B------:R3:W-:Y:S04]  /*e600*/  @!P6 STG.E.128 desc[UR40][R6.64+0x200], RZ ;  /* 0x000200ff0600e986 */ /* 0x0007e8000c101d28 */
[----:B------:R3:W-:Y:S04]  /*e610*/  @!P5 STG.E.128 desc[UR40][R6.64], RZ ;  /* 0x000000ff0600d986 */ /* 0x0007e8000c101d28 */
[----:B------:R3:W-:Y:S04]  /*e620*/  @!P4 STG.E.128 desc[UR40][R6.64+0x280], RZ ;  /* 0x000280ff0600c986 */ /* 0x0007e8000c101d28 */
[----:B------:R3:W-:Y:S04]  /*e630*/  @P3 STG.E.128 desc[UR40][R6.64+0x300], RZ ;  /* 0x000300ff06003986 */ /* 0x0007e8000c101d28 */
[----:B------:R3:W-:Y:S02]  /*e640*/  @P0 STG.E.128 desc[UR40][R6.64+0x380], RZ ;  /* 0x000380ff06000986 */ /* 0x0007e4000c101d28 */
.L_x_564:
[----:B------:R-:W-:Y:S05]  /*e650*/  BSYNC B0 ;  /* 0x0000000000007941 */ /* 0x000fea0003800000 */
.L_x_558:
[----:B------:R-:W-:Y:S02]  /*e660*/  ULDC UR4, c[0x0][0xc14] ;  /* 0x0003050000047ab9 */ /* 0x000fe40000000800 */
[----:B-1----:R-:W-:-:S13]  /*e670*/  ISETP.GE.AND P0, PT, R27, UR4, PT ;  /* 0x000000041b007c0c */ /* 0x002fda000bf06270 */
[----:B------:R-:W-:Y:S05]  /*e680*/  @!P0 BRA `(.L_x_570) ;  /* 0xffffff28009c8947 */ /* 0x000fea000383ffff */
[----:B------:R-:W-:Y:S05]  /*e690*/  BRA `(.L_x_447) ;  /* 0x0000005c00547947 */ /* 0x000fea0003800000 */
.L_x_445:
[----:B------:R-:W-:-:S08]  /*e6a0*/  NOP ;  /* 0x0000000000007918 */ /* 0x000fd00000000000 */
[----:B------:R-:W0:-:S00]  /*e6b0*/  USETMAXREG.DEALLOC.CTAPOOL 0x18 ;  /* 0x00000018000079c8 */ /* 0x000e0000080e0500 */
[----:B0-----:R-:W-:-:S06]  /*e6c0*/  LOP3.LUT R0, R0, 0x3, RZ, 0xc0, !PT ;  /* 0x0000000300007812 */ /* 0x001fcc00078ec0ff */
[----:B------:R-:W0:Y:S02]  /*e6d0*/  SHFL.IDX PT, R0, R0, RZ, 0x1f ;  /* 0x00001fff00007589 */ /* 0x000e2400000e0000 */
[----:B0-----:R-:W-:-:S13]  /*e6e0*/  ISETP.NE.AND P0, PT, R0, RZ, PT ;  /* 0x000000ff0000720c */ /* 0x001fda0003f05270 */
[----:B------:R-:W-:Y:S05]  /*e6f0*/  @P0 BRA `(.L_x_447) ;  /* 0x0000005c003c0947 */ /* 0x000fea0003800000 */
        /* <DEDUP_REMOVED lines=15> */
[----:B------:R-:W-:Y:S02]  /*e7f0*/  ISETP.GE.U32.AND P0, PT, R8, 0x2, PT ;  /* 0x000000020800780c */ /* 0x000fe40003f06070 */
[----:B------:R-:W-:Y:S02]  /*e800*/  LOP3.LUT R4, R4, 0xfffffffe, RZ, 0xc0, !PT ;  /* 0xfffffffe04047812 */ /* 0x000fe400078ec0ff */
[----:B------:R-:W-:-:S07]  /*e810*/  MOV R16, RZ ;  /* 0x000000ff00107202 */ /* 0x000fce0000000f00 */
        /* <DEDUP_REMOVED lines=9> */
[----:B------:R-:W-:Y:S02]  /*e8b0*/  ISETP.GE.U32.AND P0, PT, R8, 0x4, PT ;  /* 0x000000040800780c */ /* 0x000fe40003f06070 */
[----:B------:R-:W-:-:S05]  /*e8c0*/  IADD3 R6, R5, R6, RZ ;  /* 0x0000000605067210 */ /* 0x000fca0007ffe0ff */
[----:B------:R-:W0:Y:S06]  /*e8d0*/  SHFL.UP PT, R7, R6, 0x4, RZ ;  /* 0x0480000006077989 */ /* 0x000e2c00000e00ff */
        /* <DEDUP_REMOVED lines=25> */
.L_x_575:
        /* <DEDUP_REMOVED lines=9> */
[C---:B------:R-:W-:Y:S02]  /*eb00*/  ISETP.NE.AND P1, PT, R8.reuse, 0x1f, PT ;  /* 0x0000001f0800780c */ /* 0x040fe40003f25270 */
[----:B------:R-:W-:-:S04]  /*eb10*/  IADD3 R7, R8, R19, RZ ;  /* 0x0000001308077210 */ /* 0x000fc80007ffe0ff */
[----:B------:R-:W-:-:S13]  /*eb20*/  ISETP.GE.OR P0, PT, R7, UR5, !P1 ;  /* 0x0000000507007c0c */ /* 0x000fda000cf06670 */
[----:B------:R-:W-:Y:S05]  /*eb30*/  @P0 BRA `(.L_x_574) ;  /* 0x00000000000c0947 */ /* 0x000fea0003800000 */
[----:B------:R-:W0:Y:S02]  /*eb40*/  LDC.64 R2, c[0x0][0xc58] ;  /* 0x00031600ff027b82 */ /* 0x000e240000000a00 */
[----:B0-----:R-:W-:-:S05]  /*eb50*/  IMAD.WIDE R2, R7, 0x4, R2 ;  /* 0x0000000407027825 */ /* 0x001fca00078e0202 */
[----:B------:R0:W5:Y:S02]  /*eb60*/  LDG.E R0, desc[UR40][R2.64] ;  /* 0x0000002802007981 */ /* 0x000164000c1e1900 */
.L_x_574:
[----:B------:R-:W-:Y:S05]  /*eb70*/  BSYNC B0 ;  /* 0x0000000000007941 */ /* 0x000fea0003800000 */
.L_x_573:
[----:B0----5:R-:W0:Y:S01]  /*eb80*/  SHFL.UP PT, R2, R0, 0x1, RZ ;  /* 0x0420000000027989 */ /* 0x021e2200000e00ff */
[C---:B------:R-:W-:Y:S02]  /*eb90*/  ISETP.NE.AND P0, PT, R8.reuse, RZ, PT ;  /* 0x000000ff0800720c */ /* 0x040fe40003f05270 */
[----:B------:R-:W-:Y:S02]  /*eba0*/  ISETP.GE.U32.AND P1, PT, R8, 0x2, PT ;  /* 0x000000020800780c */ /* 0x000fe40003f26070 */
        /* <DEDUP_REMOVED lines=9> */
[----:B------:R-:W-:Y:S02]  /*ec40*/  ISETP.GE.U32.AND P0, PT, R8, 0x10, PT ;  /* 0x000000100800780c */ /* 0x000fe40003f06070 */
[----:B------:R-:W-:-:S05]  /*ec50*/  IADD3 R7, R2, R7, RZ ;  /* 0x0000000702077210 */ /* 0x000fca0007ffe0ff */
        /* <DEDUP_REMOVED lines=12> */
.L_x_571:
        /* <DEDUP_REMOVED lines=14> */
[----:B------:R-:W-:-:S05]  /*ee00*/  IADD3 R9, R5, -0x1, RZ ;  /* 0xffffffff05097810 */ /* 0x000fca0007ffe0ff */
[----:B------:R0:W1:Y:S02]  /*ee10*/  SHFL.IDX PT, R16, R2, R9, 0x1f ;  /* 0x00001f0902107589 */ /* 0x00006400000e0000 */
.L_x_576:
[----:B-1----:R-:W-:Y:S01]  /*ee20*/  IMAD R16, R16, UR4, R7 ;  /* 0x0000000410107c24 */ /* 0x002fe2000f8e0207 */
[----:B------:R-:W-:Y:S01]  /*ee30*/  IADD3 R19, R5, R19, RZ ;  /* 0x0000001305137210 */ /* 0x000fe20007ffe0ff */
[----:B------:R-:W-:Y:S02]  /*ee40*/  IMAD R7, R11, R6, RZ ;  /* 0x000000060b077224 */ /* 0x000fe400078e02ff */
[----:B0-----:R-:W-:Y:S01]  /*ee50*/  IMAD.MOV.U32 R2, RZ, RZ, RZ ;  /* 0x000000ffff027224 */ /* 0x001fe200078e00ff */
[----:B------:R-:W-:-:S03]  /*ee60*/  IADD3 R17, -R16, UR6, RZ ;  /* 0x0000000610117c10 */ /* 0x000fc6000fffe1ff */
[----:B------:R-:W-:Y:S01]  /*ee70*/  IMAD.HI.U32 R2, R3, R7, R2 ;  /* 0x0000000703027227 */ /* 0x000fe200078e0002 */
[----:B------:R-:W-:Y:S02]  /*ee80*/  IABS R7, R0 ;  /* 0x0000000000077213 */ /* 0x000fe40000000000 */
[----:B------:R-:W-:-:S03]  /*ee90*/  IABS R3, R17 ;  /* 0x0000001100037213 */ /* 0x000fc60000000000 */
[----:B------:R-:W-:Y:S02]  /*eea0*/  IMAD.MOV R7, RZ, RZ, -R7 ;  /* 0x000000ffff077224 */ /* 0x000fe400078e0a07 */
[----:B------:R-:W-:-:S04]  /*eeb0*/  IMAD.HI.U32 R2, R2, R3, RZ ;  /* 0x0000000302027227 */ /* 0x000fc800078e00ff */
[----:B------:R-:W-:-:S05]  /*eec0*/  IMAD R3, R2, R7, R3 ;  /* 0x0000000702037224 */ /* 0x000fca00078e0203 */
[----:B------:R-:W-:-:S13]  /*eed0*/  ISETP.GT.U32.AND P0, PT, R6, R3, PT ;  /* 0x000000030600720c */ /* 0x000fda0003f04070 */
[----:B------:R-:W-:Y:S01]  /*eee0*/  @!P0 IADD3 R3, R3, -R6, RZ ;  /* 0x8000000603038210 */ /* 0x000fe20007ffe0ff */
        /* <DEDUP_REMOVED lines=12> */
.L_x_572:
[----:B------:R-:W-:Y:S01]  /*efb0*/  IMAD.MOV.U32 R17, RZ, RZ, RZ ;  /* 0x000000ffff117224 */ /* 0x000fe200078e00ff */
[----:B------:R-:W-:Y:S01]  /*efc0*/  MOV R18, RZ ;  /* 0x000000ff00127202 */ /* 0x000fe20000000f00 */
[----:B------:R-:W-:-:S07]  /*efd0*/  IMAD.U32 R16, RZ, RZ, UR6 ;  /* 0x00000006ff107e24 */ /* 0x000fce000f8e00ff */
.L_x_577:
        /* <DEDUP_REMOVED lines=14> */
[----:B0-----:R-:W-:Y:S01]  /*f0c0*/  IMAD.MOV.U32 R0, RZ, RZ, 0x1 ;  /* 0x00000001ff007424 */ /* 0x001fe200078e00ff */
[----:B------:R0:W-:Y:S01]  /*f0d0*/  STL [R1], RZ ;  /* 0x000000ff01007387 */ /* 0x0001e20000100800 */
[----:B------:R-:W-:Y:S01]  /*f0e0*/  ULDC.64 UR38, c[0x0][0x198] ;  /* 0x0000660000267ab9 */ /* 0x000fe20000000a00 */
[----:B------:R-:W-:Y:S02]  /*f0f0*/  ULDC UR36, c[0x0][0xc] ;  /* 0x0000030000247ab9 */ /* 0x000fe40000000800 */
[----:B------:R0:W-:Y:S04]  /*f100*/  STL [R1+0x8], R0 ;  /* 0x0000080001007387 */ /* 0x0001e80000100800 */
[----:B------:R0:W-:Y:S04]  /*f110*/  STL [R1+0x4], RZ ;  /* 0x000004ff01007387 */ /* 0x0001e80000100800 */
[----:B------:R0:W-:Y:S04]  /*f120*/  STL [R1+0xc], R0 ;  /* 0x00000c0001007387 */ /* 0x0001e80000100800 */
[----:B------:R0:W-:Y:S02]  /*f130*/  STL [R1+0x28], RZ ;  /* 0x000028ff01007387 */ /* 0x0001e40000100800 */
.L_x_660:
[----:B-1-3--:R-:W1:Y:S02]  /*f140*/  LDC.64 R2, c[0x0][0xc60] ;  /* 0x00031800ff027b82 */ /* 0x00ae640000000a00 */
[----:B-1----:R-:W-:-:S05]  /*f150*/  IMAD.WIDE R2, R19, 0x4, R2 ;  /* 0x0000000413027825 */ /* 0x002fca00078e0202 */
[----:B--2---:R-:W0:Y:S01]  /*f160*/  LDG.E R11, desc[UR40][R2.64] ;  /* 0x00000028020b7981 */ /* 0x004e22000c1e1900 */
[----:B------:R-:W-:Y:S05]  /*f170*/  YIELD ;  /* 0x0000000000007946 */ /* 0x000fea0003800000 */
[----:B------:R-:W-:Y:S01]  /*f180*/  ULDC.64 UR4, c[0x0][0xa28] ;  /* 0x00028a0000047ab9 */ /* 0x000fe20000000a00 */
[----:B------:R-:W-:Y:S01]  /*f190*/  IMAD.MOV.U32 R6, RZ, RZ, RZ ;  /* 0x000000ffff067224 */ /* 0x000fe200078e00ff */
[----:B------:R-:W-:Y:S01]  /*f1a0*/  ISETP.NE.U32.AND P0, PT, RZ, UR4, PT ;  /* 0x00000004ff007c0c */ /* 0x000fe2000bf05070 */
[----:B------:R-:W-:-:S03]  /*f1b0*/  ULDC.64 UR6, c[0x0][0xa10] ;  /* 0x0002840000067ab9 */ /* 0x000fc60000000a00 */
[----:B------:R-:W-:Y:S02]  /*f1c0*/  ISETP.NE.AND.EX P0, PT, RZ, UR5, PT, P0 ;  /* 0x00000005ff007c0c */ /* 0x000fe4000bf05300 */
[----:B------:R-:W-:Y:S02]  /*f1d0*/  MOV R4, RZ ;  /* 0x000000ff00047202 */ /* 0x000fe40000000f00 */
[----:B0-----:R-:W-:Y:S01]  /*f1e0*/  SHF.R.S32.HI R0, RZ, 0x1f, R11 ;  /* 0x0000001fff007819 */ /* 0x001fe2000001140b */
[----:B------:R-:W-:-:S08]  /*f1f0*/  IMAD.SHL.U32 R7, R11, 0x4, RZ ;  /* 0x000000040b077824 */ /* 0x000fd000078e00ff */
        /* <DEDUP_REMOVED lines=11> */
[----:B------:R-:W-:Y:S01]  /*f2b0*/  ISETP.NE.U32.AND P1, PT, RZ, UR4, PT ;  /* 0x00000004ff007c0c */ /* 0x000fe2000bf25070 */
[----:B------:R-:W-:Y:S01]  /*f2c0*/  IMAD.MOV.U32 R10, RZ, RZ, RZ ;  /* 0x000000ffff0a7224 */ /* 0x000fe200078e00ff */
[----:B------:R-:W-:Y:S01]  /*f2d0*/  SHF.L.U64.HI R0, R11, 0x2, R0 ;  /* 0x000000020b007819 */ /* 0x000fe20000010200 */
[----:B------:R-:W-:Y:S01]  /*f2e0*/  STL [R1+0x20], R7 ;  /* 0x0000200701007387 */ /* 0x000fe20000100800 */
[----:B------:R-:W-:-:S03]  /*f2f0*/  ISETP.NE.AND.EX P1, PT, RZ, UR5, PT, P1 ;  /* 0x00000005ff007c0c */ /* 0x000fc6000bf25310 */
[----:B------:R-:W-:Y:S10]  /*f300*/  STL [R1+0x24], R0 ;  /* 0x0000240001007387 */ /* 0x000ff40000100800 */
[----:B------:R-:W-:-:S04]  /*f310*/  @P1 IADD3 R8, P0, R7, UR4, RZ ;  /* 0x0000000407081c10 */ /* 0x000fc8000ff1e0ff */
[----:B------:R-:W-:Y:S01]  /*f320*/  @P1 IADD3.X R9, R0, UR5, RZ, P0, !PT ;  /* 0x0000000500091c10 */ /* 0x000fe200087fe4ff */
[----:B------:R-:W-:Y:S02]  /*f330*/  ULDC.64 UR4, c[0x0][0xa08] ;  /* 0x0002820000047ab9 */ /* 0x000fe40000000a00 */
[----:B------:R-:W-:-:S04]  /*f340*/  ISETP.NE.U32.AND P2, PT, RZ, UR4, PT ;  /* 0x00000004ff007c0c */ /* 0x000fc8000bf45070 */
[----:B------:R-:W-:Y:S01]  /*f350*/  ISETP.NE.AND.EX P2, PT, RZ, UR5, PT, P2 ;  /* 0x00000005ff007c0c */ /* 0x000fe2000bf45320 */
[----:B--2---:R0:W-:Y:S02]  /*f360*/  STL [R1+0x34], R4 ;  /* 0x0000340401007387 */ /* 0x0041e40000100800 */
[----:B0-----:R-:W-:-:S04]  /*f370*/  IADD3 R4, P0, R7, UR4, RZ ;  /* 0x0000000407047c10 */ /* 0x001fc8000ff1e0ff */
[----:B------:R-:W-:Y:S01]  /*f380*/  IADD3.X R5, R0, UR5, RZ, P0, !PT ;  /* 0x0000000500057c10 */ /* 0x000fe200087fe4ff */
[----:B------:R-:W-:Y:S01]  /*f390*/  ULDC.64 UR4, c[0x0][0x3f8] ;  /* 0x0000fe0000047ab9 */ /* 0x000fe20000000a00 */
[----:B------:R-:W-:Y:S01]  /*f3a0*/  IADD3 R2, P0, R7, UR6, RZ ;  /* 0x0000000607027c10 */ /* 0x000fe2000ff1e0ff */
[----:B------:R-:W-:-:S03]  /*f3b0*/  UISETP.NE.U32.AND UP0, UPT, UR4, URZ, UPT ;  /* 0x0000003f0400728c */ /* 0x000fc6000bf05070 */
[----:B------:R0:W5:Y:S01]  /*f3c0*/  @P2 LDG.E R10, desc[UR40][R4.64] ;  /* 0x00000028040a2981 */ /* 0x000162000c1e1900 */
[----:B------:R-:W-:Y:S01]  /*f3d0*/  ULDC UR4, c[0x0][0x404] ;  /* 0x0001010000047ab9 */ /* 0x000fe20000000800 */
[----:B------:R-:W-:Y:S01]  /*f3e0*/  UISETP.NE.AND.EX UP0, UPT, UR5, URZ, UPT, UP0 ;  /* 0x0000003f0500728c */ /* 0x000fe2000bf05300 */
[----:B------:R-:W-:Y:S02]  /*f3f0*/  IADD3.X R3, R0, UR7, RZ, P0, !PT ;  /* 0x0000000700037c10 */ /* 0x000fe400087fe4ff */
[----:B------:R-:W-:Y:S01]  /*f400*/  ULDC UR5, c[0x0][0x2e0] ;  /* 0x0000b80000057ab9 */ /* 0x000fe20000000800 */
[----:B------:R-:W-:-:S04]  /*f410*/  USEL UR4, UR4, 0x1, UP0 ;  /* 0x0000000104047887 */ /* 0x000fc80008000000 */
[----:B------:R-:W-:-:S06]  /*f420*/  UIMAD UR4, UR4, UR5, URZ ;  /* 0x00000005040472a4 */ /* 0x000fcc000f8e023f */
[----:B------:R-:W-:-:S06]  /*f430*/  IMAD.U32 R0, RZ, RZ, UR4 ;  /* 0x00000004ff007e24 */ /* 0x000fcc000f8e00ff */
[----:B------:R0:W5:Y:S01]  /*f440*/  @P1 LDG.E R0, desc[UR40][R8.64] ;  /* 0x0000002808001981 */ /* 0x000162000c1e1900 */
[----:B------:R-:W-:Y:S01]  /*f450*/  ISETP.NE.U32.AND P0, PT, RZ, UR6, PT ;  /* 0x00000006ff007c0c */ /* 0x000fe2000bf05070 */
[----:B------:R-:W-:Y:S02]  /*f460*/  ULDC UR4, c[0x0][0x338] ;  /* 0x0000ce0000047ab9 */ /* 0x000fe40000000800 */
[----:B------:R-:W-:Y:S02]  /*f470*/  MOV R7, UR4 ;  /* 0x0000000400077c02 */ /* 0x000fe40008000f00 */
[----:B------:R-:W-:Y:S01]  /*f480*/  ISETP.NE.AND.EX P0, PT, RZ, UR7, PT, P0 ;  /* 0x00000007ff007c0c */ /* 0x000fe2000bf05300 */
[----:B------:R-:W-:-:S12]  /*f490*/  @P1 BRA `(.L_x_579) ;  /* 0x0000000000101947 */ /* 0x000fd80003800000 */
[----:B------:R-:W-:Y:S05]  /*f4a0*/  @!P2 BRA `(.L_x_579) ;  /* 0x00000000000ca947 */ /* 0x000fea0003800000 */
[----:B0-----:R-:W2:Y:S04]  /*f4b0*/  LDG.E R8, desc[UR40][R4.64] ;  /* 0x0000002804087981 */ /* 0x001ea8000c1e1900 */
[----:B-----5:R-:W2:Y:S02]  /*f4c0*/  LDG.E R0, desc[UR40][R4.64+0x4] ;  /* 0x0000042804007981 */ /* 0x020ea4000c1e1900 */
[----:B--2---:R-:W-:-:S07]  /*f4d0*/  IMAD.IADD R0, R0, 0x1, -R8 ;  /* 0x0000000100007824 */ /* 0x004fce00078e0a08 */
.L_x_579:
[----:B0-----:R-:W2:Y:S04]  /*f4e0*/  @P0 LDG.E R4, desc[UR40][R2.64] ;  /* 0x0000002802040981 */ /* 0x001ea8000c1e1900 */
[----:B------:R-:W2:Y:S01]  /*f4f0*/  @P0 LDG.E R5, desc[UR40][R2.64+0x4] ;  /* 0x0000042802050981 */ /* 0x000ea2000c1e1900 */
[----:B-----5:R-:W-:Y:S01]  /*f500*/  IMAD.IADD R0, R0, 0x1, -R6 ;  /* 0x0000000100007824 */ /* 0x020fe200078e0a06 */
[----:B------:R-:W-:Y:S01]  /*f510*/  BSSY B0, `(.L_x_580) ;  /* 0x0000115000007945 */ /* 0x000fe20003800000 */
[----:B------:R-:W-:Y:S01]  /*f520*/  PLOP3.LUT P2, PT, PT, PT, PT, 0x80, 0x0 ;  /* 0x000000000000781c */ /* 0x000fe20003f4f070 */
[----:B--2---:R-:W-:-:S05]  /*f530*/  @P0 IMAD.IADD R7, R5, 0x1, -R4 ;  /* 0x0000000105070824 */ /* 0x004fca00078e0a04 */
[----:B------:R-:W-:-:S05]  /*f540*/  IADD3 R8, R0, R7, RZ ;  /* 0x0000000700087210 */ /* 0x000fca0007ffe0ff */
[----:B------:R-:W-:Y:S01]  /*f550*/  VIADD R5, R8, 0x3f ;  /* 0x0000003f08057836 */ /* 0x000fe20000000000 */
[----:B------:R0:W-:Y:S04]  /*f560*/  STL [R1+0x2c], R8 ;  /* 0x00002c0801007387 */ /* 0x0001e80000100800 */
[----:B------:R-:W-:-:S04]  /*f570*/  SHF.R.S32.HI R4, RZ, 0x1f, R5 ;  /* 0x0000001fff047819 */ /* 0x000fc80000011405 */
[----:B------:R-:W-:-:S04]  /*f580*/  LEA.HI R5, R4, R5, RZ, 0x6 ;  /* 0x0000000504057211 */ /* 0x000fc800078f30ff */
[----:B------:R-:W-:-:S04]  /*f590*/  LOP3.LUT R4, R5, 0xffffffc0, RZ, 0xc0, !PT ;  /* 0xffffffc005047812 */ /* 0x000fc800078ec0ff */
[----:B------:R-:W-:Y:S01]  /*f5a0*/  VIADDMNMX R7, R4, -R0, R7, PT ;  /* 0x8000000004077246 */ /* 0x000fe20003800107 */
[----:B------:R-:W-:-:S05]  /*f5b0*/  IMAD.MOV R4, RZ, RZ, -R0 ;  /* 0x000000ffff047224 */ /* 0x000fca00078e0a00 */
[----:B------:R-:W-:-:S04]  /*f5c0*/  VIMNMX R4, RZ, R4, !PT ;  /* 0x00000004ff047248 */ /* 0x000fc80007fe0100 */
[----:B------:R-:W-:Y:S02]  /*f5d0*/  ISETP.GT.AND P1, PT, R7, R4, PT ;  /* 0x000000040700720c */ /* 0x000fe40003f24270 */
[----:B------:R-:W-:-:S11]  /*f5e0*/  SHF.R.U32.HI R4, RZ, 0x6, R4 ;  /* 0x00000006ff047819 */ /* 0x000fd60000011604 */
[----:B------:R-:W-:-:S05]  /*f5f0*/  @P1 VIADD R7, R7, 0x3f ;  /* 0x0000003f07071836 */ /* 0x000fca0000000000 */
[----:B------:R-:W-:-:S04]  /*f600*/  @P1 SHF.R.S32.HI R0, RZ, 0x1f, R7 ;  /* 0x0000001fff001819 */ /* 0x000fc80000011407 */
[----:B------:R-:W-:Y:S02]  /*f610*/  @P1 LEA.HI R7, R0, R7, RZ, 0x6 ;  /* 0x0000000700071211 */ /* 0x000fe400078f30ff */
[----:B------:R-:W-:Y:S02]  /*f620*/  MOV R0, R4 ;  /* 0x0000000400007202 */ /* 0x000fe40000000f00 */
[----:B------:R-:W-:Y:S01]  /*f630*/  @P1 SHF.R.S32.HI R0, RZ, 0x6, R7 ;  /* 0x00000006ff001819 */ /* 0x000fe20000011407 */
[----:B------:R-:W-:-:S06]  /*f640*/  IMAD.MOV.U32 R7, RZ, RZ, RZ ;  /* 0x000000ffff077224 */ /* 0x000fcc00078e00ff */
[----:B------:R1:W5:Y:S01]  /*f650*/  @P0 LDG.E R7, desc[UR40][R2.64] ;  /* 0x0000002802070981 */ /* 0x000362000c1e1900 */
[----:B------:R-:W-:Y:S01]  /*f660*/  ISETP.GT.AND P1, PT, R0, R4, PT ;  /* 0x000000040000720c */ /* 0x000fe20003f24270 */
[----:B-1----:R-:W-:Y:S01]  /*f670*/  IMAD.IADD R3, R10, 0x1, R6 ;  /* 0x000000010a037824 */ /* 0x002fe200078e0206 */
[----:B------:R-:W-:-:S04]  /*f680*/  SHF.R.S32.HI R2, RZ, 0x6, R5 ;  /* 0x00000006ff027819 */ /* 0x000fc80000011405 */
[----:B------:R0:W-:Y:S04]  /*f690*/  STL [R1+0x10], R3 ;  /* 0x0000100301007387 */ /* 0x0001e80000100800 */
[----:B------:R0:W-:Y:S03]  /*f6a0*/  STL [R1+0x1c], R2 ;  /* 0x00001c0201007387 */ /* 0x0001e60000100800 */
[----:B------:R-:W-:Y:S05]  /*f6b0*/  @!P1 BRA `(.L_x_581) ;  /* 0x0000000c00e89947 */ /* 0x000fea0003800000 */
[----:B0-----:R-:W0:Y:S01]  /*f6c0*/  LDC R2, c[0x0][0x428] ;  /* 0x00010a00ff027b82 */ /* 0x001e220000000800 */
[----:B------:R-:W-:Y:S01]  /*f6d0*/  UMOV UR4, 0xffffffff ;  /* 0xffffffff00047882 */ /* 0x000fe20000000000 */
[----:B------:R-:W-:Y:S01]  /*f6e0*/  IMAD.MOV.U32 R3, RZ, RZ, R18 ;  /* 0x000000ffff037224 */ /* 0x000fe200078e0012 */
[----:B0-----:R-:W-:-:S13]  /*f6f0*/  ISETP.NE.AND P1, PT, R2, 0x1, PT ;  /* 0x000000010200780c */ /* 0x001fda0003f25270 */
[----:B------:R-:W0:Y:S08]  /*f700*/  @P1 LDC R2, c[0x0][0x42c] ;  /* 0x00010b00ff021b82 */ /* 0x000e300000000800 */
[----:B------:R-:W1:Y:S01]  /*f710*/  @P1 LDC R5, c[0x0][0x430] ;  /* 0x00010c00ff051b82 */ /* 0x000e620000000800 */
[----:B0-----:R-:W-:-:S05]  /*f720*/  @P1 IMAD.HI.U32 R2, R18, R2, RZ ;  /* 0x0000000212021227 */ /* 0x001fca00078e00ff */
[----:B-1----:R-:W-:Y:S02]  /*f730*/  @P1 SHF.R.U32.HI R3, RZ, R5, R2 ;  /* 0x00000005ff031219 */ /* 0x002fe40000011602 */
[----:B------:R-:W-:Y:S01]  /*f740*/  SEL R2, R11, RZ, !P0 ;  /* 0x000000ff0b027207 */ /* 0x000fe20004000000 */
[----:B------:R-:W-:Y:S06]  /*f750*/  BRA.DIV UR4, `(.L_x_582) ;  /* 0x00000056045c7947 */ /* 0x000fec000b800000 */
.L_x_704:
[----:B------:R-:W-:-:S03]  /*f760*/  UMOV UR4, 0xffffffff ;  /* 0xffffffff00047882 */ /* 0x000fc60000000000 */
[----:B------:R-:W-:Y:S05]  /*f770*/  BRA.DIV UR4, `(.L_x_583) ;  /* 0x0000005604887947 */ /* 0x000fea000b800000 */
[----:B------:R-:W-:-:S13]  /*f780*/  ELECT P6, URZ, PT ;  /* 0x00000000003f782f */ /* 0x000fda00038c0000 */
.L_x_707:
[----:B------:R-:W2:Y:S01]  /*f790*/  LDL R5, [R1+0x28] ;  /* 0x0000280001057983 */ /* 0x000ea20000100800 */
[----:B------:R-:W-:Y:S01]  /*f7a0*/  MOV R8, 0x400 ;  /* 0x0000040000087802 */ /* 0x000fe20000000f00 */
[----:B------:R-:W-:Y:S01]  /*f7b0*/  BSSY B1, `(.L_x_584) ;  /* 0x000000a000017945 */ /* 0x000fe20003800000 */
[----:B--2---:R-:W-:-:S04]  /*f7c0*/  IADD3 R5, R5, 0x1, RZ ;  /* 0x0000000105057810 */ /* 0x004fc80007ffe0ff */
[----:B------:R-:W-:-:S04]  /*f7d0*/  LEA.HI R6, R5, R5, RZ, 0x1 ;  /* 0x0000000505067211 */ /* 0x000fc800078f08ff */
[----:B------:R-:W-:-:S05]  /*f7e0*/  LOP3.LUT R6, R6, 0xfffffffe, RZ, 0xc0, !PT ;  /* 0xfffffffe06067812 */ /* 0x000fca00078ec0ff */
[----:B------:R-:W-:Y:S02]  /*f7f0*/  IMAD.IADD R6, R5, 0x1, -R6 ;  /* 0x0000000105067824 */ /* 0x000fe400078e0a06 */
[----:B------:R-:W0:Y:S03]  /*f800*/  S2R R5, SR_CgaCtaId ;  /* 0x0000000000057919 */ /* 0x000e260000008800 */
[----:B------:R-:W-:Y:S02]  /*f810*/  SHF.L.U32 R6, R6, 0x1f, RZ ;  /* 0x0000001f06067819 */ /* 0x000fe400000006ff */
[----:B0-----:R-:W-:-:S04]  /*f820*/  LEA R5, R5, R8, 0x18 ;  /* 0x0000000805057211 */ /* 0x001fc800078ec0ff */
[----:B------:R-:W0:Y:S02]  /*f830*/  SYNCS.PHASECHK.TRANS64.TRYWAIT P0, [R5+URZ+0x28c20], R6 ;  /* 0x028c2006050075a7 */ /* 0x000e24000800017f */
[----:B0-----:R-:W-:Y:S05]  /*f840*/  @!P0 BRA `(.L_x_585) ;  /* 0x0000005400748947 */ /* 0x001fea0003800000 */
.L_x_708:
[----:B------:R-:W-:Y:S05]  /*f850*/  BSYNC B1 ;  /* 0x0000000000017941 */ /* 0x000fea0003800000 */
.L_x_584:
[----:B------:R-:W-:Y:S04]  /*f860*/  BSSY B1, `(.L_x_586) ;  /* 0x0000061000017945 */ /* 0x000fe80003800000 */
[----:B------:R-:W-:Y:S05]  /*f870*/  @!P6 BRA `(.L_x_587) ;  /* 0x00000004007ce947 */ /* 0x000fea0003800000 */
[----:B------:R-:W0:Y:S04]  /*f880*/  LDL R9, [R1+0x4] ;  /* 0x0000040001097983 */ /* 0x000e280000100800 */
[----:B------:R-:W2:Y:S01]  /*f890*/  LDL R8, [R1+0xc] ;  /* 0x00000c0001087983 */ /* 0x000ea20000100800 */
[----:B0-----:R-:W-:Y:S01]  /*f8a0*/  IMAD R6, R9, 0x8, R5 ;  /* 0x0000000809067824 */ /* 0x001fe200078e0205 */
[----:B--2---:R-:W-:-:S04]  /*f8b0*/  SHF.L.U32 R9, R8, 0x1f, RZ ;  /* 0x0000001f08097819 */ /* 0x004fc800000006ff */
[----:B------:R-:W0:Y:S02]  /*f8c0*/  SYNCS.PHASECHK.TRANS64.TRYWAIT P0, [R6+URZ+0x28ca0], R9 ;  /* 0x028ca009060075a7 */ /* 0x000e24000800017f */
[----:B0-----:R-:W-:Y:S05]  /*f8d0*/  @!P0 BRA `(.L_x_588) ;  /* 0x0000005400648947 */ /* 0x001fea0003800000 */
.L_x_709:
[----:B------:R-:W1:Y:S02]  /*f8e0*/  S2R R8, SR_TID.X ;  /* 0x0000000000087919 */ /* 0x000e640000002100 */
[----:B-1----:R-:W-:-:S04]  /*f8f0*/  LOP3.LUT R8, R8, 0x7f, RZ, 0xc0, !PT ;  /* 0x0000007f08087812 */ /* 0x002fc800078ec0ff */
[----:B------:R-:W-:-:S13]  /*f900*/  ISETP.NE.AND P1, PT, R8, RZ, PT ;  /* 0x000000ff0800720c */ /* 0x000fda0003f25270 */
[----:B------:R-:W-:Y:S05]  /*f910*/  @P1 BRA `(.L_x_589) ;  /* 0x00000000001c1947 */ /* 0x000fea0003800000 */
[----:B------:R-:W1:Y:S02]  /*f920*/  S2R R8, SR_TID.X ;  /* 0x0000000000087919 */ /* 0x000e640000002100 */
[----:B-1----:R-:W-:-:S04]  /*f930*/  LOP3.LUT R8, R8, 0x1f, RZ, 0xc0, !PT ;  /* 0x0000001f08087812 */ /* 0x002fc800078ec0ff */
[----:B------:R-:W-:Y:S01]  /*f940*/  ISETP.NE.AND P0, PT, R8, RZ, PT ;  /* 0x000000ff0800720c */ /* 0x000fe20003f05270 */
[----:B------:R-:W-:-:S04]  /*f950*/  IMAD.MOV.U32 R8, RZ, RZ, 0x2000 ;  /* 0x00002000ff087424 */ /* 0x000fc800078e00ff */
[----:B------:R1:W-:Y:S08]  /*f960*/  SYNCS.ARRIVE.TRANS64 RZ, [R6+URZ+0x28c90], R8 ;  /* 0x028c900806ff79a7 */ /* 0x0003f0000800003f */
[----:B------:R-:W-:Y:S05]  /*f970*/  @!P0 BRA `(.L_x_589) ;  /* 0x0000000000048947 */ /* 0x000fea0003800000 */
[----:B------:R-:W-:Y:S01]  /*f980*/  BPT.TRAP 0x1 ;  /* 0x000000040000795c */ /* 0x000fe20000300000 */
.L_x_589:
[----:B-1----:R-:W2:Y:S01]  /*f990*/  LDL R8, [R1+0x4] ;  /* 0x0000040001087983 */ /* 0x002ea20000100800 */
[----:B------:R-:W-:Y:S01]  /*f9a0*/  R2UR UR9, R6 ;  /* 0x00000000060972ca */ /* 0x000fe200000e0000 */
[----:B------:R-:W-:Y:S01]  /*f9b0*/  UIADD3 UR4, UP0, UR38, 0x570, URZ ;  /* 0x0000057026047890 */ /* 0x000fe2000ff1e03f */
[----:B------:R-:W-:Y:S01]  /*f9c0*/  R2UR UR12, R3 ;  /* 0x00000000030c72ca */ /* 0x000fe200000e0000 */
[----:B------:R-:W-:Y:S01]  /*f9d0*/  UMOV UR6, 0x0 ;  /* 0x0000000000067882 */ /* 0x000fe20000000000 */
[----:B------:R-:W-:Y:S01]  /*f9e0*/  R2UR UR13, R2 ;  /* 0x00000000020d72ca */ /* 0x000fe200000e0000 */
[----:B------:R-:W-:Y:S01]  /*f9f0*/  UIADD3.X UR5, URZ, UR39, URZ, UP0, !UPT ;  /* 0x000000273f057290 */ /* 0x000fe200087fe43f */
[----:B------:R-:W-:Y:S01]  /*fa00*/  UMOV UR7, 0x12f00000 ;  /* 0x12f0000000077882 */ /* 0x000fe20000000000 */
[----:B------:R-:W-:-:S06]  /*fa10*/  UMOV UR10, URZ ;  /* 0x0000003f000a7c82 */ /* 0x000fcc0008000000 */
[----:B------:R-:W-:Y:S01]  /*fa20*/  UIADD3 UR9, UR9, 0x28c90, URZ ;  /* 0x00028c9009097890 */ /* 0x000fe2000fffe03f */
[----:B--2---:R-:W-:-:S04]  /*fa30*/  LEA R8, R8, R5, 0xd ;  /* 0x0000000508087211 */ /* 0x004fc800078e68ff */
[----:B------:R-:W-:Y:S01]  /*fa40*/  R2UR UR8, R8 ;  /* 0x00000000080872ca */ /* 0x000fe200000e0000 */
[----:B-----5:R-:W-:-:S04]  /*fa50*/  IMAD R8, R0, 0x40, R7 ;  /* 0x0000004000087824 */ /* 0x020fc800078e0207 */
[----:B------:R-:W-:-:S05]  /*fa60*/  VIADD R8, R8, 0xffffffc0 ;  /* 0xffffffc008087836 */ /* 0x000fca0000000000 */
[----:B------:R-:W-:-:S03]  /*fa70*/  R2UR UR11, R8 ;  /* 0x00000000080b72ca */ /* 0x000fc600000e0000 */
[----:B------:R-:W-:-:S10]  /*fa80*/  UIADD3 UR8, UR8, 0x22400, URZ ;  /* 0x0002240008087890 */ /* 0x000fd4000fffe03f */
[----:B------:R1:W-:Y:S01]  /*fa90*/  UTMALDG.4D [UR8], [UR4], desc[UR6] ;  /* 0x00000608040075b4 */ /* 0x0003e20008019000 */
[----:B------:R-:W2:Y:S02]  /*faa0*/  SYNCS.PHASECHK.TRANS64.TRYWAIT P0, [R6+URZ+0x28cc0], R9 ;  /* 0x028cc009060075a7 */ /* 0x000ea4000800017f */
[----:B-12---:R-:W-:Y:S05]  /*fab0*/  @!P0 BRA `(.L_x_590) ;  /* 0x0000005400008947 */ /* 0x006fea0003800000 */
.L_x_710:
[----:B------:R-:W-:Y:S05]  /*fac0*/  @P1 BRA `(.L_x_591) ;  /* 0x00000000001c1947 */ /* 0x000fea0003800000 */
[----:B------:R-:W2:Y:S01]  /*fad0*/  S2R R10, SR_TID.X ;  /* 0x00000000000a7919 */ /* 0x000ea20000002100 */
[----:B01----:R-:W-:-:S04]  /*fae0*/  IMAD.MOV.U32 R9, RZ, RZ, 0x10000 ;  /* 0x00010000ff097424 */ /* 0x003fc800078e00ff */
[----:B------:R3:W-:Y:S01]  /*faf0*/  SYNCS.ARRIVE.TRANS64 RZ, [R6+URZ+0x28cb0], R9 ;  /* 0x028cb00906ff79a7 */ /* 0x0007e2000800003f */
[----:B--2---:R-:W-:-:S04]  /*fb00*/  LOP3.LUT R10, R10, 0x1f, RZ, 0xc0, !PT ;  /* 0x0000001f0a0a7812 */ /* 0x004fc800078ec0ff */
[----:B------:R-:W-:-:S13]  /*fb10*/  ISETP.NE.AND P0, PT, R10, RZ, PT ;  /* 0x000000ff0a00720c */ /* 0x000fda0003f05270 */
[----:B---3--:R-:W-:Y:S05]  /*fb20*/  @!P0 BRA `(.L_x_591) ;  /* 0x0000000000048947 */ /* 0x008fea0003800000 */
[----:B------:R-:W-:Y:S01]  /*fb30*/  BPT.TRAP 0x1 ;  /* 0x000000040000795c */ /* 0x000fe20000300000 */
.L_x_591:
[----:B01----:R-:W2:Y:S01]  /*fb40*/  LDL R9, [R1+0x4] ;  /* 0x0000040001097983 */ /* 0x003ea20000100800 */
[----:B------:R-:W-:Y:S01]  /*fb50*/  R2UR UR9, R6 ;  /* 0x00000000060972ca */ /* 0x000fe200000e0000 */
[----:B------:R-:W-:Y:S01]  /*fb60*/  UIADD3 UR4, UP0, UR38, 0x670, URZ ;  /* 0x0000067026047890 */ /* 0x000fe2000ff1e03f */
[----:B------:R-:W-:Y:S01]  /*fb70*/  R2UR UR11, R8 ;  /* 0x00000000080b72ca */ /* 0x000fe200000e0000 */
[----:B------:R-:W-:Y:S01]  /*fb80*/  UMOV UR10, URZ ;  /* 0x0000003f000a7c82 */ /* 0x000fe20008000000 */
[----:B------:R-:W-:Y:S01]  /*fb90*/  R2UR UR12, R3 ;  /* 0x00000000030c72ca */ /* 0x000fe200000e0000 */
[----:B------:R-:W-:Y:S01]  /*fba0*/  UIADD3.X UR5, URZ, UR39, URZ, UP0, !UPT ;  /* 0x000000273f057290 */ /* 0x000fe200087fe43f */
        /* <DEDUP_REMOVED lines=8> */
[----:B------:R-:W-:Y:S01]  /*fc30*/  UMOV UR22, 0x140 ;  /* 0x0000014000167882 */ /* 0x000fe20000000000 */
[----:B--2---:R-:W-:-:S04]  /*fc40*/  LEA R6, R9, R5, 0x10 ;  /* 0x0000000509067211 */ /* 0x004fc800078e80ff */
[----:B------:R-:W-:-:S13]  /*fc50*/  R2UR UR14, R6 ;  /* 0x00000000060e72ca */ /* 0x000fda00000e0000 */
[----:B------:R-:W-:Y:S02]  /*fc60*/  UIADD3 UR8, UR14, 0x400, URZ ;  /* 0x000004000e087890 */ /* 0x000fe4000fffe03f */
        /* <DEDUP_REMOVED lines=10> */
[----:B------:R-:W-:Y:S01]  /*fd10*/  UMOV UR10, UR18 ;  /* 0x00000012000a7c82 */ /* 0x000fe20008000000 */
[----:B------:R-:W-:Y:S01]  /*fd20*/  UIADD3 UR17, UR14, 0xc400, URZ ;  /* 0x0000c4000e117890 */ /* 0x000fe2000fffe03f */
[----:B------:R0:W-:Y:S02]  /*fd30*/  UTMALDG.4D [UR8], [UR4], desc[UR6] ;  /* 0x00000608040075b4 */ /* 0x0001e40008019000 */
        /* <DEDUP_REMOVED lines=19> */
.L_x_587:
[----:B------:R-:W-:Y:S05]  /*fe70*/  BSYNC B1 ;  /* 0x0000000000017941 */ /* 0x000fea0003800000 */
.L_x_586:
[----:B0-----:R-:W2:Y:S04]  /*fe80*/  LDL.LU R6, [R1+0x4] ;  /* 0x0000040001067983 */ /* 0x001ea80000300800 */
[----:B------:R-:W3:Y:S01]  /*fe90*/  LDL.LU R9, [R1+0xc] ;  /* 0x00000c0001097983 */ /* 0x000ee20000300800 */
[----:B------:R-:W-:Y:S01]  /*fea0*/  PLOP3.LUT P2, PT, PT, PT, PT, 0x8, 0x0 ;  /* 0x000000000000781c */ /* 0x000fe20003f4e170 */
[----:B--2---:R-:W-:-:S05]  /*feb0*/  VIADD R6, R6, 0x1 ;  /* 0x0000000106067836 */ /* 0x004fca0000000000 */
[----:B------:R-:W-:-:S04]  /*fec0*/  ISETP.NE.AND P0, PT, R6, 0x2, PT ;  /* 0x000000020600780c */ /* 0x000fc80003f05270 */
[----:B------:R-:W-:Y:S02]  /*fed0*/  SEL R8, RZ, 0x1, P0 ;  /* 0x00000001ff087807 */ /* 0x000fe40000000000 */
[----:B------:R-:W-:Y:S01]  /*fee0*/  SEL R10, R6, RZ, P0 ;  /* 0x000000ff060a7207 */ /* 0x000fe20000000000 */
[----:B------:R-:W-:Y:S01]  /*fef0*/  VIADD R6, R0, 0xfffffffe ;  /* 0xfffffffe00067836 */ /* 0x000fe20000000000 */
[----:B---3--:R-:W-:-:S03]  /*ff00*/  LOP3.LUT R9, R9, R8, RZ, 0x3c, !PT ;  /* 0x0000000809097212 */ /* 0x008fc600078e3cff */
[----:B------:R1:W-:Y:S01]  /*ff10*/  STL [R1+0x4], R10 ;  /* 0x0000040a01007387 */ /* 0x0003e20000100800 */
[----:B------:R-:W-:-:S03]  /*ff20*/  ISETP.GE.AND P0, PT, R6, R4, PT ;  /* 0x000000040600720c */ /* 0x000fc60003f06270 */
[----:B------:R1:W-:Y:S10]  /*ff30*/  STL [R1+0xc], R9 ;  /* 0x00000c0901007387 */ /* 0x0003f40000100800 */
[----:B-1----:R-:W-:Y:S05]  /*ff40*/  @!P0 BRA `(.L_x_581) ;  /* 0x0000000400c48947 */ /* 0x002fea0003800000 */
[C---:B-----5:R-:W-:Y:S01]  /*ff50*/  IMAD R6, R0.reuse, 0x40, R7 ;  /* 0x0000004000067824 */ /* 0x060fe200078e0207 */
[----:B------:R-:W-:-:S03]  /*ff60*/  IADD3 R0, R0, -0x1, RZ ;  /* 0xffffffff00007810 */ /* 0x000fc60007ffe0ff */
[----:B------:R-:W-:-:S07]  /*ff70*/  VIADD R6, R6, 0xffffff80 ;  /* 0xffffff8006067836 */ /* 0x000fce0000000000 */
.L_x_598:
[----:B------:R-:W-:Y:S05]  /*ff80*/  YIELD ;  /* 0x0000000000007946 */ /* 0x000fea0003800000 */
[----:B------:R-:W-:Y:S04]  /*ff90*/  BSSY B1, `(.L_x_592) ;  /* 0x000005f000017945 */ /* 0x000fe80003800000 */
[----:B-1----:R-:W-:Y:S05]  /*ffa0*/  @!P6 BRA `(.L_x_593) ;  /* 0x000000040074e947 */ /* 0x002fea0003800000 */
[----:B------:R-:W2:Y:S04]  /*ffb0*/  LDL R7, [R1+0x4] ;  /* 0x0000040001077983 */ /* 0x000ea80000100800 */
[----:B------:R-:W3:Y:S01]  /*ffc0*/  LDL R8, [R1+0xc] ;  /* 0x00000c0001087983 */ /* 0x000ee20000100800 */
[----:B--2---:R-:W-:Y:S01]  /*ffd0*/  IMAD R7, R7, 0x8, R5 ;  /* 0x0000000807077824 */ /* 0x004fe200078e0205 */
[----:B---3--:R-:W-:-:S04]  /*ffe0*/  SHF.L.U32 R8, R8, 0x1f, RZ ;  /* 0x0000001f08087819 */ /* 0x008fc800000006ff */
[----:B------:R-:W0:Y:S02]  /*fff0*/  SYNCS.PHASECHK.TRANS64.TRYWAIT P0, [R7+URZ+0x28ca0], R8 ;  /* 0x028ca008070075a7 */ /* 0x000e24000800017f */
[----:B0-----:R-:W-:Y:S05]  /*10000*/  @!P0 BRA `(.L_x_594) ;  /* 0x0000004c00c08947 */ /* 0x001fea0003800000 */
.L_x_711:
        /* <DEDUP_REMOVED lines=11> */
.L_x_595:
[----:B-1----:R-:W2:Y:S01]  /*100c0*/  LDL R9, [R1+0x4] ;  /* 0x0000040001097983 */ /* 0x002ea20000100800 */
[----:B------:R-:W-:Y:S01]  /*100d0*/  R2UR UR9, R7 ;  /* 0x00000000070972ca */ /* 0x000fe200000e0000 */
[----:B------:R-:W-:Y:S01]  /*100e0*/  UIADD3 UR4, UP0, UR38, 0x570, URZ ;  /* 0x0000057026047890 */ /* 0x000fe2000ff1e03f */
[----:B------:R-:W-:Y:S01]  /*100f0*/  R2UR UR11, R6 ;  /* 0x00000000060b72ca */ /* 0x000fe200000e0000 */
[----:B------:R-:W-:Y:S01]  /*10100*/  UMOV UR6, 0x0 ;  /* 0x0000000000067882 */ /* 0x000fe20000000000 */
[----:B------:R-:W-:Y:S01]  /*10110*/  R2UR UR12, R3 ;  /* 0x00000000030c72ca */ /* 0x000fe200000e0000 */
[----:B------:R-:W-:Y:S01]  /*10120*/  UIADD3.X UR5, URZ, UR39, URZ, UP0, !UPT ;  /* 0x000000273f057290 */ /* 0x000fe200087fe43f */
[----:B------:R-:W-:Y:S01]  /*10130*/  R2UR UR13, R2 ;  /* 0x00000000020d72ca */ /* 0x000fe200000e0000 */
[----:B------:R-:W-:Y:S01]  /*10140*/  UMOV UR7, 0x12f00000 ;  /* 0x12f0000000077882 */ /* 0x000fe20000000000 */
[----:B------:R-:W-:-:S05]  /*10150*/  UMOV UR10, URZ ;  /* 0x0000003f000a7c82 */ /* 0x000fca0008000000 */
[----:B------:R-:W-:Y:S01]  /*10160*/  UIADD3 UR9, UR9, 0x28c90, URZ ;  /* 0x00028c9009097890 */ /* 0x000fe2000fffe03f */
[----:B--2---:R-:W-:-:S04]  /*10170*/  LEA R9, R9, R5, 0xd ;  /* 0x0000000509097211 */ /* 0x004fc800078e68ff */
[----:B------:R-:W-:-:S13]  /*10180*/  R2UR UR8, R9 ;  /* 0x00000000090872ca */ /* 0x000fda00000e0000 */
[----:B------:R-:W-:-:S09]  /*10190*/  UIADD3 UR8, UR8, 0x22400, URZ ;  /* 0x0002240008087890 */ /* 0x000fd2000fffe03f */
[----:B------:R1:W-:Y:S01]  /*101a0*/  UTMALDG.4D [UR8], [UR4], desc[UR6] ;  /* 0x00000608040075b4 */ /* 0x0003e20008019000 */
[----:B------:R-:W2:Y:S02]  /*101b0*/  SYNCS.PHASECHK.TRANS64.TRYWAIT P1, [R7+URZ+0x28cc0], R8 ;  /* 0x028cc008070075a7 */ /* 0x000ea4000802017f */
[----:B-12---:R-:W-:Y:S05]  /*101c0*/  @!P1 BRA `(.L_x_596) ;  /* 0x0000004c00649947 */ /* 0x006fea0003800000 */
.L_x_712:
        /* <DEDUP_REMOVED lines=8> */
.L_x_597:
        /* <DEDUP_REMOVED lines=38> */
[----:B------:R-:W-:Y:S01]  /*104b0*/  UMOV UR15, 0x180 ;  /* 0x00000180000f7882 */ /* 0x000fe20000000000 */
[----:B------:R0:W-:Y:S02]  /*104c0*/  UTMALDG.4D [UR8], [UR4], desc[UR6] ;  /* 0x00000608040075b4 */ /* 0x0001e40008019000 */
[----:B0-----:R-:W-:Y:S01]  /*104d0*/  UMOV UR8, UR16 ;  /* 0x0000001000087c82 */ /* 0x001fe20008000000 */
[----:B------:R-:W-:-:S02]  /*104e0*/  UMOV UR10, UR22 ;  /* 0x00000016000a7c82 */ /* 0x000fc40008000000 */
[----:B------:R0:W-:Y:S02]  /*104f0*/  UTMALDG.4D [UR8], [UR4], desc[UR6] ;  /* 0x00000608040075b4 */ /* 0x0001e40008019000 */
[----:B0-----:R-:W-:Y:S01]  /*10500*/  UMOV UR8, UR17 ;  /* 0x0000001100087c82 */ /* 0x001fe20008000000 */
[----:B------:R-:W-:Y:S01]  /*10510*/  UMOV UR10, UR15 ;  /* 0x0000000f000a7c82 */ /* 0x000fe20008000000 */
[----:B------:R-:W-:Y:S01]  /*10520*/  UMOV UR15, 0x1c0 ;  /* 0x000001c0000f7882 */ /* 0x000fe20000000000 */
[----:B------:R0:W-:Y:S02]  /*10530*/  UTMALDG.4D [UR8], [UR4], desc[UR6] ;  /* 0x00000608040075b4 */ /* 0x0001e40008019000 */
[----:B0-----:R-:W-:Y:S01]  /*10540*/  UMOV UR8, UR14 ;  /* 0x0000000e00087c82 */ /* 0x001fe20008000000 */
[----:B------:R-:W-:Y:S02]  /*10550*/  UMOV UR10, UR15 ;  /* 0x0000000f000a7c82 */ /* 0x000fe40008000000 */
[----:B------:R0:W-:Y:S02]  /*10560*/  UTMALDG.4D [UR8], [UR4], desc[UR6] ;  /* 0x00000608040075b4 */ /* 0x0001e40008019000 */
[----:B0-----:R-:W-:Y:S01]  /*10570*/  NOP ;  /* 0x0000000000007918 */ /* 0x001fe20000000000 */
.L_x_593:
[----:B------:R-:W-:Y:S05]  /*10580*/  BSYNC B1 ;  /* 0x0000000000017941 */ /* 0x000fea0003800000 */
.L_x_592:
[----:B------:R-:W2:Y:S04]  /*10590*/  LDL.LU R7, [R1+0x4] ;  /* 0x0000040001077983 */ /* 0x000ea80000300800 */
[----:B------:R-:W3:Y:S01]  /*105a0*/  LDL.LU R8, [R1+0xc] ;  /* 0x00000c0001087983 */ /* 0x000ee20000300800 */
[----:B------:R-:W-:Y:S01]  /*105b0*/  IADD3 R0, R0, -0x1, RZ ;  /* 0xffffffff00007810 */ /* 0x000fe20007ffe0ff */
[----:B------:R-:W-:Y:S02]  /*105c0*/  VIADD R6, R6, 0xffffffc0 ;  /* 0xffffffc006067836 */ /* 0x000fe40000000000 */
[----:B--2---:R-:W-:-:S05]  /*105d0*/  VIADD R7, R7, 0x1 ;  /* 0x0000000107077836 */ /* 0x004fca0000000000 */
[----:B------:R-:W-:-:S04]  /*105e0*/  ISETP.NE.AND P0, PT, R7, 0x2, PT ;  /* 0x000000020700780c */ /* 0x000fc80003f05270 */
[----:B------:R-:W-:Y:S02]  /*105f0*/  SEL R9, R7, RZ, P0 ;  /* 0x000000ff07097207 */ /* 0x000fe40000000000 */
[----:B------:R-:W-:Y:S02]  /*10600*/  SEL R7, RZ, 0x1, P0 ;  /* 0x00000001ff077807 */ /* 0x000fe40000000000 */
[----:B------:R-:W-:Y:S01]  /*10610*/  ISETP.GT.AND P0, PT, R0, R4, PT ;  /* 0x000000040000720c */ /* 0x000fe20003f04270 */
[----:B------:R1:W-:Y:S01]  /*10620*/  STL [R1+0x4], R9 ;  /* 0x0000040901007387 */ /* 0x0003e20000100800 */
[----:B---3--:R-:W-:-:S05]  /*10630*/  LOP3.LUT R8, R8, R7, RZ, 0x3c, !PT ;  /* 0x0000000708087212 */ /* 0x008fca00078e3cff */
[----:B------:R1:W-:Y:S06]  /*10640*/  STL [R1+0xc], R8 ;  /* 0x00000c0801007387 */ /* 0x0003ec0000100800 */
[----:B------:R-:W-:Y:S05]  /*10650*/  @P0 BRA `(.L_x_598) ;  /* 0xfffffff800480947 */ /* 0x000fea000383ffff */
.L_x_581:
[----:B------:R-:W-:Y:S05]  /*10660*/  BSYNC B0 ;  /* 0x0000000000007941 */ /* 0x000fea0003800000 */
.L_x_580:
[----:B-----5:R-:W2:Y:S01]  /*10670*/  LDL R7, [R1+0x2c] ;  /* 0x00002c0001077983 */ /* 0x020ea20000100800 */
[----:B------:R-:W-:Y:S05]  /*10680*/  @!P2 WARPSYNC.ALL ;  /* 0x000000000000a948 */ /* 0x000fea0003800000 */
[----:B------:R-:W-:Y:S01]  /*10690*/  BSSY B6, `(.L_x_599) ;  /* 0x00002fe000067945 */ /* 0x000fe20003800000 */
[----:B------:R-:W-:Y:S01]  /*106a0*/  @!P2 BAR.SYNC.DEFER_BLOCKING 0xc, 0x120 ;  /* 0x030480000000ab1d */ /* 0x000fe20000010000 */
[----:B--2---:R-:W-:-:S13]  /*106b0*/  ISETP.GT.AND P0, PT, R7, RZ, PT ;  /* 0x000000ff0700720c */ /* 0x004fda0003f04270 */
[----:B------:R-:W-:Y:S05]  /*106c0*/  @P0 BRA `(.L_x_600) ;  /* 0x0000000000440947 */ /* 0x000fea0003800000 */
[----:B------:R-:W2:Y:S02]  /*106d0*/  S2R R7, SR_TID.X ;  /* 0x0000000000077919 */ /* 0x000ea40000002100 */
[----:B--2---:R-:W-:-:S04]  /*106e0*/  LOP3.LUT R7, R7, 0x1f, RZ, 0xc0, !PT ;  /* 0x0000001f07077812 */ /* 0x004fc800078ec0ff */
[----:B------:R-:W-:-:S13]  /*106f0*/  ISETP.NE.AND P1, PT, R7, RZ, PT ;  /* 0x000000ff0700720c */ /* 0x000fda0003f25270 */
[----:B------:R-:W-:Y:S05]  /*10700*/  @P1 BRA `(.L_x_601) ;  /* 0x0000002c00d81947 */ /* 0x000fea0003800000 */
[----:B------:R-:W2:Y:S01]  /*10710*/  S2R R7, SR_LANEID ;  /* 0x0000000000077919 */ /* 0x000ea20000000000 */
[----:B------:R-:W-:Y:S01]  /*10720*/  VOTEU.ANY UR4, UPT, PT ;  /* 0x0000000000047886 */ /* 0x000fe200038e0100 */
[----:B0-----:R-:W0:Y:S01]  /*10730*/  LDC.64 R2, c[0x0][0xc38] ;  /* 0x00030e00ff027b82 */ /* 0x001e220000000a00 */
[----:B------:R-:W2:Y:S08]  /*10740*/  FLO.U32 R0, UR4 ;  /* 0x0000000400007d00 */ /* 0x000eb000080e0000 */
[----:B------:R-:W0:Y:S01]  /*10750*/  POPC R5, UR4 ;  /* 0x0000000400057d09 */ /* 0x000e220008000000 */
[----:B--2---:R-:W-:-:S13]  /*10760*/  ISETP.EQ.U32.AND P0, PT, R0, R7, PT ;  /* 0x000000070000720c */ /* 0x004fda0003f02070 */
[----:B0-----:R-:W2:Y:S01]  /*10770*/  @P0 ATOMG.E.ADD.STRONG.GPU PT, R3, desc[UR40][R2.64], R5 ;  /* 0x00000005020309a8 */ /* 0x001ea200081ee1e8 */
[----:B------:R-:W0:Y:S02]  /*10780*/  S2R R4, SR_LTMASK ;  /* 0x0000000000047919 */ /* 0x000e240000003900 */
[----:B0-----:R-:W-:-:S04]  /*10790*/  LOP3.LUT R4, R4, UR4, RZ, 0xc0, !PT ;  /* 0x0000000404047c12 */ /* 0x001fc8000f8ec0ff */
[----:B------:R-:W0:Y:S01]  /*107a0*/  POPC R7, R4 ;  /* 0x0000000400077309 */ /* 0x000e220000000000 */
[----:B--2---:R-:W0:Y:S02]  /*107b0*/  SHFL.IDX PT, R0, R3, R0, 0x1f ;  /* 0x00001f0003007589 */ /* 0x004e2400000e0000 */
[----:B0-----:R-:W-:Y:S01]  /*107c0*/  IADD3 R16, R0, UR36, R7 ;  /* 0x0000002400107c10 */ /* 0x001fe2000fffe007 */
[----:B------:R-:W-:Y:S06]  /*107d0*/  BRA `(.L_x_601) ;  /* 0x0000002c00a47947 */ /* 0x000fec0003800000 */
.L_x_600:
[----:B------:R-:W2:Y:S01]  /*107e0*/  S2R R0, SR_CgaCtaId ;  /* 0x0000000000007919 */ /* 0x000ea20000008800 */
[----:B0-----:R-:W-:-:S04]  /*107f0*/  MOV R2, 0x400 ;  /* 0x0000040000027802 */ /* 0x001fc80000000f00 */
[----:B--2---:R-:W-:-:S05]  /*10800*/  LEA R3, R0, R2, 0x18 ;  /* 0x0000000200037211 */ /* 0x004fca00078ec0ff */
        /* <DEDUP_REMOVED lines=12> */
[----:B------:R-:W-:Y:S01]  /*108d0*/  MOV R11, UR5 ;  /* 0x00000005000b7c02 */ /* 0x000fe20008000f00 */
[----:B------:R-:W-:Y:S02]  /*108e0*/  IMAD.U32 R7, RZ, RZ, UR9 ;  /* 0x00000009ff077e24 */ /* 0x000fe4000f8e00ff */
[----:B------:R-:W-:-:S02]  /*108f0*/  IMAD.U32 R10, RZ, RZ, UR4 ;  /* 0x00000004ff0a7e24 */ /* 0x000fc4000f8e00ff */
[----:B-1----:R-:W-:Y:S02]  /*10900*/  IMAD.MOV.U32 R8, RZ, RZ, 0x70 ;  /* 0x00000070ff087424 */ /* 0x002fe400078e00ff */
[----:B------:R-:W-:Y:S02]  /*10910*/  IMAD.MOV.U32 R12, RZ, RZ, 0x1 ;  /* 0x00000001ff0c7424 */ /* 0x000fe400078e00ff */
[----:B------:R-:W-:-:S07]  /*10920*/  IMAD.MOV.U32 R13, RZ, RZ, RZ ;  /* 0x000000ffff0d7224 */ /* 0x000fce00078e00ff */
[----:B------:R-:W-:-:S07]  /*10930*/  LEPC R20, `(.L_x_602) ;  /* 0x000000001014794e */ /* 0x000fce0000000000 */
[----:B0-----:R-:W-:Y:S05]  /*10940*/  CALL.ABS.NOINC R2 ;  /* 0x0000000002007343 */ /* 0x001fea0003c00000 */
.L_x_602:
[----:B------:R-:W2:Y:S02]  /*10950*/  LDL R2, [R1+0x18] ;  /* 0x0000180001027983 */ /* 0x000ea40000100800 */
[----:B--2---:R-:W-:-:S04]  /*10960*/  IADD3 R0, R2, 0x400, RZ ;  /* 0x0000040002007810 */ /* 0x004fc80007ffe0ff */
        /* <DEDUP_REMOVED lines=10> */
[----:B------:R-:W-:Y:S01]  /*10a10*/  MOV R12, 0x1 ;  /* 0x00000001000c7802 */ /* 0x000fe20000000f00 */
[----:B------:R-:W-:Y:S02]  /*10a20*/  IMAD.U32 R6, RZ, RZ, UR8 ;  /* 0x00000008ff067e24 */ /* 0x000fe4000f8e00ff */
[----:B------:R-:W-:-:S02]  /*10a30*/  IMAD.U32 R10, RZ, RZ, UR4 ;  /* 0x00000004ff0a7e24 */ /* 0x000fc4000f8e00ff */
[----:B------:R-:W-:Y:S02]  /*10a40*/  IMAD.U32 R11, RZ, RZ, UR5 ;  /* 0x00000005ff0b7e24 */ /* 0x000fe4000f8e00ff */
[----:B-1----:R-:W-:Y:S02]  /*10a50*/  IMAD.MOV.U32 R8, RZ, RZ, 0x70 ;  /* 0x00000070ff087424 */ /* 0x002fe400078e00ff */
[----:B0-----:R-:W-:-:S07]  /*10a60*/  IMAD.MOV.U32 R13, RZ, RZ, RZ ;  /* 0x000000ffff0d7224 */ /* 0x001fce00078e00ff */
[----:B------:R-:W-:-:S07]  /*10a70*/  LEPC R20, `(.L_x_604) ;  /* 0x000000001014794e */ /* 0x000fce0000000000 */
[----:B--2---:R-:W-:Y:S05]  /*10a80*/  CALL.ABS.NOINC R2 ;  /* 0x0000000002007343 */ /* 0x004fea0003c00000 */
.L_x_604:
        /* <DEDUP_REMOVED lines=16> */
.L_x_603:
        /* <DEDUP_REMOVED lines=17> */
[----:B----4-:R-:W-:Y:S02]  /*10ca0*/  LEA R17, R17, R4, 0x6 ;  /* 0x0000000411117211 */ /* 0x010fe400078e30ff */
[----:B------:R-:W0:Y:S01]  /*10cb0*/  LDC R4, c[0x0][0x428] ;  /* 0x00010a00ff047b82 */ /* 0x000e220000000800 */
[----:B------:R-:W-:-:S06]  /*10cc0*/  IMAD.MOV.U32 R0, RZ, RZ, R5 ;  /* 0x000000ffff007224 */ /* 0x000fcc00078e0005 */
[----:B------:R2:W5:Y:S01]  /*10cd0*/  @P0 LDG.E R0, desc[UR40][R2.64] ;  /* 0x0000002802000981 */ /* 0x000562000c1e1900 */
[----:B------:R-:W-:Y:S02]  /*10ce0*/  PLOP3.LUT P1, PT, P6, PT, PT, 0x8, 0x0 ;  /* 0x000000000000781c */ /* 0x000fe4000372e170 */
[----:B0-----:R-:W-:Y:S01]  /*10cf0*/  ISETP.NE.AND P0, PT, R4, 0x1, PT ;  /* 0x000000010400780c */ /* 0x001fe20003f05270 */
[----:B------:R-:W-:-:S12]  /*10d00*/  IMAD.MOV.U32 R4, RZ, RZ, R18 ;  /* 0x000000ffff047224 */ /* 0x000fd800078e0012 */
[----:B--2---:R-:W0:Y:S08]  /*10d10*/  @P0 LDC R3, c[0x0][0x42c] ;  /* 0x00010b00ff030b82 */ /* 0x004e300000000800 */
[----:B------:R-:W2:Y:S01]  /*10d20*/  @P0 LDC R2, c[0x0][0x430] ;  /* 0x00010c00ff020b82 */ /* 0x000ea20000000800 */
[----:B0-----:R-:W-:-:S05]  /*10d30*/  @P0 IMAD.HI.U32 R3, R18, R3, RZ ;  /* 0x0000000312030227 */ /* 0x001fca00078e00ff */
[----:B--2---:R-:W-:Y:S02]  /*10d40*/  @P0 SHF.R.U32.HI R4, RZ, R2, R3 ;  /* 0x00000002ff040219 */ /* 0x004fe40000011603 */
[----:B------:R-:W-:-:S04]  /*10d50*/  ISETP.NE.U32.AND P0, PT, RZ, UR4, PT ;  /* 0x00000004ff007c0c */ /* 0x000fc8000bf05070 */
[----:B------:R-:W-:-:S04]  /*10d60*/  ISETP.NE.AND.EX P0, PT, RZ, UR5, PT, P0 ;  /* 0x00000005ff007c0c */ /* 0x000fc8000bf05300 */
[----:B------:R-:W-:-:S09]  /*10d70*/  SEL R2, R5, RZ, !P0 ;  /* 0x000000ff05027207 */ /* 0x000fd20004000000 */
.L_x_605:
        /* <DEDUP_REMOVED lines=17> */
.L_x_715:
[----:B------:R-:W2:Y:S01]  /*10e90*/  LDL R3, [R1+0x1c] ;  /* 0x00001c0001037983 */ /* 0x000ea20000100800 */
[----:B------:R-:W-:Y:S01]  /*10ea0*/  UMOV UR4, 0xffffffff ;  /* 0xffffffff00047882 */ /* 0x000fe20000000000 */
[----:B-1----:R-:W-:Y:S01]  /*10eb0*/  SHF.R.S32.HI R8, RZ, 0x1f, R0 ;  /* 0x0000001fff087819 */ /* 0x002fe20000011400 */
[----:B--2---:R-:W-:Y:S01]  /*10ec0*/  VIADD R3, R3, 0xffffffff ;  /* 0xffffffff03037836 */ /* 0x004fe20000000000 */
[----:B------:R-:W-:Y:S06]  /*10ed0*/  BRA.DIV UR4, `(.L_x_607) ;  /* 0x0000004204687947 */ /* 0x000fec000b800000 */
[----:B------:R-:W-:-:S13]  /*10ee0*/  ELECT P6, URZ, PT ;  /* 0x00000000003f782f */ /* 0x000fda00038c0000 */
.L_x_718:
        /* <DEDUP_REMOVED lines=11> */
[----:B------:R-:W-:-:S04]  /*10fa0*/  @P0 SHF.R.U32.HI R5, RZ, R7, R6 ;  /* 0x00000007ff050219 */ /* 0x000fc80000011606 */
[----:B------:R-:W-:-:S05]  /*10fb0*/  IADD3 R6, -R5, RZ, RZ ;  /* 0x000000ff05067210 */ /* 0x000fca0007ffe1ff */
[----:B------:R-:W-:Y:S02]  /*10fc0*/  IMAD R7, R9, R6, R3 ;  /* 0x0000000609077224 */ /* 0x000fe400078e0203 */
[----:B------:R-:W-:-:S03]  /*10fd0*/  IMAD R6, R8, UR4, RZ ;  /* 0x0000000408067c24 */ /* 0x000fc6000f8e02ff */
[----:B------:R0:W-:Y:S01]  /*10fe0*/  STL [R1+0x30], R7 ;  /* 0x0000300701007387 */ /* 0x0001e20000100800 */
[----:B------:R-:W-:Y:S02]  /*10ff0*/  IMAD R9, R0, UR5, R6 ;  /* 0x0000000500097c24 */ /* 0x000fe4000f8e0206 */
[--C-:B------:R-:W-:Y:S01]  /*11000*/  IMAD.MOV.U32 R6, RZ, RZ, R5.reuse ;  /* 0x000000ffff067224 */ /* 0x100fe200078e0005 */
[----:B0-----:R-:W-:-:S03]  /*11010*/  SHF.R.S32.HI R7, RZ, 0x1f, R5 ;  /* 0x0000001fff077819 */ /* 0x001fc60000011405 */
[----:B------:R-:W-:-:S04]  /*11020*/  IMAD.WIDE.U32 R6, R0, UR4, R6 ;  /* 0x0000000400067c25 */ /* 0x000fc8000f8e0006 */
[----:B------:R-:W-:Y:S01]  /*11030*/  IMAD.IADD R5, R7, 0x1, R9 ;  /* 0x0000000107057824 */ /* 0x000fe200078e0209 */
[----:B------:R-:W-:-:S04]  /*11040*/  LEA R10, P0, R6, R20, 0x2 ;  /* 0x00000014060a7211 */ /* 0x000fc800078010ff */
[----:B------:R-:W-:-:S05]  /*11050*/  LEA.HI.X R11, R6, R21, R5, 0x2, P0 ;  /* 0x00000015060b7211 */ /* 0x000fca00000f1405 */
[----:B------:R0:W5:Y:S04]  /*11060*/  LDG.E R6, desc[UR40][R10.64] ;  /* 0x000000280a067981 */ /* 0x000168000c1e1900 */
.L_x_609:
        /* <DEDUP_REMOVED lines=9> */
.L_x_719:
        /* <DEDUP_REMOVED lines=11> */
.L_x_611:
        /* <DEDUP_REMOVED lines=23> */
.L_x_608:
        /* <DEDUP_REMOVED lines=25> */
[----:B------:R-:W-:-:S04]  /*114b0*/  LOP3.LUT R2, R2, 0xfffffffe, RZ, 0xc0, !PT ;  /* 0xfffffffe02027812 */ /* 0x000fc800078ec0ff */
[----:B------:R-:W-:-:S04]  /*114c0*/  IADD3 R2, R10, -R2, RZ ;  /* 0x800000020a027210 */ /* 0x000fc80007ffe0ff */
[----:B------:R-:W-:-:S04]  /*114d0*/  SHF.L.U32 R2, R2, 0x1f, RZ ;  /* 0x0000001f02027819 */ /* 0x000fc800000006ff */
[----:B------:R-:W1:Y:S02]  /*114e0*/  SYNCS.PHASECHK.TRANS64.TRYWAIT P0, [R7+URZ+0x28c20], R2 ;  /* 0x028c2002070075a7 */ /* 0x000e64000800017f */
[----:B01----:R-:W-:Y:S05]  /*114f0*/  @!P0 BRA `(.L_x_613) ;  /* 0x0000003c00148947 */ /* 0x003fea0003800000 */
.L_x_720:
[----:B------:R-:W-:Y:S05]  /*11500*/  BSYNC B0 ;  /* 0x0000000000007941 */ /* 0x000fea0003800000 */
.L_x_612:
[----:B------:R-:W-:Y:S04]  /*11510*/  BSSY B0, `(.L_x_614) ;  /* 0x0000050000007945 */ /* 0x000fe80003800000 */
[----:B------:R-:W-:Y:S05]  /*11520*/  @!P6 BRA `(.L_x_615) ;  /* 0x000000040038e947 */ /* 0x000fea0003800000 */
[----:B------:R-:W2:Y:S01]  /*11530*/  LDL R7, [R1] ;  /* 0x0000000001077983 */ /* 0x000ea20000100800 */
[----:B------:R-:W-:-:S03]  /*11540*/  MOV R9, 0x400 ;  /* 0x0000040000097802 */ /* 0x000fc60000000f00 */
[----:B0-----:R-:W3:Y:S01]  /*11550*/  LDL R5, [R1+0x8] ;  /* 0x0000080001057983 */ /* 0x001ee20000100800 */
[----:B------:R-:W0:Y:S02]  /*11560*/  S2R R10, SR_CgaCtaId ;  /* 0x00000000000a7919 */ /* 0x000e240000008800 */
[----:B0-----:R-:W-:-:S05]  /*11570*/  LEA R9, R10, R9, 0x18 ;  /* 0x000000090a097211 */ /* 0x001fca00078ec0ff */
[----:B--2---:R-:W-:Y:S01]  /*11580*/  IMAD R2, R7, 0x8, R9 ;  /* 0x0000000807027824 */ /* 0x004fe200078e0209 */
[----:B---3--:R-:W-:-:S04]  /*11590*/  SHF.L.U32 R5, R5, 0x1f, RZ ;  /* 0x0000001f05057819 */ /* 0x008fc800000006ff */
[----:B------:R-:W0:Y:S02]  /*115a0*/  SYNCS.PHASECHK.TRANS64.TRYWAIT P0, [R2+URZ+0x28c60], R5 ;  /* 0x028c6005020075a7 */ /* 0x000e24000800017f */
[----:B0-----:R-:W-:Y:S05]  /*115b0*/  @!P0 BRA `(.L_x_616) ;  /* 0x0000003c00048947 */ /* 0x001fea0003800000 */
.L_x_721:
[----:B------:R-:W1:Y:S02]  /*115c0*/  S2R R7, SR_TID.X ;  /* 0x0000000000077919 */ /* 0x000e640000002100 */
[----:B-1----:R-:W-:-:S04]  /*115d0*/  LOP3.LUT R7, R7, 0x7f, RZ, 0xc0, !PT ;  /* 0x0000007f07077812 */ /* 0x002fc800078ec0ff */
[----:B------:R-:W-:-:S13]  /*115e0*/  ISETP.NE.AND P0, PT, R7, RZ, PT ;  /* 0x000000ff0700720c */ /* 0x000fda0003f05270 */
[----:B------:R-:W-:Y:S05]  /*115f0*/  @P0 BRA `(.L_x_617) ;  /* 0x00000000001c0947 */ /* 0x000fea0003800000 */
[----:B------:R-:W1:Y:S01]  /*11600*/  S2R R7, SR_TID.X ;  /* 0x0000000000077919 */ /* 0x000e620000002100 */
[----:B0-----:R-:W-:-:S04]  /*11610*/  IMAD.MOV.U32 R5, RZ, RZ, 0x10000 ;  /* 0x00010000ff057424 */ /* 0x001fc800078e00ff */
[----:B------:R2:W-:Y:S01]  /*11620*/  SYNCS.ARRIVE.TRANS64 RZ, [R2+URZ+0x28c50], R5 ;  /* 0x028c500502ff79a7 */ /* 0x0005e2000800003f */
[----:B-1----:R-:W-:-:S04]  /*11630*/  LOP3.LUT R7, R7, 0x1f, RZ, 0xc0, !PT ;  /* 0x0000001f07077812 */ /* 0x002fc800078ec0ff */
[----:B------:R-:W-:-:S13]  /*11640*/  ISETP.NE.AND P1, PT, R7, RZ, PT ;  /* 0x000000ff0700720c */ /* 0x000fda0003f25270 */
[----:B--2---:R-:W-:Y:S05]  /*11650*/  @!P1 BRA `(.L_x_617) ;  /* 0x0000000000049947 */ /* 0x004fea0003800000 */
[----:B------:R-:W-:Y:S01]  /*11660*/  BPT.TRAP 0x1 ;  /* 0x000000040000795c */ /* 0x000fe20000300000 */
.L_x_617:
        /* <DEDUP_REMOVED lines=44> */
[----:B------:R-:W-:-:S02]  /*11930*/  UMOV UR10, UR21 ;  /* 0x00000015000a7c82 */ /* 0x000fc40008000000 */
[----:B------:R0:W-:Y:S01]  /*11940*/  UTMALDG.4D [UR8], [UR4], desc[UR6] ;  /* 0x00000608040075b4 */ /* 0x0001e20008019000 */
        /* <DEDUP_REMOVED lines=12> */
.L_x_615:
[----:B------:R-:W-:Y:S05]  /*11a10*/  BSYNC B0 ;  /* 0x0000000000007941 */ /* 0x000fea0003800000 */
.L_x_614:
[----:B0-----:R-:W2:Y:S01]  /*11a20*/  LDL.LU R2, [R1+0x2c] ;  /* 0x00002c0001027983 */ /* 0x001ea20000300800 */
[----:B------:R-:W-:Y:S01]  /*11a30*/  BSSY B0, `(.L_x_618) ;  /* 0x00001a8000007945 */ /* 0x000fe20003800000 */
[----:B--2---:R-:W-:-:S13]  /*11a40*/  ISETP.GE.AND P0, PT, R2, 0x41, PT ;  /* 0x000000410200780c */ /* 0x004fda0003f06270 */
[----:B------:R-:W-:Y:S05]  /*11a50*/  @!P0 BRA `(.L_x_619) ;  /* 0x0000001800948947 */ /* 0x000fea0003800000 */
[----:B------:R-:W2:Y:S01]  /*11a60*/  LDL R5, [R1+0x1c] ;  /* 0x00001c0001057983 */ /* 0x000ea20000100800 */
[----:B------:R-:W-:Y:S01]  /*11a70*/  IMAD.MOV.U32 R2, RZ, RZ, 0x1 ;  /* 0x00000001ff027424 */ /* 0x000fe200078e00ff */
[----:B------:R-:W-:Y:S01]  /*11a80*/  BSSY B1, `(.L_x_620) ;  /* 0x0000091000017945 */ /* 0x000fe20003800000 */
[----:B--2---:R-:W-:-:S04]  /*11a90*/  IADD3 R9, -R5, RZ, RZ ;  /* 0x000000ff05097210 */ /* 0x004fc80007ffe1ff */
        /* <DEDUP_REMOVED lines=30> */
[----:B------:R-:W-:Y:S01]  /*11c80*/  IMAD.MOV.U32 R6, RZ, RZ, R2 ;  /* 0x000000ffff067224 */ /* 0x000fe200078e0002 */
[----:B------:R-:W-:-:S03]  /*11c90*/  IADD3 R2, -R2, RZ, RZ ;  /* 0x000000ff02027210 */ /* 0x000fc60007ffe1ff */
[----:B------:R-:W-:-:S04]  /*11ca0*/  IMAD.WIDE.U32 R6, R0, UR4, R6 ;  /* 0x0000000400067c25 */ /* 0x000fc8000f8e0006 */
[----:B------:R-:W-:Y:S01]  /*11cb0*/  IMAD.IADD R10, R10, 0x1, R7 ;  /* 0x000000010a0a7824 */ /* 0x000fe200078e0207 */
[----:B------:R-:W-:Y:S01]  /*11cc0*/  LEA R20, P0, R6, R20, 0x2 ;  /* 0x0000001406147211 */ /* 0x000fe200078010ff */
[----:B------:R-:W-:-:S03]  /*11cd0*/  IMAD R5, R11, R2, R5 ;  /* 0x000000020b057224 */ /* 0x000fc600078e0205 */
[----:B------:R-:W-:-:S05]  /*11ce0*/  LEA.HI.X R21, R6, R21, R10, 0x2, P0 ;  /* 0x0000001506157211 */ /* 0x000fca00000f140a */
[----:B------:R1:W5:Y:S04]  /*11cf0*/  LDG.E R6, desc[UR40][R20.64] ;  /* 0x0000002814067981 */ /* 0x000368000c1e1900 */
.L_x_624:
[----:B------:R-:W2:Y:S01]  /*11d00*/  S2R R7, SR_CgaCtaId ;  /* 0x0000000000077919 */ /* 0x000ea20000008800 */
[----:B------:R-:W-:-:S04]  /*11d10*/  MOV R2, 0x400 ;  /* 0x0000040000027802 */ /* 0x000fc80000000f00 */
[----:B--2---:R-:W-:Y:S02]  /*11d20*/  LEA R2, R7, R2, 0x18 ;  /* 0x0000000207027211 */ /* 0x004fe400078ec0ff */
[----:B------:R-:W-:-:S03]  /*11d30*/  SHF.L.U32 R7, R12, 0x1f, RZ ;  /* 0x0000001f0c077819 */ /* 0x000fc600000006ff */
[----:B------:R-:W-:-:S04]  /*11d40*/  IMAD R2, R13, 0x8, R2 ;  /* 0x000000080d027824 */ /* 0x000fc800078e0202 */
[----:B------:R-:W2:Y:S02]  /*11d50*/  SYNCS.PHASECHK.TRANS64.TRYWAIT P0, [R2+URZ+0x28c40], R7 ;  /* 0x028c4007020075a7 */ /* 0x000ea4000800017f */
[----:B--2---:R-:W-:Y:S05]  /*11d60*/  @!P0 BRA `(.L_x_625) ;  /* 0x00000034002c8947 */ /* 0x004fea0003800000 */
.L_x_722:
[----:B------:R-:W3:Y:S02]  /*11d70*/  S2R R10, SR_TID.X ;  /* 0x00000000000a7919 */ /* 0x000ee40000002100 */
[----:B---3--:R-:W-:-:S04]  /*11d80*/  LOP3.LUT R10, R10, 0x7f, RZ, 0xc0, !PT ;  /* 0x0000007f0a0a7812 */ /* 0x008fc800078ec0ff */
[----:B------:R-:W-:-:S13]  /*11d90*/  ISETP.NE.AND P1, PT, R10, RZ, PT ;  /* 0x000000ff0a00720c */ /* 0x000fda0003f25270 */
        /* <DEDUP_REMOVED lines=8> */
.L_x_626:
[----:B---3--:R-:W3:Y:S01]  /*11e20*/  LDL R10, [R1] ;  /* 0x00000000010a7983 */ /* 0x008ee20000100800 */
[----:B0-----:R-:W-:-:S03]  /*11e30*/  MOV R12, 0x400 ;  /* 0x00000400000c7802 */ /* 0x001fc60000000f00 */
[----:B------:R-:W4:Y:S01]  /*11e40*/  LDL R11, [R1+0x10] ;  /* 0x00001000010b7983 */ /* 0x000f220000100800 */
[----:B------:R-:W0:Y:S01]  /*11e50*/  S2R R13, SR_CgaCtaId ;  /* 0x00000000000d7919 */ /* 0x000e220000008800 */
        /* <DEDUP_REMOVED lines=8> */
[----:B------:R-:W-:Y:S01]  /*11ee0*/  UMOV UR7, 0x14f00000 ;  /* 0x14f0000000077882 */ /* 0x000fe20000000000 */
[----:B------:R-:W-:Y:S01]  /*11ef0*/  UMOV UR10, URZ ;  /* 0x0000003f000a7c82 */ /* 0x000fe20008000000 */
[----:B---3--:R-:W-:-:S05]  /*11f00*/  IMAD R10, R10, 0x2000, R12 ;  /* 0x000020000a0a7824 */ /* 0x008fca00078e020c */
[----:B------:R-:W-:Y:S02]  /*11f10*/  R2UR UR8, R10 ;  /* 0x000000000a0872ca */ /* 0x000fe400000e0000 */
[----:B----4-:R-:W-:-:S04]  /*11f20*/  LEA R5, R5, R11, 0x6 ;  /* 0x0000000b05057211 */ /* 0x010fc800078e30ff */
[----:B------:R-:W-:-:S07]  /*11f30*/  R2UR UR11, R5 ;  /* 0x00000000050b72ca */ /* 0x000fce00000e0000 */
[----:B------:R-:W-:-:S09]  /*11f40*/  UIADD3 UR8, UR8, 0x22400, URZ ;  /* 0x0002240008087890 */ /* 0x000fd2000fffe03f */
[----:B------:R0:W-:Y:S01]  /*11f50*/  UTMALDG.4D [UR8], [UR4], desc[UR6] ;  /* 0x00000608040075b4 */ /* 0x0001e20008019000 */
[----:B------:R-:W3:Y:S02]  /*11f60*/  SYNCS.PHASECHK.TRANS64.TRYWAIT P0, [R2+URZ+0x28c60], R7 ;  /* 0x028c6007020075a7 */ /* 0x000ee4000800017f */
[----:B0--3--:R-:W-:Y:S05]  /*11f70*/  @!P0 BRA `(.L_x_627) ;  /* 0x0000003000bc8947 */ /* 0x009fea0003800000 */
.L_x_723:
[----:B------:R-:W-:Y:S05]  /*11f80*/  @P1 BRA `(.L_x_628) ;  /* 0x00000000001c1947 */ /* 0x000fea0003800000 */
[----:B------:R-:W3:Y:S01]  /*11f90*/  S2R R10, SR_TID.X ;  /* 0x00000000000a7919 */ /* 0x000ee20000002100 */
[----:B0-2---:R-:W-:-:S04]  /*11fa0*/  IMAD.MOV.U32 R7, RZ, RZ, 0x10000 ;  /* 0x00010000ff077424 */ /* 0x005fc800078e00ff */
[----:B------:R4:W-:Y:S01]  /*11fb0*/  SYNCS.ARRIVE.TRANS64 RZ, [R2+URZ+0x28c50], R7 ;  /* 0x028c500702ff79a7 */ /* 0x0009e2000800003f */
[----:B---3--:R-:W-:-:S04]  /*11fc0*/  LOP3.LUT R10, R10, 0x1f, RZ, 0xc0, !PT ;  /* 0x0000001f0a0a7812 */ /* 0x008fc800078ec0ff */
[----:B------:R-:W-:-:S13]  /*11fd0*/  ISETP.NE.AND P0, PT, R10, RZ, PT ;  /* 0x000000ff0a00720c */ /* 0x000fda0003f05270 */
[----:B----4-:R-:W-:Y:S05]  /*11fe0*/  @!P0 BRA `(.L_x_628) ;  /* 0x0000000000048947 */ /* 0x010fea0003800000 */
[----:B------:R-:W-:Y:S01]  /*11ff0*/  BPT.TRAP 0x1 ;  /* 0x000000040000795c */ /* 0x000fe20000300000 */
.L_x_628:
[----:B0-2---:R-:W2:Y:S01]  /*12000*/  LDL R7, [R1] ;  /* 0x0000000001077983 */ /* 0x005ea20000100800 */
[----:B------:R-:W-:Y:S01]  /*12010*/  MOV R10, 0x400 ;  /* 0x00000400000a7802 */ /* 0x000fe20000000f00 */
[----:B------:R-:W0:Y:S01]  /*12020*/  S2R R11, SR_CgaCtaId ;  /* 0x00000000000b7919 */ /* 0x000e220000008800 */
[----:B------:R-:W-:Y:S01]  /*12030*/  R2UR UR9, R2 ;  /* 0x00000000020972ca */ /* 0x000fe200000e0000 */
[----:B------:R-:W-:Y:S01]  /*12040*/  UIADD3 UR4, UP0, UR38, 0x470, URZ ;  /* 0x0000047026047890 */ /* 0x000fe2000ff1e03f */
[----:B------:R-:W-:Y:S02]  /*12050*/  R2UR UR11, R5 ;  /* 0x00000000050b72ca */ /* 0x000fe400000e0000 */
[----:B------:R-:W-:Y:S02]  /*12060*/  R2UR UR12, R4 ;  /* 0x00000000040c72ca */ /* 0x000fe400000e0000 */
[----:B------:R-:W-:Y:S01]  /*12070*/  R2UR UR13, R6 ;  /* 0x00000000060d72ca */ /* 0x000fe200000e0000 */
[----:B------:R-:W-:Y:S01]  /*12080*/  UIADD3.X UR5, URZ, UR39, URZ, UP0, !UPT ;  /* 0x000000273f057290 */ /* 0x000fe200087fe43f */
[----:B0-----:R-:W-:-:S05]  /*12090*/  LEA R10, R11, R10, 0x18 ;  /* 0x0000000a0b0a7211 */ /* 0x001fca00078ec0ff */
        /* <DEDUP_REMOVED lines=43> */
[----:B--2---:R-:W-:Y:S01]  /*12350*/  NOP ;  /* 0x0000000000007918 */ /* 0x004fe20000000000 */
.L_x_623:
[----:B------:R-:W-:Y:S05]  /*12360*/  BSYNC B2 ;  /* 0x0000000000027941 */ /* 0x000fea0003800000 */
.L_x_622:
[----:B------:R-:W2:Y:S02]  /*12370*/  LDL.LU R2, [R1+0x1c] ;  /* 0x00001c0001027983 */ /* 0x000ea40000300800 */
[----:B--2---:R-:W-:-:S07]  /*12380*/  VIADD R5, R2, 0xfffffffd ;  /* 0xfffffffd02057836 */ /* 0x004fce0000000000 */
.L_x_621:
[----:B------:R-:W-:Y:S05]  /*12390*/  BSYNC B1 ;  /* 0x0000000000017941 */ /* 0x000fea0003800000 */
.L_x_620:
[----:B------:R-:W-:-:S04]  /*123a0*/  IADD3 R2, -R9, RZ, RZ ;  /* 0x000000ff09027210 */ /* 0x000fc80007ffe1ff */
[----:B------:R-:W-:-:S13]  /*123b0*/  ISETP.NE.AND P0, PT, R3, R2, PT ;  /* 0x000000020300720c */ /* 0x000fda0003f05270 */
[----:B------:R-:W-:Y:S05]  /*123c0*/  @!P0 BRA `(.L_x_619) ;  /* 0x0000001000388947 */ /* 0x000fea0003800000 */
.L_x_643:
[----:B--2---:R-:W2:Y:S04]  /*123d0*/  LDL.LU R3, [R1] ;  /* 0x0000000001037983 */ /* 0x004ea80000300800 */
        /* <DEDUP_REMOVED lines=8> */
[----:B------:R-:W-:Y:S06]  /*12460*/  @!P6 BRA `(.L_x_630) ;  /* 0x0000000400e8e947 */ /* 0x000fec0003800000 */
[----:B------:R-:W-:Y:S01]  /*12470*/  ULDC.64 UR4, c[0x0][0x3f8] ;  /* 0x0000fe0000047ab9 */ /* 0x000fe20000000a00 */
[----:B------:R-:W-:Y:S01]  /*12480*/  IMAD.MOV.U32 R11, RZ, RZ, R5 ;  /* 0x000000ffff0b7224 */ /* 0x000fe200078e0005 */
[----:B------:R-:W-:-:S04]  /*12490*/  ISETP.NE.U32.AND P0, PT, RZ, UR4, PT ;  /* 0x00000004ff007c0c */ /* 0x000fc8000bf05070 */
[----:B------:R-:W-:-:S13]  /*124a0*/  ISETP.NE.AND.EX P0, PT, RZ, UR5, PT, P0 ;  /* 0x00000005ff007c0c */ /* 0x000fda000bf05300 */
[----:B------:R-:W-:Y:S05]  /*124b0*/  @!P0 BRA `(.L_x_631) ;  /* 0x0000000000448947 */ /* 0x000fea0003800000 */
[----:B------:R-:W2:Y:S01]  /*124c0*/  LDC R11, c[0x0][0x41c] ;  /* 0x00010700ff0b7b82 */ /* 0x000ea20000000800 */
[----:B------:R-:W-:Y:S01]  /*124d0*/  ULDC.64 UR6, c[0x0][0x408] ;  /* 0x0001020000067ab9 */ /* 0x000fe20000000a00 */
[----:B--2---:R-:W-:-:S13]  /*124e0*/  ISETP.NE.AND P0, PT, R11, 0x1, PT ;  /* 0x000000010b00780c */ /* 0x004fda0003f05270 */
[----:B------:R-:W2:Y:S02]  /*124f0*/  @P0 LDC.64 R2, c[0x0][0x420] ;  /* 0x00010800ff020b82 */ /* 0x000ea40000000a00 */
[----:B--2---:R-:W-:-:S04]  /*12500*/  @P0 IMAD.HI.U32 R6, R5, R2, RZ ;  /* 0x0000000205060227 */ /* 0x004fc800078e00ff */
[----:B------:R-:W-:Y:S01]  /*12510*/  IMAD.MOV.U32 R2, RZ, RZ, R5 ;  /* 0x000000ffff027224 */ /* 0x000fe200078e0005 */
[----:B------:R-:W-:-:S04]  /*12520*/  @P0 SHF.R.U32.HI R2, RZ, R3, R6 ;  /* 0x00000003ff020219 */ /* 0x000fc80000011606 */
[----:B------:R-:W-:Y:S02]  /*12530*/  IADD3 R6, -R2, RZ, RZ ;  /* 0x000000ff02067210 */ /* 0x000fe40007ffe1ff */
[----:B------:R-:W-:-:S03]  /*12540*/  SHF.R.S32.HI R3, RZ, 0x1f, R2 ;  /* 0x0000001fff037819 */ /* 0x000fc60000011402 */
[----:B------:R-:W-:Y:S02]  /*12550*/  IMAD R11, R11, R6, R5 ;  /* 0x000000060b0b7224 */ /* 0x000fe400078e0205 */
[----:B------:R-:W-:Y:S02]  /*12560*/  IMAD R6, R8, UR6, RZ ;  /* 0x0000000608067c24 */ /* 0x000fe4000f8e02ff */
[----:B------:R-:W-:-:S04]  /*12570*/  IMAD.WIDE.U32 R2, R0, UR6, R2 ;  /* 0x0000000600027c25 */ /* 0x000fc8000f8e0002 */
[----:B------:R-:W-:-:S04]  /*12580*/  IMAD R6, R0, UR7, R6 ;  /* 0x0000000700067c24 */ /* 0x000fc8000f8e0206 */
[----:B------:R-:W-:Y:S01]  /*12590*/  IMAD.IADD R3, R6, 0x1, R3 ;  /* 0x0000000106037824 */ /* 0x000fe200078e0203 */
[----:B------:R-:W-:-:S04]  /*125a0*/  LEA R6, P0, R2, UR4, 0x2 ;  /* 0x0000000402067c11 */ /* 0x000fc8000f8010ff */
[----:B------:R-:W-:-:S05]  /*125b0*/  LEA.HI.X R7, R2, UR5, R3, 0x2, P0 ;  /* 0x0000000502077c11 */ /* 0x000fca00080f1403 */
[----:B------:R2:W5:Y:S04]  /*125c0*/  LDG.E R6, desc[UR40][R6.64] ;  /* 0x0000002806067981 */ /* 0x000568000c1e1900 */
.L_x_631:
[----:B------:R-:W3:Y:S01]  /*125d0*/  S2R R3, SR_CgaCtaId ;  /* 0x0000000000037919 */ /* 0x000ee20000008800 */
[----:B------:R-:W-:-:S04]  /*125e0*/  MOV R2, 0x400 ;  /* 0x0000040000027802 */ /* 0x000fc80000000f00 */
[----:B---3--:R-:W-:Y:S02]  /*125f0*/  LEA R2, R3, R2, 0x18 ;  /* 0x0000000203027211 */ /* 0x008fe400078ec0ff */
[----:B------:R-:W-:-:S03]  /*12600*/  SHF.L.U32 R3, R10, 0x1f, RZ ;  /* 0x0000001f0a037819 */ /* 0x000fc600000006ff */
[----:B------:R-:W-:-:S04]  /*12610*/  IMAD R2, R9, 0x8, R2 ;  /* 0x0000000809027824 */ /* 0x000fc800078e0202 */
[----:B------:R-:W3:Y:S02]  /*12620*/  SYNCS.PHASECHK.TRANS64.TRYWAIT P0, [R2+URZ+0x28c40], R3 ;  /* 0x028c4003020075a7 */ /* 0x000ee4000800017f */
[----:B---3--:R-:W-:Y:S05]  /*12630*/  @!P0 BRA `(.L_x_632) ;  /* 0x0000002c00208947 */ /* 0x008fea0003800000 */
.L_x_724:
[----:B--2---:R-:W2:Y:S02]  /*12640*/  S2R R7, SR_TID.X ;  /* 0x0000000000077919 */ /* 0x004ea40000002100 */
[----:B--2---:R-:W-:-:S04]  /*12650*/  LOP3.LUT R7, R7, 0x7f, RZ, 0xc0, !PT ;  /* 0x0000007f07077812 */ /* 0x004fc800078ec0ff */
[----:B------:R-:W-:-:S13]  /*12660*/  ISETP.NE.AND P0, PT, R7, RZ, PT ;  /* 0x000000ff0700720c */ /* 0x000fda0003f05270 */
[----:B------:R-:W-:Y:S05]  /*12670*/  @P0 BRA `(.L_x_633) ;  /* 0x00000000001c0947 */ /* 0x000fea0003800000 */
[----:B------:R-:W2:Y:S02]  /*12680*/  S2R R7, SR_TID.X ;  /* 0x0000000000077919 */ /* 0x000ea40000002100 */
[----:B--2---:R-:W-:-:S04]  /*12690*/  LOP3.LUT R7, R7, 0x1f, RZ, 0xc0, !PT ;  /* 0x0000001f07077812 */ /* 0x004fc800078ec0ff */
[----:B------:R-:W-:Y:S01]  /*126a0*/  ISETP.NE.AND P1, PT, R7, RZ, PT ;  /* 0x000000ff0700720c */ /* 0x000fe20003f25270 */
[----:B------:R-:W-:-:S04]  /*126b0*/  IMAD.MOV.U32 R7, RZ, RZ, 0x2000 ;  /* 0x00002000ff077424 */ /* 0x000fc800078e00ff */
[----:B------:R2:W-:Y:S08]  /*126c0*/  SYNCS.ARRIVE.TRANS64 RZ, [R2+URZ+0x28c30], R7 ;  /* 0x028c300702ff79a7 */ /* 0x0005f0000800003f */
[----:B------:R-:W-:Y:S05]  /*126d0*/  @!P1 BRA `(.L_x_633) ;  /* 0x0000000000049947 */ /* 0x000fea0003800000 */
[----:B------:R-:W-:Y:S01]  /*126e0*/  BPT.TRAP 0x1 ;  /* 0x000000040000795c */ /* 0x000fe20000300000 */
.L_x_633:
[----:B0-----:R-:W4:Y:S01]  /*126f0*/  LDL R12, [R1+0x10] ;  /* 0x00001000010c7983 */ /* 0x001f220000100800 */
[----:B--2---:R-:W-:Y:S01]  /*12700*/  MOV R7, 0x400 ;  /* 0x0000040000077802 */ /* 0x004fe20000000f00 */
[----:B------:R-:W0:Y:S01]  /*12710*/  S2R R13, SR_CgaCtaId ;  /* 0x00000000000d7919 */ /* 0x000e220000008800 */
[----:B------:R-:W-:Y:S01]  /*12720*/  R2UR UR9, R2 ;  /* 0x00000000020972ca */ /* 0x000fe200000e0000 */
[----:B------:R-:W-:Y:S01]  /*12730*/  UIADD3 UR4, UP0, UR38, 0x370, URZ ;  /* 0x0000037026047890 */ /* 0x000fe2000ff1e03f */
[----:B------:R-:W-:Y:S02]  /*12740*/  R2UR UR12, R4 ;  /* 0x00000000040c72ca */ /* 0x000fe400000e0000 */
[----:B-----5:R-:W-:Y:S01]  /*12750*/  R2UR UR13, R6 ;  /* 0x00000000060d72ca */ /* 0x020fe200000e0000 */
[----:B------:R-:W-:Y:S01]  /*12760*/  UIADD3.X UR5, URZ, UR39, URZ, UP0, !UPT ;  /* 0x000000273f057290 */ /* 0x000fe200087fe43f */
[----:B0-----:R-:W-:-:S04]  /*12770*/  LEA R7, R13, R7, 0x18 ;  /* 0x000000070d077211 */ /* 0x001fc800078ec0ff */
[----:B------:R-:W-:-:S04]  /*12780*/  LEA R7, R9, R7, 0xd ;  /* 0x0000000709077211 */ /* 0x000fc800078e68ff */
[----:B------:R-:W-:Y:S01]  /*12790*/  R2UR UR8, R7 ;  /* 0x00000000070872ca */ /* 0x000fe200000e0000 */
[----:B------:R-:W-:Y:S01]  /*127a0*/  UIADD3 UR9, UR9, 0x28c30, URZ ;  /* 0x00028c3009097890 */ /* 0x000fe2000fffe03f */
[----:B------:R-:W-:Y:S01]  /*127b0*/  UMOV UR6, 0x0 ;  /* 0x0000000000067882 */ /* 0x000fe20000000000 */
[----:B------:R-:W-:Y:S01]  /*127c0*/  UMOV UR7, 0x14f00000 ;  /* 0x14f0000000077882 */ /* 0x000fe20000000000 */
[----:B------:R-:W-:-:S09]  /*127d0*/  UMOV UR10, URZ ;  /* 0x0000003f000a7c82 */ /* 0x000fd20008000000 */
[----:B------:R-:W-:Y:S01]  /*127e0*/  UIADD3 UR8, UR8, 0x22400, URZ ;  /* 0x0002240008087890 */ /* 0x000fe2000fffe03f */
[----:B----4-:R-:W-:-:S05]  /*127f0*/  IMAD R7, R11, 0x40, R12 ;  /* 0x000000400b077824 */ /* 0x010fca00078e020c */
[----:B------:R-:W-:-:S13]  /*12800*/  R2UR UR11, R7 ;  /* 0x00000000070b72ca */ /* 0x000fda00000e0000 */
[----:B------:R0:W-:Y:S01]  /*12810*/  UTMALDG.4D [UR8], [UR4], desc[UR6] ;  /* 0x00000608040075b4 */ /* 0x0001e20008019000 */
[----:B------:R-:W2:Y:S02]  /*12820*/  SYNCS.PHASECHK.TRANS64.TRYWAIT P1, [R2+URZ+0x28c60], R3 ;  /* 0x028c6003020075a7 */ /* 0x000ea4000802017f */
[----:B0-2---:R-:W-:Y:S05]  /*12830*/  @!P1 BRA `(.L_x_634) ;  /* 0x0000002800b49947 */ /* 0x005fea0003800000 */
.L_x_725:
[----:B------:R-:W-:Y:S05]  /*12840*/  @P0 BRA `(.L_x_635) ;  /* 0x00000000001c0947 */ /* 0x000fea0003800000 */
[----:B------:R-:W2:Y:S01]  /*12850*/  S2R R11, SR_TID.X ;  /* 0x00000000000b7919 */ /* 0x000ea20000002100 */
[----:B0--3--:R-:W-:-:S04]  /*12860*/  IMAD.MOV.U32 R3, RZ, RZ, 0x10000 ;  /* 0x00010000ff037424 */ /* 0x009fc800078e00ff */
[----:B------:R4:W-:Y:S01]  /*12870*/  SYNCS.ARRIVE.TRANS64 RZ, [R2+URZ+0x28c50], R3 ;  /* 0x028c500302ff79a7 */ /* 0x0009e2000800003f */
[----:B--2---:R-:W-:-:S04]  /*12880*/  LOP3.LUT R11, R11, 0x1f, RZ, 0xc0, !PT ;  /* 0x0000001f0b0b7812 */ /* 0x004fc800078ec0ff */
[----:B------:R-:W-:-:S13]  /*12890*/  ISETP.NE.AND P1, PT, R11, RZ, PT ;  /* 0x000000ff0b00720c */ /* 0x000fda0003f25270 */
[----:B----4-:R-:W-:Y:S05]  /*128a0*/  @!P1 BRA `(.L_x_635) ;  /* 0x0000000000049947 */ /* 0x010fea0003800000 */
[----:B------:R-:W-:Y:S01]  /*128b0*/  BPT.TRAP 0x1 ;  /* 0x000000040000795c */ /* 0x000fe20000300000 */
.L_x_635:
[----:B------:R-:W2:Y:S01]  /*128c0*/  S2R R11, SR_CgaCtaId ;  /* 0x00000000000b7919 */ /* 0x000ea20000008800 */
[----:B0--3--:R-:W-:Y:S01]  /*128d0*/  MOV R3, 0x400 ;  /* 0x0000040000037802 */ /* 0x009fe20000000f00 */
        /* <DEDUP_REMOVED lines=15> */
[----:B--2---:R-:W-:-:S05]  /*129d0*/  LEA R3, R11, R3, 0x18 ;  /* 0x000000030b037211 */ /* 0x004fca00078ec0ff */
[----:B------:R-:W-:-:S05]  /*129e0*/  IMAD R2, R9, 0x10000, R3 ;  /* 0x0001000009027824 */ /* 0x000fca00078e0203 */
        /* <DEDUP_REMOVED lines=33> */
[----:B--2---:R-:W-:Y:S01]  /*12c00*/  NOP ;  /* 0x0000000000007918 */ /* 0x004fe20000000000 */
.L_x_630:
[----:B------:R-:W-:Y:S05]  /*12c10*/  BSYNC B1 ;  /* 0x0000000000017941 */ /* 0x000fea0003800000 */
.L_x_629:
        /* <DEDUP_REMOVED lines=14> */
[----:B------:R-:W3:Y:S01]  /*12d00*/  LDC R6, c[0x0][0x41c] ;  /* 0x00010700ff067b82 */ /* 0x000ee20000000800 */
[----:B------:R-:W-:Y:S01]  /*12d10*/  ULDC.64 UR6, c[0x0][0x408] ;  /* 0x0001020000067ab9 */ /* 0x000fe20000000a00 */
[----:B---3--:R-:W-:-:S13]  /*12d20*/  ISETP.NE.AND P0, PT, R6, 0x1, PT ;  /* 0x000000010600780c */ /* 0x008fda0003f05270 */
[----:B------:R-:W3:Y:S02]  /*12d30*/  @P0 LDC.64 R2, c[0x0][0x420] ;  /* 0x00010800ff020b82 */ /* 0x000ee40000000a00 */
[----:B---3--:R-:W-:-:S04]  /*12d40*/  @P0 IMAD.HI.U32 R7, R9, R2, RZ ;  /* 0x0000000209070227 */ /* 0x008fc800078e00ff */
[----:B------:R-:W-:Y:S01]  /*12d50*/  IMAD.MOV.U32 R2, RZ, RZ, R9 ;  /* 0x000000ffff027224 */ /* 0x000fe200078e0009 */
[----:B------:R-:W-:-:S05]  /*12d60*/  @P0 SHF.R.U32.HI R2, RZ, R3, R7 ;  /* 0x00000003ff020219 */ /* 0x000fca0000011607 */
[----:B------:R-:W-:-:S04]  /*12d70*/  IMAD.MOV R3, RZ, RZ, -R2 ;  /* 0x000000ffff037224 */ /* 0x000fc800078e0a02 */
[----:B------:R-:W-:Y:S01]  /*12d80*/  IMAD R9, R6, R3, R9 ;  /* 0x0000000306097224 */ /* 0x000fe200078e0209 */
[----:B------:R-:W-:Y:S01]  /*12d90*/  SHF.R.S32.HI R3, RZ, 0x1f, R2 ;  /* 0x0000001fff037819 */ /* 0x000fe20000011402 */
[----:B------:R-:W-:-:S04]  /*12da0*/  IMAD R6, R8, UR6, RZ ;  /* 0x0000000608067c24 */ /* 0x000fc8000f8e02ff */
[C---:B------:R-:W-:Y:S02]  /*12db0*/  IMAD R6, R0.reuse, UR7, R6 ;  /* 0x0000000700067c24 */ /* 0x040fe4000f8e0206 */
[----:B------:R-:W-:-:S05]  /*12dc0*/  IMAD.WIDE.U32 R2, R0, UR6, R2 ;  /* 0x0000000600027c25 */ /* 0x000fca000f8e0002 */
[----:B------:R-:W-:Y:S02]  /*12dd0*/  IADD3 R3, R6, R3, RZ ;  /* 0x0000000306037210 */ /* 0x000fe40007ffe0ff */
[----:B------:R-:W-:-:S04]  /*12de0*/  LEA R6, P0, R2, UR4, 0x2 ;  /* 0x0000000402067c11 */ /* 0x000fc8000f8010ff */
[----:B------:R-:W-:-:S05]  /*12df0*/  LEA.HI.X R7, R2, UR5, R3, 0x2, P0 ;  /* 0x0000000502077c11 */ /* 0x000fca00080f1403 */
[----:B------:R3:W5:Y:S04]  /*12e00*/  LDG.E R6, desc[UR40][R6.64] ;  /* 0x0000002806067981 */ /* 0x000768000c1e1900 */
.L_x_638:
[----:B------:R-:W4:Y:S01]  /*12e10*/  S2R R3, SR_CgaCtaId ;  /* 0x0000000000037919 */ /* 0x000f220000008800 */
[----:B------:R-:W-:-:S04]  /*12e20*/  MOV R2, 0x400 ;  /* 0x0000040000027802 */ /* 0x000fc80000000f00 */
[----:B----4-:R-:W-:Y:S02]  /*12e30*/  LEA R2, R3, R2, 0x18 ;  /* 0x0000000203027211 */ /* 0x010fe400078ec0ff */
[----:B------:R-:W-:-:S03]  /*12e40*/  SHF.L.U32 R3, R10, 0x1f, RZ ;  /* 0x0000001f0a037819 */ /* 0x000fc600000006ff */
[----:B------:R-:W-:-:S04]  /*12e50*/  IMAD R2, R11, 0x8, R2 ;  /* 0x000000080b027824 */ /* 0x000fc800078e0202 */
[----:B------:R-:W4:Y:S02]  /*12e60*/  SYNCS.PHASECHK.TRANS64.TRYWAIT P0, [R2+URZ+0x28c40], R3 ;  /* 0x028c4003020075a7 */ /* 0x000f24000800017f */
[----:B----4-:R-:W-:Y:S05]  /*12e70*/  @!P0 BRA `(.L_x_639) ;  /* 0x0000002400388947 */ /* 0x010fea0003800000 */
.L_x_726:
[----:B---3--:R-:W3:Y:S02]  /*12e80*/  S2R R7, SR_TID.X ;  /* 0x0000000000077919 */ /* 0x008ee40000002100 */
        /* <DEDUP_REMOVED lines=10> */
.L_x_640:
[----:B---3--:R-:W3:Y:S01]  /*12f30*/  LDL R7, [R1] ;  /* 0x0000000001077983 */ /* 0x008ee20000100800 */
[----:B--2---:R-:W-:-:S03]  /*12f40*/  MOV R11, 0x400 ;  /* 0x00000400000b7802 */ /* 0x004fc60000000f00 */
[----:B------:R-:W2:Y:S01]  /*12f50*/  LDL R10, [R1+0x10] ;  /* 0x00001000010a7983 */ /* 0x000ea20000100800 */
[----:B0-----:R-:W0:Y:S01]  /*12f60*/  S2R R12, SR_CgaCtaId ;  /* 0x00000000000c7919 */ /* 0x001e220000008800 */
        /* <DEDUP_REMOVED lines=12> */
[----:B--2---:R-:W-:-:S04]  /*13030*/  LEA R9, R9, R10, 0x6 ;  /* 0x0000000a09097211 */ /* 0x004fc800078e30ff */
[----:B------:R-:W-:-:S07]  /*13040*/  R2UR UR11, R9 ;  /* 0x00000000090b72ca */ /* 0x000fce00000e0000 */
[----:B------:R-:W-:-:S09]  /*13050*/  UIADD3 UR8, UR8, 0x22400, URZ ;  /* 0x0002240008087890 */ /* 0x000fd2000fffe03f */
[----:B------:R0:W-:Y:S01]  /*13060*/  UTMALDG.4D [UR8], [UR4], desc[UR6] ;  /* 0x00000608040075b4 */ /* 0x0001e20008019000 */
[----:B------:R-:W2:Y:S02]  /*13070*/  SYNCS.PHASECHK.TRANS64.TRYWAIT P1, [R2+URZ+0x28c60], R3 ;  /* 0x028c6003020075a7 */ /* 0x000ea4000802017f */
[----:B0-2---:R-:W-:Y:S05]  /*13080*/  @!P1 BRA `(.L_x_641) ;  /* 0x0000002000c89947 */ /* 0x005fea0003800000 */
.L_x_727:
[----:B------:R-:W-:Y:S05]  /*13090*/  @P0 BRA `(.L_x_642) ;  /* 0x00000000001c0947 */ /* 0x000fea0003800000 */
[----:B------:R-:W2:Y:S01]  /*130a0*/  S2R R7, SR_TID.X ;  /* 0x0000000000077919 */ /* 0x000ea20000002100 */
[----:B0---4-:R-:W-:-:S04]  /*130b0*/  IMAD.MOV.U32 R3, RZ, RZ, 0x10000 ;  /* 0x00010000ff037424 */ /* 0x011fc800078e00ff */
[----:B------:R3:W-:Y:S01]  /*130c0*/  SYNCS.ARRIVE.TRANS64 RZ, [R2+URZ+0x28c50], R3 ;  /* 0x028c500302ff79a7 */ /* 0x0007e2000800003f */
[----:B--2---:R-:W-:-:S04]  /*130d0*/  LOP3.LUT R7, R7, 0x1f, RZ, 0xc0, !PT ;  /* 0x0000001f07077812 */ /* 0x004fc800078ec0ff */
[----:B------:R-:W-:-:S13]  /*130e0*/  ISETP.NE.AND P1, PT, R7, RZ, PT ;  /* 0x000000ff0700720c */ /* 0x000fda0003f25270 */
[----:B---3--:R-:W-:Y:S05]  /*130f0*/  @!P1 BRA `(.L_x_642) ;  /* 0x0000000000049947 */ /* 0x008fea0003800000 */
[----:B------:R-:W-:Y:S01]  /*13100*/  BPT.TRAP 0x1 ;  /* 0x000000040000795c */ /* 0x000fe20000300000 */
.L_x_642:
[----:B0---4-:R-:W2:Y:S01]  /*13110*/  LDL R3, [R1] ;  /* 0x0000000001037983 */ /* 0x011ea20000100800 */
        /* <DEDUP_REMOVED lines=52> */
[----:B---3--:R-:W-:Y:S01]  /*13460*/  NOP ;  /* 0x0000000000007918 */ /* 0x008fe20000000000 */
.L_x_637:
[----:B------:R-:W-:Y:S05]  /*13470*/  BSYNC B1 ;  /* 0x0000000000017941 */ /* 0x000fea0003800000 */
.L_x_636:
[C---:B------:R-:W-:Y:S01]  /*13480*/  ISETP.GT.AND P0, PT, R5.reuse, 0x1, PT ;  /* 0x000000010500780c */ /* 0x040fe20003f04270 */
[----:B------:R-:W-:-:S12]  /*13490*/  VIADD R5, R5, 0xfffffffe ;  /* 0xfffffffe05057836 */ /* 0x000fd80000000000 */
[----:B------:R-:W-:Y:S05]  /*134a0*/  @P0 BRA `(.L_x_643) ;  /* 0xffffffec00c80947 */ /* 0x000fea000383ffff */
.L_x_619:
[----:B------:R-:W-:Y:S05]  /*134b0*/  BSYNC B0 ;  /* 0x0000000000007941 */ /* 0x000fea0003800000 */
.L_x_618:
[----:B------:R-:W3:Y:S01]  /*134c0*/  LDL.LU R3, [R1] ;  /* 0x0000000001037983 */ /* 0x000ee20000300800 */
[----:B------:R-:W-:Y:S01]  /*134d0*/  BSSY B0, `(.L_x_644) ;  /* 0x0000016000007945 */ /* 0x000fe20003800000 */
[----:B------:R-:W4:Y:S02]  /*134e0*/  S2R R2, SR_TID.X ;  /* 0x0000000000027919 */ /* 0x000f240000002100 */
[----:B----4-:R-:W-:-:S04]  /*134f0*/  LOP3.LUT R2, R2, 0x1f, RZ, 0xc0, !PT ;  /* 0x0000001f02027812 */ /* 0x010fc800078ec0ff */
[----:B------:R-:W-:Y:S02]  /*13500*/  ISETP.NE.AND P1, PT, R2, RZ, PT ;  /* 0x000000ff0200720c */ /* 0x000fe40003f25270 */
[----:B---3--:R-:W-:-:S04]  /*13510*/  IADD3 R0, R3, 0x1, RZ ;  /* 0x0000000103007810 */ /* 0x008fc80007ffe0ff */
[----:B------:R-:W-:-:S04]  /*13520*/  ISETP.NE.AND P0, PT, R0, 0x2, PT ;  /* 0x000000020000780c */ /* 0x000fc80003f05270 */
[----:B------:R-:W-:Y:S02]  /*13530*/  SEL R2, R0, RZ, P0 ;  /* 0x000000ff00027207 */ /* 0x000fe40000000000 */
[----:B------:R-:W-:-:S03]  /*13540*/  SEL R0, RZ, 0x1, P0 ;  /* 0x00000001ff007807 */ /* 0x000fc60000000000 */
[----:B------:R3:W-:Y:S01]  /*13550*/  STL [R1], R2 ;  /* 0x0000000201007387 */ /* 0x0007e20000100800 */
[----:B------:R-:W-:Y:S05]  /*13560*/  @P1 BRA `(.L_x_645) ;  /* 0x0000000000301947 */ /* 0x000fea0003800000 */
[----:B------:R-:W4:Y:S01]  /*13570*/  S2R R7, SR_LANEID ;  /* 0x0000000000077919 */ /* 0x000f220000000000 */
[----:B------:R-:W-:Y:S01]  /*13580*/  VOTEU.ANY UR4, UPT, PT ;  /* 0x0000000000047886 */ /* 0x000fe200038e0100 */
[----:B---3--:R-:W3:Y:S01]  /*13590*/  LDC.64 R2, c[0x0][0xc38] ;  /* 0x00030e00ff027b82 */ /* 0x008ee20000000a00 */
[----:B------:R-:W4:Y:S08]  /*135a0*/  FLO.U32 R4, UR4 ;  /* 0x0000000400047d00 */ /* 0x000f3000080e0000 */
[----:B------:R-:W3:Y:S01]  /*135b0*/  POPC R5, UR4 ;  /* 0x0000000400057d09 */ /* 0x000ee20008000000 */
[----:B----4-:R-:W-:-:S13]  /*135c0*/  ISETP.EQ.U32.AND P0, PT, R4, R7, PT ;  /* 0x000000070400720c */ /* 0x010fda0003f02070 */
[----:B---3--:R-:W3:Y:S01]  /*135d0*/  @P0 ATOMG.E.ADD.STRONG.GPU PT, R3, desc[UR40][R2.64], R5 ;  /* 0x00000005020309a8 */ /* 0x008ee200081ee1e8 */
[----:B------:R-:W4:Y:S02]  /*135e0*/  S2R R6, SR_LTMASK ;  /* 0x0000000000067919 */ /* 0x000f240000003900 */
[----:B----4-:R-:W-:-:S04]  /*135f0*/  LOP3.LUT R6, R6, UR4, RZ, 0xc0, !PT ;  /* 0x0000000406067c12 */ /* 0x010fc8000f8ec0ff */
[----:B------:R-:W4:Y:S01]  /*13600*/  POPC R7, R6 ;  /* 0x0000000600077309 */ /* 0x000f220000000000 */
[----:B---3--:R-:W4:Y:S02]  /*13610*/  SHFL.IDX PT, R4, R3, R4, 0x1f ;  /* 0x00001f0403047589 */ /* 0x008f2400000e0000 */
[----:B----4-:R-:W-:-:S07]  /*13620*/  IADD3 R16, R4, UR36, R7 ;  /* 0x0000002404107c10 */ /* 0x010fce000fffe007 */
.L_x_645:
[----:B------:R-:W-:Y:S05]  /*13630*/  BSYNC B0 ;  /* 0x0000000000007941 */ /* 0x000fea0003800000 */
.L_x_644:
[----:B---3--:R-:W3:Y:S02]  /*13640*/  LDL.LU R2, [R1+0x8] ;  /* 0x0000080001027983 */ /* 0x008ee40000300800 */
[----:B---3--:R-:W-:-:S05]  /*13650*/  LOP3.LUT R2, R2, R0, RZ, 0x3c, !PT ;  /* 0x0000000002027212 */ /* 0x008fca00078e3cff */
[----:B------:R3:W-:Y:S02]  /*13660*/  STL [R1+0x8], R2 ;  /* 0x0000080201007387 */ /* 0x0007e40000100800 */
.L_x_601:
[----:B------:R-:W-:Y:S05]  /*13670*/  BSYNC B6 ;  /* 0x0000000000067941 */ /* 0x000fea0003800000 */
.L_x_599:
[----:B------:R-:W-:-:S03]  /*13680*/  UMOV UR4, 0xffffffff ;  /* 0xffffffff00047882 */ /* 0x000fc60000000000 */
[----:B------:R-:W-:Y:S05]  /*13690*/  BRA.DIV UR4, `(.L_x_646) ;  /* 0x0000001e04587947 */ /* 0x000fea000b800000 */
[----:B------:R4:W0:Y:S04]  /*136a0*/  SHFL.IDX PT, R4, R16, RZ, 0x1f ;  /* 0x00001fff10047589 */ /* 0x00082800000e0000 */
[----:B------:R4:W0:Y:S02]  /*136b0*/  SHFL.IDX PT, R6, R16, 0x1, 0x1f ;  /* 0x00201f0010067f89 */ /* 0x00082400000e0000 */
.L_x_731:
[----:B------:R-:W0:Y:S01]  /*136c0*/  S2R R0, SR_TID.X ;  /* 0x0000000000007919 */ /* 0x000e220000002100 */
[----:B------:R-:W-:Y:S01]  /*136d0*/  ULDC UR4, c[0x0][0xc14] ;  /* 0x0003050000047ab9 */ /* 0x000fe20000000800 */
[----:B------:R-:W-:Y:S01]  /*136e0*/  BSSY B0, `(.L_x_647) ;  /* 0x000000b000007945 */ /* 0x000fe20003800000 */
[----:B------:R-:W-:Y:S01]  /*136f0*/  IMAD.MOV.U32 R17, RZ, RZ, RZ ;  /* 0x000000ffff117224 */ /* 0x000fe200078e00ff */
[----:B01----:R-:W-:Y:S01]  /*13700*/  LOP3.LUT R8, R0, 0x1f, RZ, 0xc0, !PT ;  /* 0x0000001f00087812 */ /* 0x003fe200078ec0ff */
[----:B------:R-:W-:-:S03]  /*13710*/  IMAD.U32 R0, RZ, RZ, UR4 ;  /* 0x00000004ff007e24 */ /* 0x000fc6000f8e00ff */
[C---:B------:R-:W-:Y:S01]  /*13720*/  ISETP.NE.AND P0, PT, R8.reuse, 0x1f, PT ;  /* 0x0000001f0800780c */ /* 0x040fe20003f05270 */
[----:B------:R-:W-:-:S05]  /*13730*/  IMAD.IADD R5, R8, 0x1, R19 ;  /* 0x0000000108057824 */ /* 0x000fca00078e0213 */
[----:B------:R-:W-:-:S13]  /*13740*/  ISETP.GE.OR P0, PT, R5, R0, !P0 ;  /* 0x000000000500720c */ /* 0x000fda0004706670 */
[----:B------:R-:W-:Y:S05]  /*13750*/  @P0 BRA `(.L_x_648) ;  /* 0x00000000000c0947 */ /* 0x000fea0003800000 */
[----:B---3--:R-:W0:Y:S02]  /*13760*/  LDC.64 R2, c[0x0][0xc58] ;  /* 0x00031600ff027b82 */ /* 0x008e240000000a00 */
[----:B0-----:R-:W-:-:S05]  /*13770*/  IMAD.WIDE R2, R5, 0x4, R2 ;  /* 0x0000000405027825 */ /* 0x001fca00078e0202 */
[----:B------:R0:W5:Y:S02]  /*13780*/  LDG.E R17, desc[UR40][R2.64] ;  /* 0x0000002802117981 */ /* 0x000164000c1e1900 */
.L_x_648:
[----:B------:R-:W-:Y:S05]  /*13790*/  BSYNC B0 ;  /* 0x0000000000007941 */ /* 0x000fea0003800000 */
.L_x_647:
[----:B------:R-:W-:-:S03]  /*137a0*/  UMOV UR4, 0xffffffff ;  /* 0xffffffff00047882 */ /* 0x000fc60000000000 */
[----:B------:R-:W-:Y:S05]  /*137b0*/  BRA.DIV UR4, `(.L_x_649) ;  /* 0x0000001e045c7947 */ /* 0x000fea000b800000 */
[----:B-----5:R-:W1:Y:S01]  /*137c0*/  SHFL.UP PT, R14, R17, 0x1, RZ ;  /* 0x04200000110e7989 */ /* 0x020e6200000e00ff */
[C---:B------:R-:W-:Y:S02]  /*137d0*/  ISETP.NE.AND P0, PT, R8.reuse, RZ, PT ;  /* 0x000000ff0800720c */ /* 0x040fe40003f05270 */
[----:B------:R-:W-:Y:S02]  /*137e0*/  ISETP.GE.U32.AND P1, PT, R8, 0x2, PT ;  /* 0x000000020800780c */ /* 0x000fe40003f26070 */
[----:B-1----:R-:W-:Y:S02]  /*137f0*/  SEL R14, R14, RZ, P0 ;  /* 0x000000ff0e0e7207 */ /* 0x002fe40000000000 */
[----:B------:R-:W-:Y:S02]  /*13800*/  ISETP.GE.U32.AND P0, PT, R8, 0x4, PT ;  /* 0x000000040800780c */ /* 0x000fe40003f06070 */
[----:B------:R-:W-:-:S05]  /*13810*/  IADD3 R13, R17, R14, RZ ;  /* 0x0000000e110d7210 */ /* 0x000fca0007ffe0ff */
[----:B------:R-:W1:Y:S02]  /*13820*/  SHFL.UP PT, R14, R13, 0x2, RZ ;  /* 0x044000000d0e7989 */ /* 0x000e6400000e00ff */
[----:B-1----:R-:W-:Y:S02]  /*13830*/  SEL R14, R14, RZ, P1 ;  /* 0x000000ff0e0e7207 */ /* 0x002fe40000800000 */
[----:B------:R-:W-:-:S03]  /*13840*/  ISETP.GE.U32.AND P1, PT, R8, 0x8, PT ;  /* 0x000000080800780c */ /* 0x000fc60003f26070 */
[----:B0-----:R-:W-:-:S05]  /*13850*/  IMAD.IADD R3, R13, 0x1, R14 ;  /* 0x000000010d037824 */ /* 0x001fca00078e020e */
[----:B------:R-:W0:Y:S02]  /*13860*/  SHFL.UP PT, R14, R3, 0x4, RZ ;  /* 0x04800000030e7989 */ /* 0x000e2400000e00ff */
[----:B0-----:R-:W-:Y:S02]  /*13870*/  SEL R14, R14, RZ, P0 ;  /* 0x000000ff0e0e7207 */ /* 0x001fe40000000000 */
[----:B------:R-:W-:-:S03]  /*13880*/  ISETP.GE.U32.AND P0, PT, R8, 0x10, PT ;  /* 0x000000100800780c */ /* 0x000fc60003f06070 */
[----:B------:R-:W-:-:S05]  /*13890*/  IMAD.IADD R5, R3, 0x1, R14 ;  /* 0x0000000103057824 */ /* 0x000fca00078e020e */
[----:B------:R-:W0:Y:S02]  /*138a0*/  SHFL.UP PT, R14, R5, 0x8, RZ ;  /* 0x05000000050e7989 */ /* 0x000e2400000e00ff */
[----:B0-----:R-:W-:-:S05]  /*138b0*/  SEL R14, R14, RZ, P1 ;  /* 0x000000ff0e0e7207 */ /* 0x001fca0000800000 */
[----:B------:R-:W-:-:S05]  /*138c0*/  IMAD.IADD R7, R5, 0x1, R14 ;  /* 0x0000000105077824 */ /* 0x000fca00078e020e */
[----:B------:R-:W3:Y:S02]  /*138d0*/  SHFL.UP PT, R14, R7, 0x10, RZ ;  /* 0x06000000070e7989 */ /* 0x000ee400000e00ff */
[----:B---3--:R-:W-:-:S04]  /*138e0*/  SEL R2, R14, RZ, P0 ;  /* 0x000000ff0e027207 */ /* 0x008fc80000000000 */
[----:B------:R-:W-:-:S05]  /*138f0*/  IADD3 R2, R7, R2, RZ ;  /* 0x0000000207027210 */ /* 0x000fca0007ffe0ff */
[----:B------:R0:W1:Y:S02]  /*13900*/  SHFL.IDX PT, R14, R2, 0x1f, 0x1f ;  /* 0x03e01f00020e7f89 */ /* 0x00006400000e0000 */
.L_x_739:
[----:B------:R-:W-:Y:S02]  /*13910*/  ULDC UR4, c[0x0][0xc10] ;  /* 0x0003040000047ab9 */ /* 0x000fe40000000800 */
[----:B----4-:R-:W-:-:S04]  /*13920*/  IMAD.U32 R16, RZ, RZ, UR4 ;  /* 0x00000004ff107e24 */ /* 0x010fc8000f8e00ff */
[----:B-1----:R-:W-:-:S04]  /*13930*/  IMAD R3, R14, R16, RZ ;  /* 0x000000100e037224 */ /* 0x002fc800078e02ff */
[----:B------:R-:W-:-:S05]  /*13940*/  IMAD.IADD R6, R6, 0x1, R3 ;  /* 0x0000000106067824 */ /* 0x000fca00078e0203 */
[----:B------:R-:W-:-:S13]  /*13950*/  ISETP.GT.AND P0, PT, R6, R4, PT ;  /* 0x000000040600720c */ /* 0x000fda0003f04270 */
[----:B------:R-:W-:Y:S05]  /*13960*/  @P0 BRA `(.L_x_650) ;  /* 0x0000000000b40947 */ /* 0x000fea0003800000 */
[----:B------:R-:W1:Y:S02]  /*13970*/  LDC R0, c[0x0][0xc14] ;  /* 0x00030500ff007b82 */ /* 0x000e640000000800 */
.L_x_655:
[----:B------:R-:W-:-:S05]  /*13980*/  VIADD R19, R19, 0x1f ;  /* 0x0000001f13137836 */ /* 0x000fca0000000000 */
[----:B-1----:R-:W-:-:S13]  /*13990*/  ISETP.GE.AND P0, PT, R19, R0, PT ;  /* 0x000000001300720c */ /* 0x002fda0003f06270 */
[----:B------:R-:W-:Y:S05]  /*139a0*/  @P0 BRA `(.L_x_651) ;  /* 0x00000004005c0947 */ /* 0x000fea0003800000 */
[----:B0-----:R-:W0:Y:S01]  /*139b0*/  S2R R2, SR_TID.X ;  /* 0x0000000000027919 */ /* 0x001e220000002100 */
[----:B------:R-:W-:Y:S01]  /*139c0*/  BSSY B0, `(.L_x_652) ;  /* 0x000000a000007945 */ /* 0x000fe20003800000 */
[----:B------:R-:W-:Y:S01]  /*139d0*/  IMAD.MOV.U32 R17, RZ, RZ, RZ ;  /* 0x000000ffff117224 */ /* 0x000fe200078e00ff */
[----:B0-----:R-:W-:-:S04]  /*139e0*/  LOP3.LUT R8, R2, 0x1f, RZ, 0xc0, !PT ;  /* 0x0000001f02087812 */ /* 0x001fc800078ec0ff */
[C---:B------:R-:W-:Y:S02]  /*139f0*/  ISETP.NE.AND P1, PT, R8.reuse, 0x1f, PT ;  /* 0x0000001f0800780c */ /* 0x040fe40003f25270 */
[----:B------:R-:W-:-:S04]  /*13a00*/  IADD3 R5, R8, R19, RZ ;  /* 0x0000001308057210 */ /* 0x000fc80007ffe0ff */
[----:B------:R-:W-:-:S13]  /*13a10*/  ISETP.GE.OR P0, PT, R5, R0, !P1 ;  /* 0x000000000500720c */ /* 0x000fda0004f06670 */
[----:B------:R-:W-:Y:S05]  /*13a20*/  @P0 BRA `(.L_x_653) ;  /* 0x00000000000c0947 */ /* 0x000fea0003800000 */
[----:B------:R-:W0:Y:S02]  /*13a30*/  LDC.64 R2, c[0x0][0xc58] ;  /* 0x00031600ff027b82 */ /* 0x000e240000000a00 */
[----:B0-----:R-:W-:-:S05]  /*13a40*/  IMAD.WIDE R2, R5, 0x4, R2 ;  /* 0x0000000405027825 */ /* 0x001fca00078e0202 */
[----:B------:R0:W5:Y:S02]  /*13a50*/  LDG.E R17, desc[UR40][R2.64] ;  /* 0x0000002802117981 */ /* 0x000164000c1e1900 */
.L_x_653:
[----:B------:R-:W-:Y:S05]  /*13a60*/  BSYNC B0 ;  /* 0x0000000000007941 */ /* 0x000fea0003800000 */
.L_x_652:
[----:B------:R-:W-:-:S03]  /*13a70*/  UMOV UR4, 0xffffffff ;  /* 0xffffffff00047882 */ /* 0x000fc60000000000 */
[----:B------:R-:W-:Y:S05]  /*13a80*/  BRA.DIV UR4, `(.L_x_654) ;  /* 0x0000001e04787947 */ /* 0x000fea000b800000 */
[----:B-----5:R-:W1:Y:S01]  /*13a90*/  SHFL.UP PT, R14, R17, 0x1, RZ ;  /* 0x04200000110e7989 */ /* 0x020e6200000e00ff */
[C---:B------:R-:W-:Y:S02]  /*13aa0*/  ISETP.NE.AND P0, PT, R8.reuse, RZ, PT ;  /* 0x000000ff0800720c */ /* 0x040fe40003f05270 */
[----:B------:R-:W-:Y:S02]  /*13ab0*/  ISETP.GE.U32.AND P1, PT, R8, 0x2, PT ;  /* 0x000000020800780c */ /* 0x000fe40003f26070 */
[----:B-1----:R-:W-:Y:S02]  /*13ac0*/  SEL R14, R14, RZ, P0 ;  /* 0x000000ff0e0e7207 */ /* 0x002fe40000000000 */
[----:B------:R-:W-:-:S03]  /*13ad0*/  ISETP.GE.U32.AND P0, PT, R8, 0x4, PT ;  /* 0x000000040800780c */ /* 0x000fc60003f06070 */
[----:B------:R-:W-:-:S05]  /*13ae0*/  IMAD.IADD R13, R17, 0x1, R14 ;  /* 0x00000001110d7824 */ /* 0x000fca00078e020e */
[----:B------:R-:W1:Y:S02]  /*13af0*/  SHFL.UP PT, R14, R13, 0x2, RZ ;  /* 0x044000000d0e7989 */ /* 0x000e6400000e00ff */
[----:B-1----:R-:W-:Y:S02]  /*13b00*/  SEL R14, R14, RZ, P1 ;  /* 0x000000ff0e0e7207 */ /* 0x002fe40000800000 */
[----:B------:R-:W-:-:S03]  /*13b10*/  ISETP.GE.U32.AND P1, PT, R8, 0x8, PT ;  /* 0x000000080800780c */ /* 0x000fc60003f26070 */
[----:B0-----:R-:W-:-:S05]  /*13b20*/  IMAD.IADD R3, R13, 0x1, R14 ;  /* 0x000000010d037824 */ /* 0x001fca00078e020e */
        /* <DEDUP_REMOVED lines=10> */
[----:B------:R0:W1:Y:S02]  /*13bd0*/  SHFL.IDX PT, R14, R2, 0x1f, 0x1f ;  /* 0x03e01f00020e7f89 */ /* 0x00006400000e0000 */
.L_x_747:
[----:B------:R-:W-:Y:S02]  /*13be0*/  ULDC UR4, c[0x0][0xc10] ;  /* 0x0003040000047ab9 */ /* 0x000fe40000000800 */
[----:B------:R-:W-:-:S04]  /*13bf0*/  IMAD.U32 R16, RZ, RZ, UR4 ;  /* 0x00000004ff107e24 */ /* 0x000fc8000f8e00ff */
[----:B-1----:R-:W-:-:S05]  /*13c00*/  IMAD R3, R14, R16, RZ ;  /* 0x000000100e037224 */ /* 0x002fca00078e02ff */
[----:B------:R-:W-:-:S04]  /*13c10*/  IADD3 R6, R3, R6, RZ ;  /* 0x0000000603067210 */ /* 0x000fc80007ffe0ff */
[----:B------:R-:W-:-:S13]  /*13c20*/  ISETP.GT.AND P0, PT, R6, R4, PT ;  /* 0x000000040600720c */ /* 0x000fda0003f04270 */
[----:B------:R-:W-:Y:S05]  /*13c30*/  @!P0 BRA `(.L_x_655) ;  /* 0xfffffffc00508947 */ /* 0x000fea000383ffff */
.L_x_650:
[----:B------:R-:W-:Y:S01]  /*13c40*/  IMAD.IADD R6, R6, 0x1, -R3 ;  /* 0x0000000106067824 */ /* 0x000fe200078e0a03 */
[----:B------:R-:W-:-:S03]  /*13c50*/  UMOV UR4, 0xffffffff ;  /* 0xffffffff00047882 */ /* 0x000fc60000000000 */
[----:B------:R-:W-:-:S05]  /*13c60*/  IMAD R3, R2, R16, R6 ;  /* 0x0000001002037224 */ /* 0x000fca00078e0206 */
[----:B------:R-:W-:Y:S01]  /*13c70*/  ISETP.GT.AND P6, PT, R3, R4, PT ;  /* 0x000000040300720c */ /* 0x000fe20003fc4270 */
[----:B------:R-:W-:-:S12]  /*13c80*/  BRA.DIV UR4, `(.L_x_656) ;  /* 0x0000001e04c87947 */ /* 0x000fd8000b800000 */
[----:B------:R-:W-:-:S04]  /*13c90*/  VOTE.ANY R3, PT, !P6 ;  /* 0x0000000000037806 */ /* 0x000fc800070e0100 */
[----:B------:R-:W1:Y:S02]  /*13ca0*/  POPC R5, R3 ;  /* 0x0000000300057309 */ /* 0x000e640000000000 */
[----:B-1----:R1:W3:Y:S02]  /*13cb0*/  SHFL.IDX PT, R17, R17, R5, 0x1f ;  /* 0x00001f0511117589 */ /* 0x0022e400000e0000 */
.L_x_751:
[----:B------:R-:W-:Y:S01]  /*13cc0*/  ISETP.NE.AND P0, PT, R3, RZ, PT ;  /* 0x000000ff0300720c */ /* 0x000fe20003f05270 */
[----:B------:R-:W-:-:S12]  /*13cd0*/  IMAD.MOV.U32 R14, RZ, RZ, RZ ;  /* 0x000000ffff0e7224 */ /* 0x000fd800078e00ff */
[----:B------:R-:W-:Y:S05]  /*13ce0*/  @!P0 BRA `(.L_x_657) ;  /* 0x0000000000108947 */ /* 0x000fea0003800000 */
[----:B------:R-:W-:Y:S01]  /*13cf0*/  UMOV UR4, 0xffffffff ;  /* 0xffffffff00047882 */ /* 0x000fe20000000000 */
[----:B------:R-:W-:Y:S02]  /*13d00*/  VIADD R12, R5, 0xffffffff ;  /* 0xffffffff050c7836 */ /* 0x000fe40000000000 */
[----:B------:R-:W-:Y:S05]  /*13d10*/  BRA.DIV UR4, `(.L_x_658) ;  /* 0x0000001e04ec7947 */ /* 0x000fea000b800000 */
[----:B------:R4:W0:Y:S02]  /*13d20*/  SHFL.IDX PT, R14, R2, R12, 0x1f ;  /* 0x00001f0c020e7589 */ /* 0x00082400000e0000 */
.L_x_657:
[----:B0-----:R-:W-:Y:S01]  /*13d30*/  IMAD R16, R14, R16, R6 ;  /* 0x000000100e107224 */ /* 0x001fe200078e0206 */
[----:B---3--:R-:W-:Y:S01]  /*13d40*/  IABS R6, R17 ;  /* 0x0000001100067213 */ /* 0x008fe20000000000 */
[----:B----4-:R-:W-:Y:S02]  /*13d50*/  IMAD.MOV.U32 R2, RZ, RZ, RZ ;  /* 0x000000ffff027224 */ /* 0x010fe400078e00ff */
[----:B------:R-:W-:Y:S01]  /*13d60*/  IMAD.IADD R19, R5, 0x1, R19 ;  /* 0x0000000105137824 */ /* 0x000fe200078e0213 */
[----:B------:R-:W0:Y:S08]  /*13d70*/  I2F.RP R7, R6 ;  /* 0x0000000600077306 */ /* 0x000e300000209400 */
[----:B0-----:R-:W0:Y:S02]  /*13d80*/  MUFU.RCP R7, R7 ;  /* 0x0000000700077308 */ /* 0x001e240000001000 */
[----:B0-----:R-:W-:-:S06]  /*13d90*/  IADD3 R8, R7, 0xffffffe, RZ ;  /* 0x0ffffffe07087810 */ /* 0x001fcc0007ffe0ff */
[----:B------:R-:W0:Y:S02]  /*13da0*/  F2I.FTZ.U32.TRUNC.NTZ R3, R8 ;  /* 0x0000000800037305 */ /* 0x000e24000021f000 */
[----:B0-----:R-:W-:-:S04]  /*13db0*/  IMAD.MOV R9, RZ, RZ, -R3 ;  /* 0x000000ffff097224 */ /* 0x001fc800078e0a03 */
[----:B------:R-:W-:-:S04]  /*13dc0*/  IMAD R9, R9, R6, RZ ;  /* 0x0000000609097224 */ /* 0x000fc800078e02ff */
[----:B------:R-:W-:Y:S01]  /*13dd0*/  IMAD.HI.U32 R3, R3, R9, R2 ;  /* 0x0000000903037227 */ /* 0x000fe200078e0002 */
[----:B------:R-:W-:-:S03]  /*13de0*/  IABS R9, R17 ;  /* 0x0000001100097213 */ /* 0x000fc60000000000 */
[----:B------:R-:W-:Y:S01]  /*13df0*/  IMAD.IADD R2, R4, 0x1, -R16 ;  /* 0x0000000104027824 */ /* 0x000fe200078e0a10 */
[----:B------:R-:W-:-:S04]  /*13e00*/  IADD3 R7, RZ, -R9, RZ ;  /* 0x80000009ff077210 */ /* 0x000fc80007ffe0ff */
[----:B------:R-:W-:-:S05]  /*13e10*/  IABS R4, R2 ;  /* 0x0000000200047213 */ /* 0x000fca0000000000 */
        /* <DEDUP_REMOVED lines=16> */
.L_x_651:
[----:B------:R-:W-:Y:S01]  /*13f20*/  UMOV UR4, URZ ;  /* 0x0000003f00047c82 */ /* 0x000fe20008000000 */
[----:B------:R-:W-:Y:S01]  /*13f30*/  UMOV UR5, URZ ;  /* 0x0000003f00057c82 */ /* 0x000fe20008000000 */
[----:B------:R-:W-:Y:S01]  /*13f40*/  ULDC UR6, c[0x0][0xc14] ;  /* 0x0003050000067ab9 */ /* 0x000fe20000000800 */
[----:B------:R-:W-:Y:S01]  /*13f50*/  MOV R16, R4 ;  /* 0x0000000400107202 */ /* 0x000fe20000000f00 */
[----:B------:R-:W-:Y:S02]  /*13f60*/  IMAD.U32 R17, RZ, RZ, UR4 ;  /* 0x00000004ff117e24 */ /* 0x000fe4000f8e00ff */
[----:B------:R-:W-:Y:S02]  /*13f70*/  IMAD.U32 R18, RZ, RZ, UR5 ;  /* 0x00000005ff127e24 */ /* 0x000fe4000f8e00ff */
[----:B------:R-:W-:-:S07]  /*13f80*/  IMAD.U32 R19, RZ, RZ, UR6 ;  /* 0x00000006ff137e24 */ /* 0x000fce000f8e00ff */
.L_x_659:
        /* <DEDUP_REMOVED lines=12> */
.L_x_578:
[----:B0-----:R-:W4:Y:S01]  /*14050*/  LDL.LU R0, [R1+0x28] ;  /* 0x0000280001007983 */ /* 0x001f220000300800 */
[----:B------:R-:W-:Y:S01]  /*14060*/  BSSY B0, `(.L_x_661) ;  /* 0x000000b000007945 */ /* 0x000fe20003800000 */
[----:B-1----:R-:W0:Y:S01]  /*14070*/  S2R R5, SR_CgaCtaId ;  /* 0x0000000000057919 */ /* 0x002e220000008800 */
[----:B----4-:R-:W-:-:S04]  /*14080*/  IADD3 R0, R0, 0x1, RZ ;  /* 0x0000000100007810 */ /* 0x010fc80007ffe0ff */
[----:B---3--:R-:W-:-:S04]  /*14090*/  LEA.HI R2, R0, R0, RZ, 0x1 ;  /* 0x0000000000027211 */ /* 0x008fc800078f08ff */
[----:B------:R-:W-:-:S05]  /*140a0*/  LOP3.LUT R3, R2, 0xfffffffe, RZ, 0xc0, !PT ;  /* 0xfffffffe02037812 */ /* 0x000fca00078ec0ff */
[----:B------:R-:W-:Y:S01]  /*140b0*/  IMAD.IADD R3, R0, 0x1, -R3 ;  /* 0x0000000100037824 */ /* 0x000fe200078e0a03 */
[----:B------:R-:W-:-:S04]  /*140c0*/  MOV R0, 0x400 ;  /* 0x0000040000007802 */ /* 0x000fc80000000f00 */
[----:B0-----:R-:W-:Y:S02]  /*140d0*/  LEA R0, R5, R0, 0x18 ;  /* 0x0000000005007211 */ /* 0x001fe400078ec0ff */
[----:B------:R-:W-:-:S04]  /*140e0*/  SHF.L.U32 R3, R3, 0x1f, RZ ;  /* 0x0000001f03037819 */ /* 0x000fc800000006ff */
[----:B------:R-:W0:Y:S02]  /*140f0*/  SYNCS.PHASECHK.TRANS64.TRYWAIT P0, [R0+URZ+0x28c20], R3 ;  /* 0x028c2003000075a7 */ /* 0x000e24000800017f */
[----:B0-----:R-:W-:Y:S05]  /*14100*/  @!P0 BRA `(.L_x_662) ;  /* 0x0000001c00148947 */ /* 0x001fea0003800000 */
.L_x_754:
[----:B------:R-:W-:Y:S05]  /*14110*/  BSYNC B0 ;  /* 0x0000000000007941 */ /* 0x000fea0003800000 */
.L_x_661:
[----:B------:R-:W-:-:S03]  /*14120*/  UMOV UR4, 0xffffffff ;  /* 0xffffffff00047882 */ /* 0x000fc60000000000 */
[----:B------:R-:W-:Y:S05]  /*14130*/  BRA.DIV UR4, `(.L_x_663) ;  /* 0x0000001e041c7947 */ /* 0x000fea000b800000 */
[----:B------:R-:W1:Y:S02]  /*14140*/  S2R R2, SR_TID.X ;  /* 0x0000000000027919 */ /* 0x000e640000002100 */
[----:B-1----:R-:W-:-:S04]  /*14150*/  SHF.R.U32.HI R2, RZ, 0x5, R2 ;  /* 0x00000005ff027819 */ /* 0x002fc80000011602 */
[----:B------:R-:W-:-:S05]  /*14160*/  LOP3.LUT R2, R2, 0x3, RZ, 0xc0, !PT ;  /* 0x0000000302027812 */ /* 0x000fca00078ec0ff */
[----:B------:R1:W3:Y:S02]  /*14170*/  SHFL.IDX PT, R14, R2, RZ, 0x1f ;  /* 0x00001fff020e7589 */ /* 0x0002e400000e0000 */
.L_x_757:
[----:B---3--:R-:W-:-:S13]  /*14180*/  ISETP.NE.AND P0, PT, R14, RZ, PT ;  /* 0x000000ff0e00720c */ /* 0x008fda0003f05270 */
[----:B------:R-:W-:Y:S05]  /*14190*/  @P0 BRA `(.L_x_447) ;  /* 0x0000000000940947 */ /* 0x000fea0003800000 */
[----:B------:R-:W-:-:S03]  /*141a0*/  UMOV UR4, 0xffffffff ;  /* 0xffffffff00047882 */ /* 0x000fc60000000000 */
[----:B------:R-:W-:Y:S05]  /*141b0*/  BRA.DIV UR4, `(.L_x_664) ;  /* 0x0000001e04307947 */ /* 0x000fea000b800000 */
[----:B------:R-:W-:-:S13]  /*141c0*/  ELECT P6, URZ, PT ;  /* 0x00000000003f782f */ /* 0x000fda00038c0000 */
.L_x_760:
[----:B------:R-:W-:Y:S05]  /*141d0*/  @!P6 BRA `(.L_x_447) ;  /* 0x000000000084e947 */ /* 0x000fea0003800000 */
[----:B-1----:R-:W3:Y:S02]  /*141e0*/  LDL.LU R2, [R1+0x38] ;  /* 0x0000380001027983 */ /* 0x002ee40000300800 */
[----:B---3--:R-:W-:-:S04]  /*141f0*/  LOP3.LUT R2, R2, 0x2, RZ, 0xfc, !PT ;  /* 0x0000000202027812 */ /* 0x008fc800078efcff */
[----:B------:R-:W-:-:S13]  /*14200*/  ISETP.NE.AND P2, PT, R2, 0x3, PT ;  /* 0x000000030200780c */ /* 0x000fda0003f45270 */
[----:B------:R-:W-:Y:S05]  /*14210*/  @!P2 BRA `(.L_x_665) ;  /* 0x000000000004a947 */ /* 0x000fea0003800000 */
[----:B------:R-:W-:Y:S01]  /*14220*/  BPT.TRAP 0x1 ;  /* 0x000000040000795c */ /* 0x000fe20000300000 */
.L_x_665:
[----:B0-----:R-:W3:Y:S04]  /*14230*/  LDL R3, [R1] ;  /* 0x0000000001037983 */ /* 0x001ee80000100800 */
[----:B------:R-:W4:Y:S01]  /*14240*/  LDL.LU R7, [R1+0x8] ;  /* 0x0000080001077983 */ /* 0x000f220000300800 */
[----:B------:R-:W-:-:S04]  /*14250*/  VIADD R2, R0, 0x28c40 ;  /* 0x00028c4000027836 */ /* 0x000fc80000000000 */
[C---:B---3--:R-:W-:Y:S01]  /*14260*/  IMAD R6, R3.reuse, 0x8, R2 ;  /* 0x0000000803067824 */ /* 0x048fe200078e0202 */
[----:B------:R-:W-:Y:S02]  /*14270*/  IADD3 R3, R3, 0x1, RZ ;  /* 0x0000000103037810 */ /* 0x000fe40007ffe0ff */
[----:B----4-:R-:W-:Y:S02]  /*14280*/  SHF.L.U32 R5, R7, 0x1f, RZ ;  /* 0x0000001f07057819 */ /* 0x010fe400000006ff */
[C---:B------:R-:W-:Y:S02]  /*14290*/  ISETP.NE.AND P1, PT, R3.reuse, 0x2, PT ;  /* 0x000000020300780c */ /* 0x040fe40003f25270 */
[----:B------:R-:W0:Y:S02]  /*142a0*/  SYNCS.PHASECHK.TRANS64.TRYWAIT P0, [R6+URZ], R5 ;  /* 0x00000005060075a7 */ /* 0x000e24000800017f */
[----:B------:R-:W-:Y:S02]  /*142b0*/  SEL R4, RZ, 0x1, P1 ;  /* 0x00000001ff047807 */ /* 0x000fe40000800000 */
[----:B------:R-:W-:-:S02]  /*142c0*/  SEL R3, R3, RZ, P1 ;  /* 0x000000ff03037207 */ /* 0x000fc40000800000 */
[----:B------:R-:W-:-:S03]  /*142d0*/  LOP3.LUT R4, R7, R4, RZ, 0x3c, !PT ;  /* 0x0000000407047212 */ /* 0x000fc600078e3cff */
[----:B------:R-:W-:Y:S01]  /*142e0*/  IMAD R7, R3, 0x8, R2 ;  /* 0x0000000803077824 */ /* 0x000fe200078e0202 */
[----:B------:R-:W-:Y:S01]  /*142f0*/  SHF.L.U32 R2, R4, 0x1f, RZ ;  /* 0x0000001f04027819 */ /* 0x000fe200000006ff */
[----:B0-----:R-:W-:Y:S06]  /*14300*/  @!P0 BRA `(.L_x_666) ;  /* 0x0000001800fc8947 */ /* 0x001fec0003800000 */
.L_x_761:
[----:B------:R-:W1:Y:S02]  /*14310*/  SYNCS.PHASECHK.TRANS64.TRYWAIT P0, [R7+URZ], R2 ;  /* 0x00000002070075a7 */ /* 0x000e64000800017f */
[----:B-1----:R-:W-:Y:S05]  /*14320*/  @!P0 BRA `(.L_x_667) ;  /* 0x0000001c00088947 */ /* 0x002fea0003800000 */
.L_x_762:
[----:B------:R-:W-:Y:S05]  /*14330*/  @!P2 BRA `(.L_x_668) ;  /* 0x000000000004a947 */ /* 0x000fea0003800000 */
[----:B------:R-:W-:Y:S01]  /*14340*/  BPT.TRAP 0x1 ;  /* 0x000000040000795c */ /* 0x000fe20000300000 */
.L_x_668:
[----:B------:R-:W3:Y:S01]  /*14350*/  LDL.LU R4, [R1] ;  /* 0x0000000001047983 */ /* 0x000ee20000300800 */
[----:B------:R-:W-:-:S04]  /*14360*/  VIADD R0, R0, 0x28c60 ;  /* 0x00028c6000007836 */ /* 0x000fc80000000000 */
[----:B---3--:R-:W-:-:S04]  /*14370*/  IMAD R4, R4, 0x8, R0 ;  /* 0x0000000804047824 */ /* 0x008fc800078e0200 */
[----:B------:R-:W3:Y:S02]  /*14380*/  SYNCS.PHASECHK.TRANS64.TRYWAIT P0, [R4+URZ], R5 ;  /* 0x00000005040075a7 */ /* 0x000ee4000800017f */
[----:B---3--:R-:W-:Y:S05]  /*14390*/  @!P0 BRA `(.L_x_669) ;  /* 0x0000001c00008947 */ /* 0x008fea0003800000 */
.L_x_763:
[----:B------:R-:W-:-:S07]  /*143a0*/  LEA R3, R3, R0, 0x3 ;  /* 0x0000000003037211 */ /* 0x000fce00078e18ff */
.L_x_670:
[----:B----4-:R4:W0:Y:S02]  /*143b0*/  SYNCS.PHASECHK.TRANS64.TRYWAIT P0, [R3+URZ], R2 ;  /* 0x00000002030075a7 */ /* 0x010824000800017f */
[----:B0-----:R-:W-:Y:S05]  /*143c0*/  @!P0 NANOSLEEP.SYNCS 0x989680 ;  /* 0x009896800000895d */ /* 0x001fea0003900000 */
[----:B------:R-:W0:Y:S02]  /*143d0*/  @!P0 SYNCS.PHASECHK.TRANS64 P0, [R3+URZ], R2 ;  /* 0x00000002030085a7 */ /* 0x000e24000800007f */
[----:B0-----:R-:W-:Y:S05]  /*143e0*/  @!P0 BRA `(.L_x_670) ;  /* 0xfffffffc00f08947 */ /* 0x001fea000383ffff */
.L_x_447:
[----:B------:R-:W-:Y:S05]  /*143f0*/  BSYNC B8 ;  /* 0x0000000000087941 */ /* 0x000fea0003800000 */
.L_x_444:
[----:B------:R-:W-:Y:S05]  /*14400*/  EXIT ;  /* 0x000000000000794d */ /* 0x000fea0003800000 */
.L_x_463:
[----:B0-----:R0:W1:Y:S02]  /*14410*/  SYNCS.PHASECHK.TRANS64.TRYWAIT P5, [R72+URZ+0x28c90], R59 ;  /* 0x028c903b480075a7 */ /* 0x00106400080a017f */
[----:B-1----:R-:W-:Y:S05]  /*14420*/  @!P5 NANOSLEEP.SYNCS 0x989680 ;  /* 0x009896800000d95d */ /* 0x002fea0003900000 */
[----:B------:R-:W1:Y:S02]  /*14430*/  @!P5 SYNCS.PHASECHK.TRANS64 P5, [R72+URZ+0x28c90], R59 ;  /* 0x028c903b4800d5a7 */ /* 0x000e6400080a007f */
[----:B-1----:R-:W-:Y:S05]  /*14440*/  @!P5 BRA `(.L_x_463) ;  /* 0xfffffffc00f0d947 */ /* 0x002fea000383ffff */
[----:B------:R-:W-:Y:S05]  /*14450*/  BRA `(.L_x_671) ;  /* 0xfffffee000647947 */ /* 0x000fea000383ffff */
.L_x_473:
[----:B0-----:R0:W1:Y:S02]  /*14460*/  SYNCS.PHASECHK.TRANS64.TRYWAIT P5, [R72+URZ+0x28c90], R59 ;  /* 0x028c903b480075a7 */ /* 0x00106400080a017f */
[----:B-1----:R-:W-:Y:S05]  /*14470*/  @!P5 NANOSLEEP.SYNCS 0x989680 ;  /* 0x009896800000d95d */ /* 0x002fea0003900000 */
[----:B------:R-:W1:Y:S02]  /*14480*/  @!P5 SYNCS.PHASECHK.TRANS64 P5, [R72+URZ+0x28c90], R59 ;  /* 0x028c903b4800d5a7 */ /* 0x000e6400080a007f */
[----:B-1----:R-:W-:Y:S05]  /*14490*/  @!P5 BRA `(.L_x_473) ;  /* 0xfffffffc00f0d947 */ /* 0x002fea000383ffff */
[----:B------:R-:W-:Y:S05]  /*144a0*/  BRA `(.L_x_672) ;  /* 0xfffffee800b47947 */ /* 0x000fea000383ffff */
.L_x_478:
[----:B0-----:R0:W1:Y:S02]  /*144b0*/  SYNCS.PHASECHK.TRANS64.TRYWAIT P5, [R72+URZ+0x28c90], R59 ;  /* 0x028c903b480075a7 */ /* 0x00106400080a017f */
[----:B-1----:R-:W-:Y:S05]  /*144c0*/  @!P5 NANOSLEEP.SYNCS 0x989680 ;  /* 0x009896800000d95d */ /* 0x002fea0003900000 */
[----:B------:R-:W1:Y:S02]  /*144d0*/  @!P5 SYNCS.PHASECHK.TRANS64 P5, [R72+URZ+0x28c90], R59 ;  /* 0x028c903b4800d5a7 */ /* 0x000e6400080a007f */
[----:B-1----:R-:W-:Y:S05]  /*144e0*/  @!P5 BRA `(.L_x_478) ;  /* 0xfffffffc00f0d947 */ /* 0x002fea000383ffff */
[----:B------:R-:W-:Y:S05]  /*144f0*/  BRA `(.L_x_673) ;  /* 0xfffffef000c07947 */ /* 0x000fea000383ffff */
.L_x_482:
[----:B----4-:R4:W0:Y:S02]  /*14500*/  SYNCS.PHASECHK.TRANS64.TRYWAIT P5, [R72+URZ+0x28cb0], R59 ;  /* 0x028cb03b480075a7 */ /* 0x01082400080a017f */
[----:B0-----:R-:W-:Y:S05]  /*14510*/  @!P5 NANOSLEEP.SYNCS 0x989680 ;  /* 0x009896800000d95d */ /* 0x001fea0003900000 */
[----:B------:R-:W0:Y:S02]  /*14520*/  @!P5 SYNCS.PHASECHK.TRANS64 P5, [R72+URZ+0x28cb0], R59 ;  /* 0x028cb03b4800d5a7 */ /* 0x000e2400080a007f */
[----:B0-----:R-:W-:Y:S05]  /*14530*/  @!P5 BRA `(.L_x_482) ;  /* 0xfffffffc00f0d947 */ /* 0x001fea000383ffff */
[----:B------:R-:W-:Y:S05]  /*14540*/  BRA `(.L_x_674) ;  /* 0xfffffef4003c7947 */ /* 0x000fea000383ffff */
.L_x_493:
[----:B0-----:R0:W1:Y:S02]  /*14550*/  SYNCS.PHASECHK.TRANS64.TRYWAIT P0, [R8+URZ+0x28c50], R3 ;  /* 0x028c5003080075a7 */ /* 0x001064000800017f */
[----:B-1----:R-:W-:Y:S05]  /*14560*/  @!P0 NANOSLEEP.SYNCS 0x989680 ;  /* 0x009896800000895d */ /* 0x002fea0003900000 */
[----:B------:R-:W1:Y:S02]  /*14570*/  @!P0 SYNCS.PHASECHK.TRANS64 P0, [R8+URZ+0x28c50], R3 ;  /* 0x028c5003080085a7 */ /* 0x000e64000800007f */
[----:B-1----:R-:W-:Y:S05]  /*14580*/  @!P0 BRA `(.L_x_493) ;  /* 0xfffffffc00f08947 */ /* 0x002fea000383ffff */
[----:B------:R-:W-:Y:S05]  /*14590*/  BRA `(.L_x_675) ;  /* 0xffffff00005c7947 */ /* 0x000fea000383ffff */
.L_x_500:
[----:B-1----:R1:W2:Y:S02]  /*145a0*/  SYNCS.PHASECHK.TRANS64.TRYWAIT P0, [R0+URZ+0x28c50], R3 ;  /* 0x028c5003000075a7 */ /* 0x0022a4000800017f */
[----:B--2---:R-:W-:Y:S05]  /*145b0*/  @!P0 NANOSLEEP.SYNCS 0x989680 ;  /* 0x009896800000895d */ /* 0x004fea0003900000 */
[----:B------:R-:W2:Y:S02]  /*145c0*/  @!P0 SYNCS.PHASECHK.TRANS64 P0, [R0+URZ+0x28c50], R3 ;  /* 0x028c5003000085a7 */ /* 0x000ea4000800007f */
[----:B--2---:R-:W-:Y:S05]  /*145d0*/  @!P0 BRA `(.L_x_500) ;  /* 0xfffffffc00f08947 */ /* 0x004fea000383ffff */
[----:B------:R-:W-:Y:S05]  /*145e0*/  BRA `(.L_x_499) ;  /* 0xffffff0c00887947 */ /* 0x000fea000383ffff */
.L_x_515:
[----:B------:R-:W-:Y:S01]  /*145f0*/  BSSY B1, `(.L_x_676) ;  /* 0x0000008000017945 */ /* 0x000fe20003800000 */
[----:B------:R-:W-:Y:S01]  /*14600*/  IMAD.MOV.U32 R13, RZ, RZ, R26 ;  /* 0x000000ffff0d7224 */ /* 0x000fe200078e001a */
[----:B------:R-:W-:Y:S01]  /*14610*/  MOV R15, 0xffffffff ;  /* 0xffffffff000f7802 */ /* 0x000fe20000000f00 */
[----:B------:R-:W-:Y:S02]  /*14620*/  IMAD.MOV.U32 R12, RZ, RZ, RZ ;  /* 0x000000ffff0c7224 */ /* 0x000fe400078e00ff */
[----:B------:R-:W-:-:S07]  /*14630*/  IMAD.MOV.U32 R11, RZ, RZ, 0x1c1f ;  /* 0x00001c1fff0b7424 */ /* 0x000fce00078e00ff */
[----:B0----5:R-:W-:Y:S05]  /*14640*/  WARPSYNC.COLLECTIVE R15, `(.L_x_677) ;  /* 0x000000000f087348 */ /* 0x021fea0003c00000 */
[----:B------:R1:W2:Y:S02]  /*14650*/  SHFL.IDX P6, R14, R13, R12, R11 ;  /* 0x0000000c0d0e7389 */ /* 0x0002a400000c000b */
[----:B012--5:R-:W-:Y:S01]  /*14660*/  ENDCOLLECTIVE ;  /* 0x000000000000791b */ /* 0x027fe20003800000 */
.L_x_677:
[----:B------:R-:W-:Y:S05]  /*14670*/  BSYNC B1 ;  /* 0x0000000000017941 */ /* 0x000fea0003800000 */
.L_x_676:
[----:B------:R-:W-:Y:S05]  /*14680*/  BRA `(.L_x_678) ;  /* 0xffffff2000b07947 */ /* 0x000fea000383ffff */
.L_x_516:
        /* <DEDUP_REMOVED lines=8> */
.L_x_680:
[----:B------:R-:W-:Y:S05]  /*14710*/  BSYNC B1 ;  /* 0x0000000000017941 */ /* 0x000fea0003800000 */
.L_x_679:
[----:B------:R-:W-:Y:S05]  /*14720*/  BRA `(.L_x_681) ;  /* 0xffffff2000907947 */ /* 0x000fea000383ffff */
.L_x_517:
        /* <DEDUP_REMOVED lines=8> */
.L_x_683:
[----:B------:R-:W-:Y:S05]  /*147b0*/  BSYNC B1 ;  /* 0x0000000000017941 */ /* 0x000fea0003800000 */
.L_x_682:
[----:B------:R-:W-:Y:S05]  /*147c0*/  BRA `(.L_x_684) ;  /* 0xffffff2000707947 */ /* 0x000fea000383ffff */
.L_x_518:
        /* <DEDUP_REMOVED lines=8> */
.L_x_686:
[----:B------:R-:W-:Y:S05]  /*14850*/  BSYNC B1 ;  /* 0x0000000000017941 */ /* 0x000fea0003800000 */
.L_x_685:
[----:B------:R-:W-:Y:S05]  /*14860*/  BRA `(.L_x_687) ;  /* 0xffffff2000507947 */ /* 0x000fea000383ffff */
.L_x_520:
[----:B0-----:R0:W1:Y:S02]  /*14870*/  SYNCS.PHASECHK.TRANS64.TRYWAIT P0, [R2+URZ+0x28c00], R25 ;  /* 0x028c0019020075a7 */ /* 0x001064000800017f */
[----:B-1----:R-:W-:Y:S05]  /*14880*/  @!P0 NANOSLEEP.SYNCS 0x989680 ;  /* 0x009896800000895d */ /* 0x002fea0003900000 */
[----:B------:R-:W1:Y:S02]  /*14890*/  @!P0 SYNCS.PHASECHK.TRANS64 P0, [R2+URZ+0x28c00], R25 ;  /* 0x028c0019020085a7 */ /* 0x000e64000800007f */
[----:B-1----:R-:W-:Y:S05]  /*148a0*/  @!P0 BRA `(.L_x_520) ;  /* 0xfffffffc00f08947 */ /* 0x002fea000383ffff */
[----:B------:R-:W-:Y:S05]  /*148b0*/  BRA `(.L_x_688) ;  /* 0xffffff2000bc7947 */ /* 0x000fea000383ffff */
.L_x_528:
        /* <DEDUP_REMOVED lines=8> */
.L_x_690:
[----:B------:R-:W-:Y:S05]  /*14940*/  BSYNC B1 ;  /* 0x0000000000017941 */ /* 0x000fea0003800000 */
.L_x_689:
[----:B------:R-:W-:Y:S05]  /*14950*/  BRA `(.L_x_691) ;  /* 0xffffff2c008c7947 */ /* 0x000fea000383ffff */
.L_x_529:
        /* <DEDUP_REMOVED lines=8> */
.L_x_693:
[----:B------:R-:W-:Y:S05]  /*149e0*/  BSYNC B1 ;  /* 0x0000000000017941 */ /* 0x000fea0003800000 */
.L_x_692:
[----:B------:R-:W-:Y:S05]  /*149f0*/  BRA `(.L_x_694) ;  /* 0xffffff2c00707947 */ /* 0x000fea000383ffff */
.L_x_530:
        /* <DEDUP_REMOVED lines=8> */
.L_x_696:
[----:B------:R-:W-:Y:S05]  /*14a80*/  BSYNC B1 ;  /* 0x0000000000017941 */ /* 0x000fea0003800000 */
.L_x_695:
[----:B------:R-:W-:Y:S05]  /*14a90*/  BRA `(.L_x_697) ;  /* 0xffffff2c00547947 */ /* 0x000fea000383ffff */
.L_x_531:
        /* <DEDUP_REMOVED lines=8> */
.L_x_699:
[----:B------:R-:W-:Y:S05]  /*14b20*/  BSYNC B1 ;  /* 0x0000000000017941 */ /* 0x000fea0003800000 */
.L_x_698:
[----:B------:R-:W-:Y:S05]  /*14b30*/  BRA `(.L_x_700) ;  /* 0xffffff2c00387947 */ /* 0x000fea000383ffff */
.L_x_533:
[----:B0-----:R0:W1:Y:S02]  /*14b40*/  SYNCS.PHASECHK.TRANS64.TRYWAIT P1, [R2+URZ+0x28c00], R3 ;  /* 0x028c0003020075a7 */ /* 0x001064000802017f */
[----:B-1----:R-:W-:Y:S05]  /*14b50*/  @!P1 NANOSLEEP.SYNCS 0x989680 ;  /* 0x009896800000995d */ /* 0x002fea0003900000 */
[----:B------:R-:W1:Y:S02]  /*14b60*/  @!P1 SYNCS.PHASECHK.TRANS64 P1, [R2+URZ+0x28c00], R3 ;  /* 0x028c0003020095a7 */ /* 0x000e64000802007f */
[----:B-1----:R-:W-:Y:S05]  /*14b70*/  @!P1 BRA `(.L_x_533) ;  /* 0xfffffffc00f09947 */ /* 0x002fea000383ffff */
[----:B------:R-:W-:Y:S05]  /*14b80*/  BRA `(.L_x_701) ;  /* 0xffffff2c009c7947 */ /* 0x000fea000383ffff */
.L_x_539:
[----:B0-----:R0:W1:Y:S02]  /*14b90*/  SYNCS.PHASECHK.TRANS64.TRYWAIT P1, [R15+URZ+0x28c30], R58 ;  /* 0x028c303a0f0075a7 */ /* 0x001064000802017f */
[----:B-1----:R-:W-:Y:S05]  /*14ba0*/  @!P1 NANOSLEEP.SYNCS 0x989680 ;  /* 0x009896800000995d */ /* 0x002fea0003900000 */
[----:B------:R-:W1:Y:S02]  /*14bb0*/  @!P1 SYNCS.PHASECHK.TRANS64 P1, [R15+URZ+0x28c30], R58 ;  /* 0x028c303a0f0095a7 */ /* 0x000e64000802007f */
[----:B-1----:R-:W-:Y:S05]  /*14bc0*/  @!P1 BRA `(.L_x_539) ;  /* 0xfffffffc00f09947 */ /* 0x002fea000383ffff */
[----:B------:R-:W-:Y:S05]  /*14bd0*/  BRA `(.L_x_538) ;  /* 0xffffff3800a07947 */ /* 0x000fea000383ffff */
.L_x_544:
[----:B--2---:R2:W3:Y:S02]  /*14be0*/  SYNCS.PHASECHK.TRANS64.TRYWAIT P2, [R15+URZ+0x28c50], R58 ;  /* 0x028c503a0f0075a7 */ /* 0x0044e4000804017f */
[----:B---3--:R-:W-:Y:S05]  /*14bf0*/  @!P2 NANOSLEEP.SYNCS 0x989680 ;  /* 0x009896800000a95d */ /* 0x008fea0003900000 */
[----:B------:R-:W3:Y:S02]  /*14c00*/  @!P2 SYNCS.PHASECHK.TRANS64 P2, [R15+URZ+0x28c50], R58 ;  /* 0x028c503a0f00a5a7 */ /* 0x000ee4000804007f */
[----:B---3--:R-:W-:Y:S05]  /*14c10*/  @!P2 BRA `(.L_x_544) ;  /* 0xfffffffc00f0a947 */ /* 0x008fea000383ffff */
[----:B------:R-:W-:Y:S05]  /*14c20*/  BRA `(.L_x_543) ;  /* 0xffffff4800d87947 */ /* 0x000fea000383ffff */
.L_x_551:
[----:B-1----:R1:W2:Y:S02]  /*14c30*/  SYNCS.PHASECHK.TRANS64.TRYWAIT P3, [R15+URZ+0x28c30], R213 ;  /* 0x028c30d50f0075a7 */ /* 0x0022a4000806017f */
[----:B--2---:R-:W-:Y:S05]  /*14c40*/  @!P3 NANOSLEEP.SYNCS 0x989680 ;  /* 0x009896800000b95d */ /* 0x004fea0003900000 */
[----:B------:R-:W2:Y:S02]  /*14c50*/  @!P3 SYNCS.PHASECHK.TRANS64 P3, [R15+URZ+0x28c30], R213 ;  /* 0x028c30d50f00b5a7 */ /* 0x000ea4000806007f */
[----:B--2---:R-:W-:Y:S05]  /*14c60*/  @!P3 BRA `(.L_x_551) ;  /* 0xfffffffc00f0b947 */ /* 0x004fea000383ffff */
[----:B------:R-:W-:Y:S05]  /*14c70*/  BRA `(.L_x_550) ;  /* 0xffffff4c00e07947 */ /* 0x000fea000383ffff */
.L_x_556:
[----:B--2---:R2:W4:Y:S02]  /*14c80*/  SYNCS.PHASECHK.TRANS64.TRYWAIT P3, [R15+URZ+0x28c50], R213 ;  /* 0x028c50d50f0075a7 */ /* 0x004524000806017f */
[----:B----4-:R-:W-:Y:S05]  /*14c90*/  @!P3 NANOSLEEP.SYNCS 0x989680 ;  /* 0x009896800000b95d */ /* 0x010fea0003900000 */
[----:B------:R-:W4:Y:S02]  /*14ca0*/  @!P3 SYNCS.PHASECHK.TRANS64 P3, [R15+URZ+0x28c50], R213 ;  /* 0x028c50d50f00b5a7 */ /* 0x000f24000806007f */
[----:B----4-:R-:W-:Y:S05]  /*14cb0*/  @!P3 BRA `(.L_x_556) ;  /* 0xfffffffc00f0b947 */ /* 0x010fea000383ffff */
[----:B------:R-:W-:Y:S05]  /*14cc0*/  BRA `(.L_x_555) ;  /* 0xffffff64003c7947 */ /* 0x000fea000383ffff */
.L_x_582:
        /* <DEDUP_REMOVED lines=8> */
[----:B-----5:R-:W-:Y:S05]  /*14d50*/  WARPSYNC.COLLECTIVE R15, `(.L_x_703) ;  /* 0x000000000f087348 */ /* 0x020fea0003c00000 */
[----:B------:R0:W1:Y:S02]  /*14d60*/  SHFL.IDX P6, R14, R13, R12, R11 ;  /* 0x0000000c0d0e7389 */ /* 0x00006400000c000b */
[----:B01---5:R-:W-:Y:S01]  /*14d70*/  ENDCOLLECTIVE ;  /* 0x000000000000791b */ /* 0x023fe20003800000 */
.L_x_703:
[----:B------:R-:W-:Y:S05]  /*14d80*/  BSYNC B1 ;  /* 0x0000000000017941 */ /* 0x000fea0003800000 */
.L_x_702:
[----:B------:R-:W-:Y:S05]  /*14d90*/  BRA `(.L_x_704) ;  /* 0xffffffa800707947 */ /* 0x000fea000383ffff */
.L_x_583:
[----:B------:R-:W-:Y:S01]  /*14da0*/  BSSY B1, `(.L_x_705) ;  /* 0x0000006000017945 */ /* 0x000fe20003800000 */
[----:B------:R-:W-:-:S07]  /*14db0*/  IMAD.MOV.U32 R15, RZ, RZ, -0x1 ;  /* 0xffffffffff0f7424 */ /* 0x000fce00078e00ff */
[----:B-----5:R-:W-:Y:S05]  /*14dc0*/  WARPSYNC.COLLECTIVE R15, `(.L_x_706) ;  /* 0x000000000f0c7348 */ /* 0x020fea0003c00000 */
[----:B------:R-:W-:Y:S02]  /*14dd0*/  ELECT P6, UR62, PT ;  /* 0x00000000003e782f */ /* 0x000fe400038c0000 */
[----:B------:R-:W-:Y:S01]  /*14de0*/  MOV R14, UR62 ;  /* 0x0000003e000e7c02 */ /* 0x000fe20008000f00 */
[----:B-----5:R-:W-:Y:S10]  /*14df0*/  ENDCOLLECTIVE ;  /* 0x000000000000791b */ /* 0x020ff40003800000 */
.L_x_706:
[----:B------:R-:W-:Y:S05]  /*14e00*/  BSYNC B1 ;  /* 0x0000000000017941 */ /* 0x000fea0003800000 */
.L_x_705:
[----:B------:R-:W-:Y:S05]  /*14e10*/  BRA `(.L_x_707) ;  /* 0xffffffa8005c7947 */ /* 0x000fea000383ffff */
.L_x_585:
[----:B0-----:R0:W1:Y:S02]  /*14e20*/  SYNCS.PHASECHK.TRANS64.TRYWAIT P0, [R5+URZ+0x28c20], R6 ;  /* 0x028c2006050075a7 */ /* 0x001064000800017f */
[----:B-1----:R-:W-:Y:S05]  /*14e30*/  @!P0 NANOSLEEP.SYNCS 0x989680 ;  /* 0x009896800000895d */ /* 0x002fea0003900000 */
[----:B------:R-:W1:Y:S02]  /*14e40*/  @!P0 SYNCS.PHASECHK.TRANS64 P0, [R5+URZ+0x28c20], R6 ;  /* 0x028c2006050085a7 */ /* 0x000e64000800007f */
[----:B-1----:R-:W-:Y:S05]  /*14e50*/  @!P0 BRA `(.L_x_585) ;  /* 0xfffffffc00f08947 */ /* 0x002fea000383ffff */
[----:B------:R-:W-:Y:S05]  /*14e60*/  BRA `(.L_x_708) ;  /* 0xffffffa800787947 */ /* 0x000fea000383ffff */
.L_x_588:
[----:B0-----:R0:W1:Y:S02]  /*14e70*/  SYNCS.PHASECHK.TRANS64.TRYWAIT P0, [R6+URZ+0x28ca0], R9 ;  /* 0x028ca009060075a7 */ /* 0x001064000800017f */
[----:B-1----:R-:W-:Y:S05]  /*14e80*/  @!P0 NANOSLEEP.SYNCS 0x989680 ;  /* 0x009896800000895d */ /* 0x002fea0003900000 */
[----:B------:R-:W1:Y:S02]  /*14e90*/  @!P0 SYNCS.PHASECHK.TRANS64 P0, [R6+URZ+0x28ca0], R9 ;  /* 0x028ca009060085a7 */ /* 0x000e64000800007f */
[----:B-1----:R-:W-:Y:S05]  /*14ea0*/  @!P0 BRA `(.L_x_588) ;  /* 0xfffffffc00f08947 */ /* 0x002fea000383ffff */
[----:B------:R-:W-:Y:S05]  /*14eb0*/  BRA `(.L_x_709) ;  /* 0xffffffa800887947 */ /* 0x000fea000383ffff */
.L_x_590:
[----:B-1----:R1:W2:Y:S02]  /*14ec0*/  SYNCS.PHASECHK.TRANS64.TRYWAIT P0, [R6+URZ+0x28cc0], R9 ;  /* 0x028cc009060075a7 */ /* 0x0022a4000800017f */
[----:B--2---:R-:W-:Y:S05]  /*14ed0*/  @!P0 NANOSLEEP.SYNCS 0x989680 ;  /* 0x009896800000895d */ /* 0x004fea0003900000 */
[----:B------:R-:W2:Y:S02]  /*14ee0*/  @!P0 SYNCS.PHASECHK.TRANS64 P0, [R6+URZ+0x28cc0], R9 ;  /* 0x028cc009060085a7 */ /* 0x000ea4000800007f */
[----:B--2---:R-:W-:Y:S05]  /*14ef0*/  @!P0 BRA `(.L_x_590) ;  /* 0xfffffffc00f08947 */ /* 0x004fea000383ffff */
[----:B------:R-:W-:Y:S05]  /*14f00*/  BRA `(.L_x_710) ;  /* 0xffffffa800ec7947 */ /* 0x000fea000383ffff */
.L_x_594:
[----:B0-----:R0:W1:Y:S02]  /*14f10*/  SYNCS.PHASECHK.TRANS64.TRYWAIT P0, [R7+URZ+0x28ca0], R8 ;  /* 0x028ca008070075a7 */ /* 0x001064000800017f */
[----:B-1----:R-:W-:Y:S05]  /*14f20*/  @!P0 NANOSLEEP.SYNCS 0x989680 ;  /* 0x009896800000895d */ /* 0x002fea0003900000 */
[----:B------:R-:W1:Y:S02]  /*14f30*/  @!P0 SYNCS.PHASECHK.TRANS64 P0, [R7+URZ+0x28ca0], R8 ;  /* 0x028ca008070085a7 */ /* 0x000e64000800007f */
[----:B-1----:R-:W-:Y:S05]  /*14f40*/  @!P0 BRA `(.L_x_594) ;  /* 0xfffffffc00f08947 */ /* 0x002fea000383ffff */
[----:B------:R-:W-:Y:S05]  /*14f50*/  BRA `(.L_x_711) ;  /* 0xffffffb0002c7947 */ /* 0x000fea000383ffff */
.L_x_596:
[----:B-1----:R1:W2:Y:S02]  /*14f60*/  SYNCS.PHASECHK.TRANS64.TRYWAIT P1, [R7+URZ+0x28cc0], R8 ;  /* 0x028cc008070075a7 */ /* 0x0022a4000802017f */
[----:B--2---:R-:W-:Y:S05]  /*14f70*/  @!P1 NANOSLEEP.SYNCS 0x989680 ;  /* 0x009896800000995d */ /* 0x004fea0003900000 */
[----:B------:R-:W2:Y:S02]  /*14f80*/  @!P1 SYNCS.PHASECHK.TRANS64 P1, [R7+URZ+0x28cc0], R8 ;  /* 0x028cc008070095a7 */ /* 0x000ea4000802007f */
[----:B--2---:R-:W-:Y:S05]  /*14f90*/  @!P1 BRA `(.L_x_596) ;  /* 0xfffffffc00f09947 */ /* 0x004fea000383ffff */
[----:B------:R-:W-:Y:S05]  /*14fa0*/  BRA `(.L_x_712) ;  /* 0xffffffb000887947 */ /* 0x000fea000383ffff */
.L_x_606:
[----:B------:R-:W0:Y:S01]  /*14fb0*/  S2R R3, SR_TID.X ;  /* 0x0000000000037919 */ /* 0x000e220000002100 */
[----:B------:R-:W-:Y:S01]  /*14fc0*/  BSSY B0, `(.L_x_713) ;  /* 0x000000a000007945 */ /* 0x000fe20003800000 */
[----:B------:R-:W-:Y:S01]  /*14fd0*/  IMAD.MOV.U32 R12, RZ, RZ, RZ ;  /* 0x000000ffff0c7224 */ /* 0x000fe200078e00ff */
[----:B------:R-:W-:Y:S01]  /*14fe0*/  MOV R11, 0x1f ;  /* 0x0000001f000b7802 */ /* 0x000fe20000000f00 */
[----:B------:R-:W-:Y:S01]  /*14ff0*/  IMAD.MOV.U32 R15, RZ, RZ, -0x1 ;  /* 0xffffffffff0f7424 */ /* 0x000fe200078e00ff */
[----:B0-----:R-:W-:-:S04]  /*15000*/  SHF.R.U32.HI R3, RZ, 0x5, R3 ;  /* 0x00000005ff037819 */ /* 0x001fc80000011603 */
[----:B------:R-:W-:-:S05]  /*15010*/  LOP3.LUT R3, R3, 0x3, RZ, 0xc0, !PT ;  /* 0x0000000303037812 */ /* 0x000fca00078ec0ff */
[----:B------:R-:W-:-:S07]  /*15020*/  IMAD.MOV.U32 R13, RZ, RZ, R3 ;  /* 0x000000ffff0d7224 */ /* 0x000fce00078e0003 */
[----:B-1----:R-:W-:Y:S05]  /*15030*/  WARPSYNC.COLLECTIVE R15, `(.L_x_714) ;  /* 0x000000000f087348 */ /* 0x002fea0003c00000 */
[----:B------:R0:W2:Y:S02]  /*15040*/  SHFL.IDX P6, R14, R13, R12, R11 ;  /* 0x0000000c0d0e7389 */ /* 0x0000a400000c000b */
[----:B012---:R-:W-:Y:S01]  /*15050*/  ENDCOLLECTIVE ;  /* 0x000000000000791b */ /* 0x007fe20003800000 */
.L_x_714:
[----:B------:R-:W-:Y:S05]  /*15060*/  BSYNC B0 ;  /* 0x0000000000007941 */ /* 0x000fea0003800000 */
.L_x_713:
[----:B------:R-:W-:Y:S05]  /*15070*/  BRA `(.L_x_715) ;  /* 0xffffffbc00847947 */ /* 0x000fea000383ffff */
.L_x_607:
[----:B------:R-:W-:Y:S01]  /*15080*/  BSSY B0, `(.L_x_716) ;  /* 0x0000006000007945 */ /* 0x000fe20003800000 */
[----:B------:R-:W-:-:S07]  /*15090*/  IMAD.MOV.U32 R15, RZ, RZ, -0x1 ;  /* 0xffffffffff0f7424 */ /* 0x000fce00078e00ff */
[----:B------:R-:W-:Y:S05]  /*150a0*/  WARPSYNC.COLLECTIVE R15, `(.L_x_717) ;  /* 0x000000000f0c7348 */ /* 0x000fea0003c00000 */
[----:B------:R-:W-:Y:S02]  /*150b0*/  ELECT P6, UR62, PT ;  /* 0x00000000003e782f */ /* 0x000fe400038c0000 */
[----:B------:R-:W-:Y:S01]  /*150c0*/  MOV R14, UR62 ;  /* 0x0000003e000e7c02 */ /* 0x000fe20008000f00 */
[----:B------:R-:W-:Y:S10]  /*150d0*/  ENDCOLLECTIVE ;  /* 0x000000000000791b */ /* 0x000ff40003800000 */
.L_x_717:
[----:B------:R-:W-:Y:S05]  /*150e0*/  BSYNC B0 ;  /* 0x0000000000007941 */ /* 0x000fea0003800000 */
.L_x_716:
[----:B------:R-:W-:Y:S05]  /*150f0*/  BRA `(.L_x_718) ;  /* 0xffffffbc007c7947 */ /* 0x000fea000383ffff */
.L_x_610:
[----:B0-----:R0:W1:Y:S02]  /*15100*/  SYNCS.PHASECHK.TRANS64.TRYWAIT P0, [R5+URZ+0x28c40], R7 ;  /* 0x028c4007050075a7 */ /* 0x001064000800017f */
[----:B-1----:R-:W-:Y:S05]  /*15110*/  @!P0 NANOSLEEP.SYNCS 0x989680 ;  /* 0x009896800000895d */ /* 0x002fea0003900000 */
[----:B------:R-:W1:Y:S02]  /*15120*/  @!P0 SYNCS.PHASECHK.TRANS64 P0, [R5+URZ+0x28c40], R7 ;  /* 0x028c4007050085a7 */ /* 0x000e64000800007f */
[----:B-1----:R-:W-:Y:S05]  /*15130*/  @!P0 BRA `(.L_x_610) ;  /* 0xfffffffc00f08947 */ /* 0x002fea000383ffff */
[----:B------:R-:W-:Y:S05]  /*15140*/  BRA `(.L_x_719) ;  /* 0xffffffbc00ec7947 */ /* 0x000fea000383ffff */
.L_x_613:
        /* <DEDUP_REMOVED lines=8> */
.L_x_616:
[----:B0-----:R0:W1:Y:S02]  /*151d0*/  SYNCS.PHASECHK.TRANS64.TRYWAIT P0, [R2+URZ+0x28c60], R5 ;  /* 0x028c6005020075a7 */ /* 0x001064000800017f */
[----:B-1----:R-:W-:Y:S05]  /*151e0*/  @!P0 NANOSLEEP.SYNCS 0x989680 ;  /* 0x009896800000895d */ /* 0x002fea0003900000 */
[----:B------:R-:W1:Y:S02]  /*151f0*/  @!P0 SYNCS.PHASECHK.TRANS64 P0, [R2+URZ+0x28c60], R5 ;  /* 0x028c6005020085a7 */ /* 0x000e64000800007f */
[----:B-1----:R-:W-:Y:S05]  /*15200*/  @!P0 BRA `(.L_x_616) ;  /* 0xfffffffc00f08947 */ /* 0x002fea000383ffff */
[----:B------:R-:W-:Y:S05]  /*15210*/  BRA `(.L_x_721) ;  /* 0xffffffc000e87947 */ /* 0x000fea000383ffff */
.L_x_625:
[----:B--2---:R2:W3:Y:S02]  /*15220*/  SYNCS.PHASECHK.TRANS64.TRYWAIT P0, [R2+URZ+0x28c40], R7 ;  /* 0x028c4007020075a7 */ /* 0x0044e4000800017f */
[----:B---3--:R-:W-:Y:S05]  /*15230*/  @!P0 NANOSLEEP.SYNCS 0x989680 ;  /* 0x009896800000895d */ /* 0x008fea0003900000 */
[----:B------:R-:W3:Y:S02]  /*15240*/  @!P0 SYNCS.PHASECHK.TRANS64 P0, [R2+URZ+0x28c40], R7 ;  /* 0x028c4007020085a7 */ /* 0x000ee4000800007f */
[----:B---3--:R-:W-:Y:S05]  /*15250*/  @!P0 BRA `(.L_x_625) ;  /* 0xfffffffc00f08947 */ /* 0x008fea000383ffff */
[----:B------:R-:W-:Y:S05]  /*15260*/  BRA `(.L_x_722) ;  /* 0xffffffc800c07947 */ /* 0x000fea000383ffff */
.L_x_627:
[----:B0-----:R0:W3:Y:S02]  /*15270*/  SYNCS.PHASECHK.TRANS64.TRYWAIT P0, [R2+URZ+0x28c60], R7 ;  /* 0x028c6007020075a7 */ /* 0x0010e4000800017f */
[----:B---3--:R-:W-:Y:S05]  /*15280*/  @!P0 NANOSLEEP.SYNCS 0x989680 ;  /* 0x009896800000895d */ /* 0x008fea0003900000 */
[----:B------:R-:W3:Y:S02]  /*15290*/  @!P0 SYNCS.PHASECHK.TRANS64 P0, [R2+URZ+0x28c60], R7 ;  /* 0x028c6007020085a7 */ /* 0x000ee4000800007f */
[----:B---3--:R-:W-:Y:S05]  /*152a0*/  @!P0 BRA `(.L_x_627) ;  /* 0xfffffffc00f08947 */ /* 0x008fea000383ffff */
[----:B------:R-:W-:Y:S05]  /*152b0*/  BRA `(.L_x_723) ;  /* 0xffffffcc00307947 */ /* 0x000fea000383ffff */
.L_x_632:
[----:B---3--:R3:W4:Y:S02]  /*152c0*/  SYNCS.PHASECHK.TRANS64.TRYWAIT P0, [R2+URZ+0x28c40], R3 ;  /* 0x028c4003020075a7 */ /* 0x008724000800017f */
[----:B----4-:R-:W-:Y:S05]  /*152d0*/  @!P0 NANOSLEEP.SYNCS 0x989680 ;  /* 0x009896800000895d */ /* 0x010fea0003900000 */
[----:B------:R-:W4:Y:S02]  /*152e0*/  @!P0 SYNCS.PHASECHK.TRANS64 P0, [R2+URZ+0x28c40], R3 ;  /* 0x028c4003020085a7 */ /* 0x000f24000800007f */
[----:B----4-:R-:W-:Y:S05]  /*152f0*/  @!P0 BRA `(.L_x_632) ;  /* 0xfffffffc00f08947 */ /* 0x010fea000383ffff */
[----:B------:R-:W-:Y:S05]  /*15300*/  BRA `(.L_x_724) ;  /* 0xffffffd000cc7947 */ /* 0x000fea000383ffff */
.L_x_634:
[----:B0-----:R0:W2:Y:S02]  /*15310*/  SYNCS.PHASECHK.TRANS64.TRYWAIT P1, [R2+URZ+0x28c60], R3 ;  /* 0x028c6003020075a7 */ /* 0x0010a4000802017f */
[----:B--2---:R-:W-:Y:S05]  /*15320*/  @!P1 NANOSLEEP.SYNCS 0x989680 ;  /* 0x009896800000995d */ /* 0x004fea0003900000 */
[----:B------:R-:W2:Y:S02]  /*15330*/  @!P1 SYNCS.PHASECHK.TRANS64 P1, [R2+URZ+0x28c60], R3 ;  /* 0x028c6003020095a7 */ /* 0x000ea4000802007f */
[----:B--2---:R-:W-:Y:S05]  /*15340*/  @!P1 BRA `(.L_x_634) ;  /* 0xfffffffc00f09947 */ /* 0x004fea000383ffff */
[----:B------:R-:W-:Y:S05]  /*15350*/  BRA `(.L_x_725) ;  /* 0xffffffd400387947 */ /* 0x000fea000383ffff */
.L_x_639:
[----:B----4-:R4:W0:Y:S02]  /*15360*/  SYNCS.PHASECHK.TRANS64.TRYWAIT P0, [R2+URZ+0x28c40], R3 ;  /* 0x028c4003020075a7 */ /* 0x010824000800017f */
[----:B0-----:R-:W-:Y:S05]  /*15370*/  @!P0 NANOSLEEP.SYNCS 0x989680 ;  /* 0x009896800000895d */ /* 0x001fea0003900000 */
[----:B------:R-:W0:Y:S02]  /*15380*/  @!P0 SYNCS.PHASECHK.TRANS64 P0, [R2+URZ+0x28c40], R3 ;  /* 0x028c4003020085a7 */ /* 0x000e24000800007f */
[----:B0-----:R-:W-:Y:S05]  /*15390*/  @!P0 BRA `(.L_x_639) ;  /* 0xfffffffc00f08947 */ /* 0x001fea000383ffff */
[----:B------:R-:W-:Y:S05]  /*153a0*/  BRA `(.L_x_726) ;  /* 0xffffffd800b47947 */ /* 0x000fea000383ffff */
.L_x_641:
[----:B0-----:R0:W2:Y:S02]  /*153b0*/  SYNCS.PHASECHK.TRANS64.TRYWAIT P1, [R2+URZ+0x28c60], R3 ;  /* 0x028c6003020075a7 */ /* 0x0010a4000802017f */
[----:B--2---:R-:W-:Y:S05]  /*153c0*/  @!P1 NANOSLEEP.SYNCS 0x989680 ;  /* 0x009896800000995d */ /* 0x004fea0003900000 */
[----:B------:R-:W2:Y:S02]  /*153d0*/  @!P1 SYNCS.PHASECHK.TRANS64 P1, [R2+URZ+0x28c60], R3 ;  /* 0x028c6003020095a7 */ /* 0x000ea4000802007f */
[----:B--2---:R-:W-:Y:S05]  /*153e0*/  @!P1 BRA `(.L_x_641) ;  /* 0xfffffffc00f09947 */ /* 0x004fea000383ffff */
[----:B------:R-:W-:Y:S05]  /*153f0*/  BRA `(.L_x_727) ;  /* 0xffffffdc00247947 */ /* 0x000fea000383ffff */
.L_x_646:
[----:B------:R-:W-:Y:S01]  /*15400*/  BSSY B0, `(.L_x_728) ;  /* 0x0000008000007945 */ /* 0x000fe20003800000 */
[----:B0-----:R-:W-:Y:S01]  /*15410*/  IMAD.MOV.U32 R13, RZ, RZ, R16 ;  /* 0x000000ffff0d7224 */ /* 0x001fe200078e0010 */
[----:B------:R-:W-:Y:S01]  /*15420*/  MOV R12, RZ ;  /* 0x000000ff000c7202 */ /* 0x000fe20000000f00 */
[----:B--2---:R-:W-:Y:S02]  /*15430*/  IMAD.MOV.U32 R11, RZ, RZ, 0x1f ;  /* 0x0000001fff0b7424 */ /* 0x004fe400078e00ff */
[----:B------:R-:W-:-:S07]  /*15440*/  IMAD.MOV.U32 R15, RZ, RZ, -0x1 ;  /* 0xffffffffff0f7424 */ /* 0x000fce00078e00ff */
[----:B-1-3--:R-:W-:Y:S05]  /*15450*/  WARPSYNC.COLLECTIVE R15, `(.L_x_729) ;  /* 0x000000000f087348 */ /* 0x00afea0003c00000 */
[----:B------:R0:W2:Y:S02]  /*15460*/  SHFL.IDX P6, R14, R13, R12, R11 ;  /* 0x0000000c0d0e7389 */ /* 0x0000a400000c000b */
[----:B0123--:R-:W-:Y:S01]  /*15470*/  ENDCOLLECTIVE ;  /* 0x000000000000791b */ /* 0x00ffe20003800000 */
.L_x_729:
[----:B------:R-:W-:Y:S05]  /*15480*/  BSYNC B0 ;  /* 0x0000000000007941 */ /* 0x000fea0003800000 */
.L_x_728:
[----:B------:R-:W-:Y:S01]  /*15490*/  MOV R13, R16 ;  /* 0x00000010000d7202 */ /* 0x000fe20000000f00 */
[----:B------:R-:W-:Y:S02]  /*154a0*/  IMAD.MOV.U32 R12, RZ, RZ, 0x1 ;  /* 0x00000001ff0c7424 */ /* 0x000fe400078e00ff */
[----:B------:R-:W-:Y:S02]  /*154b0*/  IMAD.MOV.U32 R11, RZ, RZ, 0x1f ;  /* 0x0000001fff0b7424 */ /* 0x000fe400078e00ff */
[----:B------:R-:W-:Y:S02]  /*154c0*/  IMAD.MOV.U32 R15, RZ, RZ, -0x1 ;  /* 0xffffffffff0f7424 */ /* 0x000fe400078e00ff */
[----:B------:R-:W-:-:S07]  /*154d0*/  IMAD.MOV.U32 R4, RZ, RZ, R14 ;  /* 0x000000ffff047224 */ /* 0x000fce00078e000e */
[----:B------:R-:W-:Y:S05]  /*154e0*/  WARPSYNC.COLLECTIVE R15, `(.L_x_730) ;  /* 0x000000000f087348 */ /* 0x000fea0003c00000 */
[----:B------:R0:W1:Y:S02]  /*154f0*/  SHFL.IDX P6, R14, R13, R12, R11 ;  /* 0x0000000c0d0e7389 */ /* 0x00006400000c000b */
[----:B01----:R-:W-:Y:S01]  /*15500*/  ENDCOLLECTIVE ;  /* 0x000000000000791b */ /* 0x003fe20003800000 */
.L_x_730:
[----:B------:R-:W-:Y:S01]  /*15510*/  MOV R6, R14 ;  /* 0x0000000e00067202 */ /* 0x000fe20000000f00 */
[----:B------:R-:W-:Y:S06]  /*15520*/  BRA `(.L_x_731) ;  /* 0xffffffe000647947 */ /* 0x000fec000383ffff */
.L_x_649:
[----:B------:R-:W-:Y:S01]  /*15530*/  BSSY B0, `(.L_x_732) ;  /* 0x0000008000007945 */ /* 0x000fe20003800000 */
[----:B-----5:R-:W-:Y:S01]  /*15540*/  IMAD.MOV.U32 R13, RZ, RZ, R17 ;  /* 0x000000ffff0d7224 */ /* 0x020fe200078e0011 */
[----:B------:R-:W-:Y:S01]  /*15550*/  MOV R15, 0xffffffff ;  /* 0xffffffff000f7802 */ /* 0x000fe20000000f00 */
[----:B------:R-:W-:Y:S02]  /*15560*/  IMAD.MOV.U32 R12, RZ, RZ, 0x1 ;  /* 0x00000001ff0c7424 */ /* 0x000fe400078e00ff */
[----:B--2---:R-:W-:-:S07]  /*15570*/  IMAD.MOV.U32 R11, RZ, RZ, RZ ;  /* 0x000000ffff0b7224 */ /* 0x004fce00078e00ff */
[----:B0--34-:R-:W-:Y:S05]  /*15580*/  WARPSYNC.COLLECTIVE R15, `(.L_x_733) ;  /* 0x000000000f087348 */ /* 0x019fea0003c00000 */
[----:B------:R1:W2:Y:S02]  /*15590*/  SHFL.UP P6, R14, R13, R12, R11 ;  /* 0x0400000c0d0e7389 */ /* 0x0002a400000c000b */
[----:B01234-:R-:W-:Y:S01]  /*155a0*/  ENDCOLLECTIVE ;  /* 0x000000000000791b */ /* 0x01ffe20003800000 */
.L_x_733:
[----:B------:R-:W-:Y:S05]  /*155b0*/  BSYNC B0 ;  /* 0x0000000000007941 */ /* 0x000fea0003800000 */
.L_x_732:
        /* <DEDUP_REMOVED lines=10> */
.L_x_734:
        /* <DEDUP_REMOVED lines=8> */
.L_x_735:
        /* <DEDUP_REMOVED lines=8> */
.L_x_736:
        /* <DEDUP_REMOVED lines=8> */
.L_x_737:
[----:B------:R-:W-:Y:S01]  /*157e0*/  MOV R12, 0x1f ;  /* 0x0000001f000c7802 */ /* 0x000fe20000000f00 */
[----:B------:R-:W-:Y:S01]  /*157f0*/  IMAD.MOV.U32 R11, RZ, RZ, 0x1f ;  /* 0x0000001fff0b7424 */ /* 0x000fe200078e00ff */
[----:B------:R-:W-:-:S05]  /*15800*/  SEL R2, R14, RZ, P0 ;  /* 0x000000ff0e027207 */ /* 0x000fca0000000000 */
[----:B------:R-:W-:-:S04]  /*15810*/  IMAD.IADD R2, R7, 0x1, R2 ;  /* 0x0000000107027824 */ /* 0x000fc800078e0202 */
[----:B------:R-:W-:-:S07]  /*15820*/  IMAD.MOV.U32 R13, RZ, RZ, R2 ;  /* 0x000000ffff0d7224 */ /* 0x000fce00078e0002 */
[----:B------:R-:W-:Y:S05]  /*15830*/  WARPSYNC.COLLECTIVE R15, `(.L_x_738) ;  /* 0x000000000f087348 */ /* 0x000fea0003c00000 */
[----:B------:R0:W1:Y:S02]  /*15840*/  SHFL.IDX P6, R14, R13, R12, R11 ;  /* 0x0000000c0d0e7389 */ /* 0x00006400000c000b */
[----:B01----:R-:W-:Y:S01]  /*15850*/  ENDCOLLECTIVE ;  /* 0x000000000000791b */ /* 0x003fe20003800000 */
.L_x_738:
[----:B------:R-:W-:Y:S05]  /*15860*/  BRA `(.L_x_739) ;  /* 0xffffffe000287947 */ /* 0x000fea000383ffff */
.L_x_654:
[----:B------:R-:W-:Y:S01]  /*15870*/  BSSY B0, `(.L_x_740) ;  /* 0x0000008000007945 */ /* 0x000fe20003800000 */
[----:B-----5:R-:W-:Y:S01]  /*15880*/  IMAD.MOV.U32 R13, RZ, RZ, R17 ;  /* 0x000000ffff0d7224 */ /* 0x020fe200078e0011 */
[----:B------:R-:W-:Y:S01]  /*15890*/  MOV R12, 0x1 ;  /* 0x00000001000c7802 */ /* 0x000fe20000000f00 */
[----:B--2---:R-:W-:Y:S02]  /*158a0*/  IMAD.MOV.U32 R11, RZ, RZ, RZ ;  /* 0x000000ffff0b7224 */ /* 0x004fe400078e00ff */
[----:B------:R-:W-:-:S07]  /*158b0*/  IMAD.MOV.U32 R15, RZ, RZ, -0x1 ;  /* 0xffffffffff0f7424 */ /* 0x000fce00078e00ff */
[----:B0-----:R-:W-:Y:S05]  /*158c0*/  WARPSYNC.COLLECTIVE R15, `(.L_x_741) ;  /* 0x000000000f087348 */ /* 0x001fea0003c00000 */
[----:B------:R1:W2:Y:S02]  /*158d0*/  SHFL.UP P6, R14, R13, R12, R11 ;  /* 0x0400000c0d0e7389 */ /* 0x0002a400000c000b */
[----:B012---:R-:W-:Y:S01]  /*158e0*/  ENDCOLLECTIVE ;  /* 0x000000000000791b */ /* 0x007fe20003800000 */
.L_x_741:
[----:B------:R-:W-:Y:S05]  /*158f0*/  BSYNC B0 ;  /* 0x0000000000007941 */ /* 0x000fea0003800000 */
.L_x_740:
[----:B------:R-:W-:Y:S01]  /*15900*/  ISETP.NE.AND P0, PT, R8, RZ, PT ;  /* 0x000000ff0800720c */ /* 0x000fe20003f05270 */
[----:B------:R-:W-:Y:S01]  /*15910*/  IMAD.MOV.U32 R12, RZ, RZ, 0x2 ;  /* 0x00000002ff0c7424 */ /* 0x000fe200078e00ff */
[----:B------:R-:W-:Y:S01]  /*15920*/  MOV R15, 0xffffffff ;  /* 0xffffffff000f7802 */ /* 0x000fe20000000f00 */
[----:B------:R-:W-:Y:S01]  /*15930*/  IMAD.MOV.U32 R11, RZ, RZ, RZ ;  /* 0x000000ffff0b7224 */ /* 0x000fe200078e00ff */
[----:B------:R-:W-:Y:S02]  /*15940*/  SEL R14, R14, RZ, P0 ;  /* 0x000000ff0e0e7207 */ /* 0x000fe40000000000 */
[----:B------:R-:W-:Y:S02]  /*15950*/  ISETP.GE.U32.AND P0, PT, R8, 0x2, PT ;  /* 0x000000020800780c */ /* 0x000fe40003f06070 */
[----:B------:R-:W-:-:S11]  /*15960*/  IADD3 R13, R17, R14, RZ ;  /* 0x0000000e110d7210 */ /* 0x000fd60007ffe0ff */
[----:B------:R-:W-:Y:S05]  /*15970*/  WARPSYNC.COLLECTIVE R15, `(.L_x_742) ;  /* 0x000000000f087348 */ /* 0x000fea0003c00000 */
[----:B------:R0:W1:Y:S02]  /*15980*/  SHFL.UP P6, R14, R13, R12, R11 ;  /* 0x0400000c0d0e7389 */ /* 0x00006400000c000b */
[----:B01----:R-:W-:Y:S01]  /*15990*/  ENDCOLLECTIVE ;  /* 0x000000000000791b */ /* 0x003fe20003800000 */
.L_x_742:
        /* <DEDUP_REMOVED lines=8> */
.L_x_743:
        /* <DEDUP_REMOVED lines=8> */
.L_x_744:
        /* <DEDUP_REMOVED lines=8> */
.L_x_745:
        /* <DEDUP_REMOVED lines=8> */
.L_x_746:
[----:B------:R-:W-:Y:S05]  /*15ba0*/  BRA `(.L_x_747) ;  /* 0xffffffe0000c7947 */ /* 0x000fea000383ffff */
.L_x_656:
[----:B------:R-:W-:Y:S01]  /*15bb0*/  BSSY B0, `(.L_x_748) ;  /* 0x0000006000007945 */ /* 0x000fe20003800000 */
[----:B------:R-:W-:Y:S01]  /*15bc0*/  PLOP3.LUT P6, PT, P6, PT, PT, 0x8, 0x0 ;  /* 0x000000000000781c */ /* 0x000fe200037ce170 */
[----:B------:R-:W-:-:S12]  /*15bd0*/  IMAD.MOV.U32 R15, RZ, RZ, -0x1 ;  /* 0xffffffffff0f7424 */ /* 0x000fd800078e00ff */
[----:B0-2---:R-:W-:Y:S05]  /*15be0*/  WARPSYNC.COLLECTIVE R15, `(.L_x_749) ;  /* 0x000000000f087348 */ /* 0x005fea0003c00000 */
[----:B------:R-:W-:Y:S01]  /*15bf0*/  VOTE.ANY R14, PT, P6 ;  /* 0x00000000000e7806 */ /* 0x000fe200030e0100 */
[----:B0-2---:R-:W-:Y:S06]  /*15c00*/  ENDCOLLECTIVE ;  /* 0x000000000000791b */ /* 0x005fec0003800000 */
.L_x_749:
[----:B------:R-:W-:Y:S05]  /*15c10*/  BSYNC B0 ;  /* 0x0000000000007941 */ /* 0x000fea0003800000 */
.L_x_748:
[----:B------:R-:W-:Y:S01]  /*15c20*/  MOV R3, R14 ;  /* 0x0000000e00037202 */ /* 0x000fe20000000f00 */
[----:B------:R-:W-:Y:S01]  /*15c30*/  IMAD.MOV.U32 R13, RZ, RZ, R17 ;  /* 0x000000ffff0d7224 */ /* 0x000fe200078e0011 */
[----:B------:R-:W-:Y:S01]  /*15c40*/  MOV R11, 0x1f ;  /* 0x0000001f000b7802 */ /* 0x000fe20000000f00 */
[----:B------:R-:W-:Y:S01]  /*15c50*/  IMAD.MOV.U32 R15, RZ, RZ, -0x1 ;  /* 0xffffffffff0f7424 */ /* 0x000fe200078e00ff */
[----:B------:R-:W0:Y:S02]  /*15c60*/  POPC R5, R3 ;  /* 0x0000000300057309 */ /* 0x000e240000000000 */
[----:B0-----:R-:W-:-:S07]  /*15c70*/  IMAD.MOV.U32 R12, RZ, RZ, R5 ;  /* 0x000000ffff0c7224 */ /* 0x001fce00078e0005 */
[----:B------:R-:W-:Y:S05]  /*15c80*/  WARPSYNC.COLLECTIVE R15, `(.L_x_750) ;  /* 0x000000000f087348 */ /* 0x000fea0003c00000 */
[----:B------:R0:W1:Y:S02]  /*15c90*/  SHFL.IDX P6, R14, R13, R12, R11 ;  /* 0x0000000c0d0e7389 */ /* 0x00006400000c000b */
[----:B01----:R-:W-:Y:S01]  /*15ca0*/  ENDCOLLECTIVE ;  /* 0x000000000000791b */ /* 0x003fe20003800000 */
.L_x_750:
[----:B------:R-:W-:Y:S01]  /*15cb0*/  IMAD.MOV.U32 R17, RZ, RZ, R14 ;  /* 0x000000ffff117224 */ /* 0x000fe200078e000e */
[----:B------:R-:W-:Y:S06]  /*15cc0*/  BRA `(.L_x_751) ;  /* 0xffffffdc00fc7947 */ /* 0x000fec000383ffff */
.L_x_658:
[----:B------:R-:W-:Y:S01]  /*15cd0*/  BSSY B0, `(.L_x_752) ;  /* 0x0000007000007945 */ /* 0x000fe20003800000 */
[----:B------:R-:W-:Y:S01]  /*15ce0*/  MOV R13, R2 ;  /* 0x00000002000d7202 */ /* 0x000fe20000000f00 */
[----:B--2---:R-:W-:Y:S02]  /*15cf0*/  IMAD.MOV.U32 R11, RZ, RZ, 0x1f ;  /* 0x0000001fff0b7424 */ /* 0x004fe400078e00ff */
[----:B------:R-:W-:-:S07]  /*15d00*/  IMAD.MOV.U32 R15, RZ, RZ, -0x1 ;  /* 0xffffffffff0f7424 */ /* 0x000fce00078e00ff */
[----:B01-3--:R-:W-:Y:S05]  /*15d10*/  WARPSYNC.COLLECTIVE R15, `(.L_x_753) ;  /* 0x000000000f087348 */ /* 0x00bfea0003c00000 */
[----:B------:R2:W4:Y:S02]  /*15d20*/  SHFL.IDX P6, R14, R13, R12, R11 ;  /* 0x0000000c0d0e7389 */ /* 0x00052400000c000b */
[----:B01234-:R-:W-:Y:S01]  /*15d30*/  ENDCOLLECTIVE ;  /* 0x000000000000791b */ /* 0x01ffe20003800000 */
.L_x_753:
[----:B------:R-:W-:Y:S05]  /*15d40*/  BSYNC B0 ;  /* 0x0000000000007941 */ /* 0x000fea0003800000 */
.L_x_752:
[----:B------:R-:W-:Y:S05]  /*15d50*/  BRA `(.L_x_657) ;  /* 0xffffffdc00f47947 */ /* 0x000fea000383ffff */
.L_x_662:
[----:B0-----:R0:W1:Y:S02]  /*15d60*/  SYNCS.PHASECHK.TRANS64.TRYWAIT P0, [R0+URZ+0x28c20], R3 ;  /* 0x028c2003000075a7 */ /* 0x001064000800017f */
[----:B-1----:R-:W-:Y:S05]  /*15d70*/  @!P0 NANOSLEEP.SYNCS 0x989680 ;  /* 0x009896800000895d */ /* 0x002fea0003900000 */
[----:B------:R-:W1:Y:S02]  /*15d80*/  @!P0 SYNCS.PHASECHK.TRANS64 P0, [R0+URZ+0x28c20], R3 ;  /* 0x028c2003000085a7 */ /* 0x000e64000800007f */
[----:B-1----:R-:W-:Y:S05]  /*15d90*/  @!P0 BRA `(.L_x_662) ;  /* 0xfffffffc00f08947 */ /* 0x002fea000383ffff */
[----:B------:R-:W-:Y:S05]  /*15da0*/  BRA `(.L_x_754) ;  /* 0xffffffe000d87947 */ /* 0x000fea000383ffff */
.L_x_663:
[----:B------:R-:W1:Y:S01]  /*15db0*/  S2R R2, SR_TID.X ;  /* 0x0000000000027919 */ /* 0x000e620000002100 */
[----:B------:R-:W-:Y:S01]  /*15dc0*/  BSSY B0, `(.L_x_755) ;  /* 0x000000a000007945 */ /* 0x000fe20003800000 */
[----:B------:R-:W-:Y:S01]  /*15dd0*/  IMAD.MOV.U32 R12, RZ, RZ, RZ ;  /* 0x000000ffff0c7224 */ /* 0x000fe200078e00ff */
[----:B------:R-:W-:Y:S01]  /*15de0*/  MOV R15, 0xffffffff ;  /* 0xffffffff000f7802 */ /* 0x000fe20000000f00 */
[----:B--2---:R-:W-:Y:S01]  /*15df0*/  IMAD.MOV.U32 R11, RZ, RZ, 0x1f ;  /* 0x0000001fff0b7424 */ /* 0x004fe200078e00ff */
[----:B-1----:R-:W-:-:S04]  /*15e00*/  SHF.R.U32.HI R2, RZ, 0x5, R2 ;  /* 0x00000005ff027819 */ /* 0x002fc80000011602 */
[----:B------:R-:W-:-:S04]  /*15e10*/  LOP3.LUT R2, R2, 0x3, RZ, 0xc0, !PT ;  /* 0x0000000302027812 */ /* 0x000fc800078ec0ff */
[----:B------:R-:W-:-:S07]  /*15e20*/  MOV R13, R2 ;  /* 0x00000002000d7202 */ /* 0x000fce0000000f00 */
[----:B0-----:R-:W-:Y:S05]  /*15e30*/  WARPSYNC.COLLECTIVE R15, `(.L_x_756) ;  /* 0x000000000f087348 */ /* 0x001fea0003c00000 */
[----:B------:R1:W2:Y:S02]  /*15e40*/  SHFL.IDX P6, R14, R13, R12, R11 ;  /* 0x0000000c0d0e7389 */ /* 0x0002a400000c000b */
[----:B012---:R-:W-:Y:S01]  /*15e50*/  ENDCOLLECTIVE ;  /* 0x000000000000791b */ /* 0x007fe20003800000 */
.L_x_756:
[----:B------:R-:W-:Y:S05]  /*15e60*/  BSYNC B0 ;  /* 0x0000000000007941 */ /* 0x000fea0003800000 */
.L_x_755:
[----:B------:R-:W-:Y:S05]  /*15e70*/  BRA `(.L_x_757) ;  /* 0xffffffe000c07947 */ /* 0x000fea000383ffff */
.L_x_664:
[----:B------:R-:W-:Y:S01]  /*15e80*/  BSSY B0, `(.L_x_758) ;  /* 0x0000006000007945 */ /* 0x000fe20003800000 */
[----:B------:R-:W-:-:S07]  /*15e90*/  IMAD.MOV.U32 R15, RZ, RZ, -0x1 ;  /* 0xffffffffff0f7424 */ /* 0x000fce00078e00ff */
[----:B012---:R-:W-:Y:S05]  /*15ea0*/  WARPSYNC.COLLECTIVE R15, `(.L_x_759) ;  /* 0x000000000f0c7348 */ /* 0x007fea0003c00000 */
[----:B------:R-:W-:Y:S02]  /*15eb0*/  ELECT P6, UR62, PT ;  /* 0x00000000003e782f */ /* 0x000fe400038c0000 */
[----:B------:R-:W-:Y:S01]  /*15ec0*/  MOV R14, UR62 ;  /* 0x0000003e000e7c02 */ /* 0x000fe20008000f00 */
[----:B012---:R-:W-:Y:S10]  /*15ed0*/  ENDCOLLECTIVE ;  /* 0x000000000000791b */ /* 0x007ff40003800000 */
.L_x_759:
[----:B------:R-:W-:Y:S05]  /*15ee0*/  BSYNC B0 ;  /* 0x0000000000007941 */ /* 0x000fea0003800000 */
.L_x_758:
[----:B------:R-:W-:Y:S05]  /*15ef0*/  BRA `(.L_x_760) ;  /* 0xffffffe000b47947 */ /* 0x000fea000383ffff */
.L_x_666:
[----:B0-----:R0:W1:Y:S02]  /*15f00*/  SYNCS.PHASECHK.TRANS64.TRYWAIT P0, [R6+URZ], R5 ;  /* 0x00000005060075a7 */ /* 0x001064000800017f */
[----:B-1----:R-:W-:Y:S05]  /*15f10*/  @!P0 NANOSLEEP.SYNCS 0x989680 ;  /* 0x009896800000895d */ /* 0x002fea0003900000 */
[----:B------:R-:W1:Y:S02]  /*15f20*/  @!P0 SYNCS.PHASECHK.TRANS64 P0, [R6+URZ], R5 ;  /* 0x00000005060085a7 */ /* 0x000e64000800007f */
[----:B-1----:R-:W-:Y:S05]  /*15f30*/  @!P0 BRA `(.L_x_666) ;  /* 0xfffffffc00f08947 */ /* 0x002fea000383ffff */
[----:B------:R-:W-:Y:S05]  /*15f40*/  BRA `(.L_x_761) ;  /* 0xffffffe000f07947 */ /* 0x000fea000383ffff */
.L_x_667:
[----:B-1----:R1:W3:Y:S02]  /*15f50*/  SYNCS.PHASECHK.TRANS64.TRYWAIT P0, [R7+URZ], R2 ;  /* 0x00000002070075a7 */ /* 0x0022e4000800017f */
[----:B---3--:R-:W-:Y:S05]  /*15f60*/  @!P0 NANOSLEEP.SYNCS 0x989680 ;  /* 0x009896800000895d */ /* 0x008fea0003900000 */
[----:B------:R-:W3:Y:S02]  /*15f70*/  @!P0 SYNCS.PHASECHK.TRANS64 P0, [R7+URZ], R2 ;  /* 0x00000002070085a7 */ /* 0x000ee4000800007f */
[----:B---3--:R-:W-:Y:S05]  /*15f80*/  @!P0 BRA `(.L_x_667) ;  /* 0xfffffffc00f08947 */ /* 0x008fea000383ffff */
[----:B------:R-:W-:Y:S05]  /*15f90*/  BRA `(.L_x_762) ;  /* 0xffffffe000e47947 */ /* 0x000fea000383ffff */
.L_x_669:
[----:B---3--:R3:W4:Y:S02]  /*15fa0*/  SYNCS.PHASECHK.TRANS64.TRYWAIT P0, [R4+URZ], R5 ;  /* 0x00000005040075a7 */ /* 0x008724000800017f */
[----:B----4-:R-:W-:Y:S05]  /*15fb0*/  @!P0 NANOSLEEP.SYNCS 0x989680 ;  /* 0x009896800000895d */ /* 0x010fea0003900000 */
[----:B------:R-:W4:Y:S02]  /*15fc0*/  @!P0 SYNCS.PHASECHK.TRANS64 P0, [R4+URZ], R5 ;  /* 0x00000005040085a7 */ /* 0x000f24000800007f */
[----:B----4-:R-:W-:Y:S05]  /*15fd0*/  @!P0 BRA `(.L_x_669) ;  /* 0xfffffffc00f08947 */ /* 0x010fea000383ffff */
[----:B------:R-:W-:Y:S05]  /*15fe0*/  BRA `(.L_x_763) ;  /* 0xffffffe000ec7947 */ /* 0x000fea000383ffff */
.L_x_764:
        /* <DEDUP_REMOVED lines=9> */
.L_x_4552:


//--------------------- .text._ZN7cutlass13device_kernelIN5flash11enable_sm90INS1_16FlashAttnFwdSm90INS1_25CollectiveMainloopFwdSm90ILi2EN4cute5tupleIJNS5_1CILi1EEES8_S8_EEENS6_IJNS7_ILi64EEESA_SA_EEELi512ENS_6half_tEfNS_4arch4Sm90ELb0ELb0ELb0ELb1ELb0ELb0ELb1ELb0ELb0ELb0ELb0ELb0EEENS1_21CollectiveEpilogueFwdINS6_IJSA_NS7_ILi512EEESA_EEES9_SC_SE_Li256ELb1ELb0ELb0ELb0EEENS1_36VarlenDynamicPersistentTileSchedulerILi64ELi64ELi256ELi32ELb0ELb0ELb1ELb0ELb1ELb1EEEEEEEEEvNT_6ParamsE --------------------------
	.section	.text._ZN7cutlass13device_kernelIN5flash11enable_sm90INS1_16FlashAttnFwdSm90INS1_25CollectiveMainloopFwdSm90ILi2EN4cute5tupleIJNS5_1CILi1EEES8_S8_EEENS6_IJNS7_ILi64EEESA_SA_EEELi512ENS_6half_tEfNS_4arch4Sm90ELb0ELb0ELb0ELb1ELb0ELb0ELb1ELb0ELb0ELb0ELb0ELb0EEENS1_21CollectiveEpilogueFwdINS6_IJSA_NS7_ILi512EEESA_EEES9_SC_SE_Li256ELb1ELb0ELb0ELb0EEENS1_36VarlenDynamicPersistentTileSchedulerILi64ELi64ELi256ELi32ELb0ELb0ELb1ELb0ELb1ELb1EEEEEEEEEvNT_6ParamsE,"ax",@progbits
	.align	128
.text._ZN7cutlass13device_kernelIN5flash11enable_sm90INS1_16FlashAttnFwdSm90INS1_25CollectiveMainloopFwdSm90ILi2EN4cute5tupleIJNS5_1CILi1EEES8_S8_EEENS6_IJNS7_ILi64EEESA_SA_EEELi512ENS_6half_tEfNS_4arch4Sm90ELb0ELb0ELb0ELb1ELb0ELb0ELb1ELb0ELb0ELb0ELb0ELb0EEENS1_21CollectiveEpilogueFwdINS6_IJSA_NS7_ILi512EEESA_EEES9_SC_SE_Li256ELb1ELb0ELb0ELb0EEENS1_36VarlenDynamicPersistentTileSchedulerILi64ELi64ELi256ELi32ELb0ELb0ELb1ELb0ELb1ELb1EEEEEEEEEvNT_6ParamsE:
        .type           _ZN7cutlass13device_kernelIN5flash11enable_sm90INS1_16FlashAttnFwdSm90INS1_25CollectiveMainloopFwdSm90ILi2EN4cute5tupleIJNS5_1CILi1EEES8_S8_EEENS6_IJNS7_ILi64EEESA_SA_EEELi512ENS_6half_tEfNS_4arch4Sm90ELb0ELb0ELb0ELb1ELb0ELb0ELb1ELb0ELb0ELb0ELb0ELb0EEENS1_21CollectiveEpilogueFwdINS6_IJSA_NS7_ILi512EEESA_EEES9_SC_SE_Li256ELb1ELb0ELb0ELb0EEENS1_36VarlenDynamicPersistentTileSchedulerILi64ELi64ELi256ELi32ELb0ELb0ELb1ELb0ELb1ELb1EEEEEEEEEvNT_6ParamsE,@function
        .size           _ZN7cutlass13device_kernelIN5flash11enable_sm90INS1_16FlashAttnFwdSm90INS1_25CollectiveMainloopFwdSm90ILi2EN4cute5tupleIJNS5_1CILi1EEES8_S8_EEENS6_IJNS7_ILi64EEESA_SA_EEELi512ENS_6half_tEfNS_4arch4Sm90ELb0ELb0ELb0ELb1ELb0ELb0ELb1ELb0ELb0ELb0ELb0ELb0EEENS1_21CollectiveEpilogueFwdINS6_IJSA_NS7_ILi512EEESA_EEES9_SC_SE_Li256ELb1ELb0ELb0ELb0EEENS1_36VarlenDynamicPersistentTileSchedulerILi64ELi64ELi256ELi32ELb0ELb0ELb1ELb0ELb1ELb1EEEEEEEEEvNT_6ParamsE,(.L_x_4553 - _ZN7cutlass13device_kernelIN5flash11enable_sm90INS1_16FlashAttnFwdSm90INS1_25CollectiveMainloopFwdSm90ILi2EN4cute5tupleIJNS5_1CILi1EEES8_S8_EEENS6_IJNS7_ILi64EEESA_SA_EEELi512ENS_6half_tEfNS_4arch4Sm90ELb0ELb0ELb0ELb1ELb0ELb0ELb1ELb0ELb0ELb0ELb0ELb0EEENS1_21CollectiveEpilogueFwdINS6_IJSA_NS7_ILi512EEESA_EEES9_SC_SE_Li256ELb1ELb0ELb0ELb0EEENS1_36VarlenDynamicPersistentTileSchedulerILi64ELi64ELi256ELi32ELb0ELb0ELb1ELb0ELb1ELb1EEEEEEEEEvNT_6ParamsE)
        .other          _ZN7cutlass13device_kernelIN5flash11enable_sm90INS1_16FlashAttnFwdSm90INS1_25CollectiveMainloopFwdSm90ILi2EN4cute5tupleIJNS5_1CILi1EEES8_S8_EEENS6_IJNS7_ILi64EEESA_SA_EEELi512ENS_6half_tEfNS_4arch4Sm90ELb0ELb0ELb0ELb1ELb0ELb0ELb1ELb0ELb0ELb0ELb0ELb0EEENS1_21CollectiveEpilogueFwdINS6_IJSA_NS7_ILi512EEESA_EEES9_SC_SE_Li256ELb1ELb0ELb0ELb0EEENS1_36VarlenDynamicPersistentTileSchedulerILi64ELi64ELi256ELi32ELb0ELb0ELb1ELb0ELb1ELb1EEEEEEEEEvNT_6ParamsE,@"STO_CUDA_ENTRY STV_DEFAULT"
_ZN7cutlass13device_kernelIN5flash11enable_sm90INS1_16FlashAttnFwdSm90INS1_25CollectiveMainloopFwdSm90ILi2EN4cute5tupleIJNS5_1CILi1EEES8_S8_EEENS6_IJNS7_ILi64EEESA_SA_EEELi512ENS_6half_tEfNS_4arch4Sm90ELb0ELb0ELb0ELb1ELb0ELb0ELb1ELb0ELb0ELb0ELb0ELb0EEENS1_21CollectiveEpilogueFwdINS6_IJSA_NS7_ILi512EEESA_EEES9_SC_SE_Li256ELb1ELb0ELb0ELb0EEENS1_36VarlenDynamicPersistentTileSchedulerILi64ELi64ELi256ELi32ELb0ELb0ELb1ELb0ELb1ELb1EEEEEEEEEvNT_6ParamsE:
        /* <DEDUP_REMOVED lines=22> */
[----:B0-----:R-:W-:Y:S01]  /*0160*/  NOP ;  /* 0x0000000000007918 */ /* 0x001fe20000000000 */
.L_x_766:
[----:B------:R-:W-:Y:S05]  /*0170*/  BSYNC B0 ;  /* 0x0000000000007941 */ /* 0x000fea0003800000 */
.L_x_765:
        /* <DEDUP_REMOVED lines=12> */
[----:B------:R-:W-:Y:S01]  /*0240*/  VOTEU.ANY UP2, P0 ;  /* 0x00000000003f7886 */ /* 0x000fe20000040100 */
        /* <DEDUP_REMOVED lines=8> */
[----:B-1----:R0:W1:Y:S01]  /*02d0*/  @UP0 SYNCS.EXCH.64 URZ, [UR8+0x38800], UR4 ;  /* 0x03880004083f05b2 */ /* 0x0020620008000100 */
[----:B------:R0:W2:Y:S05]  /*02e0*/  @UP1 SYNCS.EXCH.64 URZ, [UR8+0x38810], UR4 ;  /* 0x03881004083f15b2 */ /* 0x0000aa0008000100 */
[----:B------:R0:W3:Y:S02]  /*02f0*/  @UP2 SYNCS.EXCH.64 URZ, [UR8+0x38820], UR6 ;  /* 0x03882006083f25b2 */ /* 0x0000e40008000100 */
        /* <DEDUP_REMOVED lines=13> */
[----:B------:R0:W0:Y:S01]  /*03d0*/  SYNCS.EXCH.64 URZ, [UR6+0x38848], UR4 ;  /* 0x03884804063f75b2 */ /* 0x0000220008000100 */
[----:B------:R-:W-:Y:S01]  /*03e0*/  NOP ;  /* 0x0000000000007918 */ /* 0x000fe20000000000 */
.L_x_767:
        /* <DEDUP_REMOVED lines=22> */
.L_x_768:
        /* <DEDUP_REMOVED lines=18> */
.L_x_769:
        /* <DEDUP_REMOVED lines=22> */
.L_x_770:
        /* <DEDUP_REMOVED lines=22> */
.L_x_771:
[----:B------:R-:W-:Y:S01]  /*0930*/  ISETP.NE.AND P0, PT, R3, RZ, PT ;  /* 0x000000ff0300720c */ /* 0x000fe20003f05270 */
[----:B------:R-:W-:Y:S01]  /*0940*/  NOP ;  /* 0x0000000000007918 */ /* 0x000fe20000000000 */
[----:B01234-:R-:W-:Y:S11]  /*0950*/  BAR.SYNC.DEFER_BLOCKING 0x0 ;  /* 0x0000000000007b1d */ /* 0x01fff60000010000 */
[----:B------:R-:W-:Y:S05]  /*0960*/  @!P0 BRA `(.L_x_772) ;  /* 0x000000a800c48947 */ /* 0x000fea0003800000 */
.L_x_773:
        /* <DEDUP_REMOVED lines=22> */
[----:B------:R-:W-:Y:S01]  /*0ad0*/  UMOV UR36, URZ ;  /* 0x0000003f00247c82 */ /* 0x000fe20008000000 */
[----:B------:R-:W-:Y:S01]  /*0ae0*/  UMOV UR41, URZ ;  /* 0x0000003f00297c82 */ /* 0x000fe20008000000 */
[----:B------:R-:W-:-:S04]  /*0af0*/  SHF.R.S32.HI R0, RZ, 0x1f, R191 ;  /* 0x0000001fff007819 */ /* 0x000fc800000114bf */
[CC--:B------:R-:W-:Y:S02]  /*0b00*/  LEA.HI R2, R0.reuse, R191.reuse, RZ, 0x4 ;  /* 0x000000bf00027211 */ /* 0x0c0fe400078f20ff */
[----:B------:R-:W-:Y:S02]  /*0b10*/  LEA.HI R6, R0, R191, RZ, 0x5 ;  /* 0x000000bf00067211 */ /* 0x000fe400078f28ff */
[----:B------:R-:W-:Y:S02]  /*0b20*/  SHF.R.S32.HI R3, RZ, 0x4, R2 ;  /* 0x00000004ff037819 */ /* 0x000fe40000011402 */
[----:B------:R-:W-:Y:S02]  /*0b30*/  SHF.R.S32.HI R12, RZ, 0x5, R6 ;  /* 0x00000005ff0c7819 */ /* 0x000fe40000011406 */
[C---:B------:R-:W-:Y:S02]  /*0b40*/  LEA.HI R5, R2.reuse, R3, RZ, 0x1 ;  /* 0x0000000302057211 */ /* 0x040fe400078f08ff */
[----:B------:R-:W-:-:S02]  /*0b50*/  LOP3.LUT R2, R2, 0xfffffff0, RZ, 0xc0, !PT ;  /* 0xfffffff002027812 */ /* 0x000fc400078ec0ff */
[----:B------:R-:W-:Y:S02]  /*0b60*/  LOP3.LUT R8, R5, 0x1ffffffe, RZ, 0xc0, !PT ;  /* 0x1ffffffe05087812 */ /* 0x000fe400078ec0ff */
[----:B------:R-:W-:Y:S01]  /*0b70*/  SHF.R.S32.HI R5, RZ, 0x1f, R6 ;  /* 0x0000001fff057819 */ /* 0x000fe20000011406 */
[----:B------:R-:W-:Y:S01]  /*0b80*/  IMAD.IADD R6, R191, 0x1, -R2 ;  /* 0x00000001bf067824 */ /* 0x000fe200078e0a02 */
[----:B------:R-:W-:Y:S01]  /*0b90*/  LEA.HI R4, R0, R191, RZ, 0x7 ;  /* 0x000000bf00047211 */ /* 0x000fe200078f38ff */
[----:B------:R-:W-:Y:S01]  /*0ba0*/  IMAD.IADD R9, R3, 0x1, -R8 ;  /* 0x0000000103097824 */ /* 0x000fe200078e0a08 */
[----:B------:R-:W-:Y:S02]  /*0bb0*/  LEA.HI R5, R5, R12, RZ, 0x2 ;  /* 0x0000000c05057211 */ /* 0x000fe400078f10ff */
[----:B------:R-:W-:Y:S02]  /*0bc0*/  SHF.R.S32.HI R3, RZ, 0x1f, R6 ;  /* 0x0000001fff037819 */ /* 0x000fe40000011406 */
[----:B------:R-:W-:-:S02]  /*0bd0*/  SHF.R.S32.HI R189, RZ, 0x7, R4 ;  /* 0x00000007ffbd7819 */ /* 0x000fc40000011404 */
[----:B------:R-:W-:Y:S02]  /*0be0*/  LOP3.LUT R7, R5, 0x3ffffc, RZ, 0xc0, !PT ;  /* 0x003ffffc05077812 */ /* 0x000fe400078ec0ff */
[----:B------:R-:W-:Y:S01]  /*0bf0*/  LEA.HI R5, R3, R6, RZ, 0x3 ;  /* 0x0000000603057211 */ /* 0x000fe200078f18ff */
[----:B------:R-:W-:Y:S01]  /*0c00*/  IMAD R11, R189, 0x100, R6 ;  /* 0x00000100bd0b7824 */ /* 0x000fe200078e0206 */
[----:B------:R-:W-:Y:S02]  /*0c10*/  IADD3 R8, R12, -R7, RZ ;  /* 0x800000070c087210 */ /* 0x000fe40007ffe0ff */
[C---:B------:R-:W-:Y:S01]  /*0c20*/  LOP3.LUT R7, R5.reuse, 0xfffffff8, RZ, 0xc0, !PT ;  /* 0xfffffff805077812 */ /* 0x040fe200078ec0ff */
[----:B------:R-:W-:Y:S01]  /*0c30*/  IMAD.SHL.U32 R10, R5, 0x40, RZ ;  /* 0x00000040050a7824 */ /* 0x000fe200078e00ff */
[----:B------:R-:W-:Y:S01]  /*0c40*/  LOP3.LUT R2, R4, 0xffffff80, RZ, 0xc0, !PT ;  /* 0xffffff8004027812 */ /* 0x000fe200078ec0ff */
[----:B------:R-:W-:Y:S01]  /*0c50*/  IMAD R190, R8, 0x10, R11 ;  /* 0x0000001008be7824 */ /* 0x000fe200078e020b */
[----:B------:R-:W-:Y:S01]  /*0c60*/  SHF.L.U32 R9, R9, 0x3, RZ ;  /* 0x0000000309097819 */ /* 0x000fe200000006ff */
[----:B------:R-:W-:Y:S01]  /*0c70*/  IMAD.IADD R8, R6, 0x1, -R7 ;  /* 0x0000000106087824 */ /* 0x000fe200078e0a07 */
[----:B------:R-:W-:Y:S01]  /*0c80*/  LOP3.LUT R11, R10, 0x7ffffe00, RZ, 0xc0, !PT ;  /* 0x7ffffe000a0b7812 */ /* 0x000fe200078ec0ff */
[----:B------:R-:W-:Y:S01]  /*0c90*/  IMAD.IADD R2, R191, 0x1, -R2 ;  /* 0x00000001bf027824 */ /* 0x000fe200078e0a02 */
[----:B------:R-:W-:Y:S01]  /*0ca0*/  LEA.HI R0, R0, R191, RZ, 0x3 ;  /* 0x000000bf00007211 */ /* 0x000fe200078f18ff */
[C---:B------:R-:W-:Y:S01]  /*0cb0*/  IMAD.SHL.U32 R10, R8.reuse, 0x40, RZ ;  /* 0x00000040080a7824 */ /* 0x040fe200078e00ff */
[----:B------:R-:W-:Y:S01]  /*0cc0*/  R2P PR, R8, 0x6 ;  /* 0x0000000608007804 */ /* 0x000fe20000000000 */
[----:B------:R-:W-:Y:S01]  /*0cd0*/  IMAD.U32 R190, R190, 0x40, R9 ;  /* 0x00000040bebe7824 */ /* 0x000fe200078e0009 */
[----:B------:R-:W-:Y:S01]  /*0ce0*/  SHF.R.S32.HI R3, RZ, 0x1f, R2 ;  /* 0x0000001fff037819 */ /* 0x000fe20000011402 */
[----:B------:R-:W-:Y:S01]  /*0cf0*/  IMAD R11, R12, 0x400, R11 ;  /* 0x000004000c0b7824 */ /* 0x000fe200078e020b */
[----:B------:R-:W-:-:S02]  /*0d00*/  LOP3.LUT R10, R10, 0x1c0, RZ, 0xc0, !PT ;  /* 0x000001c00a0a7812 */ /* 0x000fc400078ec0ff */
[----:B------:R-:W-:Y:S02]  /*0d10*/  LEA.HI R5, R3, R2, RZ, 0x2 ;  /* 0x0000000203057211 */ /* 0x000fe400078f10ff */
[----:B------:R-:W-:Y:S02]  /*0d20*/  LOP3.LUT R9, R10, 0x8, R9, 0xf8, !PT ;  /* 0x000000080a097812 */ /* 0x000fe400078ef809 */
[--C-:B------:R-:W-:Y:S02]  /*0d30*/  SHF.R.S32.HI R6, RZ, 0x2, R5.reuse ;  /* 0x00000002ff067819 */ /* 0x100fe40000011405 */
[----:B------:R-:W-:Y:S02]  /*0d40*/  SHF.R.S32.HI R7, RZ, 0x1f, R5 ;  /* 0x0000001fff077819 */ /* 0x000fe40000011405 */
[----:B------:R-:W-:Y:S02]  /*0d50*/  SHF.R.U32.HI R10, RZ, 0x3, R10 ;  /* 0x00000003ff0a7819 */ /* 0x000fe4000001160a */
[----:B------:R-:W-:-:S02]  /*0d60*/  LEA.HI R7, R7, R6, RZ, 0x3 ;  /* 0x0000000607077211 */ /* 0x000fc400078f18ff */
[----:B------:R-:W-:Y:S02]  /*0d70*/  LOP3.LUT R10, R9, R10, RZ, 0x3c, !PT ;  /* 0x0000000a090a7212 */ /* 0x000fe400078e3cff */
[----:B------:R-:W-:Y:S02]  /*0d80*/  LEA.HI R3, R3, R2, RZ, 0x5 ;  /* 0x0000000203037211 */ /* 0x000fe400078f28ff */
[----:B------:R-:W-:Y:S01]  /*0d90*/  LOP3.LUT R7, R7, 0xfffffff8, RZ, 0xc0, !PT ;  /* 0xfffffff807077812 */ /* 0x000fe200078ec0ff */
[----:B------:R-:W-:Y:S01]  /*0da0*/  IMAD.IADD R10, R11, 0x1, R10 ;  /* 0x000000010b0a7824 */ /* 0x000fe200078e020a */
[----:B------:R-:W-:Y:S02]  /*0db0*/  SHF.R.S32.HI R3, RZ, 0x5, R3 ;  /* 0x00000005ff037819 */ /* 0x000fe40000011403 */
[----:B------:R-:W-:Y:S01]  /*0dc0*/  LEA.HI R4, R4, R189, RZ, 0x1 ;  /* 0x000000bd04047211 */ /* 0x000fe200078f08ff */
[----:B------:R-:W-:Y:S01]  /*0dd0*/  IMAD.IADD R6, R6, 0x1, -R7 ;  /* 0x0000000106067824 */ /* 0x000fe200078e0a07 */
[----:B------:R-:W-:Y:S01]  /*0de0*/  LEA R184, R10, UR37, 0x1 ;  /* 0x000000250ab87c11 */ /* 0x000fe2000f8e08ff */
[----:B------:R-:W-:Y:S01]  /*0df0*/  IMAD.MOV.U32 R7, RZ, RZ, R15 ;  /* 0x000000ffff077224 */ /* 0x000fe200078e000f */
[----:B------:R-:W-:Y:S01]  /*0e00*/  LOP3.LUT R5, R5, 0x7ffffffc, RZ, 0xc0, !PT ;  /* 0x7ffffffc05057812 */ /* 0x000fe200078ec0ff */
[----:B------:R-:W-:Y:S01]  /*0e10*/  IMAD R17, R3, 0x10, R6 ;  /* 0x0000001003117824 */ /* 0x000fe200078e0206 */
        /* <DEDUP_REMOVED lines=8> */
[----:B------:R-:W-:Y:S01]  /*0ea0*/  MOV R5, R13 ;  /* 0x0000000d00057202 */ /* 0x000fe20000000f00 */
[C---:B------:R-:W-:Y:S01]  /*0eb0*/  @P1 VIADD R185, R187.reuse, 0xffffffe0 ;  /* 0xffffffe0bbb91836 */ /* 0x040fe20000000000 */
[----:B------:R-:W-:Y:S01]  /*0ec0*/  IADD3 R187, R187, R186, RZ ;  /* 0x000000babbbb7210 */ /* 0x000fe20007ffe0ff */
[----:B------:R-:W-:Y:S01]  /*0ed0*/  IMAD.MOV.U32 R2, RZ, RZ, RZ ;  /* 0x000000ffff027224 */ /* 0x000fe200078e00ff */
[----:B------:R-:W-:Y:S01]  /*0ee0*/  SHF.R.S32.HI R18, RZ, 0x3, R0 ;  /* 0x00000003ff127819 */ /* 0x000fe20000011400 */
[----:B------:R-:W-:-:S02]  /*0ef0*/  IMAD.SHL.U32 R16, R6, 0x8, RZ ;  /* 0x0000000806107824 */ /* 0x000fc400078e00ff */
[----:B------:R-:W-:Y:S02]  /*0f00*/  IMAD.SHL.U32 R23, R4, 0x100, RZ ;  /* 0x0000010004177824 */ /* 0x000fe400078e00ff */
[----:B------:R-:W-:Y:S02]  /*0f10*/  IMAD.SHL.U32 R22, R22, 0x2, RZ ;  /* 0x0000000216167824 */ /* 0x000fe400078e00ff */
[----:B------:R-:W-:-:S07]  /*0f20*/  IMAD.IADD R186, R186, 0x1, R185 ;  /* 0x00000001baba7824 */ /* 0x000fce00078e02b9 */
.L_x_812:
[----:B0-2---:R-:W0:Y:S01]  /*0f30*/  LDC.64 R8, c[0x0][0xd60] ;  /* 0x00035800ff087b82 */ /* 0x005e220000000a00 */
[----:B------:R-:W-:Y:S01]  /*0f40*/  ULDC.64 UR10, c[0x0][0x208] ;  /* 0x00008200000a7ab9 */ /* 0x000fe20000000a00 */
        /* <DEDUP_REMOVED lines=8> */
[----:B------:R-:W-:Y:S01]  /*0fd0*/  PLOP3.LUT P0, PT, PT, PT, UP0, 0x80, 0x0 ;  /* 0x000000000000781c */ /* 0x000fe20003f0f008 */
[----:B------:R-:W-:Y:S01]  /*0fe0*/  UMOV UR39, UR5 ;  /* 0x0000000500277c82 */ /* 0x000fe20008000000 */
        /* <DEDUP_REMOVED lines=22> */
[----:B-1-3--:R-:W-:Y:S05]  /*1150*/  @P0 BRA `(.L_x_774) ;  /* 0x0000000000300947 */ /* 0x00afea0003800000 */
[----:B------:R-:W-:Y:S02]  /*1160*/  ULDC.64 UR4, c[0x0][0xb00] ;  /* 0x0002c00000047ab9 */ /* 0x000fe40000000a00 */
[----:B------:R-:W-:-:S04]  /*1170*/  ISETP.NE.U32.AND P0, PT, RZ, UR4, PT ;  /* 0x00000004ff007c0c */ /* 0x000fc8000bf05070 */
[----:B------:R-:W-:-:S13]  /*1180*/  ISETP.NE.AND.EX P0, PT, RZ, UR5, PT, P0 ;  /* 0x00000005ff007c0c */ /* 0x000fda000bf05300 */
[----:B------:R-:W-:Y:S05]  /*1190*/  @!P0 BRA `(.L_x_774) ;  /* 0x0000000000208947 */ /* 0x000fea0003800000 */
[----:B------:R-:W-:Y:S01]  /*11a0*/  ULDC.64 UR4, c[0x0][0xb00] ;  /* 0x0002c00000047ab9 */ /* 0x000fe20000000a00 */
[----:B------:R-:W-:Y:S01]  /*11b0*/  ULDC.64 UR6, c[0x0][0x208] ;  /* 0x0000820000067ab9 */ /* 0x000fe20000000a00 */
[----:B------:R-:W-:-:S06]  /*11c0*/  UIMAD.WIDE UR4, UR38, 0x4, UR4 ;  /* 0x00000004260478a5 */ /* 0x000fcc000f8e0204 */
[----:B0-----:R-:W-:Y:S02]  /*11d0*/  IMAD.U32 R6, RZ, RZ, UR4 ;  /* 0x00000004ff067e24 */ /* 0x001fe4000f8e00ff */
[----:B------:R-:W-:-:S05]  /*11e0*/  IMAD.U32 R7, RZ, RZ, UR5 ;  /* 0x00000005ff077e24 */ /* 0x000fca000f8e00ff */
[----:B-----5:R-:W2:Y:S04]  /*11f0*/  LDG.E R152, desc[UR6][R6.64] ;  /* 0x0000000606987981 */ /* 0x020ea8000c1e1900 */
[----:B------:R-:W2:Y:S02]  /*1200*/  LDG.E R9, desc[UR6][R6.64+0x4] ;  /* 0x0000040606097981 */ /* 0x000ea4000c1e1900 */
[----:B--2---:R-:W-:-:S07]  /*1210*/  IMAD.IADD R152, R9, 0x1, -R152 ;  /* 0x0000000109987824 */ /* 0x004fce00078e0a98 */
.L_x_774:
[----:B------:R-:W2:Y:S01]  /*1220*/  LDL R4, [R1] ;  /* 0x0000000001047983 */ /* 0x000ea20000100800 */
[----:B-----5:R-:W-:Y:S01]  /*1230*/  IMAD.IADD R152, R152, 0x1, -R3 ;  /* 0x0000000198987824 */ /* 0x020fe200078e0a03 */
[----:B------:R-:W-:Y:S01]  /*1240*/  CS2R R150, SRZ ;  /* 0x0000000000967805 */ /* 0x000fe2000001ff00 */
[----:B------:R-:W-:Y:S01]  /*1250*/  IMAD.MOV.U32 R188, RZ, RZ, R5 ;  /* 0x000000ffffbc7224 */ /* 0x000fe200078e0005 */
[----:B------:R-:W-:Y:S01]  /*1260*/  CS2R R148, SRZ ;  /* 0x0000000000947805 */ /* 0x000fe2000001ff00 */
[----:B------:R-:W-:Y:S01]  /*1270*/  IMAD.MOV.U32 R176, RZ, RZ, RZ ;  /* 0x000000ffffb07224 */ /* 0x000fe200078e00ff */
[----:B------:R-:W-:Y:S01]  /*1280*/  IADD3 R0, R152, 0x3f, RZ ;  /* 0x0000003f98007810 */ /* 0x000fe20007ffe0ff */
[----:B------:R-:W-:Y:S01]  /*1290*/  IMAD.MOV.U32 R175, RZ, RZ, RZ ;  /* 0x000000ffffaf7224 */ /* 0x000fe200078e00ff */
[----:B------:R-:W-:Y:S02]  /*12a0*/  CS2R R144, SRZ ;  /* 0x0000000000907805 */ /* 0x000fe4000001ff00 */
[----:B------:R-:W-:-:S02]  /*12b0*/  CS2R R142, SRZ ;  /* 0x00000000008e7805 */ /* 0x000fc4000001ff00 */
[----:B------:R-:W-:Y:S02]  /*12c0*/  SHF.R.S32.HI R3, RZ, 0x1f, R0 ;  /* 0x0000001fff037819 */ /* 0x000fe40000011400 */
[----:B------:R-:W-:Y:S02]  /*12d0*/  CS2R R140, SRZ ;  /* 0x00000000008c7805 */ /* 0x000fe4000001ff00 */
[----:B------:R-:W-:Y:S02]  /*12e0*/  CS2R R138, SRZ ;  /* 0x00000000008a7805 */ /* 0x000fe4000001ff00 */
[----:B------:R-:W-:Y:S02]  /*12f0*/  CS2R R136, SRZ ;  /* 0x0000000000887805 */ /* 0x000fe4000001ff00 */
[----:B------:R-:W-:Y:S01]  /*1300*/  LEA.HI R174, R3, R0, RZ, 0x6 ;  /* 0x0000000003ae7211 */ /* 0x000fe200078f30ff */
[----:B------:R-:W-:Y:S01]  /*1310*/  IMAD.MOV.U32 R3, RZ, RZ, RZ ;  /* 0x000000ffff037224 */ /* 0x000fe200078e00ff */
        /* <DEDUP_REMOVED lines=23> */
[----:B------:R-:W-:Y:S02]  /*1490*/  MOV R153, RZ ;  /* 0x000000ff00997202 */ /* 0x000fe40000000f00 */
        /* <DEDUP_REMOVED lines=33> */
[----:B0-----:R-:W-:-:S02]  /*16b0*/  CS2R R8, SRZ ;  /* 0x0000000000087805 */ /* 0x001fc4000001ff00 */
[----:B------:R-:W-:Y:S02]  /*16c0*/  SHF.R.S32.HI R174, RZ, 0x6, R174 ;  /* 0x00000006ffae7819 */ /* 0x000fe400000114ae */
[----:B--2---:R-:W-:-:S13]  /*16d0*/  ISETP.NE.AND P0, PT, R4, 0x1, PT ;  /* 0x000000010400780c */ /* 0x004fda0003f05270 */
[----:B------:R-:W-:Y:S05]  /*16e0*/  @!P0 BRA `(.L_x_775) ;  /* 0x0000001400d48947 */ /* 0x000fea0003800000 */
[----:B------:R-:W-:Y:S02]  /*16f0*/  ISETP.GE.AND P1, PT, R152, 0x1, PT ;  /* 0x000000019800780c */ /* 0x000fe40003f26270 */
[----:B------:R-:W-:-:S11]  /*1700*/  PLOP3.LUT P0, PT, PT, PT, PT, 0x80, 0x0 ;  /* 0x000000000000781c */ /* 0x000fd60003f0f070 */
[----:B------:R-:W-:Y:S05]  /*1710*/  @!P1 BRA `(.L_x_776) ;  /* 0x0000007000f09947 */ /* 0x000fea0003800000 */
[----:B------:R-:W0:Y:S01]  /*1720*/  SHFL.IDX PT, R4, R189, RZ, 0x1f ;  /* 0x00001fffbd047589 */ /* 0x000e2200000e0000 */
[----:B------:R-:W-:Y:S01]  /*1730*/  UMOV UR7, 0x40000040 ;  /* 0x4000004000077882 */ /* 0x000fe20000000000 */
[----:B------:R-:W-:Y:S01]  /*1740*/  UMOV UR9, 0x40000040 ;  /* 0x4000004000097882 */ /* 0x000fe20000000000 */
[----:B------:R-:W-:Y:S01]  /*1750*/  UMOV UR11, 0x40000040 ;  /* 0x40000040000b7882 */ /* 0x000fe20000000000 */
[----:B------:R-:W-:Y:S01]  /*1760*/  BAR.SYNC.DEFER_BLOCKING 0xe, 0x100 ;  /* 0x0384000000007b1d */ /* 0x000fe20000010000 */
[----:B------:R-:W-:-:S05]  /*1770*/  ISETP.GE.AND P0, PT, R152, 0x41, PT ;  /* 0x000000419800780c */ /* 0x000fca0003f06270 */
[----:B------:R-:W-:Y:S01]  /*1780*/  UMOV UR13, 0x40000040 ;  /* 0x40000040000d7882 */ /* 0x000fe20000000000 */
[----:B------:R-:W-:Y:S01]  /*1790*/  UMOV UR15, 0x40000040 ;  /* 0x40000040000f7882 */ /* 0x000fe20000000000 */
[----:B------:R-:W-:Y:S01]  /*17a0*/  UMOV UR17, 0x40000040 ;  /* 0x4000004000117882 */ /* 0x000fe20000000000 */
[----:B------:R-:W-:Y:S01]  /*17b0*/  UMOV UR19, 0x40000040 ;  /* 0x4000004000137882 */ /* 0x000fe20000000000 */
[----:B------:R-:W1:Y:S01]  /*17c0*/  S2R R6, SR_TID.X ;  /* 0x0000000000067919 */ /* 0x000e620000002100 */
[----:B0-----:R-:W-:Y:S01]  /*17d0*/  R2UR UR4, R4 ;  /* 0x00000000040472ca */ /* 0x001fe200000e0000 */
[----:B------:R-:W-:Y:S01]  /*17e0*/  IMAD.U32 R4, RZ, RZ, UR36 ;  /* 0x00000024ff047e24 */ /* 0x000fe2000f8e00ff */
[----:B------:R-:W-:-:S11]  /*17f0*/  WARPGROUP.ARRIVE ;  /* 0x00000000000079c5 */ /* 0x000fd60000000000 */
[----:B------:R-:W-:-:S04]  /*1800*/  ULEA.HI UR5, UR4, UR4, URZ, 0x1 ;  /* 0x0000000404057291 */ /* 0x000fc8000f8f083f */
[----:B------:R-:W-:-:S04]  /*1810*/  ULOP3.LUT UR5, UR5, 0x1fffe, URZ, 0xc0, !UPT ;  /* 0x0001fffe05057892 */ /* 0x000fc8000f8ec03f */
[----:B------:R-:W-:Y:S01]  /*1820*/  UIADD3 UR5, UR4, -UR5, URZ ;  /* 0x8000000504057290 */ /* 0x000fe2000fffe03f */
[----:B-1----:R-:W-:Y:S01]  /*1830*/  LOP3.LUT R5, R6, 0x7f, RZ, 0xc0, !PT ;  /* 0x0000007f06057812 */ /* 0x002fe200078ec0ff */
[----:B------:R-:W-:Y:S02]  /*1840*/  UIADD3 UR4, UR37, 0x36400, URZ ;  /* 0x0003640025047890 */ /* 0x000fe4000fffe03f */
[----:B------:R-:W-:Y:S01]  /*1850*/  ULEA UR5, UR5, UR37, 0xf ;  /* 0x0000002505057291 */ /* 0x000fe2000f8e783f */
[----:B------:R-:W-:Y:S01]  /*1860*/  ISETP.NE.AND P1, PT, R5, RZ, PT ;  /* 0x000000ff0500720c */ /* 0x000fe20003f25270 */
[----:B------:R-:W-:Y:S02]  /*1870*/  USHF.R.U32.HI UR4, URZ, 0x4, UR4 ;  /* 0x000000043f047899 */ /* 0x000fe40008011604 */
[----:B------:R-:W-:Y:S02]  /*1880*/  UIADD3 UR5, UR5, 0x400, URZ ;  /* 0x0000040005057890 */ /* 0x000fe4000fffe03f */
[----:B------:R-:W-:-:S02]  /*1890*/  ULOP3.LUT UR4, UR4, 0x3fff, URZ, 0xc0, !UPT ;  /* 0x00003fff04047892 */ /* 0x000fc4000f8ec03f */
[----:B------:R-:W-:Y:S02]  /*18a0*/  USHF.R.U32.HI UR5, URZ, 0x4, UR5 ;  /* 0x000000043f057899 */ /* 0x000fe40008011605 */
[----:B------:R-:W-:Y:S02]  /*18b0*/  ULOP3.LUT UR4, UR4, 0x10000, URZ, 0xfc, !UPT ;  /* 0x0001000004047892 */ /* 0x000fe4000f8efc3f */
[----:B------:R-:W-:Y:S02]  /*18c0*/  ULOP3.LUT UR5, UR5, 0x3fff, URZ, 0xc0, !UPT ;  /* 0x00003fff05057892 */ /* 0x000fe4000f8ec03f */
[----:B------:R-:W-:Y:S01]  /*18d0*/  UIADD3 UR8, UR4, 0x2, URZ ;  /* 0x0000000204087890 */ /* 0x000fe2000fffe03f */
[----:B------:R-:W-:Y:S01]  /*18e0*/  @!P1 LEA R4, R4, UR37, 0x3 ;  /* 0x0000002504049c11 */ /* 0x000fe2000f8e18ff */
[----:B------:R-:W-:Y:S02]  /*18f0*/  ULOP3.LUT UR20, UR5, 0x2000000, URZ, 0xfc, !UPT ;  /* 0x0200000005147892 */ /* 0x000fe4000f8efc3f */
[----:B------:R-:W-:-:S02]  /*1900*/  UIADD3 UR12, UR4, 0x4, URZ ;  /* 0x00000004040c7890 */ /* 0x000fc4000fffe03f */
[----:B------:R-:W-:Y:S01]  /*1910*/  ULEA UR6, UR36, UR20, 0xc ;  /* 0x0000001424067291 */ /* 0x000fe2000f8e603f */
[----:B------:R-:W-:Y:S01]  /*1920*/  @!P1 VIADD R4, R4, 0x38860 ;  /* 0x0003886004049836 */ /* 0x000fe20000000000 */
[----:B------:R-:W-:Y:S01]  /*1930*/  UMOV UR5, 0x40000040 ;  /* 0x4000004000057882 */ /* 0x000fe20000000000 */
[----:B------:R-:W-:Y:S02]  /*1940*/  UIADD3 UR16, UR4, 0x6, URZ ;  /* 0x0000000604107890 */ /* 0x000fe4000fffe03f */
[----:B------:R-:W-:Y:S01]  /*1950*/  UIADD3 UR10, UR6, 0x80, URZ ;  /* 0x00000080060a7890 */ /* 0x000fe2000fffe03f */
[----:B------:R-:W-:Y:S01]  /*1960*/  @!P1 PRMT R4, RZ, 0x654, R4 ;  /* 0x00000654ff049816 */ /* 0x000fe20000000004 */
[----:B------:R-:W-:Y:S02]  /*1970*/  UIADD3 UR14, UR6, 0x100, URZ ;  /* 0x00000100060e7890 */ /* 0x000fe4000fffe03f */
[----:B------:R-:W-:Y:S01]  /*1980*/  HGMMA.64x256x16.F32 R24, gdesc[UR4].tnspB, RZ, !UPT, gsb0 ;  /* 0x43e00000041879f0 */ /* 0x000fe2000c0008ff */
[----:B------:R-:W-:-:S02]  /*1990*/  UIADD3 UR18, UR6, 0x180, URZ ;  /* 0x0000018006127890 */ /* 0x000fc4000fffe03f */
        /* <DEDUP_REMOVED lines=16> */
[----:B------:R-:W-:-:S07]  /*1aa0*/  VIADD R174, R174, 0xfffffffe ;  /* 0xfffffffeaeae7836 */ /* 0x000fce0000000000 */
.L_x_778:
[----:B------:R-:W-:Y:S01]  /*1ab0*/  BAR.SYNC.DEFER_BLOCKING 0xe, 0x100 ;  /* 0x0384000000007b1d */ /* 0x000fe20000010000 */
[----:B01----:R-:W-:Y:S01]  /*1ac0*/  IMAD.U32 R4, RZ, RZ, UR36 ;  /* 0x00000024ff047e24 */ /* 0x003fe2000f8e00ff */
[----:B------:R-:W-:Y:S01]  /*1ad0*/  UIADD3 UR36, UR36, 0x1, URZ ;  /* 0x0000000124247890 */ /* 0x000fe2000fffe03f */
[C---:B------:R-:W-:Y:S01]  /*1ae0*/  ISETP.GT.AND P0, PT, R174.reuse, RZ, PT ;  /* 0x000000ffae00720c */ /* 0x040fe20003f04270 */
[----:B------:R-:W-:Y:S02]  /*1af0*/  VIADD R174, R174, 0xffffffff ;  /* 0xffffffffaeae7836 */ /* 0x000fe40000000000 */
[----:B------:R-:W-:Y:S01]  /*1b00*/  LEA R4, R4, R17, 0x6 ;  /* 0x0000001104047211 */ /* 0x000fe200078e30ff */
[----:B------:R-:W-:Y:S01]  /*1b10*/  UISETP.NE.AND UP0, UPT, UR36, 0x2, UPT ;  /* 0x000000022400788c */ /* 0x000fe2000bf05270 */
[----:B------:R-:W-:Y:S02]  /*1b20*/  UMOV UR7, 0x40000040 ;  /* 0x4000004000077882 */ /* 0x000fe40000000000 */
[----:B------:R-:W-:Y:S01]  /*1b30*/  LEA R4, R4, UR37, 0x2 ;  /* 0x0000002504047c11 */ /* 0x000fe2000f8e10ff */
[----:B------:R-:W-:Y:S01]  /*1b40*/  USEL UR36, UR36, URZ, UP0 ;  /* 0x0000003f24247287 */ /* 0x000fe20008000000 */
[----:B------:R-:W-:Y:S01]  /*1b50*/  UMOV UR11, 0x40000040 ;  /* 0x40000040000b7882 */ /* 0x000fe20000000000 */
[----:B------:R-:W-:-:S02]  /*1b60*/  UMOV UR15, 0x40000040 ;  /* 0x40000040000f7882 */ /* 0x000fc40000000000 */
[----:B------:R-:W-:Y:S01]  /*1b70*/  ULEA UR6, UR36, UR20, 0xc ;  /* 0x0000001424067291 */ /* 0x000fe2000f8e603f */
[----:B------:R-:W-:-:S03]  /*1b80*/  UMOV UR19, 0x40000040 ;  /* 0x4000004000137882 */ /* 0x000fc60000000000 */
[----:B------:R-:W-:Y:S02]  /*1b90*/  UIADD3 UR10, UR6, 0x80, URZ ;  /* 0x00000080060a7890 */ /* 0x000fe4000fffe03f */
[----:B------:R-:W-:Y:S02]  /*1ba0*/  UIADD3 UR14, UR6, 0x100, URZ ;  /* 0x00000100060e7890 */ /* 0x000fe4000fffe03f */
[----:B------:R-:W-:Y:S01]  /*1bb0*/  UIADD3 UR18, UR6, 0x180, URZ ;  /* 0x0000018006127890 */ /* 0x000fe2000fffe03f */
[----:B------:R-:W0:Y:S04]  /*1bc0*/  LDS R5, [R4+0x38400] ;  /* 0x0384000004057984 */ /* 0x000e280000000800 */
[----:B------:R1:W2:Y:S02]  /*1bd0*/  LDS R6, [R4+0x38420] ;  /* 0x0384200004067984 */ /* 0x0002a40000000800 */
[----:B-1----:R-:W-:-:S05]  /*1be0*/  IMAD.U32 R4, RZ, RZ, UR36 ;  /* 0x00000024ff047e24 */ /* 0x002fca000f8e00ff */
[----:B------:R-:W-:-:S05]  /*1bf0*/  @!P1 LEA R4, R4, UR37, 0x3 ;  /* 0x0000002504049c11 */ /* 0x000fca000f8e18ff */
[----:B------:R-:W-:-:S05]  /*1c00*/  @!P1 VIADD R4, R4, 0x38860 ;  /* 0x0003886004049836 */ /* 0x000fca0000000000 */
[----:B------:R-:W-:Y:S01]  /*1c10*/  @!P1 PRMT R4, RZ, 0x654, R4 ;  /* 0x00000654ff049816 */ /* 0x000fe20000000004 */
        /* <DEDUP_REMOVED lines=127> */
[----:B------:R-:W-:-:S06]  /*2410*/  FMUL.FTZ R151, R151, R6 ;  /* 0x0000000697977220 */ /* 0x000fcc0000410000 */
[----:B------:R-:W-:-:S06]  /*2420*/  WARPGROUP.ARRIVE ;  /* 0x00000000000079c5 */ /* 0x000fcc0000000000 */
[----:B------:R-:W-:Y:S01]  /*2430*/  HGMMA.64x256x16.F32 R24, gdesc[UR4].tnspB, R24, gsb0 ;  /* 0x43e00000041879f0 */ /* 0x000fe20008000818 */
[----:B------:R-:W-:-:S06]  /*2440*/  USEL UR6, URZ, 0x1, UP0 ;  /* 0x000000013f067887 */ /* 0x000fcc0008000000 */
[----:B------:R-:W-:Y:S01]  /*2450*/  LOP3.LUT R2, R2, UR6, RZ, 0x3c, !PT ;  /* 0x0000000602027c12 */ /* 0x000fe2000f8e3cff */
[----:B------:R-:W-:Y:S02]  /*2460*/  WARPGROUP.DEPBAR.LE gsb0, 0x0 ;  /* 0x00008000000079c5 */ /* 0x000fe40000010000 */
[----:B------:R-:W-:-:S15]  /*2470*/  WARPGROUP.ARRIVE ;  /* 0x00000000000079c5 */ /* 0x000fde0000000000 */
[----:B------:R-:W-:-:S03]  /*2480*/  NOP ;  /* 0x0000000000007918 */ /* 0x000fc60000000000 */
        /* <DEDUP_REMOVED lines=13> */
.L_x_777:
[----:B------:R-:W-:Y:S01]  /*2560*/  BAR.SYNC.DEFER_BLOCKING 0xe, 0x100 ;  /* 0x0384000000007b1d */ /* 0x000fe20000010000 */
[----:B01----:R-:W-:Y:S01]  /*2570*/  IMAD.U32 R4, RZ, RZ, UR36 ;  /* 0x00000024ff047e24 */ /* 0x003fe2000f8e00ff */
[----:B------:R-:W-:Y:S01]  /*2580*/  UIADD3 UR36, UR36, 0x1, URZ ;  /* 0x0000000124247890 */ /* 0x000fe2000fffe03f */
[----:B------:R-:W-:Y:S02]  /*2590*/  PLOP3.LUT P0, PT, PT, PT, PT, 0x8, 0x0 ;  /* 0x000000000000781c */ /* 0x000fe40003f0e170 */
[----:B------:R-:W-:Y:S01]  /*25a0*/  IMAD R4, R4, 0x40, R17 ;  /* 0x0000004004047824 */ /* 0x000fe200078e0211 */
[----:B------:R-:W-:-:S04]  /*25b0*/  UISETP.NE.AND UP0, UPT, UR36, 0x2, UPT ;  /* 0x000000022400788c */ /* 0x000fc8000bf05270 */
[----:B------:R-:W-:Y:S01]  /*25c0*/  LEA R6, R4, UR37, 0x2 ;  /* 0x0000002504067c11 */ /* 0x000fe2000f8e10ff */
[----:B------:R-:W-:Y:S02]  /*25d0*/  USEL UR4, URZ, 0x1, UP0 ;  /* 0x000000013f047887 */ /* 0x000fe40008000000 */
[----:B------:R-:W-:-:S04]  /*25e0*/  USEL UR36, UR36, URZ, UP0 ;  /* 0x0000003f24247287 */ /* 0x000fc80008000000 */
[----:B------:R-:W-:Y:S01]  /*25f0*/  LOP3.LUT R2, R2, UR4, RZ, 0x3c, !PT ;  /* 0x0000000402027c12 */ /* 0x000fe2000f8e3cff */
[----:B------:R-:W0:Y:S04]  /*2600*/  LDS R5, [R6+0x38400] ;  /* 0x0384000006057984 */ /* 0x000e280000000800 */
[----:B------:R-:W1:Y:S01]  /*2610*/  LDS R4, [R6+0x38420] ;  /* 0x0384200006047984 */ /* 0x000e620000000800 */
[-C--:B0-----:R-:W-:Y:S01]  /*2620*/  FMUL.FTZ R14, R40, R5.reuse ;  /* 0x00000005280e7220 */ /* 0x081fe20000410000 */
[-C--:B------:R-:W-:Y:S01]  /*2630*/  FMUL.FTZ R169, R24, R5.reuse ;  /* 0x0000000518a97220 */ /* 0x080fe20000410000 */
[-C--:B------:R-:W-:Y:S01]  /*2640*/  FMUL.FTZ R8, R25, R5.reuse ;  /* 0x0000000519087220 */ /* 0x080fe20000410000 */
[-C--:B------:R-:W-:Y:S01]  /*2650*/  FMUL.FTZ R20, R28, R5.reuse ;  /* 0x000000051c147220 */ /* 0x080fe20000410000 */
        /* <DEDUP_REMOVED lines=126> */
.L_x_775:
        /* <DEDUP_REMOVED lines=19> */
[----:B------:R-:W-:Y:S01]  /*2f70*/  MOV R4, UR4 ;  /* 0x0000000400047c02 */ /* 0x000fe20008000f00 */
[----:B------:R0:W1:Y:S01]  /*2f80*/  LDC.64 R14, c[0x4][R0] ;  /* 0x01000000000e7b82 */ /* 0x0000620000000a00 */
[----:B------:R-:W-:Y:S01]  /*2f90*/  IMAD.U32 R5, RZ, RZ, UR5 ;  /* 0x00000005ff057e24 */ /* 0x000fe2000f8e00ff */
[----:B------:R-:W-:Y:S01]  /*2fa0*/  ULDC.64 UR4, c[0x4][0x90] ;  /* 0x0100240000047ab9 */ /* 0x000fe20000000a00 */
[----:B------:R-:W-:Y:S01]  /*2fb0*/  IMAD.U32 R10, RZ, RZ, UR6 ;  /* 0x00000006ff0a7e24 */ /* 0x000fe2000f8e00ff */
[----:B------:R-:W-:Y:S01]  /*2fc0*/  MOV R8, 0x70 ;  /* 0x0000007000087802 */ /* 0x000fe20000000f00 */
[----:B------:R-:W-:Y:S02]  /*2fd0*/  IMAD.U32 R6, RZ, RZ, UR4 ;  /* 0x00000004ff067e24 */ /* 0x000fe4000f8e00ff */
[----:B------:R-:W-:-:S02]  /*2fe0*/  IMAD.U32 R7, RZ, RZ, UR5 ;  /* 0x00000005ff077e24 */ /* 0x000fc4000f8e00ff */
[----:B------:R-:W-:Y:S02]  /*2ff0*/  IMAD.U32 R11, RZ, RZ, UR7 ;  /* 0x00000007ff0b7e24 */ /* 0x000fe4000f8e00ff */
[----:B------:R-:W-:Y:S02]  /*3000*/  IMAD.MOV.U32 R12, RZ, RZ, 0x1 ;  /* 0x00000001ff0c7424 */ /* 0x000fe400078e00ff */
[----:B0-----:R-:W-:-:S07]  /*3010*/  IMAD.MOV.U32 R13, RZ, RZ, RZ ;  /* 0x000000ffff0d7224 */ /* 0x001fce00078e00ff */
[----:B------:R-:W-:-:S07]  /*3020*/  LEPC R20, `(.L_x_779) ;  /* 0x000000001014794e */ /* 0x000fce0000000000 */
[----:B-1----:R-:W-:Y:S05]  /*3030*/  CALL.ABS.NOINC R14 ;  /* 0x000000000e007343 */ /* 0x002fea0003c00000 */
.L_x_779:
[----:B------:R-:W2:Y:S01]  /*3040*/  LDL R20, [R1] ;  /* 0x0000000001147983 */ /* 0x000ea20000100800 */
[----:B------:R-:W-:-:S04]  /*3050*/  ULEA.HI UR4, UR41, UR41, URZ, 0x1 ;  /* 0x0000002929047291 */ /* 0x000fc8000f8f083f */
[----:B------:R-:W-:-:S04]  /*3060*/  ULOP3.LUT UR4, UR4, 0xfffffffe, URZ, 0xc0, !UPT ;  /* 0xfffffffe04047892 */ /* 0x000fc8000f8ec03f */
[----:B------:R-:W-:-:S06]  /*3070*/  UIADD3 UR4, UR41, -UR4, URZ ;  /* 0x8000000429047290 */ /* 0x000fcc000fffe03f */
[----:B------:R-:W-:-:S05]  /*3080*/  IMAD.U32 R4, RZ, RZ, UR4 ;  /* 0x00000004ff047e24 */ /* 0x000fca000f8e00ff */
[----:B------:R-:W-:-:S04]  /*3090*/  SHF.L.U32 R4, R4, 0x1f, RZ ;  /* 0x0000001f04047819 */ /* 0x000fc800000006ff */
[----:B------:R-:W0:Y:S01]  /*30a0*/  SYNCS.PHASECHK.TRANS64.TRYWAIT P1, [UR37+0x38800], R4 ;  /* 0x03880004ff0075a7 */ /* 0x000e220008020165 */
[----:B--2---:R-:W-:Y:S01]  /*30b0*/  ISETP.NE.AND P0, PT, R20, RZ, PT ;  /* 0x000000ff1400720c */ /* 0x004fe20003f05270 */
[----:B0-----:R-:W-:-:S12]  /*30c0*/  @!P1 BRA `(.L_x_780) ;  /* 0x000000d4001c9947 */ /* 0x001fd80003800000 */
.L_x_894:
[----:B------:R-:W-:Y:S05]  /*30d0*/  @P0 BRA `(.L_x_781) ;  /* 0x0000000000040947 */ /* 0x000fea0003800000 */
[----:B------:R-:W-:Y:S01]  /*30e0*/  BPT.TRAP 0x1 ;  /* 0x000000040000795c */ /* 0x000fe20000300000 */
.L_x_781:
[----:B0-----:R-:W-:Y:S01]  /*30f0*/  IMAD.U32 R3, RZ, RZ, UR36 ;  /* 0x00000024ff037e24 */ /* 0x001fe2000f8e00ff */
[----:B------:R-:W-:-:S04]  /*3100*/  SHF.L.U32 R6, R2, 0x1f, RZ ;  /* 0x0000001f02067819 */ /* 0x000fc800000006ff */
[----:B------:R-:W-:-:S04]  /*3110*/  LEA R3, R3, UR37, 0x3 ;  /* 0x0000002503037c11 */ /* 0x000fc8000f8e18ff */
[----:B------:R0:W1:Y:S01]  /*3120*/  SYNCS.PHASECHK.TRANS64.TRYWAIT P1, [R3+URZ+0x38830], R6 ;  /* 0x03883006030075a7 */ /* 0x000062000802017f */
[----:B------:R-:W-:Y:S05]  /*3130*/  @P0 BRA `(.L_x_782) ;  /* 0x0000000000040947 */ /* 0x000fea0003800000 */
[----:B------:R-:W-:Y:S01]  /*3140*/  BPT.TRAP 0x1 ;  /* 0x000000040000795c */ /* 0x000fe20000300000 */
.L_x_782:
[----:B-1----:R-:W-:Y:S05]  /*3150*/  @P1 BRA `(.L_x_783) ;  /* 0x0000000000081947 */ /* 0x002fea0003800000 */
[----:B------:R-:W1:Y:S02]  /*3160*/  SYNCS.PHASECHK.TRANS64.TRYWAIT P1, [R3+URZ+0x38830], R6 ;  /* 0x03883006030075a7 */ /* 0x000e64000802017f */
[----:B-1----:R-:W-:Y:S05]  /*3170*/  @!P1 BRA `(.L_x_784) ;  /* 0x000000d400089947 */ /* 0x002fea0003800000 */
.L_x_783:
[----:B------:R-:W-:-:S04]  /*3180*/  UIADD3 UR4, UR37, 0x22400, URZ ;  /* 0x0002240025047890 */ /* 0x000fc8000fffe03f */
[----:B------:R-:W-:-:S04]  /*3190*/  USHF.R.U32.HI UR4, URZ, 0x4, UR4 ;  /* 0x000000043f047899 */ /* 0x000fc80008011604 */
[----:B------:R-:W-:-:S06]  /*31a0*/  ULOP3.LUT UR4, UR4, 0x3fff, URZ, 0xc0, !UPT ;  /* 0x00003fff04047892 */ /* 0x000fcc000f8ec03f */
[----:B------:R-:W-:Y:S01]  /*31b0*/  IMAD.U32 R0, RZ, RZ, UR4 ;  /* 0x00000004ff007e24 */ /* 0x000fe2000f8e00ff */
[----:B------:R-:W-:Y:S05]  /*31c0*/  WARPSYNC.ALL ;  /* 0x0000000000007948 */ /* 0x000fea0003800000 */
[----:B------:R-:W-:-:S04]  /*31d0*/  LOP3.LUT R0, R0, 0x10000, RZ, 0xfc, !PT ;  /* 0x0001000000007812 */ /* 0x000fc800078efcff */
        /* <DEDUP_REMOVED lines=10> */
[----:B------:R-:W-:-:S02]  /*3280*/  UMOV UR17, 0x40000040 ;  /* 0x4000004000117882 */ /* 0x000fc40000000000 */
[----:B------:R-:W-:Y:S02]  /*3290*/  ULEA UR6, UR36, UR6, 0x9 ;  /* 0x0000000624067291 */ /* 0x000fe4000f8e483f */
[----:B------:R-:W-:Y:S02]  /*32a0*/  ULOP3.LUT UR4, UR4, 0x10000, URZ, 0xfc, !UPT ;  /* 0x0001000004047892 */ /* 0x000fe4000f8efc3f */
[----:B------:R-:W-:Y:S02]  /*32b0*/  UIADD3 UR14, UR6, 0x2, URZ ;  /* 0x00000002060e7890 */ /* 0x000fe4000fffe03f */
[----:B------:R-:W-:Y:S02]  /*32c0*/  UIADD3 UR12, UR4, 0x2, URZ ;  /* 0x00000002040c7890 */ /* 0x000fe4000fffe03f */
[----:B------:R-:W-:Y:S02]  /*32d0*/  UIADD3 UR18, UR6, 0x4, URZ ;  /* 0x0000000406127890 */ /* 0x000fe4000fffe03f */
[----:B------:R-:W-:-:S02]  /*32e0*/  UIADD3 UR16, UR4, 0x4, URZ ;  /* 0x0000000404107890 */ /* 0x000fc4000fffe03f */
[----:B------:R-:W-:Y:S01]  /*32f0*/  HGMMA.64x64x16.F32 R24, gdesc[UR4], RZ, !UPT, gsb0 ;  /* 0x00e00000041879f0 */ /* 0x000fe2000c0008ff */
[----:B------:R-:W-:Y:S02]  /*3300*/  UIADD3 UR22, UR6, 0x6, URZ ;  /* 0x0000000606167890 */ /* 0x000fe4000fffe03f */
[----:B------:R-:W-:Y:S01]  /*3310*/  UIADD3 UR20, UR4, 0x6, URZ ;  /* 0x0000000604147890 */ /* 0x000fe2000fffe03f */
[----:B------:R-:W-:Y:S01]  /*3320*/  UMOV UR23, 0x40000040 ;  /* 0x4000004000177882 */ /* 0x000fe20000000000 */
        /* <DEDUP_REMOVED lines=11> */
[----:B------:R-:W2:Y:S02]  /*33e0*/  SYNCS.PHASECHK.TRANS64.TRYWAIT P1, [UR37+0x38810], R4 ;  /* 0x03881004ff0075a7 */ /* 0x000ea40008020165 */
[----:B--2---:R-:W-:Y:S05]  /*33f0*/  @!P1 BRA `(.L_x_785) ;  /* 0x000000d0007c9947 */ /* 0x004fea0003800000 */
.L_x_895:
[----:B------:R-:W-:Y:S05]  /*3400*/  @P0 BRA `(.L_x_786) ;  /* 0x0000000000040947 */ /* 0x000fea0003800000 */
[----:B------:R-:W-:Y:S01]  /*3410*/  BPT.TRAP 0x1 ;  /* 0x000000040000795c */ /* 0x000fe20000300000 */
.L_x_786:
[----:B------:R3:W4:Y:S01]  /*3420*/  SYNCS.PHASECHK.TRANS64.TRYWAIT P1, [R3+URZ+0x38850], R6 ;  /* 0x03885006030075a7 */ /* 0x000722000802017f */
[----:B------:R-:W-:Y:S05]  /*3430*/  @P0 BRA `(.L_x_787) ;  /* 0x0000000000040947 */ /* 0x000fea0003800000 */
[----:B------:R-:W-:Y:S01]  /*3440*/  BPT.TRAP 0x1 ;  /* 0x000000040000795c */ /* 0x000fe20000300000 */
.L_x_787:
[----:B----4-:R-:W-:Y:S05]  /*3450*/  @P1 BRA `(.L_x_788) ;  /* 0x0000000000081947 */ /* 0x010fea0003800000 */
[----:B------:R-:W4:Y:S02]  /*3460*/  SYNCS.PHASECHK.TRANS64.TRYWAIT P1, [R3+URZ+0x38850], R6 ;  /* 0x03885006030075a7 */ /* 0x000f24000802017f */
[----:B----4-:R-:W-:Y:S05]  /*3470*/  @!P1 BRA `(.L_x_789) ;  /* 0x000000d000749947 */ /* 0x010fea0003800000 */
.L_x_788:
[----:B------:R-:W-:Y:S01]  /*3480*/  UIADD3 UR4, UR37, 0x400, URZ ;  /* 0x0000040025047890 */ /* 0x000fe2000fffe03f */
[----:B------:R-:W-:Y:S01]  /*3490*/  WARPGROUP.ARRIVE ;  /* 0x00000000000079c5 */ /* 0x000fe20000000000 */
[----:B------:R-:W-:-:S05]  /*34a0*/  UIADD3 UR5, UR37, 0x26400, URZ ;  /* 0x0002640025057890 */ /* 0x000fca000fffe03f */
[----:B--2---:R-:W2:Y:S01]  /*34b0*/  S2R R4, SR_TID.X ;  /* 0x0000000000047919 */ /* 0x004ea20000002100 */
[----:B------:R-:W-:Y:S01]  /*34c0*/  USHF.R.U32.HI UR4, URZ, 0x4, UR4 ;  /* 0x000000043f047899 */ /* 0x000fe20008011604 */
[----:B------:R-:W-:Y:S01]  /*34d0*/  IMAD R5, R174, -0x40, R152 ;  /* 0xffffffc0ae057824 */ /* 0x000fe200078e0298 */
[----:B------:R-:W-:Y:S01]  /*34e0*/  USHF.R.U32.HI UR5, URZ, 0x4, UR5 ;  /* 0x000000043f057899 */ /* 0x000fe20008011605 */
[----:B------:R-:W5:Y:S01]  /*34f0*/  S2R R57, SR_TID.X ;  /* 0x0000000000397919 */ /* 0x000f620000002100 */
[----:B------:R-:W-:Y:S02]  /*3500*/  ULOP3.LUT UR4, UR4, 0x3fff, URZ, 0xc0, !UPT ;  /* 0x00003fff04047892 */ /* 0x000fe4000f8ec03f */
[----:B------:R-:W-:Y:S01]  /*3510*/  ULOP3.LUT UR5, UR5, 0x3fff, URZ, 0xc0, !UPT ;  /* 0x00003fff05057892 */ /* 0x000fe2000f8ec03f */
[----:B------:R-:W-:Y:S01]  /*3520*/  IADD3 R5, -R22, 0x40, R5 ;  /* 0x0000004016057810 */ /* 0x000fe20007ffe105 */
[----:B------:R-:W-:Y:S02]  /*3530*/  ULOP3.LUT UR4, UR4, 0x10000, URZ, 0xfc, !UPT ;  /* 0x0001000004047892 */ /* 0x000fe4000f8efc3f */
[----:B------:R-:W-:Y:S01]  /*3540*/  ULOP3.LUT UR5, UR5, 0x10000, URZ, 0xfc, !UPT ;  /* 0x0001000005057892 */ /* 0x000fe2000f8efc3f */
[C---:B------:R-:W-:Y:S01]  /*3550*/  ISETP.GT.AND P5, PT, R5.reuse, RZ, PT ;  /* 0x000000ff0500720c */ /* 0x040fe20003fa4270 */
[----:B------:R-:W-:Y:S01]  /*3560*/  ULEA UR6, UR36, UR4, 0xc ;  /* 0x0000000424067291 */ /* 0x000fe2000f8e603f */
[C---:B------:R-:W-:Y:S01]  /*3570*/  ISETP.GT.AND P4, PT, R5.reuse, 0x1, PT ;  /* 0x000000010500780c */ /* 0x040fe20003f84270 */
[----:B------:R-:W-:Y:S01]  /*3580*/  UMOV UR9, 0x40000040 ;  /* 0x4000004000097882 */ /* 0x000fe20000000000 */
[----:B------:R-:W-:Y:S01]  /*3590*/  UMOV UR11, 0x40000040 ;  /* 0x40000040000b7882 */ /* 0x000fe20000000000 */
[----:B------:R-:W-:Y:S01]  /*35a0*/  UIADD3 UR14, UR5, 0x800, URZ ;  /* 0x00000800050e7890 */ /* 0x000fe2000fffe03f */
[C---:B------:R-:W-:Y:S01]  /*35b0*/  ISETP.GT.AND P3, PT, R5.reuse, 0x8, PT ;  /* 0x000000080500780c */ /* 0x040fe20003f64270 */
[----:B------:R-:W-:Y:S01]  /*35c0*/  UMOV UR8, UR5 ;  /* 0x0000000500087c82 */ /* 0x000fe20008000000 */
[----:B------:R-:W-:Y:S01]  /*35d0*/  UMOV UR10, UR6 ;  /* 0x00000006000a7c82 */ /* 0x000fe20008000000 */
[----:B------:R-:W-:Y:S01]  /*35e0*/  UIADD3 UR15, UR6, 0x800, URZ ;  /* 0x00000800060f7890 */ /* 0x000fe2000fffe03f */
[----:B------:R-:W-:Y:S01]  /*35f0*/  HGMMA.64x64x16.F32 R24, gdesc[UR8], R24, gsb0 ;  /* 0x00e00000081879f0 */ /* 0x000fe20008000818 */
[----:B------:R-:W-:Y:S01]  /*3600*/  UIADD3 UR8, UR5, 0x2, URZ ;  /* 0x0000000205087890 */ /* 0x000fe2000fffe03f */
[C---:B------:R-:W-:Y:S01]  /*3610*/  ISETP.GT.AND P2, PT, R5.reuse, 0x9, PT ;  /* 0x000000090500780c */ /* 0x040fe20003f44270 */
[----:B------:R-:W-:Y:S01]  /*3620*/  UIADD3 UR10, UR6, 0x2, URZ ;  /* 0x00000002060a7890 */ /* 0x000fe2000fffe03f */
[C---:B------:R-:W-:Y:S01]  /*3630*/  ISETP.GT.AND P1, PT, R5.reuse, 0x10, PT ;  /* 0x000000100500780c */ /* 0x040fe20003f24270 */
[----:B------:R-:W-:Y:S01]  /*3640*/  UMOV UR9, 0x40000040 ;  /* 0x4000004000097882 */ /* 0x000fe20000000000 */
[----:B------:R-:W-:Y:S01]  /*3650*/  UMOV UR11, 0x40000040 ;  /* 0x40000040000b7882 */ /* 0x000fe20000000000 */
[----:B------:R-:W-:Y:S01]  /*3660*/  UMOV UR25, 0x40000040 ;  /* 0x4000004000197882 */ /* 0x000fe20000000000 */
[----:B------:R-:W-:Y:S01]  /*3670*/  UMOV UR27, 0x40000040 ;  /* 0x40000040001b7882 */ /* 0x000fe20000000000 */
[----:B------:R-:W-:-:S02]  /*3680*/  ISETP.GT.AND P6, PT, R5, 0x11, PT ;  /* 0x000000110500780c */ /* 0x000fc40003fc4270 */
[----:B--2---:R-:W-:Y:S02]  /*3690*/  SHF.R.U32.HI R4, RZ, 0x7, R4 ;  /* 0x00000007ff047819 */ /* 0x004fe40000011604 */
[----:B-----5:R-:W-:-:S04]  /*36a0*/  LOP3.LUT R57, R57, 0x7f, RZ, 0xc0, !PT ;  /* 0x0000007f39397812 */ /* 0x020fc800078ec0ff */
[----:B------:R-:W2:Y:S02]  /*36b0*/  SHFL.IDX PT, R4, R4, RZ, 0x1f ;  /* 0x00001fff04047589 */ /* 0x000ea400000e0000 */
[----:B--2---:R-:W-:-:S13]  /*36c0*/  R2UR UR7, R4 ;  /* 0x00000000040772ca */ /* 0x004fda00000e0000 */
[----:B------:R-:W-:-:S04]  /*36d0*/  UISETP.GT.AND UP0, UPT, UR7, 0x7f, UPT ;  /* 0x0000007f0700788c */ /* 0x000fc8000bf04270 */
[----:B------:R-:W-:Y:S01]  /*36e0*/  USEL UR7, URZ, 0x2, !UP0 ;  /* 0x000000023f077887 */ /* 0x000fe2000c000000 */
[----:B------:R-:W-:Y:S02]  /*36f0*/  WARPGROUP.DEPBAR.LE gsb0, 0x0 ;  /* 0x00008000000079c5 */ /* 0x000fe40000010000 */
[----:B------:R-:W-:-:S06]  /*3700*/  WARPGROUP.ARRIVE ;  /* 0x00000000000079c5 */ /* 0x000fcc0000000000 */
[----:B------:R-:W-:Y:S01]  /*3710*/  HGMMA.64x64x16.F32 R24, gdesc[UR8], R24, gsb0 ;  /* 0x00e00000081879f0 */ /* 0x000fe20008000818 */
[----:B------:R-:W-:Y:S02]  /*3720*/  UIADD3 UR8, UR5, 0x4, URZ ;  /* 0x0000000405087890 */ /* 0x000fe4000fffe03f */
[----:B------:R-:W-:Y:S01]  /*3730*/  UIADD3 UR10, UR6, 0x4, URZ ;  /* 0x00000004060a7890 */ /* 0x000fe2000fffe03f */
[----:B------:R-:W-:Y:S01]  /*3740*/  UMOV UR9, 0x40000040 ;  /* 0x4000004000097882 */ /* 0x000fe20000000000 */
[----:B------:R-:W-:Y:S01]  /*3750*/  UMOV UR11, 0x40000040 ;  /* 0x40000040000b7882 */ /* 0x000fe20000000000 */
        /* <DEDUP_REMOVED lines=94> */
[----:B------:R-:W-:Y:S02]  /*3d40*/  UIADD3 UR8, UR7, UR14, URZ ;  /* 0x0000000e07087290 */ /* 0x000fe4000fffe03f */
[----:B------:R-:W-:Y:S01]  /*3d50*/  UIADD3 UR10, UR7, UR15, URZ ;  /* 0x0000000f070a7290 */ /* 0x000fe2000fffe03f */
[----:B------:R-:W-:Y:S01]  /*3d60*/  UMOV UR9, 0x40000040 ;  /* 0x4000004000097882 */ /* 0x000fe20000000000 */
[----:B------:R-:W-:Y:S01]  /*3d70*/  UMOV UR11, 0x40000040 ;  /* 0x40000040000b7882 */ /* 0x000fe20000000000 */
[----:B------:R-:W-:Y:S02]  /*3d80*/  WARPGROUP.DEPBAR.LE gsb0, 0x0 ;  /* 0x00008000000079c5 */ /* 0x000fe40000010000 */
[----:B------:R-:W-:-:S06]  /*3d90*/  WARPGROUP.ARRIVE ;  /* 0x00000000000079c5 */ /* 0x000fcc0000000000 */
[----:B------:R-:W-:Y:S01]  /*3da0*/  HGMMA.64x64x16.F32 R24, gdesc[UR8], R24, gsb0 ;  /* 0x00e00000081879f0 */ /* 0x000fe20008000818 */
[----:B------:R-:W-:Y:S01]  /*3db0*/  UMOV UR9, 0x4 ;  /* 0x0000000400097882 */ /* 0x000fe20000000000 */
[----:B------:R-:W-:Y:S01]  /*3dc0*/  UMOV UR10, 0x28 ;  /* 0x00000028000a7882 */ /* 0x000fe20000000000 */
[----:B------:R-:W-:Y:S02]  /*3dd0*/  USEL UR8, UR9, 0x2, UP0 ;  /* 0x0000000209087887 */ /* 0x000fe40008000000 */
[----:B------:R-:W-:Y:S02]  /*3de0*/  USEL UR9, UR9, 0x6, !UP0 ;  /* 0x0000000609097887 */ /* 0x000fe4000c000000 */
[----:B------:R-:W-:Y:S02]  /*3df0*/  UIADD3 UR24, UR14, UR8, URZ ;  /* 0x000000080e187290 */ /* 0x000fe4000fffe03f */
[----:B------:R-:W-:Y:S01]  /*3e00*/  UIADD3 UR26, UR15, UR8, URZ ;  /* 0x000000080f1a7290 */ /* 0x000fe2000fffe03f */
[----:B------:R-:W-:Y:S01]  /*3e10*/  UMOV UR11, 0xa00 ;  /* 0x00000a00000b7882 */ /* 0x000fe20000000000 */
[----:B------:R-:W-:-:S02]  /*3e20*/  USEL UR10, UR10, 0x26, UP0 ;  /* 0x000000260a0a7887 */ /* 0x000fc40008000000 */
[----:B------:R-:W-:Y:S02]  /*3e30*/  USEL UR11, UR11, 0x980, UP0 ;  /* 0x000009800b0b7887 */ /* 0x000fe40008000000 */
[----:B------:R-:W-:Y:S02]  /*3e40*/  ULOP3.LUT UR10, UR10, 0x6, URZ, 0xc0, !UPT ;  /* 0x000000060a0a7892 */ /* 0x000fe4000f8ec03f */
[----:B------:R-:W-:Y:S01]  /*3e50*/  ULOP3.LUT UR11, UR11, 0xa00, URZ, 0xc0, !UPT ;  /* 0x00000a000b0b7892 */ /* 0x000fe2000f8ec03f */
[----:B------:R-:W-:Y:S02]  /*3e60*/  WARPGROUP.DEPBAR.LE gsb0, 0x0 ;  /* 0x00008000000079c5 */ /* 0x000fe40000010000 */
[----:B------:R-:W-:-:S06]  /*3e70*/  WARPGROUP.ARRIVE ;  /* 0x00000000000079c5 */ /* 0x000fcc0000000000 */
[----:B------:R-:W-:Y:S01]  /*3e80*/  HGMMA.64x64x16.F32 R24, gdesc[UR24], R24, gsb0 ;  /* 0x00e00000181879f0 */ /* 0x000fe20008000818 */
[----:B------:R-:W-:Y:S02]  /*3e90*/  UIADD3 UR24, UR14, UR9, URZ ;  /* 0x000000090e187290 */ /* 0x000fe4000fffe03f */
[----:B------:R-:W-:Y:S01]  /*3ea0*/  UIADD3 UR26, UR15, UR9, URZ ;  /* 0x000000090f1a7290 */ /* 0x000fe2000fffe03f */
[----:B------:R-:W-:Y:S01]  /*3eb0*/  UMOV UR25, 0x40000040 ;  /* 0x4000004000197882 */ /* 0x000fe20000000000 */
[----:B------:R-:W-:Y:S01]  /*3ec0*/  UMOV UR27, 0x40000040 ;  /* 0x40000040001b7882 */ /* 0x000fe20000000000 */
[----:B------:R-:W-:Y:S01]  /*3ed0*/  ULOP3.LUT UR15, UR42, 0x2000000, URZ, 0xfc, !UPT ;  /* 0x020000002a0f7892 */ /* 0x000fe2000f8efc3f */
[----:B------:R-:W-:Y:S02]  /*3ee0*/  WARPGROUP.DEPBAR.LE gsb0, 0x0 ;  /* 0x00008000000079c5 */ /* 0x000fe40000010000 */
[----:B------:R-:W-:-:S06]  /*3ef0*/  WARPGROUP.ARRIVE ;  /* 0x00000000000079c5 */ /* 0x000fcc0000000000 */
[----:B------:R-:W-:Y:S01]  /*3f00*/  HGMMA.64x64x16.F32 R24, gdesc[UR24], R24, gsb0 ;  /* 0x00e00000181879f0 */ /* 0x000fe20008000818 */
[----:B------:R-:W-:Y:S02]  /*3f10*/  UIADD3 UR24, UR10, UR11, UR5 ;  /* 0x0000000b0a187290 */ /* 0x000fe4000fffe005 */
[----:B------:R-:W-:Y:S01]  /*3f20*/  UIADD3 UR26, UR10, UR11, UR6 ;  /* 0x0000000b0a1a7290 */ /* 0x000fe2000fffe006 */
[----:B------:R-:W-:Y:S01]  /*3f30*/  UMOV UR25, 0x40000040 ;  /* 0x4000004000197882 */ /* 0x000fe20000000000 */
[----:B------:R-:W-:Y:S01]  /*3f40*/  UMOV UR27, 0x40000040 ;  /* 0x40000040001b7882 */ /* 0x000fe20000000000 */
[----:B------:R-:W-:Y:S02]  /*3f50*/  UIADD3 UR10, UR5, 0xa00, URZ ;  /* 0x00000a00050a7890 */ /* 0x000fe4000fffe03f */
[----:B------:R-:W-:Y:S01]  /*3f60*/  UIADD3 UR11, UR6, 0xa00, URZ ;  /* 0x00000a00060b7890 */ /* 0x000fe2000fffe03f */
        /* <DEDUP_REMOVED lines=21> */
[----:B------:R-:W-:Y:S01]  /*40c0*/  UMOV UR10, 0x30 ;  /* 0x00000030000a7882 */ /* 0x000fe20000000000 */
[----:B------:R-:W-:Y:S01]  /*40d0*/  UMOV UR11, 0xc00 ;  /* 0x00000c00000b7882 */ /* 0x000fe20000000000 */
[----:B------:R-:W-:Y:S02]  /*40e0*/  USEL UR10, UR10, 0x2e, UP0 ;  /* 0x0000002e0a0a7887 */ /* 0x000fe40008000000 */
[----:B------:R-:W-:-:S02]  /*40f0*/  USEL UR11, UR11, 0xb80, UP0 ;  /* 0x00000b800b0b7887 */ /* 0x000fc40008000000 */
[----:B------:R-:W-:Y:S02]  /*4100*/  ULOP3.LUT UR10, UR10, 0x6, URZ, 0xc0, !UPT ;  /* 0x000000060a0a7892 */ /* 0x000fe4000f8ec03f */
        /* <DEDUP_REMOVED lines=53> */
[----:B------:R-:W-:Y:S02]  /*4460*/  UMOV UR7, 0x40 ;  /* 0x0000004000077882 */ /* 0x000fe40000000000 */
[----:B------:R-:W-:-:S04]  /*4470*/  USEL UR7, UR7, 0x3e, UP0 ;  /* 0x0000003e07077887 */ /* 0x000fc80008000000 */
        /* <DEDUP_REMOVED lines=8> */
[----:B------:R-:W-:Y:S02]  /*4500*/  UIADD3 UR8, UR9, UR10, URZ ;  /* 0x0000000a09087290 */ /* 0x000fe4000fffe03f */
[----:B------:R-:W-:-:S03]  /*4510*/  UIADD3 UR10, UR9, UR11, URZ ;  /* 0x0000000b090a7290 */ /* 0x000fc6000fffe03f */
[----:B------:R-:W-:Y:S01]  /*4520*/  UMOV UR9, 0x40000040 ;  /* 0x4000004000097882 */ /* 0x000fe20000000000 */
[----:B------:R-:W-:Y:S01]  /*4530*/  UMOV UR11, 0x40000040 ;  /* 0x40000040000b7882 */ /* 0x000fe20000000000 */
[----:B------:R-:W-:Y:S02]  /*4540*/  WARPGROUP.DEPBAR.LE gsb0, 0x0 ;  /* 0x00008000000079c5 */ /* 0x000fe40000010000 */
[----:B------:R-:W-:-:S06]  /*4550*/  WARPGROUP.ARRIVE ;  /* 0x00000000000079c5 */ /* 0x000fcc0000000000 */
[----:B------:R-:W-:Y:S03]  /*4560*/  HGMMA.64x64x16.F32 R24, gdesc[UR24], R24, gsb0 ;  /* 0x00e00000181879f0 */ /* 0x000fe60008000818 */
[----:B------:R-:W-:Y:S02]  /*4570*/  WARPGROUP.DEPBAR.LE gsb0, 0x0 ;  /* 0x00008000000079c5 */ /* 0x000fe40000010000 */
[----:B------:R-:W-:-:S06]  /*4580*/  WARPGROUP.ARRIVE ;  /* 0x00000000000079c5 */ /* 0x000fcc0000000000 */
[----:B------:R-:W-:Y:S01]  /*4590*/  HGMMA.64x64x16.F32 R24, gdesc[UR8], R24, gsb0 ;  /* 0x00e00000081879f0 */ /* 0x000fe20008000818 */
[----:B------:R-:W-:Y:S01]  /*45a0*/  UMOV UR8, 0x1000 ;  /* 0x0000100000087882 */ /* 0x000fe20000000000 */
[----:B------:R-:W-:Y:S01]  /*45b0*/  UMOV UR9, 0x40000040 ;  /* 0x4000004000097882 */ /* 0x000fe20000000000 */
[----:B------:R-:W-:Y:S01]  /*45c0*/  USEL UR8, UR8, 0xf80, UP0 ;  /* 0x00000f8008087887 */ /* 0x000fe20008000000 */
[----:B------:R-:W-:-:S03]  /*45d0*/  UMOV UR11, 0x40000040 ;  /* 0x40000040000b7882 */ /* 0x000fc60000000000 */
[----:B------:R-:W-:-:S04]  /*45e0*/  ULOP3.LUT UR8, UR8, 0x1e00, URZ, 0xc0, !UPT ;  /* 0x00001e0008087892 */ /* 0x000fc8000f8ec03f */
[----:B------:R-:W-:Y:S02]  /*45f0*/  UIADD3 UR10, UR7, UR8, UR5 ;  /* 0x00000008070a7290 */ /* 0x000fe4000fffe005 */
[----:B------:R-:W-:-:S03]  /*4600*/  UIADD3 UR6, UR7, UR8, UR6 ;  /* 0x0000000807067290 */ /* 0x000fc6000fffe006 */
[----:B------:R-:W-:Y:S02]  /*4610*/  UMOV UR7, 0x40000040 ;  /* 0x4000004000077882 */ /* 0x000fe40000000000 */
[----:B------:R-:W-:Y:S02]  /*4620*/  UMOV UR8, UR10 ;  /* 0x0000000a00087c82 */ /* 0x000fe40008000000 */
[----:B------:R-:W-:Y:S01]  /*4630*/  UMOV UR10, UR6 ;  /* 0x00000006000a7c82 */ /* 0x000fe20008000000 */
[----:B------:R-:W-:Y:S01]  /*4640*/  ULEA UR6, UR36, UR15, 0xc ;  /* 0x0000000f24067291 */ /* 0x000fe2000f8e603f */
[----:B------:R-:W-:Y:S02]  /*4650*/  WARPGROUP.DEPBAR.LE gsb0, 0x0 ;  /* 0x00008000000079c5 */ /* 0x000fe40000010000 */
[----:B------:R-:W-:-:S06]  /*4660*/  WARPGROUP.ARRIVE ;  /* 0x00000000000079c5 */ /* 0x000fcc0000000000 */
[----:B------:R-:W-:Y:S01]  /*4670*/  HGMMA.64x64x16.F32 R24, gdesc[UR8], R24, gsb0 ;  /* 0x00e00000081879f0 */ /* 0x000fe20008000818 */
[----:B------:R-:W-:Y:S01]  /*4680*/  ULDC UR9, c[0x0][0xa80] ;  /* 0x0002a00000097ab9 */ /* 0x000fe20000000800 */
[----:B------:R-:W-:Y:S01]  /*4690*/  UIADD3 UR8, UR6, 0x80, URZ ;  /* 0x0000008006087890 */ /* 0x000fe2000fffe03f */
[----:B------:R-:W-:-:S06]  /*46a0*/  UMOV UR11, 0x40000040 ;  /* 0x40000040000b7882 */ /* 0x000fcc0000000000 */
[----:B------:R-:W-:Y:S01]  /*46b0*/  UMOV UR10, UR8 ;  /* 0x00000008000a7c82 */ /* 0x000fe20008000000 */
[----:B------:R-:W-:Y:S01]  /*46c0*/  UIADD3 UR8, UR6, 0x100, URZ ;  /* 0x0000010006087890 */ /* 0x000fe2000fffe03f */
        /* <DEDUP_REMOVED lines=51> */
[----:B------:R-:W-:Y:S02]  /*4a00*/  FMNMX.FTZ R5, R26, R27, !PT ;  /* 0x0000001b1a057209 */ /* 0x000fe40007810000 */
[----:B------:R-:W-:-:S02]  /*4a10*/  FMNMX.FTZ R7, R53, R4, !PT ;  /* 0x0000000435077209 */ /* 0x000fc40007810000 */
[----:B------:R-:W-:Y:S02]  /*4a20*/  FSEL R46, R46, -INF , P1 ;  /* 0xff8000002e2e7808 */ /* 0x000fe40000800000 */
[----:B------:R-:W-:Y:S01]  /*4a30*/  FSEL R47, R47, -INF , P6 ;  /* 0xff8000002f2f7808 */ /* 0x000fe20003000000 */
[----:B------:R-:W2:Y:S01]  /*4a40*/  SHFL.BFLY PT, R4, R7, 0x2, 0x1f ;  /* 0x0c401f0007047f89 */ /* 0x000ea200000e0000 */
[----:B------:R-:W-:Y:S02]  /*4a50*/  FSEL R50, R50, -INF , P5 ;  /* 0xff80000032327808 */ /* 0x000fe40002800000 */
[----:B------:R-:W-:Y:S02]  /*4a60*/  FSEL R51, R51, -INF , P4 ;  /* 0xff80000033337808 */ /* 0x000fe40002000000 */
[----:B------:R-:W-:Y:S02]  /*4a70*/  FSEL R54, R54, -INF , P3 ;  /* 0xff80000036367808 */ /* 0x000fe40001800000 */
[----:B------:R-:W-:-:S02]  /*4a80*/  FSEL R55, R55, -INF , P2 ;  /* 0xff80000037377808 */ /* 0x000fc40001000000 */
[----:B------:R-:W-:Y:S02]  /*4a90*/  ISETP.GE.AND P2, PT, R152, 0x41, PT ;  /* 0x000000419800780c */ /* 0x000fe40003f46270 */
[----:B--2---:R-:W-:Y:S02]  /*4aa0*/  FMNMX.FTZ R8, R7, R4, !PT ;  /* 0x0000000407087209 */ /* 0x004fe40007810000 */
[----:B------:R-:W-:-:S03]  /*4ab0*/  FMNMX.FTZ R4, R30, R5, !PT ;  /* 0x000000051e047209 */ /* 0x000fc60007810000 */
[----:B------:R-:W2:Y:S01]  /*4ac0*/  SHFL.BFLY PT, R9, R8, 0x1, 0x1f ;  /* 0x0c201f0008097f89 */ /* 0x000ea200000e0000 */
[----:B------:R-:W-:-:S04]  /*4ad0*/  FMNMX.FTZ R5, R31, R4, !PT ;  /* 0x000000041f057209 */ /* 0x000fc80007810000 */
[----:B------:R-:W-:-:S04]  /*4ae0*/  FMNMX.FTZ R4, R34, R5, !PT ;  /* 0x0000000522047209 */ /* 0x000fc80007810000 */
[----:B------:R-:W-:-:S04]  /*4af0*/  FMNMX.FTZ R5, R35, R4, !PT ;  /* 0x0000000423057209 */ /* 0x000fc80007810000 */
[----:B01-34-:R-:W-:-:S04]  /*4b00*/  FMNMX.FTZ R6, R38, R5, !PT ;  /* 0x0000000526067209 */ /* 0x01bfc80007810000 */
[----:B------:R-:W-:-:S04]  /*4b10*/  FMNMX.FTZ R5, R39, R6, !PT ;  /* 0x0000000627057209 */ /* 0x000fc80007810000 */
[----:B------:R-:W-:Y:S02]  /*4b20*/  FMNMX.FTZ R6, R42, R5, !PT ;  /* 0x000000052a067209 */ /* 0x000fe40007810000 */
[----:B--2---:R-:W-:Y:S02]  /*4b30*/  FMNMX.FTZ R4, R8, R9, !PT ;  /* 0x0000000908047209 */ /* 0x004fe40007810000 */
        /* <DEDUP_REMOVED lines=11> */
[----:B------:R-:W-:Y:S01]  /*4bf0*/  MUFU.EX2 R6, R24 ;  /* 0x0000001800067308 */ /* 0x000fe20000000800 */
        /* <DEDUP_REMOVED lines=10> */
[--C-:B------:R-:W-:Y:S01]  /*4ca0*/  FFMA.FTZ R21, R45, UR9, -R56.reuse ;  /* 0x000000092d157c23 */ /* 0x100fe20008010838 */
[--C-:B------:R-:W-:Y:S01]  /*4cb0*/  FFMA.FTZ R153, R48, UR9, -R56.reuse ;  /* 0x0000000930997c23 */ /* 0x100fe20008010838 */
[--C-:B------:R-:W-:Y:S01]  /*4cc0*/  FFMA.FTZ R154, R49, UR9, -R56.reuse ;  /* 0x00000009319a7c23 */ /* 0x100fe20008010838 */
[--C-:B------:R-:W-:Y:S01]  /*4cd0*/  FFMA.FTZ R155, R52, UR9, -R56.reuse ;  /* 0x00000009349b7c23 */ /* 0x100fe20008010838 */
[--C-:B------:R-:W-:Y:S01]  /*4ce0*/  FFMA.FTZ R172, R53, UR9, -R56.reuse ;  /* 0x0000000935ac7c23 */ /* 0x100fe20008010838 */
[----:B------:R-:W1:Y:S08]  /*4cf0*/  MUFU.EX2 R7, R7 ;  /* 0x0000000700077308 */ /* 0x000e700000000800 */
[----:B------:R-:W-:Y:S08]  /*4d00*/  MUFU.EX2 R8, R28 ;  /* 0x0000001c00087308 */ /* 0x000ff00000000800 */
[----:B------:R-:W2:Y:S01]  /*4d10*/  MUFU.EX2 R9, R9 ;  /* 0x0000000900097308 */ /* 0x000ea20000000800 */
[----:B-1----:R-:W-:Y:S01]  /*4d20*/  F2FP.F16.F32.PACK_AB R156, R7, R6 ;  /* 0x00000006079c723e */ /* 0x002fe200000000ff */
[----:B------:R-:W-:Y:S01]  /*4d30*/  FADD.FTZ R7, R6, R7 ;  /* 0x0000000706077221 */ /* 0x000fe20000010000 */
[----:B0-----:R-:W-:Y:S01]  /*4d40*/  FMNMX.FTZ R24, R5, R14, !PT ;  /* 0x0000000e05187209 */ /* 0x001fe20007810000 */
[----:B------:R-:W-:-:S04]  /*4d50*/  FFMA.FTZ R14, R40, UR9, -R56 ;  /* 0x00000009280e7c23 */ /* 0x000fc80008010838 */
[----:B------:R-:W0:Y:S01]  /*4d60*/  SHFL.BFLY PT, R5, R24, 0x1, 0x1f ;  /* 0x0c201f0018057f89 */ /* 0x000e2200000e0000 */
[----:B------:R-:W-:Y:S08]  /*4d70*/  MUFU.EX2 R10, R10 ;  /* 0x0000000a000a7308 */ /* 0x000ff00000000800 */
[----:B------:R-:W1:Y:S01]  /*4d80*/  MUFU.EX2 R11, R11 ;  /* 0x0000000b000b7308 */ /* 0x000e620000000800 */
[----:B--2---:R-:W-:Y:S01]  /*4d90*/  F2FP.F16.F32.PACK_AB R158, R9, R8 ;  /* 0x00000008099e723e */ /* 0x004fe200000000ff */
[----:B------:R-:W-:-:S04]  /*4da0*/  FADD.FTZ R8, R8, R7 ;  /* 0x0000000708087221 */ /* 0x000fc80000010000 */
[----:B------:R-:W-:Y:S02]  /*4db0*/  FADD.FTZ R9, R9, R8 ;  /* 0x0000000809097221 */ /* 0x000fe40000010000 */
[----:B------:R-:W-:Y:S01]  /*4dc0*/  MUFU.EX2 R12, R12 ;  /* 0x0000000c000c7308 */ /* 0x000fe20000000800 */
[----:B0-----:R-:W-:-:S07]  /*4dd0*/  FMNMX.FTZ R5, R24, R5, !PT ;  /* 0x0000000518057209 */ /* 0x001fce0007810000 */
[----:B------:R-:W0:Y:S01]  /*4de0*/  MUFU.EX2 R13, R13 ;  /* 0x0000000d000d7308 */ /* 0x000e220000000800 */
[----:B-1----:R-:W-:Y:S01]  /*4df0*/  F2FP.F16.F32.PACK_AB R160, R11, R10 ;  /* 0x0000000a0ba0723e */ /* 0x002fe200000000ff */
[----:B------:R-:W-:Y:S01]  /*4e00*/  FADD.FTZ R10, R10, R9 ;  /* 0x000000090a0a7221 */ /* 0x000fe20000010000 */
[C---:B------:R-:W-:Y:S01]  /*4e10*/  FSETP.NEU.FTZ.AND P1, PT, R5.reuse, -INF , PT ;  /* 0xff8000000500780b */ /* 0x040fe20003f3d000 */
[----:B------:R-:W-:Y:S02]  /*4e20*/  FMUL.FTZ R24, R5, UR9 ;  /* 0x0000000905187c20 */ /* 0x000fe40008410000 */
[----:B------:R-:W-:Y:S02]  /*4e30*/  FADD.FTZ R11, R11, R10 ;  /* 0x0000000a0b0b7221 */ /* 0x000fe40000010000 */
[----:B------:R-:W-:Y:S01]  /*4e40*/  MUFU.EX2 R14, R14 ;  /* 0x0000000e000e7308 */ /* 0x000fe20000000800 */
[----:B------:R-:W-:Y:S02]  /*4e50*/  FSEL R25, R24, RZ, P1 ;  /* 0x000000ff18197208 */ /* 0x000fe40000800000 */
        /* <DEDUP_REMOVED lines=11> */
[----:B------:R-:W-:Y:S01]  /*4f10*/  @!P1 IADD3 R24, R3, 0x38840, RZ ;  /* 0x0003884003189810 */ /* 0x000fe20007ffe0ff */
[--C-:B------:R-:W-:Y:S01]  /*4f20*/  FFMA.FTZ R46, R46, UR9, -R25.reuse ;  /* 0x000000092e2e7c23 */ /* 0x100fe20008010819 */
[--C-:B------:R-:W-:Y:S01]  /*4f30*/  FFMA.FTZ R47, R47, UR9, -R25.reuse ;  /* 0x000000092f2f7c23 */ /* 0x100fe20008010819 */
[--C-:B------:R-:W-:Y:S01]  /*4f40*/  FFMA.FTZ R50, R50, UR9, -R25.reuse ;  /* 0x0000000932327c23 */ /* 0x100fe20008010819 */
[----:B------:R-:W-:Y:S01]  /*4f50*/  @!P1 PRMT R24, RZ, 0x654, R24 ;  /* 0x00000654ff189816 */ /* 0x000fe20000000018 */
[--C-:B------:R-:W-:Y:S01]  /*4f60*/  FFMA.FTZ R51, R51, UR9, -R25.reuse ;  /* 0x0000000933337c23 */ /* 0x100fe20008010819 */
[--C-:B------:R-:W-:Y:S01]  /*4f70*/  FFMA.FTZ R54, R54, UR9, -R25.reuse ;  /* 0x0000000936367c23 */ /* 0x100fe20008010819 */
[----:B------:R-:W-:Y:S01]  /*4f80*/  FFMA.FTZ R25, R55, UR9, -R25 ;  /* 0x0000000937197c23 */ /* 0x000fe20008010819 */
[----:B------:R1:W-:Y:S01]  /*4f90*/  @!P1 SYNCS.ARRIVE.TRANS64.RED.A1T0 RZ, [R24+URZ], RZ ;  /* 0x000000ff18ff99a7 */ /* 0x0003e2000810043f */
[----:B------:R-:W-:Y:S01]  /*4fa0*/  MUFU.EX2 R173, R26 ;  /* 0x0000001a00ad7308 */ /* 0x000fe20000000800 */
[----:B0-----:R-:W-:Y:S01]  /*4fb0*/  F2FP.F16.F32.PACK_AB R162, R13, R12 ;  /* 0x0000000c0da2723e */ /* 0x001fe200000000ff */
[----:B------:R-:W-:Y:S01]  /*4fc0*/  FADD.FTZ R12, R12, R11 ;  /* 0x0000000b0c0c7221 */ /* 0x000fe20000010000 */
[----:B------:R-:W-:-:S03]  /*4fd0*/  @!P1 VIADD R3, R3, 0x38860 ;  /* 0x0003886003039836 */ /* 0x000fc60000000000 */
[----:B------:R-:W-:Y:S02]  /*4fe0*/  FADD.FTZ R13, R13, R12 ;  /* 0x0000000c0d0d7221 */ /* 0x000fe40000010000 */
[----:B------:R-:W0:Y:S01]  /*4ff0*/  MUFU.EX2 R176, R27 ;  /* 0x0000001b00b07308 */ /* 0x000e220000000800 */
[----:B------:R-:W-:-:S07]  /*5000*/  @!P1 PRMT R3, RZ, 0x654, R3 ;  /* 0x00000654ff039816 */ /* 0x000fce0000000003 */
[----:B------:R-:W-:Y:S08]  /*5010*/  MUFU.EX2 R175, R30 ;  /* 0x0000001e00af7308 */ /* 0x000ff00000000800 */
[----:B------:R-:W2:Y:S01]  /*5020*/  MUFU.EX2 R178, R31 ;  /* 0x0000001f00b27308 */ /* 0x000ea20000000800 */
[----:B0-----:R-:W-:Y:S01]  /*5030*/  F2FP.F16.F32.PACK_AB R157, R176, R173 ;  /* 0x000000adb09d723e */ /* 0x001fe200000000ff */
[----:B------:R-:W-:-:S06]  /*5040*/  FADD.FTZ R176, R173, R176 ;  /* 0x000000b0adb07221 */ /* 0x000fcc0000010000 */
[----:B------:R-:W-:Y:S08]  /*5050*/  MUFU.EX2 R177, R34 ;  /* 0x0000002200b17308 */ /* 0x000ff00000000800 */
[----:B------:R-:W0:Y:S01]  /*5060*/  MUFU.EX2 R180, R35 ;  /* 0x0000002300b47308 */ /* 0x000e220000000800 */
[----:B--2---:R-:W-:Y:S01]  /*5070*/  F2FP.F16.F32.PACK_AB R159, R178, R175 ;  /* 0x000000afb29f723e */ /* 0x004fe200000000ff */
[----:B------:R-:W-:Y:S01]  /*5080*/  BAR.SYNC.DEFER_BLOCKING 0xf, 0x100 ;  /* 0x03c4000000007b1d */ /* 0x000fe20000010000 */
[----:B------:R-:W-:-:S04]  /*5090*/  FADD.FTZ R175, R175, R176 ;  /* 0x000000b0afaf7221 */ /* 0x000fc80000010000 */
[----:B------:R-:W-:Y:S01]  /*50a0*/  FADD.FTZ R178, R178, R175 ;  /* 0x000000afb2b27221 */ /* 0x000fe20000010000 */
[----:B------:R-:W-:Y:S08]  /*50b0*/  MUFU.EX2 R179, R38 ;  /* 0x0000002600b37308 */ /* 0x000ff00000000800 */
[----:B------:R-:W2:Y:S01]  /*50c0*/  MUFU.EX2 R182, R39 ;  /* 0x0000002700b67308 */ /* 0x000ea20000000800 */
[----:B0-----:R-:W-:Y:S01]  /*50d0*/  F2FP.F16.F32.PACK_AB R161, R180, R177 ;  /* 0x000000b1b4a1723e */ /* 0x001fe200000000ff */
[----:B------:R-:W-:-:S04]  /*50e0*/  FADD.FTZ R177, R177, R178 ;  /* 0x000000b2b1b17221 */ /* 0x000fc80000010000 */
[----:B------:R-:W-:Y:S02]  /*50f0*/  FADD.FTZ R180, R180, R177 ;  /* 0x000000b1b4b47221 */ /* 0x000fe40000010000 */
[----:B------:R-:W0:Y:S01]  /*5100*/  MUFU.EX2 R15, R15 ;  /* 0x0000000f000f7308 */ /* 0x000e220000000800 */
[----:B------:R3:W-:Y:S07]  /*5110*/  STSM.16.M88.4 [R184+0x36400], R156 ;  /* 0x0364009cb8007844 */ /* 0x0007ee0000000200 */
[----:B------:R-:W-:Y:S01]  /*5120*/  MUFU.EX2 R20, R20 ;  /* 0x0000001400147308 */ /* 0x000fe20000000800 */
[----:B--2---:R-:W-:Y:S01]  /*5130*/  F2FP.F16.F32.PACK_AB R163, R182, R179 ;  /* 0x000000b3b6a3723e */ /* 0x004fe200000000ff */
[----:B------:R-:W-:-:S04]  /*5140*/  FADD.FTZ R179, R179, R180 ;  /* 0x000000b4b3b37221 */ /* 0x000fc80000010000 */
[----:B------:R3:W-:Y:S01]  /*5150*/  STSM.16.M88.4 [R185], R160 ;  /* 0x000000a0b9007844 */ /* 0x0007e20000000200 */
[----:B------:R-:W-:Y:S01]  /*5160*/  FADD.FTZ R182, R182, R179 ;  /* 0x000000b3b6b67221 */ /* 0x000fe20000010000 */
[----:B------:R-:W2:Y:S01]  /*5170*/  MUFU.EX2 R21, R21 ;  /* 0x0000001500157308 */ /* 0x000ea20000000800 */
[----:B0-----:R-:W-:Y:S01]  /*5180*/  F2FP.F16.F32.PACK_AB R164, R15, R14 ;  /* 0x0000000e0fa4723e */ /* 0x001fe200000000ff */
[----:B------:R-:W-:-:S04]  /*5190*/  FADD.FTZ R14, R14, R13 ;  /* 0x0000000d0e0e7221 */ /* 0x000fc80000010000 */
[----:B------:R-:W-:Y:S02]  /*51a0*/  FADD.FTZ R15, R15, R14 ;  /* 0x0000000e0f0f7221 */ /* 0x000fe40000010000 */
[----:B------:R-:W-:Y:S08]  /*51b0*/  MUFU.EX2 R181, R42 ;  /* 0x0000002a00b57308 */ /* 0x000ff00000000800 */
[----:B------:R-:W0:Y:S01]  /*51c0*/  MUFU.EX2 R192, R43 ;  /* 0x0000002b00c07308 */ /* 0x000e220000000800 */
[----:B--2---:R-:W-:Y:S01]  /*51d0*/  F2FP.F16.F32.PACK_AB R166, R21, R20 ;  /* 0x0000001415a6723e */ /* 0x004fe200000000ff */
[----:B------:R-:W-:-:S04]  /*51e0*/  FADD.FTZ R20, R20, R15 ;  /* 0x0000000f14147221 */ /* 0x000fc80000010000 */
[----:B------:R-:W-:Y:S02]  /*51f0*/  FADD.FTZ R20, R21, R20 ;  /* 0x0000001415147221 */ /* 0x000fe40000010000 */
[----:B------:R-:W-:Y:S08]  /*5200*/  MUFU.EX2 R183, R46 ;  /* 0x0000002e00b77308 */ /* 0x000ff00000000800 */
        /* <DEDUP_REMOVED lines=8> */
[----:B------:R3:W-:Y:S01]  /*5290*/  STSM.16.M88.4 [R187], R164 ;  /* 0x000000a4bb007844 */ /* 0x0007e20000000200 */
[----:B------:R-:W-:Y:S01]  /*52a0*/  FADD.FTZ R194, R194, R183 ;  /* 0x000000b7c2c27221 */ /* 0x000fe20000010000 */
[----:B------:R-:W-:Y:S08]  /*52b0*/  MUFU.EX2 R155, R155 ;  /* 0x0000009b009b7308 */ /* 0x000ff00000000800 */
[----:B------:R-:W2:Y:S01]  /*52c0*/  MUFU.EX2 R172, R172 ;  /* 0x000000ac00ac7308 */ /* 0x000ea20000000800 */
[----:B0-----:R-:W-:Y:S01]  /*52d0*/  F2FP.F16.F32.PACK_AB R168, R154, R153 ;  /* 0x000000999aa8723e */ /* 0x001fe200000000ff */
[----:B------:R-:W-:-:S04]  /*52e0*/  FADD.FTZ R153, R153, R20 ;  /* 0x0000001499997221 */ /* 0x000fc80000010000 */
[----:B------:R-:W-:Y:S02]  /*52f0*/  FADD.FTZ R154, R154, R153 ;  /* 0x000000999a9a7221 */ /* 0x000fe40000010000 */
[----:B------:R-:W-:Y:S08]  /*5300*/  MUFU.EX2 R193, R50 ;  /* 0x0000003200c17308 */ /* 0x000ff00000000800 */
[----:B------:R-:W0:Y:S01]  /*5310*/  MUFU.EX2 R196, R51 ;  /* 0x0000003300c47308 */ /* 0x000e220000000800 */
[----:B--2---:R-:W-:-:S07]  /*5320*/  F2FP.F16.F32.PACK_AB R170, R172, R155 ;  /* 0x0000009bacaa723e */ /* 0x004fce00000000ff */
[----:B------:R-:W-:Y:S08]  /*5330*/  MUFU.EX2 R195, R54 ;  /* 0x0000003600c37308 */ /* 0x000ff00000000800 */
[----:B------:R-:W2:Y:S01]  /*5340*/  MUFU.EX2 R198, R25 ;  /* 0x0000001900c67308 */ /* 0x000ea20000000800 */
[----:B0-----:R-:W-:Y:S01]  /*5350*/  F2FP.F16.F32.PACK_AB R169, R196, R193 ;  /* 0x000000c1c4a9723e */ /* 0x001fe200000000ff */
[----:B------:R-:W-:-:S04]  /*5360*/  FADD.FTZ R193, R193, R194 ;  /* 0x000000c2c1c17221 */ /* 0x000fc80000010000 */
[----:B------:R-:W-:Y:S01]  /*5370*/  FADD.FTZ R196, R196, R193 ;  /* 0x000000c1c4c47221 */ /* 0x000fe20000010000 */
[----:B--2---:R-:W-:-:S03]  /*5380*/  F2FP.F16.F32.PACK_AB R171, R198, R195 ;  /* 0x000000c3c6ab723e */ /* 0x004fc600000000ff */
[----:B------:R-:W-:Y:S02]  /*5390*/  FADD.FTZ R195, R195, R196 ;  /* 0x000000c4c3c37221 */ /* 0x000fe40000010000 */
[----:B------:R3:W-:Y:S01]  /*53a0*/  STSM.16.M88.4 [R186], R168 ;  /* 0x000000a8ba007844 */ /* 0x0007e20000000200 */
[----:B-1----:R-:W-:Y:S01]  /*53b0*/  WARPGROUP.ARRIVE ;  /* 0x00000000000079c5 */ /* 0x002fe20000000000 */
[----:B------:R-:W-:-:S05]  /*53c0*/  FADD.FTZ R6, R198, R195 ;  /* 0x000000c3c6067221 */ /* 0x000fca0000010000 */
[----:B------:R-:W-:Y:S01]  /*53d0*/  HGMMA.64x256x16.F32 R24, R156, gdesc[UR4].tnspB, RZ, !UPT, gsb0 ;  /* 0x43e000049c187df0 */ /* 0x000fe2000c0008ff */
[----:B------:R-:W-:Y:S01]  /*53e0*/  UIADD3 UR6, UR6, 0x180, URZ ;  /* 0x0000018006067890 */ /* 0x000fe2000fffe03f */
[----:B------:R-:W-:Y:S01]  /*53f0*/  UMOV UR7, 0x40000040 ;  /* 0x4000004000077882 */ /* 0x000fe20000000000 */
[----:B------:R-:W-:Y:S02]  /*5400*/  WARPGROUP.DEPBAR.LE gsb0, 0x0 ;  /* 0x00008000000079c5 */ /* 0x000fe40000010000 */
[----:B------:R-:W-:-:S15]  /*5410*/  WARPGROUP.ARRIVE ;  /* 0x00000000000079c5 */ /* 0x000fde0000000000 */
[----:B------:R-:W-:-:S08]  /*5420*/  NOP ;  /* 0x0000000000007918 */ /* 0x000fd00000000000 */
        /* <DEDUP_REMOVED lines=20> */
[----:B------:R0:W-:Y:S02]  /*5570*/  @!P1 SYNCS.ARRIVE.TRANS64.RED.A1T0 RZ, [R3+URZ], RZ ;  /* 0x000000ff03ff99a7 */ /* 0x0001e4000810043f */
[----:B0-----:R-:W-:-:S04]  /*5580*/  FADD.FTZ R3, R155, R154 ;  /* 0x0000009a9b037221 */ /* 0x001fc80000010000 */
[----:B------:R-:W-:Y:S01]  /*5590*/  FADD.FTZ R3, R172, R3 ;  /* 0x00000003ac037221 */ /* 0x000fe20000010000 */
[----:B---3--:R-:W-:Y:S06]  /*55a0*/  @!P2 BRA `(.L_x_790) ;  /* 0x0000002800a4a947 */ /* 0x008fec0003800000 */
[----:B------:R-:W-:Y:S01]  /*55b0*/  VIADD R7, R174, 0xfffffffe ;  /* 0xfffffffeae077836 */ /* 0x000fe20000000000 */
[----:B------:R-:W-:Y:S01]  /*55c0*/  UMOV UR7, UR36 ;  /* 0x0000002400077c82 */ /* 0x000fe20008000000 */
[----:B------:R-:W-:Y:S02]  /*55d0*/  IMAD.MOV.U32 R11, RZ, RZ, R5 ;  /* 0x000000ffff0b7224 */ /* 0x000fe400078e0005 */
[----:B------:R-:W-:-:S07]  /*55e0*/  IMAD.MOV.U32 R9, RZ, RZ, R4 ;  /* 0x000000ffff097224 */ /* 0x000fce00078e0004 */
.L_x_799:
[----:B------:R-:W-:Y:S01]  /*55f0*/  UIADD3 UR14, UR7, 0x1, URZ ;  /* 0x00000001070e7890 */ /* 0x000fe2000fffe03f */
[C---:B------:R-:W-:Y:S01]  /*5600*/  ISETP.GT.AND P2, PT, R7.reuse, RZ, PT ;  /* 0x000000ff0700720c */ /* 0x040fe20003f44270 */
[----:B------:R-:W-:Y:S02]  /*5610*/  VIADD R7, R7, 0xffffffff ;  /* 0xffffffff07077836 */ /* 0x000fe40000000000 */
[----:B------:R-:W-:-:S04]  /*5620*/  UISETP.NE.AND UP0, UPT, UR14, 0x2, UPT ;  /* 0x000000020e00788c */ /* 0x000fc8000bf05270 */
[----:B------:R-:W-:Y:S02]  /*5630*/  USEL UR14, UR14, URZ, UP0 ;  /* 0x0000003f0e0e7287 */ /* 0x000fe40008000000 */
[----:B------:R-:W-:-:S05]  /*5640*/  USEL UR6, URZ, 0x1, UP0 ;  /* 0x000000013f067887 */ /* 0x000fca0008000000 */
[----:B------:R-:W-:Y:S01]  /*5650*/  UMOV UR36, UR14 ;  /* 0x0000000e00247c82 */ /* 0x000fe20008000000 */
[----:B------:R-:W-:Y:S01]  /*5660*/  LOP3.LUT R2, R2, UR6, RZ, 0x3c, !PT ;  /* 0x0000000602027c12 */ /* 0x000fe2000f8e3cff */
[----:B------:R-:W-:Y:S06]  /*5670*/  @P0 BRA `(.L_x_791) ;  /* 0x0000000000040947 */ /* 0x000fec0003800000 */
[----:B------:R-:W-:Y:S01]  /*5680*/  BPT.TRAP 0x1 ;  /* 0x000000040000795c */ /* 0x000fe20000300000 */
.L_x_791:
[----:B------:R-:W-:Y:S01]  /*5690*/  ULEA UR6, UR36, UR37, 0x3 ;  /* 0x0000002524067291 */ /* 0x000fe2000f8e183f */
[----:B------:R-:W-:-:S08]  /*56a0*/  SHF.L.U32 R4, R2, 0x1f, RZ ;  /* 0x0000001f02047819 */ /* 0x000fd000000006ff */
[----:B------:R0:W1:Y:S01]  /*56b0*/  SYNCS.PHASECHK.TRANS64.TRYWAIT P3, [UR6+0x38830], R4 ;  /* 0x03883004ff0075a7 */ /* 0x0000620008060146 */
[----:B------:R-:W-:Y:S05]  /*56c0*/  @P0 BRA `(.L_x_792) ;  /* 0x0000000000040947 */ /* 0x000fea0003800000 */
[----:B------:R-:W-:Y:S01]  /*56d0*/  BPT.TRAP 0x1 ;  /* 0x000000040000795c */ /* 0x000fe20000300000 */
.L_x_792:
[----:B-1----:R-:W-:Y:S05]  /*56e0*/  @P3 BRA `(.L_x_793) ;  /* 0x0000000000083947 */ /* 0x002fea0003800000 */
[----:B------:R-:W1:Y:S02]  /*56f0*/  SYNCS.PHASECHK.TRANS64.TRYWAIT P3, [UR6+0x38830], R4 ;  /* 0x03883004ff0075a7 */ /* 0x000e640008060146 */
[----:B-1----:R-:W-:Y:S05]  /*5700*/  @!P3 BRA `(.L_x_794) ;  /* 0x000000ac00e4b947 */ /* 0x002fea0003800000 */
.L_x_793:
[----:B------:R-:W-:Y:S01]  /*5710*/  R2UR UR18, R0 ;  /* 0x00000000001272ca */ /* 0x000fe200000e0000 */
[----:B------:R-:W-:Y:S01]  /*5720*/  UIADD3 UR8, UR37, 0x20400, URZ ;  /* 0x0002040025087890 */ /* 0x000fe2000fffe03f */
[----:B------:R-:W-:Y:S01]  /*5730*/  WARPGROUP.ARRIVE ;  /* 0x00000000000079c5 */ /* 0x000fe20000000000 */
[----:B------:R-:W-:Y:S01]  /*5740*/  UMOV UR11, 0x40000040 ;  /* 0x40000040000b7882 */ /* 0x000fe20000000000 */
[----:B------:R-:W-:Y:S01]  /*5750*/  UMOV UR9, 0x40000040 ;  /* 0x4000004000097882 */ /* 0x000fe20000000000 */
[----:B------:R-:W-:-:S04]  /*5760*/  USHF.R.U32.HI UR8, URZ, 0x4, UR8 ;  /* 0x000000043f087899 */ /* 0x000fc80008011608 */
[----:B------:R-:W-:-:S04]  /*5770*/  ULOP3.LUT UR8, UR8, 0x3fff, URZ, 0xc0, !UPT ;  /* 0x00003fff08087892 */ /* 0x000fc8000f8ec03f */
[----:B------:R-:W-:Y:S02]  /*5780*/  ULEA UR18, UR36, UR18, 0x9 ;  /* 0x0000001224127291 */ /* 0x000fe4000f8e483f */
[----:B------:R-:W-:-:S05]  /*5790*/  ULOP3.LUT UR8, UR8, 0x10000, URZ, 0xfc, !UPT ;  /* 0x0001000008087892 */ /* 0x000fca000f8efc3f */
[----:B------:R-:W-:-:S04]  /*57a0*/  UMOV UR10, UR18 ;  /* 0x00000012000a7c82 */ /* 0x000fc80008000000 */
[----:B------:R-:W-:Y:S01]  /*57b0*/  HGMMA.64x64x16.F32 R152, gdesc[UR8], RZ, !UPT, gsb0 ;  /* 0x00e00000089879f0 */ /* 0x000fe2000c0008ff */
[----:B------:R-:W-:Y:S01]  /*57c0*/  UIADD3 UR10, UR18, 0x2, URZ ;  /* 0x00000002120a7890 */ /* 0x000fe2000fffe03f */
[----:B------:R-:W-:Y:S01]  /*57d0*/  UMOV UR8, UR12 ;  /* 0x0000000c00087c82 */ /* 0x000fe20008000000 */
[----:B------:R-:W-:Y:S01]  /*57e0*/  UMOV UR9, UR13 ;  /* 0x0000000d00097c82 */ /* 0x000fe20008000000 */
[----:B------:R-:W-:Y:S01]  /*57f0*/  UMOV UR11, 0x40000040 ;  /* 0x40000040000b7882 */ /* 0x000fe20000000000 */
[----:B------:R-:W-:Y:S02]  /*5800*/  WARPGROUP.DEPBAR.LE gsb0, 0x0 ;  /* 0x00008000000079c5 */ /* 0x000fe40000010000 */
[----:B------:R-:W-:-:S06]  /*5810*/  WARPGROUP.ARRIVE ;  /* 0x00000000000079c5 */ /* 0x000fcc0000000000 */
[----:B------:R-:W-:Y:S01]  /*5820*/  HGMMA.64x64x16.F32 R152, gdesc[UR8], R152, gsb0 ;  /* 0x00e00000089879f0 */ /* 0x000fe20008000898 */
        /* <DEDUP_REMOVED lines=15> */
[----:B------:R-:W-:Y:S05]  /*5920*/  @P0 BRA `(.L_x_795) ;  /* 0x0000000000040947 */ /* 0x000fea0003800000 */
[----:B------:R-:W-:Y:S01]  /*5930*/  BPT.TRAP 0x1 ;  /* 0x000000040000795c */ /* 0x000fe20000300000 */
.L_x_795:
[----:B------:R2:W3:Y:S01]  /*5940*/  SYNCS.PHASECHK.TRANS64.TRYWAIT P3, [UR6+0x38850], R4 ;  /* 0x03885004ff0075a7 */ /* 0x0004e20008060146 */
[----:B------:R-:W-:Y:S05]  /*5950*/  @P0 BRA `(.L_x_796) ;  /* 0x0000000000040947 */ /* 0x000fea0003800000 */
[----:B------:R-:W-:Y:S01]  /*5960*/  BPT.TRAP 0x1 ;  /* 0x000000040000795c */ /* 0x000fe20000300000 */
.L_x_796:
[----:B---3--:R-:W-:Y:S05]  /*5970*/  @P3 BRA `(.L_x_797) ;  /* 0x0000000000083947 */ /* 0x008fea0003800000 */
[----:B------:R-:W3:Y:S02]  /*5980*/  SYNCS.PHASECHK.TRANS64.TRYWAIT P3, [UR6+0x38850], R4 ;  /* 0x03885004ff0075a7 */ /* 0x000ee40008060146 */
[----:B---3--:R-:W-:Y:S05]  /*5990*/  @!P3 BRA `(.L_x_798) ;  /* 0x000000ac0058b947 */ /* 0x008fea0003800000 */
.L_x_797:
[----:B------:R-:W-:Y:S01]  /*59a0*/  UIADD3 UR8, UR37, 0x26400, URZ ;  /* 0x0002640025087890 */ /* 0x000fe2000fffe03f */
[----:B------:R-:W-:Y:S01]  /*59b0*/  WARPGROUP.ARRIVE ;  /* 0x00000000000079c5 */ /* 0x000fe20000000000 */
[----:B------:R-:W-:-:S05]  /*59c0*/  UIADD3 UR11, UR5, 0x4, URZ ;  /* 0x00000004050b7890 */ /* 0x000fca000fffe03f */
[----:B-1----:R-:W1:Y:S01]  /*59d0*/  S2R R5, SR_TID.X ;  /* 0x0000000000057919 */ /* 0x002e620000002100 */
[----:B------:R-:W-:Y:S01]  /*59e0*/  USHF.R.U32.HI UR8, URZ, 0x4, UR8 ;  /* 0x000000043f087899 */ /* 0x000fe20008011608 */
[----:B------:R-:W-:Y:S01]  /*59f0*/  IMAD.U32 R200, RZ, RZ, UR6 ;  /* 0x00000006ffc87e24 */ /* 0x000fe2000f8e00ff */
[----:B------:R-:W-:Y:S02]  /*5a00*/  UIADD3 UR9, UR5, 0x200, URZ ;  /* 0x0000020005097890 */ /* 0x000fe4000fffe03f */
[----:B------:R-:W-:Y:S02]  /*5a10*/  ULOP3.LUT UR18, UR8, 0x3fff, URZ, 0xc0, !UPT ;  /* 0x00003fff08127892 */ /* 0x000fe4000f8ec03f */
[----:B------:R-:W-:Y:S02]  /*5a20*/  UIADD3 UR10, UR5, 0x6, URZ ;  /* 0x00000006050a7890 */ /* 0x000fe4000fffe03f */
[----:B------:R-:W-:Y:S02]  /*5a30*/  ULEA UR8, UR14, UR4, 0xc ;  /* 0x000000040e087291 */ /* 0x000fe4000f8e603f */
[----:B------:R-:W-:Y:S01]  /*5a40*/  ULOP3.LUT UR5, UR18, 0x10000, URZ, 0xfc, !UPT ;  /* 0x0001000012057892 */ /* 0x000fe2000f8efc3f */
[----:B------:R-:W-:Y:S01]  /*5a50*/  UMOV UR27, 0x40000040 ;  /* 0x40000040001b7882 */ /* 0x000fe20000000000 */
[----:B------:R-:W-:Y:S01]  /*5a60*/  UMOV UR25, 0x40000040 ;  /* 0x4000004000197882 */ /* 0x000fe20000000000 */
[----:B------:R-:W-:-:S02]  /*5a70*/  UIADD3 UR18, UR8, 0x800, URZ ;  /* 0x0000080008127890 */ /* 0x000fc4000fffe03f */
[----:B------:R-:W-:Y:S02]  /*5a80*/  UMOV UR26, UR8 ;  /* 0x00000008001a7c82 */ /* 0x000fe40008000000 */
[----:B------:R-:W-:Y:S01]  /*5a90*/  UMOV UR24, UR5 ;  /* 0x0000000500187c82 */ /* 0x000fe20008000000 */
[----:B------:R-:W-:Y:S01]  /*5aa0*/  UIADD3 UR19, UR5, 0x800, URZ ;  /* 0x0000080005137890 */ /* 0x000fe2000fffe03f */
[----:B------:R-:W-:Y:S01]  /*5ab0*/  HGMMA.64x64x16.F32 R152, gdesc[UR24], R152, gsb0 ;  /* 0x00e00000189879f0 */ /* 0x000fe20008000898 */
[----:B------:R-:W-:Y:S02]  /*5ac0*/  UIADD3 UR26, UR8, 0x2, URZ ;  /* 0x00000002081a7890 */ /* 0x000fe4000fffe03f */
[----:B------:R-:W-:Y:S01]  /*5ad0*/  UIADD3 UR24, UR5, 0x2, URZ ;  /* 0x0000000205187890 */ /* 0x000fe2000fffe03f */
[----:B------:R-:W-:Y:S01]  /*5ae0*/  UMOV UR27, 0x40000040 ;  /* 0x40000040001b7882 */ /* 0x000fe20000000000 */
[----:B------:R-:W-:Y:S01]  /*5af0*/  UMOV UR25, 0x40000040 ;  /* 0x4000004000197882 */ /* 0x000fe20000000000 */
[----:B------:R-:W-:Y:S01]  /*5b00*/  ULEA UR6, UR14, UR15, 0xc ;  /* 0x0000000f0e067291 */ /* 0x000fe2000f8e603f */
[----:B-1----:R-:W-:-:S05]  /*5b10*/  SHF.R.U32.HI R5, RZ, 0x7, R5 ;  /* 0x00000007ff057819 */ /* 0x002fca0000011605 */
[----:B0-2---:R-:W0:Y:S01]  /*5b20*/  SHFL.IDX PT, R4, R5, RZ, 0x1f ;  /* 0x00001fff05047589 */ /* 0x005e2200000e0000 */
[----:B------:R-:W-:Y:S02]  /*5b30*/  WARPGROUP.DEPBAR.LE gsb0, 0x0 ;  /* 0x00008000000079c5 */ /* 0x000fe40000010000 */
[----:B------:R-:W-:-:S06]  /*5b40*/  WARPGROUP.ARRIVE ;  /* 0x00000000000079c5 */ /* 0x000fcc0000000000 */
[----:B------:R-:W-:Y:S01]  /*5b50*/  HGMMA.64x64x16.F32 R152, gdesc[UR24], R152, gsb0 ;  /* 0x00e00000189879f0 */ /* 0x000fe20008000898 */
[----:B------:R-:W-:Y:S01]  /*5b60*/  UIADD3 UR26, UR8, 0x4, URZ ;  /* 0x00000004081a7890 */ /* 0x000fe2000fffe03f */
[----:B------:R-:W-:Y:S01]  /*5b70*/  UMOV UR24, UR11 ;  /* 0x0000000b00187c82 */ /* 0x000fe20008000000 */
[----:B------:R-:W-:Y:S01]  /*5b80*/  UMOV UR25, 0x40000040 ;  /* 0x4000004000197882 */ /* 0x000fe20000000000 */
[----:B------:R-:W-:Y:S01]  /*5b90*/  UMOV UR27, 0x40000040 ;  /* 0x40000040001b7882 */ /* 0x000fe20000000000 */
[----:B------:R-:W-:Y:S01]  /*5ba0*/  UMOV UR11, 0x4 ;  /* 0x00000004000b7882 */ /* 0x000fe20000000000 */
[----:B------:R-:W-:Y:S02]  /*5bb0*/  WARPGROUP.DEPBAR.LE gsb0, 0x0 ;  /* 0x00008000000079c5 */ /* 0x000fe40000010000 */
[----:B------:R-:W-:-:S06]  /*5bc0*/  WARPGROUP.ARRIVE ;  /* 0x00000000000079c5 */ /* 0x000fcc0000000000 */
[----:B------:R-:W-:Y:S01]  /*5bd0*/  HGMMA.64x64x16.F32 R152, gdesc[UR24], R152, gsb0 ;  /* 0x00e00000189879f0 */ /* 0x000fe20008000898 */
[----:B------:R-:W-:Y:S01]  /*5be0*/  UIADD3 UR26, UR8, 0x6, URZ ;  /* 0x00000006081a7890 */ /* 0x000fe2000fffe03f */
[----:B------:R-:W-:Y:S01]  /*5bf0*/  UMOV UR24, UR10 ;  /* 0x0000000a00187c82 */ /* 0x000fe20008000000 */
        /* <DEDUP_REMOVED lines=9> */
[----:B0-----:R-:W-:-:S13]  /*5c90*/  R2UR UR9, R4 ;  /* 0x00000000040972ca */ /* 0x001fda00000e0000 */
[----:B------:R-:W-:-:S04]  /*5ca0*/  UISETP.GT.AND UP0, UPT, UR9, 0x7f, UPT ;  /* 0x0000007f0900788c */ /* 0x000fc8000bf04270 */
[----:B------:R-:W-:Y:S02]  /*5cb0*/  USEL UR9, URZ, 0x2, !UP0 ;  /* 0x000000023f097887 */ /* 0x000fe4000c000000 */
[----:B------:R-:W-:Y:S02]  /*5cc0*/  USEL UR10, UR11, 0x2, UP0 ;  /* 0x000000020b0a7887 */ /* 0x000fe40008000000 */
[----:B------:R-:W-:Y:S01]  /*5cd0*/  USEL UR11, UR11, 0x6, !UP0 ;  /* 0x000000060b0b7887 */ /* 0x000fe2000c000000 */
        /* <DEDUP_REMOVED lines=212> */
[----:B------:R-:W-:Y:S02]  /*6a20*/  UIADD3 UR11, UR9, UR10, UR5 ;  /* 0x0000000a090b7290 */ /* 0x000fe4000fffe005 */
[----:B------:R-:W-:-:S03]  /*6a30*/  UIADD3 UR10, UR9, UR10, UR8 ;  /* 0x0000000a090a7290 */ /* 0x000fc6000fffe008 */
[----:B------:R-:W-:Y:S02]  /*6a40*/  UMOV UR9, 0x40000040 ;  /* 0x4000004000097882 */ /* 0x000fe40000000000 */
[----:B------:R-:W-:Y:S01]  /*6a50*/  UMOV UR8, UR11 ;  /* 0x0000000b00087c82 */ /* 0x000fe20008000000 */
[----:B------:R-:W-:Y:S01]  /*6a60*/  UMOV UR11, 0x40000040 ;  /* 0x40000040000b7882 */ /* 0x000fe20000000000 */
[----:B------:R-:W-:Y:S02]  /*6a70*/  WARPGROUP.DEPBAR.LE gsb0, 0x0 ;  /* 0x00008000000079c5 */ /* 0x000fe40000010000 */
[----:B------:R-:W-:-:S06]  /*6a80*/  WARPGROUP.ARRIVE ;  /* 0x00000000000079c5 */ /* 0x000fcc0000000000 */
[----:B------:R-:W-:Y:S03]  /*6a90*/  HGMMA.64x64x16.F32 R152, gdesc[UR24], R152, gsb0 ;  /* 0x00e00000189879f0 */ /* 0x000fe60008000898 */
        /* <DEDUP_REMOVED lines=38> */
[C---:B------:R-:W-:Y:S01]  /*6d00*/  FADD.FTZ R9, -R4.reuse, R9 ;  /* 0x0000000904097221 */ /* 0x040fe20000010100 */
[----:B------:R-:W-:Y:S01]  /*6d10*/  FMNMX.FTZ R5, R171, R10, !PT ;  /* 0x0000000aab057209 */ /* 0x000fe20007810000 */
[----:B------:R-:W-:Y:S02]  /*6d20*/  FMUL.FTZ R192, R4, UR9 ;  /* 0x0000000904c07c20 */ /* 0x000fe40008410000 */
[----:B------:R-:W-:Y:S01]  /*6d30*/  FMUL.FTZ R13, R9, UR9 ;  /* 0x00000009090d7c20 */ /* 0x000fe20008410000 */
[----:B------:R-:W-:Y:S01]  /*6d40*/  FMNMX.FTZ R10, R174, R5, !PT ;  /* 0x00000005ae0a7209 */ /* 0x000fe20007810000 */
[--C-:B------:R-:W-:Y:S01]  /*6d50*/  FFMA.FTZ R9, R152, UR9, -R192.reuse ;  /* 0x0000000998097c23 */ /* 0x100fe200080108c0 */
[--C-:B------:R-:W-:Y:S01]  /*6d60*/  FFMA.FTZ R153, R153, UR9, -R192.reuse ;  /* 0x0000000999997c23 */ /* 0x100fe200080108c0 */
[--C-:B------:R-:W-:Y:S01]  /*6d70*/  FFMA.FTZ R156, R156, UR9, -R192.reuse ;  /* 0x000000099c9c7c23 */ /* 0x100fe200080108c0 */
[----:B------:R-:W-:Y:S01]  /*6d80*/  FMNMX.FTZ R5, R175, R10, !PT ;  /* 0x0000000aaf057209 */ /* 0x000fe20007810000 */
[----:B------:R0:W1:Y:S01]  /*6d90*/  MUFU.EX2 R8, R13 ;  /* 0x0000000d00087308 */ /* 0x0000620000000800 */
        /* <DEDUP_REMOVED lines=8> */
[--C-:B0-----:R-:W-:Y:S01]  /*6e20*/  FFMA.FTZ R13, R157, UR9, -R192.reuse ;  /* 0x000000099d0d7c23 */ /* 0x101fe200080108c0 */
[--C-:B------:R-:W-:Y:S01]  /*6e30*/  FFMA.FTZ R172, R172, UR9, -R192.reuse ;  /* 0x00000009acac7c23 */ /* 0x100fe200080108c0 */
[----:B------:R-:W-:Y:S01]  /*6e40*/  FMNMX.FTZ R14, R182, R5, !PT ;  /* 0x00000005b60e7209 */ /* 0x000fe20007810000 */
[--C-:B------:R-:W-:Y:S01]  /*6e50*/  FFMA.FTZ R173, R173, UR9, -R192.reuse ;  /* 0x00000009adad7c23 */ /* 0x100fe200080108c0 */
[--C-:B------:R-:W-:Y:S01]  /*6e60*/  FFMA.FTZ R176, R176, UR9, -R192.reuse ;  /* 0x00000009b0b07c23 */ /* 0x100fe200080108c0 */
[--C-:B------:R-:W-:Y:S01]  /*6e70*/  FFMA.FTZ R177, R177, UR9, -R192.reuse ;  /* 0x00000009b1b17c23 */ /* 0x100fe200080108c0 */
[----:B------:R-:W-:Y:S01]  /*6e80*/  FMNMX.FTZ R5, R183, R14, !PT ;  /* 0x0000000eb7057209 */ /* 0x000fe20007810000 */
[----:B------:R0:W-:Y:S01]  /*6e90*/  MUFU.EX2 R12, R156 ;  /* 0x0000009c000c7308 */ /* 0x0001e20000000800 */
[--C-:B--2---:R-:W-:Y:S01]  /*6ea0*/  FFMA.FTZ R153, R181, UR9, -R192.reuse ;  /* 0x00000009b5997c23 */ /* 0x104fe200080108c0 */
[--C-:B------:R-:W-:Y:S01]  /*6eb0*/  FFMA.FTZ R14, R160, UR9, -R192.reuse ;  /* 0x00000009a00e7c23 */ /* 0x100fe200080108c0 */
[----:B------:R-:W-:Y:S01]  /*6ec0*/  FFMA.FTZ R180, R180, UR9, -R192 ;  /* 0x00000009b4b47c23 */ /* 0x000fe200080108c0 */
[----:B------:R-:W2:Y:S01]  /*6ed0*/  SHFL.BFLY PT, R152, R5, 0x2, 0x1f ;  /* 0x0c401f0005987f89 */ /* 0x000ea200000e0000 */
[-C--:B-1----:R-:W-:Y:S01]  /*6ee0*/  FMUL.FTZ R24, R24, R8.reuse ;  /* 0x0000000818187220 */ /* 0x082fe20000410000 */
        /* <DEDUP_REMOVED lines=21> */
[----:B------:R-:W-:Y:S01]  /*7040*/  FMUL.FTZ R61, R61, R8 ;  /* 0x000000083d3d7220 */ /* 0x000fe20000410000 */
[----:B--2---:R-:W-:Y:S01]  /*7050*/  FMNMX.FTZ R152, R5, R152, !PT ;  /* 0x0000009805987209 */ /* 0x004fe20007810000 */
[-C--:B------:R-:W-:Y:S01]  /*7060*/  FMUL.FTZ R64, R64, R8.reuse ;  /* 0x0000000840407220 */ /* 0x080fe20000410000 */
[-C--:B------:R-:W-:Y:S01]  /*7070*/  FMUL.FTZ R65, R65, R8.reuse ;  /* 0x0000000841417220 */ /* 0x080fe20000410000 */
[-C--:B------:R-:W-:Y:S01]  /*7080*/  FMUL.FTZ R68, R68, R8.reuse ;  /* 0x0000000844447220 */ /* 0x080fe20000410000 */
[----:B------:R-:W-:Y:S01]  /*7090*/  MUFU.EX2 R15, R15 ;  /* 0x0000000f000f7308 */ /* 0x000fe20000000800 */
[----:B------:R-:W2:Y:S01]  /*70a0*/  SHFL.BFLY PT, R5, R152, 0x1, 0x1f ;  /* 0x0c201f0098057f89 */ /* 0x000ea200000e0000 */
        /* <DEDUP_REMOVED lines=23> */
[----:B--2---:R-:W-:Y:S01]  /*7220*/  FMNMX.FTZ R5, R152, R5, !PT ;  /* 0x0000000598057209 */ /* 0x004fe20007810000 */
[-C--:B------:R-:W-:Y:S01]  /*7230*/  FMUL.FTZ R109, R109, R8.reuse ;  /* 0x000000086d6d7220 */ /* 0x080fe20000410000 */
[-C--:B------:R-:W-:Y:S01]  /*7240*/  FMUL.FTZ R112, R112, R8.reuse ;  /* 0x0000000870707220 */ /* 0x080fe20000410000 */
[-C--:B------:R-:W-:Y:S01]  /*7250*/  FMUL.FTZ R113, R113, R8.reuse ;  /* 0x0000000871717220 */ /* 0x080fe20000410000 */
[-C--:B------:R-:W-:Y:S01]  /*7260*/  FMUL.FTZ R116, R116, R8.reuse ;  /* 0x0000000874747220 */ /* 0x080fe20000410000 */
[C---:B------:R-:W-:Y:S01]  /*7270*/  FADD.FTZ R152, -R5.reuse, R11 ;  /* 0x0000000b05987221 */ /* 0x040fe20000010100 */
[----:B0-----:R-:W-:Y:S01]  /*7280*/  FMUL.FTZ R156, R5, UR9 ;  /* 0x00000009059c7c20 */ /* 0x001fe20008410000 */
[----:B------:R0:W-:Y:S01]  /*7290*/  MUFU.EX2 R11, R153 ;  /* 0x00000099000b7308 */ /* 0x0001e20000000800 */
[----:B------:R-:W-:Y:S01]  /*72a0*/  FMUL.FTZ R117, R117, R8 ;  /* 0x0000000875757220 */ /* 0x000fe20000410000 */
[----:B------:R-:W-:Y:S01]  /*72b0*/  FMUL.FTZ R152, R152, UR9 ;  /* 0x0000000998987c20 */ /* 0x000fe20008410000 */
[----:B------:R-:W-:Y:S01]  /*72c0*/  FFMA.FTZ R192, R154, UR9, -R156 ;  /* 0x000000099ac07c23 */ /* 0x000fe2000801089c */
[----:B------:R-:W-:-:S02]  /*72d0*/  IMAD.U32 R154, RZ, RZ, UR7 ;  /* 0x00000007ff9a7e24 */ /* 0x000fc4000f8e00ff */
[--C-:B------:R-:W-:Y:S01]  /*72e0*/  FFMA.FTZ R193, R155, UR9, -R156.reuse ;  /* 0x000000099bc17c23 */ /* 0x100fe2000801089c */
[--C-:B------:R-:W-:Y:S01]  /*72f0*/  FFMA.FTZ R194, R158, UR9, -R156.reuse ;  /* 0x000000099ec27c23 */ /* 0x100fe2000801089c */
[--C-:B------:R-:W-:Y:S01]  /*7300*/  FFMA.FTZ R195, R159, UR9, -R156.reuse ;  /* 0x000000099fc37c23 */ /* 0x100fe2000801089c */
[----:B------:R2:W3:Y:S01]  /*7310*/  MUFU.EX2 R181, R152 ;  /* 0x0000009800b57308 */ /* 0x0004e20000000800 */
[----:B0-----:R-:W-:Y:S01]  /*7320*/  IADD3 R153, -R23, RZ, RZ ;  /* 0x000000ff17997210 */ /* 0x001fe20007ffe1ff */
[--C-:B------:R-:W-:Y:S01]  /*7330*/  FFMA.FTZ R196, R162, UR9, -R156.reuse ;  /* 0x00000009a2c47c23 */ /* 0x100fe2000801089c */
[--C-:B------:R-:W-:Y:S01]  /*7340*/  FFMA.FTZ R197, R163, UR9, -R156.reuse ;  /* 0x00000009a3c57c23 */ /* 0x100fe2000801089c */
[--C-:B------:R-:W-:Y:S01]  /*7350*/  FFMA.FTZ R198, R166, UR9, -R156.reuse ;  /* 0x00000009a6c67c23 */ /* 0x100fe2000801089c */
[----:B------:R-:W-:Y:S01]  /*7360*/  ISETP.NE.AND P3, PT, R22, R153, PT ;  /* 0x000000991600720c */ /* 0x000fe20003f65270 */
[--C-:B------:R-:W-:Y:S01]  /*7370*/  FFMA.FTZ R199, R167, UR9, -R156.reuse ;  /* 0x00000009a7c77c23 */ /* 0x100fe2000801089c */
[--C-:B------:R-:W-:Y:S01]  /*7380*/  FFMA.FTZ R170, R170, UR9, -R156.reuse ;  /* 0x00000009aaaa7c23 */ /* 0x100fe2000801089c */
[----:B------:R-:W-:Y:S01]  /*7390*/  FFMA.FTZ R171, R171, UR9, -R156 ;  /* 0x00000009abab7c23 */ /* 0x000fe2000801089c */
[----:B--2---:R-:W-:-:S02]  /*73a0*/  @!P1 VIADD R152, R200, 0x38840 ;  /* 0x00038840c8989836 */ /* 0x004fc40000000000 */
[--C-:B------:R-:W-:Y:S01]  /*73b0*/  FFMA.FTZ R174, R174, UR9, -R156.reuse ;  /* 0x00000009aeae7c23 */ /* 0x100fe2000801089c */
[--C-:B------:R-:W-:Y:S01]  /*73c0*/  FFMA.FTZ R175, R175, UR9, -R156.reuse ;  /* 0x00000009afaf7c23 */ /* 0x100fe2000801089c */
[--C-:B------:R-:W-:Y:S01]  /*73d0*/  FFMA.FTZ R178, R178, UR9, -R156.reuse ;  /* 0x00000009b2b27c23 */ /* 0x100fe2000801089c */
[----:B------:R-:W-:Y:S01]  /*73e0*/  FFMA.FTZ R179, R179, UR9, -R156 ;  /* 0x00000009b3b37c23 */ /* 0x000fe2000801089c */
[----:B------:R-:W-:Y:S01]  /*73f0*/  @!P1 PRMT R152, RZ, 0x654, R152 ;  /* 0x00000654ff989816 */ /* 0x000fe20000000098 */
[--C-:B------:R-:W-:Y:S01]  /*7400*/  FFMA.FTZ R182, R182, UR9, -R156.reuse ;  /* 0x00000009b6b67c23 */ /* 0x100fe2000801089c */
[----:B------:R-:W-:Y:S01]  /*7410*/  FFMA.FTZ R156, R183, UR9, -R156 ;  /* 0x00000009b79c7c23 */ /* 0x000fe2000801089c */
[----:B------:R-:W-:Y:S01]  /*7420*/  MUFU.EX2 R192, R192 ;  /* 0x000000c000c07308 */ /* 0x000fe20000000800 */
[----:B------:R-:W-:Y:S01]  /*7430*/  @!P3 IMAD R153, R154, 0x40, R17 ;  /* 0x000000409a99b824 */ /* 0x000fe200078e0211 */
[----:B------:R0:W-:Y:S01]  /*7440*/  @!P1 SYNCS.ARRIVE.TRANS64.RED.A1T0 RZ, [R152+URZ], RZ ;  /* 0x000000ff98ff99a7 */ /* 0x0001e2000810043f */
[----:B-1----:R-:W-:Y:S01]  /*7450*/  F2FP.F16.F32.PACK_AB R154, R13, R12 ;  /* 0x0000000c0d9a723e */ /* 0x002fe200000000ff */
[-C--:B---3--:R-:W-:Y:S01]  /*7460*/  FMUL.FTZ R26, R26, R181.reuse ;  /* 0x000000b51a1a7220 */ /* 0x088fe20000410000 */
[----:B------:R-:W-:Y:S01]  /*7470*/  F2FP.F16.F32.PACK_AB R158, R21, R20 ;  /* 0x00000014159e723e */ /* 0x000fe200000000ff */
[-C--:B------:R-:W-:Y:S01]  /*7480*/  FMUL.FTZ R27, R27, R181.reuse ;  /* 0x000000b51b1b7220 */ /* 0x080fe20000410000 */
[----:B------:R-:W-:Y:S01]  /*7490*/  @!P3 LEA R153, R153, UR37, 0x2 ;  /* 0x000000259999bc11 */ /* 0x000fe2000f8e10ff */
[----:B------:R-:W1:Y:S01]  /*74a0*/  MUFU.EX2 R193, R193 ;  /* 0x000000c100c17308 */ /* 0x000e620000000800 */
[----:B------:R-:W-:Y:S01]  /*74b0*/  FMUL.FTZ R30, R30, R181 ;  /* 0x000000b51e1e7220 */ /* 0x000fe20000410000 */
[----:B0-----:R-:W-:Y:S01]  /*74c0*/  F2FP.F16.F32.PACK_AB R152, R10, R9 ;  /* 0x000000090a98723e */ /* 0x001fe200000000ff */
[-C--:B------:R-:W-:Y:S01]  /*74d0*/  FMUL.FTZ R31, R31, R181.reuse ;  /* 0x000000b51f1f7220 */ /* 0x080fe20000410000 */
[----:B------:R-:W-:Y:S01]  /*74e0*/  @!P3 STS [R153+0x38400], R8 ;  /* 0x038400089900b388 */ /* 0x000fe20000000800 */
[-C--:B------:R-:W-:Y:S01]  /*74f0*/  FMUL.FTZ R34, R34, R181.reuse ;  /* 0x000000b522227220 */ /* 0x080fe20000410000 */
[-C--:B------:R-:W-:Y:S01]  /*7500*/  FMUL.FTZ R35, R35, R181.reuse ;  /* 0x000000b523237220 */ /* 0x080fe20000410000 */
[-C--:B------:R-:W-:Y:S01]  /*7510*/  FMUL.FTZ R38, R38, R181.reuse ;  /* 0x000000b526267220 */ /* 0x080fe20000410000 */
[----:B------:R1:W-:Y:S01]  /*7520*/  @!P3 STS [R153+0x38420], R181 ;  /* 0x038420b59900b388 */ /* 0x0003e20000000800 */
        /* <DEDUP_REMOVED lines=8> */
[----:B------:R-:W0:Y:S01]  /*75b0*/  MUFU.EX2 R195, R195 ;  /* 0x000000c300c37308 */ /* 0x000e220000000800 */
[----:B-1----:R-:W-:Y:S01]  /*75c0*/  F2FP.F16.F32.PACK_AB R153, R193, R192 ;  /* 0x000000c0c199723e */ /* 0x002fe200000000ff */
        /* <DEDUP_REMOVED lines=15> */
[----:B0-----:R-:W-:Y:S01]  /*76c0*/  F2FP.F16.F32.PACK_AB R155, R195, R194 ;  /* 0x000000c2c39b723e */ /* 0x001fe200000000ff */
        /* <DEDUP_REMOVED lines=27> */
[----:B------:R-:W-:Y:S01]  /*7880*/  FMUL.FTZ R121, R121, R8 ;  /* 0x0000000879797220 */ /* 0x000fe20000410000 */
[-C--:B------:R-:W-:Y:S01]  /*7890*/  FMUL.FTZ R122, R122, R181.reuse ;  /* 0x000000b57a7a7220 */ /* 0x080fe20000410000 */
[-C--:B------:R-:W-:Y:S01]  /*78a0*/  FMUL.FTZ R123, R123, R181.reuse ;  /* 0x000000b57b7b7220 */ /* 0x080fe20000410000 */
[----:B------:R-:W-:Y:S01]  /*78b0*/  MUFU.EX2 R172, R172 ;  /* 0x000000ac00ac7308 */ /* 0x000fe20000000800 */
[----:B0-----:R-:W-:Y:S01]  /*78c0*/  F2FP.F16.F32.PACK_AB R159, R199, R198 ;  /* 0x000000c6c79f723e */ /* 0x001fe200000000ff */
[-C--:B------:R-:W-:Y:S01]  /*78d0*/  FMUL.FTZ R124, R124, R8.reuse ;  /* 0x000000087c7c7220 */ /* 0x080fe20000410000 */
[-C--:B------:R-:W-:Y:S01]  /*78e0*/  FMUL.FTZ R125, R125, R8.reuse ;  /* 0x000000087d7d7220 */ /* 0x080fe20000410000 */
[-C--:B------:R-:W-:Y:S01]  /*78f0*/  FMUL.FTZ R126, R126, R181.reuse ;  /* 0x000000b57e7e7220 */ /* 0x080fe20000410000 */
[-C--:B------:R-:W-:Y:S01]  /*7900*/  FMUL.FTZ R127, R127, R181.reuse ;  /* 0x000000b57f7f7220 */ /* 0x080fe20000410000 */
[-C--:B------:R-:W-:Y:S01]  /*7910*/  FMUL.FTZ R128, R128, R8.reuse ;  /* 0x0000000880807220 */ /* 0x080fe20000410000 */
[----:B------:R-:W-:Y:S01]  /*7920*/  FMUL.FTZ R129, R129, R8 ;  /* 0x0000000881817220 */ /* 0x000fe20000410000 */
        /* <DEDUP_REMOVED lines=15> */
[-C--:B------:R-:W-:Y:S01]  /*7a20*/  FMUL.FTZ R142, R142, R181.reuse ;  /* 0x000000b58e8e7220 */ /* 0x080fe20000410000 */
[----:B------:R-:W1:Y:S01]  /*7a30*/  MUFU.EX2 R171, R171 ;  /* 0x000000ab00ab7308 */ /* 0x000e620000000800 */
[----:B0-----:R-:W-:Y:S01]  /*7a40*/  F2FP.F16.F32.PACK_AB R162, R173, R172 ;  /* 0x000000acada2723e */ /* 0x001fe200000000ff */
[-C--:B------:R-:W-:Y:S01]  /*7a50*/  FMUL.FTZ R143, R143, R181.reuse ;  /* 0x000000b58f8f7220 */ /* 0x080fe20000410000 */
[-C--:B------:R-:W-:Y:S01]  /*7a60*/  FMUL.FTZ R144, R144, R8.reuse ;  /* 0x0000000890907220 */ /* 0x080fe20000410000 */
[-C--:B------:R-:W-:Y:S01]  /*7a70*/  FMUL.FTZ R145, R145, R8.reuse ;  /* 0x0000000891917220 */ /* 0x080fe20000410000 */
[-C--:B------:R-:W-:Y:S01]  /*7a80*/  FMUL.FTZ R146, R146, R181.reuse ;  /* 0x000000b592927220 */ /* 0x080fe20000410000 */
[-C--:B------:R-:W-:Y:S01]  /*7a90*/  FMUL.FTZ R147, R147, R181.reuse ;  /* 0x000000b593937220 */ /* 0x080fe20000410000 */
[-C--:B------:R-:W-:Y:S01]  /*7aa0*/  FMUL.FTZ R148, R148, R8.reuse ;  /* 0x0000000894947220 */ /* 0x080fe20000410000 */
[----:B------:R-:W-:Y:S01]  /*7ab0*/  MUFU.EX2 R174, R174 ;  /* 0x000000ae00ae7308 */ /* 0x000fe20000000800 */
[----:B------:R-:W-:Y:S01]  /*7ac0*/  FMUL.FTZ R149, R149, R8 ;  /* 0x0000000895957220 */ /* 0x000fe20000410000 */
[-C--:B------:R-:W-:Y:S01]  /*7ad0*/  FMUL.FTZ R150, R150, R181.reuse ;  /* 0x000000b596967220 */ /* 0x080fe20000410000 */
[----:B------:R-:W-:Y:S01]  /*7ae0*/  FMUL.FTZ R151, R151, R181 ;  /* 0x000000b597977220 */ /* 0x000fe20000410000 */
[----:B------:R0:W-:Y:S01]  /*7af0*/  STSM.16.M88.4 [R184+0x36400], R152 ;  /* 0x03640098b8007844 */ /* 0x0001e20000000200 */
[----:B------:R-:W-:Y:S01]  /*7b00*/  UMOV UR7, 0x40000040 ;  /* 0x4000004000077882 */ /* 0x000fe20000000000 */
[----:B------:R-:W-:Y:S01]  /*7b10*/  FFMA.FTZ R3, R8, R3, R9 ;  /* 0x0000000308037223 */ /* 0x000fe20000010009 */
[----:B------:R-:W-:Y:S01]  /*7b20*/  FFMA.FTZ R6, R181, R6, R192 ;  /* 0x00000006b5067223 */ /* 0x000fe200000100c0 */
[----:B------:R-:W2:Y:S01]  /*7b30*/  MUFU.EX2 R175, R175 ;  /* 0x000000af00af7308 */ /* 0x000ea20000000800 */
[----:B-1----:R-:W-:Y:S01]  /*7b40*/  F2FP.F16.F32.PACK_AB R161, R171, R170 ;  /* 0x000000aaaba1723e */ /* 0x002fe200000000ff */
[----:B------:R-:W-:Y:S01]  /*7b50*/  FADD.FTZ R3, R10, R3 ;  /* 0x000000030a037221 */ /* 0x000fe20000010000 */
[----:B------:R-:W-:Y:S01]  /*7b60*/  FADD.FTZ R193, R193, R6 ;  /* 0x00000006c1c17221 */ /* 0x000fe20000010000 */
[----:B------:R-:W-:-:S02]  /*7b70*/  IMAD.MOV.U32 R9, RZ, RZ, R4 ;  /* 0x000000ffff097224 */ /* 0x000fc400078e0004 */
[----:B------:R-:W-:Y:S01]  /*7b80*/  FADD.FTZ R12, R12, R3 ;  /* 0x000000030c0c7221 */ /* 0x000fe20000010000 */
[----:B------:R-:W-:Y:S01]  /*7b90*/  FADD.FTZ R194, R194, R193 ;  /* 0x000000c1c2c27221 */ /* 0x000fe20000010000 */
[----:B------:R-:W-:Y:S01]  /*7ba0*/  MUFU.EX2 R176, R176 ;  /* 0x000000b000b07308 */ /* 0x000fe20000000800 */
[----:B------:R-:W-:Y:S02]  /*7bb0*/  @!P1 VIADD R3, R200, 0x38860 ;  /* 0x00038860c8039836 */ /* 0x000fe40000000000 */
[----:B------:R-:W-:Y:S01]  /*7bc0*/  FADD.FTZ R13, R13, R12 ;  /* 0x0000000c0d0d7221 */ /* 0x000fe20000010000 */
[----:B------:R-:W-:Y:S02]  /*7bd0*/  FADD.FTZ R195, R195, R194 ;  /* 0x000000c2c3c37221 */ /* 0x000fe40000010000 */
[----:B------:R-:W-:Y:S02]  /*7be0*/  @!P1 PRMT R3, RZ, 0x654, R3 ;  /* 0x00000654ff039816 */ /* 0x000fe40000000003 */
[----:B------:R-:W-:Y:S01]  /*7bf0*/  FADD.FTZ R196, R196, R195 ;  /* 0x000000c3c4c47221 */ /* 0x000fe20000010000 */
[----:B------:R-:W1:Y:S01]  /*7c00*/  MUFU.EX2 R177, R177 ;  /* 0x000000b100b17308 */ /* 0x000e620000000800 */
[----:B--2---:R-:W-:-:S02]  /*7c10*/  F2FP.F16.F32.PACK_AB R163, R175, R174 ;  /* 0x000000aeafa3723e */ /* 0x004fc400000000ff */
[----:B------:R-:W-:-:S04]  /*7c20*/  FADD.FTZ R197, R197, R196 ;  /* 0x000000c4c5c57221 */ /* 0x000fc80000010000 */
[----:B------:R-:W-:Y:S01]  /*7c30*/  FADD.FTZ R198, R198, R197 ;  /* 0x000000c5c6c67221 */ /* 0x000fe20000010000 */
[----:B------:R-:W2:Y:S03]  /*7c40*/  MUFU.EX2 R180, R180 ;  /* 0x000000b400b47308 */ /* 0x000ea60000000800 */
[----:B------:R-:W-:-:S04]  /*7c50*/  FADD.FTZ R199, R199, R198 ;  /* 0x000000c6c7c77221 */ /* 0x000fc80000010000 */
[----:B------:R-:W-:Y:S01]  /*7c60*/  FADD.FTZ R170, R170, R199 ;  /* 0x000000c7aaaa7221 */ /* 0x000fe20000010000 */
[----:B------:R-:W-:Y:S01]  /*7c70*/  MUFU.EX2 R178, R178 ;  /* 0x000000b200b27308 */ /* 0x000fe20000000800 */
[----:B-1----:R-:W-:Y:S02]  /*7c80*/  F2FP.F16.F32.PACK_AB R164, R177, R176 ;  /* 0x000000b0b1a4723e */ /* 0x002fe400000000ff */
[----:B------:R-:W-:-:S04]  /*7c90*/  FADD.FTZ R171, R171, R170 ;  /* 0x000000aaabab7221 */ /* 0x000fc80000010000 */
[----:B------:R-:W-:Y:S01]  /*7ca0*/  FADD.FTZ R174, R174, R171 ;  /* 0x000000abaeae7221 */ /* 0x000fe20000010000 */
[----:B------:R-:W1:Y:S01]  /*7cb0*/  MUFU.EX2 R179, R179 ;  /* 0x000000b300b37308 */ /* 0x000e620000000800 */
[----:B--2---:R-:W-:Y:S02]  /*7cc0*/  F2FP.F16.F32.PACK_AB R166, R11, R180 ;  /* 0x000000b40ba6723e */ /* 0x004fe400000000ff */
[----:B------:R-:W-:-:S05]  /*7cd0*/  FADD.FTZ R175, R175, R174 ;  /* 0x000000aeafaf7221 */ /* 0x000fca0000010000 */
[----:B------:R-:W2:Y:S08]  /*7ce0*/  MUFU.EX2 R182, R182 ;  /* 0x000000b600b67308 */ /* 0x000eb00000000800 */
[----:B------:R3:W4:Y:S01]  /*7cf0*/  MUFU.EX2 R183, R156 ;  /* 0x0000009c00b77308 */ /* 0x0007220000000800 */
[----:B-1----:R-:W-:Y:S01]  /*7d00*/  F2FP.F16.F32.PACK_AB R165, R179, R178 ;  /* 0x000000b2b3a5723e */ /* 0x002fe200000000ff */
[----:B------:R-:W-:-:S04]  /*7d10*/  FADD.FTZ R178, R178, R175 ;  /* 0x000000afb2b27221 */ /* 0x000fc80000010000 */
[----:B------:R-:W-:Y:S01]  /*7d20*/  FADD.FTZ R179, R179, R178 ;  /* 0x000000b2b3b37221 */ /* 0x000fe20000010000 */
[C---:B---3--:R-:W-:Y:S01]  /*7d30*/  F2FP.F16.F32.PACK_AB R156, R15.reuse, R14 ;  /* 0x0000000e0f9c723e */ /* 0x048fe200000000ff */
[----:B------:R-:W-:Y:S02]  /*7d40*/  FADD.FTZ R14, R14, R13 ;  /* 0x0000000d0e0e7221 */ /* 0x000fe40000010000 */
[----:B--2---:R-:W-:Y:S02]  /*7d50*/  FADD.FTZ R6, R182, R179 ;  /* 0x000000b3b6067221 */ /* 0x004fe40000010000 */
[----:B------:R0:W-:Y:S01]  /*7d60*/  STSM.16.M88.4 [R185], R156 ;  /* 0x0000009cb9007844 */ /* 0x0001e20000000200 */
[----:B------:R-:W-:Y:S01]  /*7d70*/  FADD.FTZ R15, R15, R14 ;  /* 0x0000000e0f0f7221 */ /* 0x000fe20000010000 */
[C---:B----4-:R-:W-:Y:S02]  /*7d80*/  F2FP.F16.F32.PACK_AB R167, R183.reuse, R182 ;  /* 0x000000b6b7a7723e */ /* 0x050fe400000000ff */
[----:B------:R0:W-:Y:S01]  /*7d90*/  STSM.16.M88.4 [R187], R160 ;  /* 0x000000a0bb007844 */ /* 0x0001e20000000200 */
[----:B------:R-:W-:Y:S01]  /*7da0*/  FADD.FTZ R20, R20, R15 ;  /* 0x0000000f14147221 */ /* 0x000fe20000010000 */
[----:B------:R-:W-:-:S02]  /*7db0*/  FADD.FTZ R6, R183, R6 ;  /* 0x00000006b7067221 */ /* 0x000fc40000010000 */
[----:B------:R0:W-:Y:S01]  /*7dc0*/  STSM.16.M88.4 [R186], R164 ;  /* 0x000000a4ba007844 */ /* 0x0001e20000000200 */
[----:B------:R-:W-:Y:S01]  /*7dd0*/  WARPGROUP.ARRIVE ;  /* 0x00000000000079c5 */ /* 0x000fe20000000000 */
[----:B------:R-:W-:-:S04]  /*7de0*/  FADD.FTZ R21, R21, R20 ;  /* 0x0000001415157221 */ /* 0x000fc80000010000 */
[----:B------:R-:W-:Y:S01]  /*7df0*/  FADD.FTZ R168, R168, R21 ;  /* 0x00000015a8a87221 */ /* 0x000fe20000010000 */
[----:B------:R-:W-:Y:S01]  /*7e00*/  HGMMA.64x256x16.F32 R24, R152, gdesc[UR4].tnspB, R24, gsb0 ;  /* 0x43e0000498187df0 */ /* 0x000fe20008000818 */
[----:B------:R-:W-:Y:S01]  /*7e10*/  UIADD3 UR6, UR6, 0x180, URZ ;  /* 0x0000018006067890 */ /* 0x000fe2000fffe03f */
[----:B------:R-:W-:Y:S01]  /*7e20*/  UMOV UR7, 0x40000040 ;  /* 0x4000004000077882 */ /* 0x000fe20000000000 */
[----:B------:R-:W-:-:S04]  /*7e30*/  FADD.FTZ R169, R169, R168 ;  /* 0x000000a8a9a97221 */ /* 0x000fc80000010000 */
[----:B------:R-:W-:-:S04]  /*7e40*/  FADD.FTZ R172, R172, R169 ;  /* 0x000000a9acac7221 */ /* 0x000fc80000010000 */
[----:B------:R-:W-:-:S04]  /*7e50*/  FADD.FTZ R173, R173, R172 ;  /* 0x000000acadad7221 */ /* 0x000fc80000010000 */
[----:B------:R-:W-:-:S04]  /*7e60*/  FADD.FTZ R176, R176, R173 ;  /* 0x000000adb0b07221 */ /* 0x000fc80000010000 */
[----:B------:R-:W-:-:S04]  /*7e70*/  FADD.FTZ R177, R177, R176 ;  /* 0x000000b0b1b17221 */ /* 0x000fc80000010000 */
[----:B------:R-:W-:Y:S01]  /*7e80*/  FADD.FTZ R180, R180, R177 ;  /* 0x000000b1b4b47221 */ /* 0x000fe20000010000 */
[----:B------:R-:W-:Y:S02]  /*7e90*/  WARPGROUP.DEPBAR.LE gsb0, 0x0 ;  /* 0x00008000000079c5 */ /* 0x000fe40000010000 */
[----:B------:R-:W-:-:S06]  /*7ea0*/  WARPGROUP.ARRIVE ;  /* 0x00000000000079c5 */ /* 0x000fcc0000000000 */
        /* <DEDUP_REMOVED lines=10> */
[----:B------:R-:W-:Y:S01]  /*7f50*/  HGMMA.64x256x16.F32 R24, R164, gdesc[UR4].tnspB, R24, gsb0 ;  /* 0x43e00004a4187df0 */ /* 0x000fe20008000818 */
[----:B------:R-:W-:Y:S02]  /*7f60*/  UMOV UR7, UR36 ;  /* 0x0000002400077c82 */ /* 0x000fe40008000000 */
        /* <DEDUP_REMOVED lines=10> */
[----:B-1----:R-:W-:Y:S01]  /*8010*/  FADD.FTZ R3, R11, R180 ;  /* 0x000000b40b037221 */ /* 0x002fe20000010000 */
[----:B------:R-:W-:Y:S01]  /*8020*/  MOV R11, R5 ;  /* 0x00000005000b7202 */ /* 0x000fe20000000f00 */
[----:B0-----:R-:W-:Y:S06]  /*8030*/  @P2 BRA `(.L_x_799) ;  /* 0xffffffd4006c2947 */ /* 0x001fec000383ffff */
.L_x_790:
[----:B------:R-:W0:Y:S01]  /*8040*/  SHFL.BFLY PT, R0, R3, 0x2, 0x1f ;  /* 0x0c401f0003007f89 */ /* 0x000e2200000e0000 */
[----:B------:R-:W-:Y:S01]  /*8050*/  IMAD.U32 R11, RZ, RZ, UR9 ;  /* 0x00000009ff0b7e24 */ /* 0x000fe2000f8e00ff */
[----:B------:R-:W-:Y:S02]  /*8060*/  UIADD3 UR41, UR41, 0x1, URZ ;  /* 0x0000000129297890 */ /* 0x000fe4000fffe03f */
[----:B------:R-:W1:Y:S01]  /*8070*/  SHFL.BFLY PT, R9, R6, 0x2, 0x1f ;  /* 0x0c401f0006097f89 */ /* 0x000e6200000e0000 */
[----:B------:R-:W-:Y:S08]  /*8080*/  BAR.ARV 0x8, 0xa0 ;  /* 0x0202800000007b1d */ /* 0x000ff00000002000 */
[----:B------:R-:W-:Y:S01]  /*8090*/  BAR.SYNC.DEFER_BLOCKING 0xf, 0x100 ;  /* 0x03c4000000007b1d */ /* 0x000fe20000010000 */
[----:B0-----:R-:W-:Y:S01]  /*80a0*/  FADD.FTZ R0, R0, R3 ;  /* 0x0000000300007221 */ /* 0x001fe20000010000 */
[----:B------:R-:W-:-:S02]  /*80b0*/  IMAD.MOV.U32 R3, RZ, RZ, -0x800000 ;  /* 0xff800000ff037424 */ /* 0x000fc400078e00ff */
[----:B-1----:R-:W-:Y:S02]  /*80c0*/  FADD.FTZ R9, R9, R6 ;  /* 0x0000000609097221 */ /* 0x002fe40000010000 */
[----:B------:R-:W0:Y:S04]  /*80d0*/  SHFL.BFLY PT, R7, R0, 0x1, 0x1f ;  /* 0x0c201f0000077f89 */ /* 0x000e2800000e0000 */
[----:B------:R-:W1:Y:S01]  /*80e0*/  SHFL.BFLY PT, R8, R9, 0x1, 0x1f ;  /* 0x0c201f0009087f89 */ /* 0x000e6200000e0000 */
[----:B0-----:R-:W-:Y:S01]  /*80f0*/  FADD.FTZ R21, R0, R7 ;  /* 0x0000000700157221 */ /* 0x001fe20000010000 */
[----:B------:R-:W-:Y:S02]  /*8100*/  IMAD.MOV R7, RZ, RZ, -R23 ;  /* 0x000000ffff077224 */ /* 0x000fe400078e0a17 */
[----:B-1----:R-:W-:-:S02]  /*8110*/  FADD.FTZ R15, R9, R8 ;  /* 0x00000008090f7221 */ /* 0x002fc40000010000 */
[----:B------:R-:W-:Y:S01]  /*8120*/  FSETP.NE.FTZ.AND P1, PT, R21, RZ, PT ;  /* 0x000000ff1500720b */ /* 0x000fe20003f35000 */
[----:B------:R-:W-:Y:S01]  /*8130*/  IMAD.U32 R8, RZ, RZ, UR36 ;  /* 0x00000024ff087e24 */ /* 0x000fe2000f8e00ff */
[----:B------:R-:W-:Y:S02]  /*8140*/  ISETP.NE.AND P0, PT, R22, R7, PT ;  /* 0x000000071600720c */ /* 0x000fe40003f05270 */
[----:B------:R-:W-:Y:S02]  /*8150*/  CS2R R6, SRZ ;  /* 0x0000000000067805 */ /* 0x000fe4000001ff00 */
[----:B------:R-:W-:Y:S01]  /*8160*/  FSETP.NE.FTZ.AND P2, PT, R15, RZ, PT ;  /* 0x000000ff0f00720b */ /* 0x000fe20003f55000 */
[----:B------:R-:W-:-:S04]  /*8170*/  UIADD3 UR36, UR36, 0x1, URZ ;  /* 0x0000000124247890 */ /* 0x000fc8000fffe03f */
[----:B------:R-:W-:Y:S02]  /*8180*/  UISETP.NE.AND UP0, UPT, UR36, 0x2, UPT ;  /* 0x000000022400788c */ /* 0x000fe4000bf05270 */
[----:B------:R-:W0:Y:S02]  /*8190*/  @P1 MUFU.RCP R7, R21 ;  /* 0x0000001500071308 */ /* 0x000e240000001000 */
[----:B------:R-:W-:Y:S01]  /*81a0*/  USEL UR4, URZ, 0x1, UP0 ;  /* 0x000000013f047887 */ /* 0x000fe20008000000 */
[----:B------:R-:W-:Y:S01]  /*81b0*/  @!P0 IMAD R0, R8, 0x40, R17 ;  /* 0x0000004008008824 */ /* 0x000fe200078e0211 */
[----:B------:R-:W-:-:S04]  /*81c0*/  USEL UR36, UR36, URZ, UP0 ;  /* 0x0000003f24247287 */ /* 0x000fc80008000000 */
[----:B------:R-:W-:Y:S01]  /*81d0*/  @!P0 LEA R9, R0, UR37, 0x2 ;  /* 0x0000002500098c11 */ /* 0x000fe2000f8e10ff */
[----:B------:R-:W1:Y:S01]  /*81e0*/  @P2 MUFU.RCP R6, R15 ;  /* 0x0000000f00062308 */ /* 0x000e620000001000 */
[----:B------:R-:W-:Y:S02]  /*81f0*/  MOV R0, 0xff800000 ;  /* 0xff80000000007802 */ /* 0x000fe40000000f00 */
[----:B------:R-:W-:-:S05]  /*8200*/  LOP3.LUT R2, R2, UR4, RZ, 0x3c, !PT ;  /* 0x0000000402027c12 */ /* 0x000fca000f8e3cff */
[----:B------:R-:W2:Y:S01]  /*8210*/  @P1 MUFU.LG2 R21, R21 ;  /* 0x0000001500151308 */ /* 0x000ea20000000c00 */
[-C--:B0-----:R-:W-:Y:S01]  /*8220*/  FMUL.FTZ R8, R25, R7.reuse ;  /* 0x0000000719087220 */ /* 0x081fe20000410000 */
[----:B------:R0:W-:Y:S01]  /*8230*/  @!P0 STS [R9+0x38400], R7 ;  /* 0x0384000709008388 */ /* 0x0001e20000000800 */
[-C--:B------:R-:W-:Y:S01]  /*8240*/  FMUL.FTZ R10, R29, R7.reuse ;  /* 0x000000071d0a7220 */ /* 0x080fe20000410000 */
[----:B------:R-:W-:Y:S02]  /*8250*/  IMAD.U32 R29, RZ, RZ, UR9 ;  /* 0x00000009ff1d7e24 */ /* 0x000fe4000f8e00ff */
[-C--:B------:R-:W-:Y:S01]  /*8260*/  FMUL.FTZ R169, R24, R7.reuse ;  /* 0x0000000718a97220 */ /* 0x080fe20000410000 */
[-C--:B------:R-:W-:Y:S01]  /*8270*/  FMUL.FTZ R20, R28, R7.reuse ;  /* 0x000000071c147220 */ /* 0x080fe20000410000 */
[-C--:B------:R-:W-:Y:S01]  /*8280*/  FMUL.FTZ R165, R32, R7.reuse ;  /* 0x0000000720a57220 */ /* 0x080fe20000410000 */
        /* <DEDUP_REMOVED lines=61> */
[----:B0-----:R-:W-:Y:S01]  /*8660*/  @P1 FMUL.FTZ R7, R11, 0.69314718246459960938 ;  /* 0x3f3172180b071820 */ /* 0x001fe20000410000 */
[----:B------:R-:W-:Y:S01]  /*8670*/  @P2 FMUL.FTZ R29, R29, 0.69314718246459960938 ;  /* 0x3f3172181d1d2820 */ /* 0x000fe20000410000 */
[----:B--2---:R-:W-:Y:S01]  /*8680*/  @P1 FMUL.FTZ R24, R21, 0.69314718246459960938 ;  /* 0x3f31721815181820 */ /* 0x004fe20000410000 */
[----:B---3--:R-:W-:Y:S01]  /*8690*/  @P2 FMUL.FTZ R28, R25, 0.69314718246459960938 ;  /* 0x3f317218191c2820 */ /* 0x008fe20000410000 */
[-C--:B-1----:R-:W-:Y:S01]  /*86a0*/  FMUL.FTZ R9, R26, R6.reuse ;  /* 0x000000061a097220 */ /* 0x082fe20000410000 */
[-C--:B------:R-:W-:Y:S01]  /*86b0*/  FMUL.FTZ R11, R30, R6.reuse ;  /* 0x000000061e0b7220 */ /* 0x080fe20000410000 */
[-C--:B------:R-:W-:Y:S01]  /*86c0*/  FMUL.FTZ R13, R42, R6.reuse ;  /* 0x000000062a0d7220 */ /* 0x080fe20000410000 */
[-C--:B------:R-:W-:Y:S01]  /*86d0*/  FMUL.FTZ R15, R46, R6.reuse ;  /* 0x000000062e0f7220 */ /* 0x080fe20000410000 */
[----:B------:R-:W-:Y:S01]  /*86e0*/  PLOP3.LUT P0, PT, PT, PT, PT, 0x8, 0x0 ;  /* 0x000000000000781c */ /* 0x000fe20003f0e170 */
        /* <DEDUP_REMOVED lines=63> */
.L_x_776:
        /* <DEDUP_REMOVED lines=15> */
[----:B------:R-:W-:Y:S01]  /*8bd0*/  F2FP.F16.F32.PACK_AB R10, R10, R20 ;  /* 0x000000140a0a723e */ /* 0x000fe200000000ff */
[----:B------:R-:W-:Y:S01]  /*8be0*/  ULDC.64 UR10, c[0x0][0x208] ;  /* 0x00008200000a7ab9 */ /* 0x000fe20000000a00 */
[----:B------:R-:W-:-:S02]  /*8bf0*/  F2FP.F16.F32.PACK_AB R11, R31, R11 ;  /* 0x0000000b1f0b723e */ /* 0x000fc400000000ff */
[----:B------:R-:W-:Y:S02]  /*8c00*/  F2FP.F16.F32.PACK_AB R48, R49, R48 ;  /* 0x000000303130723e */ /* 0x000fe400000000ff */
[----:B------:R-:W-:Y:S02]  /*8c10*/  F2FP.F16.F32.PACK_AB R13, R43, R13 ;  /* 0x0000000d2b0d723e */ /* 0x000fe400000000ff */
[----:B------:R-:W-:Y:S02]  /*8c20*/  F2FP.F16.F32.PACK_AB R15, R47, R15 ;  /* 0x0000000f2f0f723e */ /* 0x000fe400000000ff */
[----:B------:R-:W-:Y:S02]  /*8c30*/  F2FP.F16.F32.PACK_AB R49, R51, R50 ;  /* 0x000000323331723e */ /* 0x000fe400000000ff */
[----:B------:R-:W-:Y:S02]  /*8c40*/  F2FP.F16.F32.PACK_AB R56, R57, R56 ;  /* 0x000000383938723e */ /* 0x000fe400000000ff */
[----:B------:R-:W-:-:S02]  /*8c50*/  F2FP.F16.F32.PACK_AB R50, R53, R52 ;  /* 0x000000343532723e */ /* 0x000fc400000000ff */
        /* <DEDUP_REMOVED lines=12> */
[----:B------:R-:W-:Y:S01]  /*8d20*/  UISETP.NE.U32.AND UP0, UPT, UR6, URZ, UPT ;  /* 0x0000003f0600728c */ /* 0x000fe2000bf05070 */
[----:B------:R-:W-:Y:S01]  /*8d30*/  F2FP.F16.F32.PACK_AB R72, R73, R72 ;  /* 0x000000484948723e */ /* 0x000fe200000000ff */
[----:B------:R-:W-:Y:S01]  /*8d40*/  UIADD3 UR4, UP1, UR8, UR6, URZ ;  /* 0x0000000608047290 */ /* 0x000fe2000ff3e03f */
[C---:B------:R-:W-:Y:S01]  /*8d50*/  IADD3 R177, P1, R126.reuse, 0x20, RZ ;  /* 0x000000207eb17810 */ /* 0x040fe20007f3e0ff */
[----:B------:R-:W-:Y:S01]  /*8d60*/  UISETP.NE.AND.EX UP0, UPT, UR7, URZ, UPT, UP0 ;  /* 0x0000003f0700728c */ /* 0x000fe2000bf05300 */
[C---:B------:R-:W-:Y:S01]  /*8d70*/  LOP3.LUT R21, R126.reuse, 0x380, RZ, 0xc0, !PT ;  /* 0x000003807e157812 */ /* 0x040fe200078ec0ff */
[----:B------:R-:W-:Y:S01]  /*8d80*/  UIADD3.X UR6, UR9, UR7, URZ, UP1, !UPT ;  /* 0x0000000709067290 */ /* 0x000fe20008ffe43f */
[C---:B------:R-:W-:Y:S01]  /*8d90*/  IADD3 R181, P4, R126.reuse, 0x60, RZ ;  /* 0x000000607eb57810 */ /* 0x040fe20007f9e0ff */
[----:B------:R-:W-:Y:S01]  /*8da0*/  IMAD.X R25, RZ, RZ, R127, P1 ;  /* 0x000000ffff197224 */ /* 0x000fe200008e067f */
[----:B------:R-:W-:-:S02]  /*8db0*/  IADD3 R183, P3, R126, 0x2000, RZ ;  /* 0x000020007eb77810 */ /* 0x000fc40007f7e0ff */
        /* <DEDUP_REMOVED lines=9> */
[----:B------:R-:W-:Y:S01]  /*8e50*/  IMAD.X R95, RZ, RZ, R127, P2 ;  /* 0x000000ffff5f7224 */ /* 0x000fe200010e067f */
[----:B------:R-:W-:-:S02]  /*8e60*/  SHF.R.U64 R21, R21, 0x3, RZ ;  /* 0x0000000315157819 */ /* 0x000fc400000012ff */
[-C--:B------:R-:W-:Y:S02]  /*8e70*/  IADD3.X R29, RZ, R127.reuse, RZ, P0, !PT ;  /* 0x0000007fff1d7210 */ /* 0x080fe400007fe4ff */
[----:B------:R-:W-:Y:S02]  /*8e80*/  IADD3.X R99, RZ, R127, RZ, P1, !PT ;  /* 0x0000007fff637210 */ /* 0x000fe40000ffe4ff */
        /* <DEDUP_REMOVED lines=12> */
[----:B------:R-:W-:-:S02]  /*8f50*/  LOP3.LUT R24, R177, 0x380, RZ, 0xc0, !PT ;  /* 0x00000380b1187812 */ /* 0x000fc400078ec0ff */
[----:B------:R-:W-:Y:S01]  /*8f60*/  LOP3.LUT R126, R21, R126, RZ, 0x3c, !PT ;  /* 0x0000007e157e7212 */ /* 0x000fe200078e3cff */
[----:B------:R-:W-:Y:S01]  /*8f70*/  IMAD.X R21, RZ, RZ, R127, P1 ;  /* 0x000000ffff157224 */ /* 0x000fe200008e067f */
[----:B------:R-:W-:Y:S02]  /*8f80*/  LOP3.LUT R28, R179, 0x380, RZ, 0xc0, !PT ;  /* 0x00000380b31c7812 */ /* 0x000fe400078ec0ff */
[----:B------:R-:W-:Y:S02]  /*8f90*/  LOP3.LUT R32, R181, 0x380, RZ, 0xc0, !PT ;  /* 0x00000380b5207812 */ /* 0x000fe400078ec0ff */
[----:B------:R-:W-:Y:S02]  /*8fa0*/  LOP3.LUT R36, R183, 0x380, RZ, 0xc0, !PT ;  /* 0x00000380b7247812 */ /* 0x000fe400078ec0ff */
[----:B------:R-:W-:Y:S02]  /*8fb0*/  SHF.R.U64 R24, R24, 0x3, RZ ;  /* 0x0000000318187819 */ /* 0x000fe400000012ff */
[----:B------:R-:W-:-:S02]  /*8fc0*/  LOP3.LUT R86, R193, 0x380, RZ, 0xc0, !PT ;  /* 0x00000380c1567812 */ /* 0x000fc400078ec0ff */
[----:B------:R-:W-:Y:S02]  /*8fd0*/  SHF.R.U64 R28, R28, 0x3, RZ ;  /* 0x000000031c1c7819 */ /* 0x000fe400000012ff */
[----:B------:R-:W-:Y:S02]  /*8fe0*/  LOP3.LUT R90, R195, 0x380, RZ, 0xc0, !PT ;  /* 0x00000380c35a7812 */ /* 0x000fe400078ec0ff */
[----:B------:R-:W-:Y:S02]  /*8ff0*/  MOV R126, R126 ;  /* 0x0000007e007e7202 */ /* 0x000fe40000000f00 */
[----:B------:R-:W-:Y:S02]  /*9000*/  SHF.R.U64 R32, R32, 0x3, RZ ;  /* 0x0000000320207819 */ /* 0x000fe400000012ff */
[----:B------:R-:W-:Y:S01]  /*9010*/  LOP3.LUT R94, R197, 0x380, RZ, 0xc0, !PT ;  /* 0x00000380c55e7812 */ /* 0x000fe200078ec0ff */
[----:B------:R0:W-:Y:S01]  /*9020*/  STSM.16.M88.4 [R126], R8 ;  /* 0x000000087e007844 */ /* 0x0001e20000000200 */
[----:B------:R-:W-:-:S02]  /*9030*/  SHF.R.U64 R36, R36, 0x3, RZ ;  /* 0x0000000324247819 */ /* 0x000fc400000012ff */
[----:B------:R-:W-:Y:S02]  /*9040*/  LOP3.LUT R98, R199, 0x380, RZ, 0xc0, !PT ;  /* 0x00000380c7627812 */ /* 0x000fe400078ec0ff */
[----:B------:R-:W-:Y:S02]  /*9050*/  LOP3.LUT R24, R24, R177, RZ, 0x3c, !PT ;  /* 0x000000b118187212 */ /* 0x000fe400078e3cff */
[----:B------:R-:W-:Y:S02]  /*9060*/  SHF.R.U64 R86, R86, 0x3, RZ ;  /* 0x0000000356567819 */ /* 0x000fe400000012ff */
[----:B------:R-:W-:Y:S02]  /*9070*/  LOP3.LUT R102, R201, 0x380, RZ, 0xc0, !PT ;  /* 0x00000380c9667812 */ /* 0x000fe400078ec0ff */
[----:B------:R-:W-:Y:S02]  /*9080*/  LOP3.LUT R106, R203, 0x380, RZ, 0xc0, !PT ;  /* 0x00000380cb6a7812 */ /* 0x000fe400078ec0ff */
[----:B------:R-:W-:-:S02]  /*9090*/  LOP3.LUT R27, R4, 0x380, RZ, 0xc0, !PT ;  /* 0x00000380041b7812 */ /* 0x000fc400078ec0ff */
[----:B------:R-:W-:Y:S02]  /*90a0*/  IADD3.X R123, RZ, R127, RZ, P2, !PT ;  /* 0x0000007fff7b7210 */ /* 0x000fe400017fe4ff */
[----:B------:R-:W-:Y:S02]  /*90b0*/  LOP3.LUT R28, R28, R179, RZ, 0x3c, !PT ;  /* 0x000000b31c1c7212 */ /* 0x000fe400078e3cff */
[----:B------:R-:W-:Y:S02]  /*90c0*/  SHF.R.U64 R90, R90, 0x3, RZ ;  /* 0x000000035a5a7819 */ /* 0x000fe400000012ff */
[----:B------:R-:W-:Y:S02]  /*90d0*/  LOP3.LUT R114, R207, 0x380, RZ, 0xc0, !PT ;  /* 0x00000380cf727812 */ /* 0x000fe400078ec0ff */
[----:B------:R-:W-:Y:S02]  /*90e0*/  LOP3.LUT R32, R32, R181, RZ, 0x3c, !PT ;  /* 0x000000b520207212 */ /* 0x000fe400078e3cff */
[----:B------:R-:W-:-:S02]  /*90f0*/  SHF.R.U64 R94, R94, 0x3, RZ ;  /* 0x000000035e5e7819 */ /* 0x000fc400000012ff */
[----:B------:R-:W-:Y:S02]  /*9100*/  LOP3.LUT R110, R205, 0x380, RZ, 0xc0, !PT ;  /* 0x00000380cd6e7812 */ /* 0x000fe400078ec0ff */
[----:B------:R-:W-:Y:S02]  /*9110*/  LOP3.LUT R127, R122, 0x380, RZ, 0xc0, !PT ;  /* 0x000003807a7f7812 */ /* 0x000fe400078ec0ff */
[----:B------:R-:W-:Y:S02]  /*9120*/  LOP3.LUT R36, R36, R183, RZ, 0x3c, !PT ;  /* 0x000000b724247212 */ /* 0x000fe400078e3cff */
[----:B------:R-:W-:Y:S02]  /*9130*/  SHF.R.U64 R98, R98, 0x3, RZ ;  /* 0x0000000362627819 */ /* 0x000fe400000012ff */
[----:B0-----:R-:W-:Y:S02]  /*9140*/  F2FP.F16.F32.PACK_AB R10, R12, R162 ;  /* 0x000000a20c0a723e */ /* 0x001fe400000000ff */
[----:B------:R-:W-:-:S02]  /*9150*/  LOP3.LUT R86, R86, R193, RZ, 0x3c, !PT ;  /* 0x000000c156567212 */ /* 0x000fc400078e3cff */
[----:B------:R-:W-:Y:S02]  /*9160*/  SHF.R.U64 R102, R102, 0x3, RZ ;  /* 0x0000000366667819 */ /* 0x000fe400000012ff */
[----:B------:R-:W-:Y:S02]  /*9170*/  SHF.R.U64 R106, R106, 0x3, RZ ;  /* 0x000000036a6a7819 */ /* 0x000fe400000012ff */
[----:B------:R-:W-:Y:S02]  /*9180*/  SHF.R.U64 R27, R27, 0x3, RZ ;  /* 0x000000031b1b7819 */ /* 0x000fe400000012ff */
[----:B------:R-:W-:Y:S02]  /*9190*/  MOV R31, R24 ;  /* 0x00000018001f7202 */ /* 0x000fe40000000f00 */
[----:B------:R-:W-:Y:S02]  /*91a0*/  F2FP.F16.F32.PACK_AB R8, R160, R165 ;  /* 0x000000a5a008723e */ /* 0x000fe400000000ff */
[----:B------:R-:W-:-:S02]  /*91b0*/  F2FP.F16.F32.PACK_AB R9, R35, R34 ;  /* 0x000000222309723e */ /* 0x000fc400000000ff */
[----:B------:R-:W-:Y:S02]  /*91c0*/  F2FP.F16.F32.PACK_AB R11, R39, R38 ;  /* 0x00000026270b723e */ /* 0x000fe400000000ff */
[----:B------:R-:W-:Y:S02]  /*91d0*/  F2FP.F16.F32.PACK_AB R12, R41, R14 ;  /* 0x0000000e290c723e */ /* 0x000fe400000000ff */
[----:B------:R-:W-:Y:S01]  /*91e0*/  LOP3.LUT R90, R90, R195, RZ, 0x3c, !PT ;  /* 0x000000c35a5a7212 */ /* 0x000fe200078e3cff */
[----:B------:R0:W-:Y:S01]  /*91f0*/  STSM.16.M88.4 [R31], R8 ;  /* 0x000000081f007844 */ /* 0x0001e20000000200 */
[----:B------:R-:W-:Y:S02]  /*9200*/  SHF.R.U64 R114, R114, 0x3, RZ ;  /* 0x0000000372727819 */ /* 0x000fe400000012ff */
[----:B------:R-:W-:Y:S02]  /*9210*/  LOP3.LUT R169, R6, 0x380, RZ, 0xc0, !PT ;  /* 0x0000038006a97812 */ /* 0x000fe400078ec0ff */
[----:B------:R-:W-:-:S02]  /*9220*/  MOV R28, R28 ;  /* 0x0000001c001c7202 */ /* 0x000fc40000000f00 */
[----:B------:R-:W-:Y:S02]  /*9230*/  F2FP.F16.F32.PACK_AB R14, R45, R44 ;  /* 0x0000002c2d0e723e */ /* 0x000fe400000000ff */
[----:B------:R-:W-:Y:S02]  /*9240*/  LOP3.LUT R94, R94, R197, RZ, 0x3c, !PT ;  /* 0x000000c55e5e7212 */ /* 0x000fe400078e3cff */
[----:B------:R-:W-:Y:S01]  /*9250*/  SHF.R.U64 R110, R110, 0x3, RZ ;  /* 0x000000036e6e7819 */ /* 0x000fe200000012ff */
[----:B------:R1:W-:Y:S01]  /*9260*/  STSM.16.M88.4 [R28], R12 ;  /* 0x0000000c1c007844 */ /* 0x0003e20000000200 */
[----:B------:R-:W-:Y:S02]  /*9270*/  SHF.R.U64 R127, R127, 0x3, RZ ;  /* 0x000000037f7f7819 */ /* 0x000fe400000012ff */
[----:B------:R-:W-:Y:S01]  /*9280*/  MOV R32, R32 ;  /* 0x0000002000207202 */ /* 0x000fe20000000f00 */
[----:B0-----:R-:W-:Y:S01]  /*9290*/  IMAD.U32 R10, RZ, RZ, UR4 ;  /* 0x00000004ff0a7e24 */ /* 0x001fe2000f8e00ff */
[----:B------:R-:W-:Y:S01]  /*92a0*/  LOP3.LUT R98, R98, R199, RZ, 0x3c, !PT ;  /* 0x000000c762627212 */ /* 0x000fe200078e3cff */
[----:B------:R-:W-:Y:S01]  /*92b0*/  IMAD.U32 R11, RZ, RZ, UR6 ;  /* 0x00000006ff0b7e24 */ /* 0x000fe2000f8e00ff */
[----:B------:R-:W-:Y:S01]  /*92c0*/  MOV R36, R36 ;  /* 0x0000002400247202 */ /* 0x000fe20000000f00 */
[----:B------:R-:W-:Y:S01]  /*92d0*/  STSM.16.M88.4 [R32], R48 ;  /* 0x0000003020007844 */ /* 0x000fe20000000200 */
[----:B------:R-:W-:Y:S01]  /*92e0*/  LOP3.LUT R102, R102, R201, RZ, 0x3c, !PT ;  /* 0x000000c966667212 */ /* 0x000fe200078e3cff */
[----:B------:R-:W-:Y:S01]  /*92f0*/  ULDC.64 UR6, c[0x0][0xce0] ;  /* 0x0003380000067ab9 */ /* 0x000fe20000000a00 */
[----:B------:R-:W-:Y:S01]  /*9300*/  LOP3.LUT R106, R106, R203, RZ, 0x3c, !PT ;  /* 0x000000cb6a6a7212 */ /* 0x000fe200078e3cff */
[----:B------:R-:W-:Y:S01]  /*9310*/  STSM.16.M88.4 [R36], R56 ;  /* 0x0000003824007844 */ /* 0x000fe20000000200 */
[----:B------:R-:W-:-:S02]  /*9320*/  LOP3.LUT R118, R27, R4, RZ, 0x3c, !PT ;  /* 0x000000041b767212 */ /* 0x000fc400078e3cff */
[----:B------:R-:W-:Y:S02]  /*9330*/  MOV R86, R86 ;  /* 0x0000005600567202 */ /* 0x000fe40000000f00 */
[----:B------:R-:W-:Y:S02]  /*9340*/  F2FP.F16.F32.PACK_AB R66, R69, R68 ;  /* 0x000000444542723e */ /* 0x000fe400000000ff */
[----:B------:R-:W-:Y:S02]  /*9350*/  F2FP.F16.F32.PACK_AB R67, R71, R70 ;  /* 0x000000464743723e */ /* 0x000fe400000000ff */
[----:B------:R-:W-:Y:S02]  /*9360*/  F2FP.F16.F32.PACK_AB R73, R75, R74 ;  /* 0x0000004a4b49723e */ /* 0x000fe400000000ff */
[----:B------:R-:W-:Y:S01]  /*9370*/  F2FP.F16.F32.PACK_AB R80, R81, R80 ;  /* 0x000000505150723e */ /* 0x000fe200000000ff */
[----:B------:R-:W-:Y:S01]  /*9380*/  STSM.16.M88.4 [R86], R64 ;  /* 0x0000004056007844 */ /* 0x000fe20000000200 */
[----:B------:R-:W-:-:S02]  /*9390*/  LOP3.LUT R114, R114, R207, RZ, 0x3c, !PT ;  /* 0x000000cf72727212 */ /* 0x000fc400078e3cff */
[----:B------:R-:W-:Y:S02]  /*93a0*/  SHF.R.U64 R169, R169, 0x3, RZ ;  /* 0x00000003a9a97819 */ /* 0x000fe400000012ff */
[----:B------:R-:W-:Y:S02]  /*93b0*/  MOV R27, R90 ;  /* 0x0000005a001b7202 */ /* 0x000fe40000000f00 */
[----:B------:R-:W-:Y:S02]  /*93c0*/  F2FP.F16.F32.PACK_AB R74, R77, R76 ;  /* 0x0000004c4d4a723e */ /* 0x000fe400000000ff */
[----:B------:R-:W-:Y:S02]  /*93d0*/  F2FP.F16.F32.PACK_AB R75, R79, R78 ;  /* 0x0000004e4f4b723e */ /* 0x000fe400000000ff */
[----:B------:R-:W-:Y:S02]  /*93e0*/  F2FP.F16.F32.PACK_AB R81, R83, R82 ;  /* 0x000000525351723e */ /* 0x000fe400000000ff */
[----:B------:R-:W-:Y:S01]  /*93f0*/  LOP3.LUT R110, R110, R205, RZ, 0x3c, !PT ;  /* 0x000000cd6e6e7212 */ /* 0x000fe200078e3cff */
[----:B------:R-:W-:Y:S01]  /*9400*/  STSM.16.M88.4 [R27], R72 ;  /* 0x000000481b007844 */ /* 0x000fe20000000200 */
[----:B------:R-:W-:-:S02]  /*9410*/  LOP3.LUT R122, R127, R122, RZ, 0x3c, !PT ;  /* 0x0000007a7f7a7212 */ /* 0x000fc400078e3cff */
[----:B------:R-:W-:Y:S02]  /*9420*/  MOV R94, R94 ;  /* 0x0000005e005e7202 */ /* 0x000fe40000000f00 */
        /* <DEDUP_REMOVED lines=9> */
[----:B------:R-:W-:Y:S01]  /*94c0*/  MOV R102, R102 ;  /* 0x0000006600667202 */ /* 0x000fe20000000f00 */
[----:B------:R-:W-:Y:S01]  /*94d0*/  STSM.16.M88.4 [R25], R88 ;  /* 0x0000005819007844 */ /* 0x000fe20000000200 */
[----:B------:R-:W-:Y:S02]  /*94e0*/  MOV R4, R106 ;  /* 0x0000006a00047202 */ /* 0x000fe40000000f00 */
[----:B------:R-:W-:-:S02]  /*94f0*/  F2FP.F16.F32.PACK_AB R97, R155, R154 ;  /* 0x0000009a9b61723e */ /* 0x000fc400000000ff */
[----:B------:R-:W-:Y:S02]  /*9500*/  F2FP.F16.F32.PACK_AB R98, R101, R100 ;  /* 0x000000646562723e */ /* 0x000fe400000000ff */
[----:B------:R-:W-:Y:S02]  /*9510*/  F2FP.F16.F32.PACK_AB R99, R157, R156 ;  /* 0x0000009c9d63723e */ /* 0x000fe400000000ff */
[----:B------:R-:W-:Y:S02]  /*9520*/  F2FP.F16.F32.PACK_AB R104, R105, R104 ;  /* 0x000000686968723e */ /* 0x000fe400000000ff */
[----:B------:R-:W-:Y:S01]  /*9530*/  LOP3.LUT R20, R169, R6, RZ, 0x3c, !PT ;  /* 0x00000006a9147212 */ /* 0x000fe200078e3cff */
[----:B------:R-:W-:Y:S01]  /*9540*/  STSM.16.M88.4 [R102], R96 ;  /* 0x0000006066007844 */ /* 0x000fe20000000200 */
        /* <DEDUP_REMOVED lines=19> */
[----:B------:R-:W-:Y:S01]  /*9680*/  STSM.16.M88.4 [R24], R120 ;  /* 0x0000007818007844 */ /* 0x000fe20000000200 */
[----:B------:R-:W-:Y:S02]  /*9690*/  MOV R118, R118 ;  /* 0x0000007600767202 */ /* 0x000fe40000000f00 */
[----:B------:R-:W-:Y:S02]  /*96a0*/  F2FP.F16.F32.PACK_AB R130, R133, R132 ;  /* 0x000000848582723e */ /* 0x000fe400000000ff */
[----:B------:R-:W-:-:S02]  /*96b0*/  F2FP.F16.F32.PACK_AB R131, R135, R134 ;  /* 0x000000868783723e */ /* 0x000fc400000000ff */
[----:B------:R-:W-:Y:S02]  /*96c0*/  F2FP.F16.F32.PACK_AB R137, R139, R138 ;  /* 0x0000008a8b89723e */ /* 0x000fe400000000ff */
[----:B------:R-:W-:Y:S01]  /*96d0*/  F2FP.F16.F32.PACK_AB R138, R141, R140 ;  /* 0x0000008c8d8a723e */ /* 0x000fe200000000ff */
[----:B------:R-:W-:Y:S01]  /*96e0*/  STSM.16.M88.4 [R118], R128 ;  /* 0x0000008076007844 */ /* 0x000fe20000000200 */
[----:B------:R-:W-:Y:S02]  /*96f0*/  F2FP.F16.F32.PACK_AB R139, R143, R142 ;  /* 0x0000008e8f8b723e */ /* 0x000fe400000000ff */
[----:B------:R-:W-:Y:S02]  /*9700*/  MOV R20, R20 ;  /* 0x0000001400147202 */ /* 0x000fe40000000f00 */
[----:B-1----:R-:W-:Y:S01]  /*9710*/  F2FP.F16.F32.PACK_AB R12, R145, R144 ;  /* 0x00000090910c723e */ /* 0x002fe200000000ff */
[----:B------:R1:W-:Y:S01]  /*9720*/  STSM.16.M88.4 [R6], R136 ;  /* 0x0000008806007844 */ /* 0x0003e20000000200 */
[----:B------:R-:W-:-:S02]  /*9730*/  F2FP.F16.F32.PACK_AB R13, R176, R175 ;  /* 0x000000afb00d723e */ /* 0x000fc400000000ff */
[----:B------:R-:W-:Y:S02]  /*9740*/  F2FP.F16.F32.PACK_AB R14, R149, R148 ;  /* 0x00000094950e723e */ /* 0x000fe400000000ff */
[----:B------:R-:W-:Y:S02]  /*9750*/  F2FP.F16.F32.PACK_AB R15, R151, R150 ;  /* 0x00000096970f723e */ /* 0x000fe400000000ff */
[----:B------:R-:W-:-:S03]  /*9760*/  PLOP3.LUT P0, PT, PT, PT, UP0, 0x80, 0x0 ;  /* 0x000000000000781c */ /* 0x000fc60003f0f008 */
[----:B------:R2:W-:Y:S01]  /*9770*/  STSM.16.M88.4 [R20], R12 ;  /* 0x0000000c14007844 */ /* 0x0005e20000000200 */
[----:B------:R-:W-:Y:S09]  /*9780*/  BAR.SYNC.DEFER_BLOCKING 0x1, 0x100 ;  /* 0x0044000000007b1d */ /* 0x000ff20000010000 */
[----:B0-----:R-:W3:Y:S01]  /*9790*/  @P0 LDG.E R4, desc[UR10][R10.64] ;  /* 0x0000000a0a040981 */ /* 0x001ee2000c1e1900 */
[----:B------:R-:W-:Y:S01]  /*97a0*/  UISETP.NE.U32.AND UP1, UPT, UR6, URZ, UPT ;  /* 0x0000003f0600728c */ /* 0x000fe2000bf25070 */
[----:B------:R-:W0:Y:S01]  /*97b0*/  LDC R81, c[0x0][0xb88] ;  /* 0x0002e200ff517b82 */ /* 0x000e220000000800 */
[----:B------:R-:W-:-:S02]  /*97c0*/  IMAD R9, R18, 0x40, R16 ;  /* 0x0000004012097824 */ /* 0x000fc400078e0210 */
[----:B------:R-:W-:Y:S02]  /*97d0*/  UISETP.NE.AND.EX UP1, UPT, UR7, URZ, UPT, UP1 ;  /* 0x0000003f0700728c */ /* 0x000fe4000bf25310 */
[----:B------:R-:W-:-:S04]  /*97e0*/  IMAD.WIDE R146, R9, 0x2, R146 ;  /* 0x0000000209927825 */ /* 0x000fc800078e0292 */
[----:B------:R-:W-:Y:S02]  /*97f0*/  PLOP3.LUT P6, PT, PT, PT, UP1, 0x80, 0x0 ;  /* 0x000000000000781c */ /* 0x000fe40003fcf018 */
[C---:B------:R-:W-:Y:S02]  /*9800*/  IADD3 R9, P2, R146.reuse, 0x1000, RZ ;  /* 0x0000100092097810 */ /* 0x040fe40007f5e0ff */
[C---:B------:R-:W-:Y:S01]  /*9810*/  IADD3 R29, P1, R146.reuse, 0x2000, RZ ;  /* 0x00002000921d7810 */ /* 0x040fe20007f3e0ff */
[----:B------:R-:W-:Y:S01]  /*9820*/  @UP1 UIADD3 UR6, UP2, UR8, UR6, URZ ;  /* 0x0000000608061290 */ /* 0x000fe2000ff5e03f */
[----:B-1----:R-:W-:Y:S02]  /*9830*/  P2R R6, PR, RZ, 0x4 ;  /* 0x00000004ff067803 */ /* 0x002fe40000000000 */
[C---:B------:R-:W-:Y:S01]  /*9840*/  IADD3 R25, P2, R146.reuse, 0x3000, RZ ;  /* 0x0000300092197810 */ /* 0x040fe20007f5e0ff */
[----:B------:R-:W-:Y:S01]  /*9850*/  @UP1 UIADD3.X UR7, UR9, UR7, URZ, UP2, !UPT ;  /* 0x0000000709071290 */ /* 0x000fe200097fe43f */
[C---:B------:R-:W-:Y:S01]  /*9860*/  IADD3 R41, P3, R146.reuse, 0x4000, RZ ;  /* 0x0000400092297810 */ /* 0x040fe20007f7e0ff */
[----:B--2---:R-:W-:Y:S01]  /*9870*/  IMAD.U32 R12, RZ, RZ, UR6 ;  /* 0x00000006ff0c7e24 */ /* 0x004fe2000f8e00ff */
[----:B------:R-:W-:-:S02]  /*9880*/  IADD3 R33, P4, R146, 0x5000, RZ ;  /* 0x0000500092217810 */ /* 0x000fc40007f9e0ff */
[----:B------:R-:W-:Y:S02]  /*9890*/  IADD3 R45, P5, R146, 0x6000, RZ ;  /* 0x00006000922d7810 */ /* 0x000fe40007fbe0ff */
[----:B------:R-:W-:Y:S02]  /*98a0*/  LOP3.LUT R8, R9, 0x380, RZ, 0xc0, !PT ;  /* 0x0000038009087812 */ /* 0x000fe400078ec0ff */
[----:B------:R-:W-:Y:S02]  /*98b0*/  LOP3.LUT R28, R29, 0x380, RZ, 0xc0, !PT ;  /* 0x000003801d1c7812 */ /* 0x000fe400078ec0ff */
[----:B------:R-:W-:Y:S02]  /*98c0*/  LOP3.LUT R24, R25, 0x380, RZ, 0xc0, !PT ;  /* 0x0000038019187812 */ /* 0x000fe400078ec0ff */
[----:B------:R-:W-:Y:S02]  /*98d0*/  LOP3.LUT R40, R41, 0x380, RZ, 0xc0, !PT ;  /* 0x0000038029287812 */ /* 0x000fe400078ec0ff */
[----:B------:R-:W-:-:S02]  /*98e0*/  LOP3.LUT R32, R33, 0x380, RZ, 0xc0, !PT ;  /* 0x0000038021207812 */ /* 0x000fc400078ec0ff */
[----:B------:R-:W-:Y:S02]  /*98f0*/  LOP3.LUT R44, R45, 0x380, RZ, 0xc0, !PT ;  /* 0x000003802d2c7812 */ /* 0x000fe400078ec0ff */
[----:B------:R-:W-:Y:S01]  /*9900*/  MOV R13, UR7 ;  /* 0x00000007000d7c02 */ /* 0x000fe20008000f00 */
[----:B------:R-:W-:Y:S01]  /*9910*/  UMOV UR4, URZ ;  /* 0x0000003f00047c82 */ /* 0x000fe20008000000 */
[----:B------:R-:W-:Y:S02]  /*9920*/  SHF.R.U64 R8, R8, 0x3, RZ ;  /* 0x0000000308087819 */ /* 0x000fe400000012ff */
[----:B------:R-:W-:Y:S01]  /*9930*/  SHF.R.U64 R28, R28, 0x3, RZ ;  /* 0x000000031c1c7819 */ /* 0x000fe200000012ff */
[----:B0-----:R0:W5:Y:S01]  /*9940*/  @P6 LDG.E R81, desc[UR10][R12.64] ;  /* 0x0000000a0c516981 */ /* 0x001162000c1e1900 */
        /* <DEDUP_REMOVED lines=10> */
[----:B---3--:R-:W-:Y:S01]  /*99f0*/  @P0 R2UR UR4, R4 ;  /* 0x00000000040402ca */ /* 0x008fe200000e0000 */
[----:B0-----:R-:W-:-:S14]  /*9a00*/  @P6 BRA `(.L_x_802) ;  /* 0x0000000000146947 */ /* 0x001fdc0003800000 */
[----:B------:R-:W-:Y:S05]  /*9a10*/  @!P0 BRA `(.L_x_802) ;  /* 0x0000000000108947 */ /* 0x000fea0003800000 */
[----:B------:R-:W-:Y:S02]  /*9a20*/  ULDC.64 UR6, c[0x0][0x208] ;  /* 0x0000820000067ab9 */ /* 0x000fe40000000a00 */
[----:B------:R-:W2:Y:S04]  /*9a30*/  LDG.E R4, desc[UR6][R10.64] ;  /* 0x000000060a047981 */ /* 0x000ea8000c1e1900 */
[----:B-----5:R-:W2:Y:S02]  /*9a40*/  LDG.E R81, desc[UR6][R10.64+0x4] ;  /* 0x000004060a517981 */ /* 0x020ea4000c1e1900 */
[----:B--2---:R-:W-:-:S07]  /*9a50*/  IMAD.IADD R81, R81, 0x1, -R4 ;  /* 0x0000000151517824 */ /* 0x004fce00078e0a04 */
.L_x_802:
        /* <DEDUP_REMOVED lines=49> */
[----:B------:R-:W-:Y:S01]  /*9d70*/  LOP3.LUT R60, R60, R61, RZ, 0x3c, !PT ;  /* 0x0000003d3c3c7212 */ /* 0x000fe200078e3cff */
[--C-:B------:R-:W-:Y:S01]  /*9d80*/  IMAD.X R61, RZ, RZ, R147.reuse, P2 ;  /* 0x000000ffff3d7224 */ /* 0x100fe200010e0693 */
[----:B------:R-:W-:Y:S02]  /*9d90*/  LOP3.LUT R56, R56, R57, RZ, 0x3c, !PT ;  /* 0x0000003938387212 */ /* 0x000fe400078e3cff */
        /* <DEDUP_REMOVED lines=13> */
[----:B------:R-:W-:Y:S01]  /*9e70*/  IMAD.MOV R11, RZ, RZ, -R23 ;  /* 0x000000ffff0b7224 */ /* 0x000fe200078e0a17 */
[----:B------:R-:W-:Y:S01]  /*9e80*/  UMOV UR7, UR9 ;  /* 0x0000000900077c82 */ /* 0x000fe20008000000 */
[----:B------:R-:W-:Y:S01]  /*9e90*/  LEA R10, R188, R17, 0x6 ;  /* 0x00000011bc0a7211 */ /* 0x000fe200078e30ff */
[----:B------:R-:W-:Y:S02]  /*9ea0*/  UIMAD.WIDE.U32 UR6, UR39, UR10, UR6 ;  /* 0x0000000a270672a5 */ /* 0x000fe4000f8e0006 */
[----:B------:R-:W-:Y:S01]  /*9eb0*/  UIMAD UR8, UR39, UR11, UR8 ;  /* 0x0000000b270872a4 */ /* 0x000fe2000f8e0208 */
[----:B------:R-:W-:Y:S01]  /*9ec0*/  ISETP.NE.AND P0, PT, R22, R11, PT ;  /* 0x0000000b1600720c */ /* 0x000fe20003f05270 */
[C---:B------:R-:W-:Y:S01]  /*9ed0*/  VIADD R4, R10.reuse, 0x8 ;  /* 0x000000080a047836 */ /* 0x040fe20000000000 */
[----:B------:R-:W-:Y:S01]  /*9ee0*/  ULDC.64 UR10, c[0x0][0xc78] ;  /* 0x00031e00000a7ab9 */ /* 0x000fe20000000a00 */
[----:B------:R-:W-:Y:S01]  /*9ef0*/  UIADD3 UR7, UR7, UR8, URZ ;  /* 0x0000000807077290 */ /* 0x000fe2000fffe03f */
[----:B------:R-:W-:Y:S01]  /*9f00*/  SHF.R.S32.HI R6, RZ, 0x1f, R10 ;  /* 0x0000001fff067819 */ /* 0x000fe2000001140a */
[----:B------:R-:W-:Y:S01]  /*9f10*/  UIMAD UR8, UR40, UR10, URZ ;  /* 0x0000000a280872a4 */ /* 0x000fe2000f8e023f */
[-C--:B-----5:R-:W-:Y:S01]  /*9f20*/  ISETP.GE.OR P1, PT, R10, R81.reuse, P0 ;  /* 0x000000510a00720c */ /* 0x0a0fe20000726670 */
[----:B------:R-:W-:Y:S01]  /*9f30*/  UIMAD.WIDE.U32 UR6, UR38, UR10, UR6 ;  /* 0x0000000a260672a5 */ /* 0x000fe2000f8e0006 */
[----:B------:R-:W-:Y:S01]  /*9f40*/  ISETP.GE.OR P0, PT, R4, R81, P0 ;  /* 0x000000510400720c */ /* 0x000fe20000706670 */
[----:B------:R-:W-:Y:S01]  /*9f50*/  UIMAD UR8, UR38, UR11, UR8 ;  /* 0x0000000b260872a4 */ /* 0x000fe2000f8e0208 */
[----:B------:R-:W-:-:S02]  /*9f60*/  ULDC.64 UR14, c[0x0][0x208] ;  /* 0x00008200000e7ab9 */ /* 0x000fc40000000a00 */
        /* <DEDUP_REMOVED lines=8> */
.L_x_803:
[C---:B0-----:R-:W-:Y:S01]  /*9ff0*/  VIADD R3, R16.reuse, 0x40 ;  /* 0x0000004010037836 */ /* 0x041fe20000000000 */
[----:B------:R-:W-:Y:S01]  /*a000*/  ULDC UR8, c[0x0][0xb8c] ;  /* 0x0002e30000087ab9 */ /* 0x000fe20000000800 */
[C---:B------:R-:W-:Y:S01]  /*a010*/  VIADD R6, R16.reuse, 0x80 ;  /* 0x0000008010067836 */ /* 0x040fe20000000000 */
[----:B------:R-:W-:Y:S01]  /*a020*/  ULDC.64 UR6, c[0x0][0x208] ;  /* 0x0000820000067ab9 */ /* 0x000fe20000000a00 */
[C---:B------:R-:W-:Y:S01]  /*a030*/  VIADD R86, R16.reuse, 0xc0 ;  /* 0x000000c010567836 */ /* 0x040fe20000000000 */
[----:B------:R-:W-:Y:S01]  /*a040*/  ISETP.GE.AND P1, PT, R3, UR8, PT ;  /* 0x0000000803007c0c */ /* 0x000fe2000bf26270 */
[C---:B------:R-:W-:Y:S01]  /*a050*/  VIADD R20, R16.reuse, 0x180 ;  /* 0x0000018010147836 */ /* 0x040fe20000000000 */
[----:B------:R-:W-:Y:S01]  /*a060*/  ISETP.GE.AND P0, PT, R16, UR8, PT ;  /* 0x0000000810007c0c */ /* 0x000fe2000bf06270 */
[----:B------:R-:W-:Y:S01]  /*a070*/  ULDC.64 UR10, c[0x0][0xba0] ;  /* 0x0002e800000a7ab9 */ /* 0x000fe20000000a00 */
[----:B------:R-:W-:Y:S01]  /*a080*/  SEL R4, RZ, 0xffffffff, P1 ;  /* 0xffffffffff047807 */ /* 0x000fe20000800000 */
[----:B------:R0:W5:Y:S01]  /*a090*/  LD.E.128 R12, desc[UR6][R146.64] ;  /* 0x00000006920c7980 */ /* 0x000162000c101d00 */
[----:B------:R-:W-:-:S02]  /*a0a0*/  SEL R0, RZ, 0x1, P0 ;  /* 0x00000001ff007807 */ /* 0x000fc40000000000 */
[----:B------:R-:W-:Y:S01]  /*a0b0*/  SHF.L.U32 R19, R4, 0x1, RZ ;  /* 0x0000000104137819 */ /* 0x000fe200000006ff */
[----:B------:R-:W5:Y:S01]  /*a0c0*/  LD.E.128 R8, desc[UR6][R8.64] ;  /* 0x0000000608087980 */ /* 0x000f62000c101d00 */
[----:B------:R-:W-:Y:S02]  /*a0d0*/  ISETP.GE.AND P0, PT, R6, UR8, PT ;  /* 0x0000000806007c0c */ /* 0x000fe4000bf06270 */
[----:B------:R-:W-:Y:S01]  /*a0e0*/  ISETP.GE.AND P1, PT, R86, UR8, PT ;  /* 0x0000000856007c0c */ /* 0x000fe2000bf26270 */
[----:B------:R-:W5:Y:S01]  /*a0f0*/  LD.E.128 R28, desc[UR6][R28.64] ;  /* 0x000000061c1c7980 */ /* 0x000f62000c101d00 */
[----:B------:R-:W-:Y:S02]  /*a100*/  LOP3.LUT R0, R19, 0x2, R0, 0xe2, !PT ;  /* 0x0000000213007812 */ /* 0x000fe400078ee200 */
[----:B------:R-:W-:Y:S01]  /*a110*/  SEL R19, RZ, 0x4, P0 ;  /* 0x00000004ff137807 */ /* 0x000fe20000000000 */
[----:B------:R-:W5:Y:S01]  /*a120*/  LD.E.128 R24, desc[UR6][R24.64] ;  /* 0x0000000618187980 */ /* 0x000f62000c101d00 */
[----:B------:R-:W-:-:S03]  /*a130*/  SEL R4, RZ, 0x8, P1 ;  /* 0x00000008ff047807 */ /* 0x000fc60000800000 */
[----:B------:R-:W5:Y:S01]  /*a140*/  LD.E.128 R40, desc[UR6][R40.64] ;  /* 0x0000000628287980 */ /* 0x000f62000c101d00 */
[----:B------:R-:W-:-:S03]  /*a150*/  ISETP.GE.AND P2, PT, R20, UR8, PT ;  /* 0x0000000814007c0c */ /* 0x000fc6000bf46270 */
[----:B------:R-:W5:Y:S01]  /*a160*/  LD.E.128 R32, desc[UR6][R32.64] ;  /* 0x0000000620207980 */ /* 0x000f62000c101d00 */
[----:B------:R-:W-:-:S03]  /*a170*/  LOP3.LUT R0, R4, R0, R19, 0xfe, !PT ;  /* 0x0000000004007212 */ /* 0x000fc600078efe13 */
[----:B------:R-:W5:Y:S01]  /*a180*/  LD.E.128 R44, desc[UR6][R44.64] ;  /* 0x000000062c2c7980 */ /* 0x000f62000c101d00 */
[----:B------:R-:W-:-:S03]  /*a190*/  SHF.R.S32.HI R21, RZ, 0x1f, R16 ;  /* 0x0000001fff157819 */ /* 0x000fc60000011410 */
[----:B------:R-:W5:Y:S01]  /*a1a0*/  LD.E.128 R36, desc[UR6][R36.64] ;  /* 0x0000000624247980 */ /* 0x000f62000c101d00 */
[----:B------:R-:W-:-:S03]  /*a1b0*/  IMAD.U32 R19, RZ, RZ, UR10 ;  /* 0x0000000aff137e24 */ /* 0x000fc6000f8e00ff */
[----:B------:R-:W5:Y:S01]  /*a1c0*/  LD.E.128 R52, desc[UR6][R52.64] ;  /* 0x0000000634347980 */ /* 0x000f62000c101d00 */
[----:B------:R-:W-:-:S03]  /*a1d0*/  IMAD.MOV.U32 R20, RZ, RZ, R16 ;  /* 0x000000ffff147224 */ /* 0x000fc600078e0010 */
[----:B------:R-:W5:Y:S04]  /*a1e0*/  LD.E.128 R48, desc[UR6][R48.64] ;  /* 0x0000000630307980 */ /* 0x000f68000c101d00 */
[----:B------:R-:W5:Y:S04]  /*a1f0*/  LD.E.128 R60, desc[UR6][R60.64] ;  /* 0x000000063c3c7980 */ /* 0x000f68000c101d00 */
[----:B------:R-:W5:Y:S04]  /*a200*/  LD.E.128 R56, desc[UR6][R56.64] ;  /* 0x0000000638387980 */ /* 0x000f68000c101d00 */
[----:B------:R-:W5:Y:S04]  /*a210*/  LD.E.128 R68, desc[UR6][R68.64] ;  /* 0x0000000644447980 */ /* 0x000f68000c101d00 */
[----:B------:R-:W5:Y:S04]  /*a220*/  LD.E.128 R64, desc[UR6][R64.64] ;  /* 0x0000000640407980 */ /* 0x000f68000c101d00 */
[----:B------:R-:W5:Y:S04]  /*a230*/  LD.E.128 R76, desc[UR6][R76.64] ;  /* 0x000000064c4c7980 */ /* 0x000f68000c101d00 */
[----:B------:R-:W5:Y:S01]  /*a240*/  LD.E.128 R72, desc[UR6][R72.64] ;  /* 0x0000000648487980 */ /* 0x000f62000c101d00 */
[----:B------:R-:W-:Y:S01]  /*a250*/  UIMAD UR6, UR9, UR10, URZ ;  /* 0x0000000a090672a4 */ /* 0x000fe2000f8e023f */
[C---:B------:R-:W-:Y:S01]  /*a260*/  VIADD R88, R16.reuse, 0x100 ;  /* 0x0000010010587836 */ /* 0x040fe20000000000 */
[C---:B------:R-:W-:Y:S01]  /*a270*/  IADD3 R80, R16.reuse, 0x1c0, RZ ;  /* 0x000001c010507810 */ /* 0x040fe20007ffe0ff */
[----:B------:R-:W-:Y:S01]  /*a280*/  VIADD R89, R16, 0x140 ;  /* 0x0000014010597836 */ /* 0x000fe20000000000 */
[----:B------:R-:W-:-:S02]  /*a290*/  UIMAD UR6, UR4, UR11, UR6 ;  /* 0x0000000b040672a4 */ /* 0x000fc4000f8e0206 */
[----:B------:R-:W-:Y:S01]  /*a2a0*/  IMAD.WIDE.U32 R20, R19, UR4, R20 ;  /* 0x0000000413147c25 */ /* 0x000fe2000f8e0014 */
[----:B------:R-:W-:Y:S01]  /*a2b0*/  @!PT LDS RZ, [RZ] ;  /* 0x00000000fffff984 */ /* 0x000fe20000000800 */
[----:B------:R-:W-:Y:S01]  /*a2c0*/  @!PT LDS RZ, [RZ] ;  /* 0x00000000fffff984 */ /* 0x000fe20000000800 */
[----:B------:R-:W-:Y:S01]  /*a2d0*/  @!PT LDS RZ, [RZ] ;  /* 0x00000000fffff984 */ /* 0x000fe20000000800 */
[----:B------:R-:W-:Y:S01]  /*a2e0*/  @!PT LDS RZ, [RZ] ;  /* 0x00000000fffff984 */ /* 0x000fe20000000800 */
[----:B------:R1:W-:Y:S06]  /*a2f0*/  MEMBAR.ALL.CTA ;  /* 0x0000000000007992 */ /* 0x0003ec0000008000 */
[----:B-1----:R-:W1:Y:S01]  /*a300*/  FENCE.VIEW.ASYNC.S ;  /* 0x00000000000073c6 */ /* 0x002e620000000000 */
[----:B------:R-:W-:Y:S01]  /*a310*/  ULDC.64 UR10, c[0x0][0xbe0] ;  /* 0x0002f800000a7ab9 */ /* 0x000fe20000000a00 */
[----:B------:R-:W-:Y:S01]  /*a320*/  ISETP.GE.AND P0, PT, R88, UR8, PT ;  /* 0x0000000858007c0c */ /* 0x000fe2000bf06270 */
[----:B------:R-:W-:Y:S01]  /*a330*/  UIMAD UR4, UR12, UR10, URZ ;  /* 0x0000000a0c0472a4 */ /* 0x000fe2000f8e023f */
[----:B------:R-:W-:Y:S01]  /*a340*/  ISETP.GE.AND P1, PT, R89, UR8, PT ;  /* 0x0000000859007c0c */ /* 0x000fe2000bf26270 */
[----:B------:R-:W-:Y:S01]  /*a350*/  VIADD R21, R21, UR6 ;  /* 0x0000000615157c36 */ /* 0x000fe20008000000 */
[----:B------:R-:W-:Y:S01]  /*a360*/  SEL R19, RZ, 0x10, P0 ;  /* 0x00000010ff137807 */ /* 0x000fe20000000000 */
[----:B------:R-:W-:Y:S01]  /*a370*/  IMAD.U32 R83, RZ, RZ, UR10 ;  /* 0x0000000aff537e24 */ /* 0x000fe2000f8e00ff */
[----:B------:R-:W-:Y:S01]  /*a380*/  UIMAD UR6, UR39, UR11, UR4 ;  /* 0x0000000b270672a4 */ /* 0x000fe2000f8e0204 */
[----:B------:R-:W-:Y:S01]  /*a390*/  SEL R4, RZ, 0x20, P1 ;  /* 0x00000020ff047807 */ /* 0x000fe20000800000 */
[----:B-----5:R-:W-:Y:S01]  /*a3a0*/  IMAD R81, R188, -0x40, R81 ;  /* 0xffffffc0bc517824 */ /* 0x020fe200078e0251 */
[----:B------:R-:W-:Y:S01]  /*a3b0*/  UIADD3 UR4, UR37, 0x38820, URZ ;  /* 0x0003882025047890 */ /* 0x000fe2000fffe03f */
[----:B------:R-:W-:Y:S01]  /*a3c0*/  IMAD.WIDE.U32 R20, R83, UR39, R20 ;  /* 0x0000002753147c25 */ /* 0x000fe2000f8e0014 */
[----:B------:R-:W-:Y:S01]  /*a3d0*/  LOP3.LUT R19, R4, R0, R19, 0xfe, !PT ;  /* 0x0000000004137212 */ /* 0x000fe200078efe13 */
[----:B------:R-:W-:Y:S01]  /*a3e0*/  BSSY B1, `(.L_x_804) ;  /* 0x0000030000017945 */ /* 0x000fe20003800000 */
[----:B------:R-:W-:Y:S01]  /*a3f0*/  SEL R0, RZ, 0x40, P2 ;  /* 0x00000040ff007807 */ /* 0x000fe20001000000 */
[----:B------:R-:W-:Y:S01]  /*a400*/  VIADD R21, R21, UR6 ;  /* 0x0000000615157c36 */ /* 0x000fe20008000000 */
[----:B------:R-:W-:Y:S01]  /*a410*/  ULDC.64 UR6, c[0x0][0xbe8] ;  /* 0x0002fa0000067ab9 */ /* 0x000fe20000000a00 */
[----:B------:R-:W-:Y:S01]  /*a420*/  ISETP.GE.AND P2, PT, R18, R81, PT ;  /* 0x000000511200720c */ /* 0x000fe20003f46270 */
[----:B------:R-:W-:Y:S01]  /*a430*/  IMAD.U32 R83, RZ, RZ, UR6 ;  /* 0x00000006ff537e24 */ /* 0x000fe2000f8e00ff */
[----:B------:R-:W-:Y:S01]  /*a440*/  UIMAD UR6, UR40, UR6, URZ ;  /* 0x00000006280672a4 */ /* 0x000fe2000f8e023f */
[----:B------:R-:W-:Y:S01]  /*a450*/  ISETP.GE.AND P1, PT, R80, UR8, PT ;  /* 0x0000000850007c0c */ /* 0x000fe2000bf26270 */
[----:B------:R-:W-:Y:S01]  /*a460*/  UPRMT UR4, URZ, 0x654, UR4 ;  /* 0x000006543f047896 */ /* 0x000fe20008000004 */
[----:B------:R-:W-:Y:S01]  /*a470*/  IMAD.WIDE.U32 R82, R83, UR38, R20 ;  /* 0x0000002653527c25 */ /* 0x000fe2000f8e0014 */
[----:B------:R-:W-:Y:S01]  /*a480*/  UIMAD UR6, UR38, UR7, UR6 ;  /* 0x00000007260672a4 */ /* 0x000fe2000f8e0206 */
[----:B------:R-:W-:-:S02]  /*a490*/  LOP3.LUT R0, R19, R0, RZ, 0xfc, !PT ;  /* 0x0000000013007212 */ /* 0x000fc400078efcff */
[----:B------:R-:W-:Y:S01]  /*a4a0*/  VIADD R4, R18, 0x20 ;  /* 0x0000002012047836 */ /* 0x000fe20000000000 */
[--C-:B------:R-:W-:Y:S02]  /*a4b0*/  SHF.R.S32.HI R19, RZ, 0x1f, R18.reuse ;  /* 0x0000001fff137819 */ /* 0x100fe40000011412 */
[----:B------:R-:W-:Y:S01]  /*a4c0*/  SEL R21, RZ, 0x80, P1 ;  /* 0x00000080ff157807 */ /* 0x000fe20000800000 */
[----:B-1----:R-:W-:Y:S01]  /*a4d0*/  SYNCS.ARRIVE.TRANS64.RED.A1T0 RZ, [UR4], RZ ;  /* 0x000000ffffff79a7 */ /* 0x002fe20008100404 */
[----:B------:R-:W-:Y:S02]  /*a4e0*/  IADD3 R87, R83, UR6, RZ ;  /* 0x0000000653577c10 */ /* 0x000fe4000fffe0ff */
[----:B------:R-:W-:Y:S01]  /*a4f0*/  ISETP.GE.AND P0, PT, R4, R81, PT ;  /* 0x000000510400720c */ /* 0x000fe20003f06270 */
[----:B------:R-:W-:Y:S01]  /*a500*/  IMAD.WIDE R80, R188, 0x40, R18 ;  /* 0x00000040bc507825 */ /* 0x000fe200078e0212 */
[----:B------:R-:W-:Y:S01]  /*a510*/  LOP3.LUT R4, R0, R21, RZ, 0xfc, !PT ;  /* 0x0000001500047212 */ /* 0x000fe200078efcff */
[----:B0-----:R-:W-:Y:S10]  /*a520*/  @P2 BRA `(.L_x_805) ;  /* 0x00000000006c2947 */ /* 0x001ff40003800000 */
[----:B------:R-:W-:Y:S01]  /*a530*/  ULDC.64 UR6, c[0x0][0xbd8] ;  /* 0x0002f60000067ab9 */ /* 0x000fe20000000a00 */
[----:B------:R-:W-:Y:S01]  /*a540*/  IMAD.MOV.U32 R20, RZ, RZ, R82 ;  /* 0x000000ffff147224 */ /* 0x000fe200078e0052 */
[----:B------:R-:W-:Y:S01]  /*a550*/  ISETP.GE.AND P2, PT, R16, UR8, PT ;  /* 0x0000000810007c0c */ /* 0x000fe2000bf46270 */
[----:B------:R-:W-:Y:S01]  /*a560*/  IMAD R85, R81, UR6, RZ ;  /* 0x0000000651557c24 */ /* 0x000fe2000f8e02ff */
[----:B------:R-:W-:Y:S01]  /*a570*/  ISETP.GE.AND P3, PT, R3, UR8, PT ;  /* 0x0000000803007c0c */ /* 0x000fe2000bf66270 */
[----:B------:R-:W-:Y:S01]  /*a580*/  IMAD.MOV.U32 R21, RZ, RZ, R87 ;  /* 0x000000ffff157224 */ /* 0x000fe200078e0057 */
[----:B------:R-:W-:Y:S01]  /*a590*/  ULDC.64 UR10, c[0x0][0x208] ;  /* 0x00008200000a7ab9 */ /* 0x000fe20000000a00 */
[C---:B------:R-:W-:Y:S01]  /*a5a0*/  IMAD R85, R80.reuse, UR7, R85 ;  /* 0x0000000750557c24 */ /* 0x040fe2000f8e0255 */
[----:B------:R-:W-:Y:S01]  /*a5b0*/  ISETP.GE.AND P4, PT, R89, UR8, PT ;  /* 0x0000000859007c0c */ /* 0x000fe2000bf86270 */
[----:B------:R-:W-:Y:S01]  /*a5c0*/  IMAD.WIDE.U32 R20, R80, UR6, R20 ;  /* 0x0000000650147c25 */ /* 0x000fe2000f8e0014 */
[----:B------:R-:W-:Y:S01]  /*a5d0*/  ULDC.64 UR6, c[0x0][0xb80] ;  /* 0x0002e00000067ab9 */ /* 0x000fe20000000a00 */
[----:B------:R-:W-:-:S02]  /*a5e0*/  LOP3.LUT P5, RZ, R0, 0x40, RZ, 0xc0, !PT ;  /* 0x0000004000ff7812 */ /* 0x000fc400078ac0ff */
[----:B------:R-:W-:Y:S01]  /*a5f0*/  IMAD.IADD R21, R21, 0x1, R85 ;  /* 0x0000000115157824 */ /* 0x000fe200078e0255 */
[----:B------:R-:W-:Y:S02]  /*a600*/  LEA R84, P1, R20, UR6, 0x1 ;  /* 0x0000000614547c11 */ /* 0x000fe4000f8208ff */
[----:B------:R-:W-:Y:S02]  /*a610*/  LOP3.LUT P6, RZ, R4, 0x80, RZ, 0xc0, !PT ;  /* 0x0000008004ff7812 */ /* 0x000fe400078cc0ff */
        /* <DEDUP_REMOVED lines=12> */
.L_x_805:
[----:B------:R-:W-:Y:S05]  /*a6e0*/  BSYNC B1 ;  /* 0x0000000000017941 */ /* 0x000fea0003800000 */
.L_x_804:
        /* <DEDUP_REMOVED lines=9> */
[----:B------:R-:W-:Y:S01]  /*a780*/  ULDC.64 UR10, c[0x0][0x208] ;  /* 0x00008200000a7ab9 */ /* 0x000fe20000000a00 */
[----:B------:R-:W-:Y:S02]  /*a790*/  ISETP.GE.AND P3, PT, R6, UR8, PT ;  /* 0x0000000806007c0c */ /* 0x000fe4000bf66270 */
[----:B------:R-:W-:Y:S01]  /*a7a0*/  IMAD R80, R80, UR6, RZ ;  /* 0x0000000650507c24 */ /* 0x000fe2000f8e02ff */
[----:B------:R-:W-:-:S02]  /*a7b0*/  ISETP.GE.AND P5, PT, R16, UR8, PT ;  /* 0x0000000810007c0c */ /* 0x000fc4000bfa6270 */
[----:B------:R-:W-:Y:S01]  /*a7c0*/  ISETP.GE.AND P2, PT, R86, UR8, PT ;  /* 0x0000000856007c0c */ /* 0x000fe2000bf46270 */
[----:B------:R-:W-:Y:S01]  /*a7d0*/  IMAD R3, R15, UR7, R80 ;  /* 0x000000070f037c24 */ /* 0x000fe2000f8e0250 */
[----:B------:R-:W-:Y:S01]  /*a7e0*/  ULDC.64 UR6, c[0x0][0xb80] ;  /* 0x0002e00000067ab9 */ /* 0x000fe20000000a00 */
[----:B------:R-:W-:Y:S02]  /*a7f0*/  ISETP.GE.AND P1, PT, R88, UR8, PT ;  /* 0x0000000858007c0c */ /* 0x000fe4000bf26270 */
[----:B------:R-:W-:Y:S01]  /*a800*/  IMAD.IADD R3, R13, 0x1, R3 ;  /* 0x000000010d037824 */ /* 0x000fe200078e0203 */
[----:B------:R-:W-:-:S04]  /*a810*/  LEA R14, P6, R12, UR6, 0x1 ;  /* 0x000000060c0e7c11 */ /* 0x000fc8000f8c08ff */
[----:B------:R-:W-:Y:S02]  /*a820*/  LEA.HI.X R15, R12, UR7, R3, 0x1, P6 ;  /* 0x000000070c0f7c11 */ /* 0x000fe4000b0f0c03 */
[----:B------:R-:W-:-:S03]  /*a830*/  LOP3.LUT P6, RZ, R0, 0x40, RZ, 0xc0, !PT ;  /* 0x0000004000ff7812 */ /* 0x000fc600078cc0ff */
[----:B------:R2:W-:Y:S01]  /*a840*/  @!P0 STG.E.128 desc[UR10][R14.64+0x280], R56 ;  /* 0x000280380e008986 */ /* 0x0005e2000c101d0a */
[----:B------:R-:W-:-:S03]  /*a850*/  LOP3.LUT P0, RZ, R4, 0x80, RZ, 0xc0, !PT ;  /* 0x0000008004ff7812 */ /* 0x000fc6000780c0ff */
[----:B------:R2:W-:Y:S04]  /*a860*/  @!P5 STG.E.128 desc[UR10][R14.64], R8 ;  /* 0x000000080e00d986 */ /* 0x0005e8000c101d0a */
[----:B------:R2:W-:Y:S04]  /*a870*/  @!P4 STG.E.128 desc[UR10][R14.64+0x80], R24 ;  /* 0x000080180e00c986 */ /* 0x0005e8000c101d0a */
[----:B------:R2:W-:Y:S04]  /*a880*/  @!P3 STG.E.128 desc[UR10][R14.64+0x100], R32 ;  /* 0x000100200e00b986 */ /* 0x0005e8000c101d0a */
[----:B------:R2:W-:Y:S04]  /*a890*/  @!P2 STG.E.128 desc[UR10][R14.64+0x180], R36 ;  /* 0x000180240e00a986 */ /* 0x0005e8000c101d0a */
[----:B------:R2:W-:Y:S04]  /*a8a0*/  @!P1 STG.E.128 desc[UR10][R14.64+0x200], R48 ;  /* 0x000200300e009986 */ /* 0x0005e8000c101d0a */
[----:B------:R2:W-:Y:S01]  /*a8b0*/  @P6 STG.E.128 desc[UR10][R14.64+0x300], R64 ;  /* 0x000300400e006986 */ /* 0x0005e2000c101d0a */
[----:B------:R-:W-:Y:S05]  /*a8c0*/  @!P0 BRA `(.L_x_806) ;  /* 0x0000000800d88947 */ /* 0x000fea0003800000 */
[----:B------:R-:W-:Y:S02]  /*a8d0*/  ULDC.64 UR6, c[0x0][0x208] ;  /* 0x0000820000067ab9 */ /* 0x000fe40000000a00 */
[----:B------:R3:W-:Y:S01]  /*a8e0*/  STG.E.128 desc[UR6][R14.64+0x380], R72 ;  /* 0x000380480e007986 */ /* 0x0007e2000c101d06 */
[----:B------:R-:W-:Y:S05]  /*a8f0*/  BRA `(.L_x_806) ;  /* 0x0000000800cc7947 */ /* 0x000fea0003800000 */
.L_x_801:
[----:B------:R-:W-:Y:S01]  /*a900*/  USHF.L.U32 UR8, UR38, 0x2, URZ ;  /* 0x0000000226087899 */ /* 0x000fe2000800063f */
[----:B------:R-:W-:Y:S01]  /*a910*/  ULDC.64 UR6, c[0x0][0xcd8] ;  /* 0x0003360000067ab9 */ /* 0x000fe20000000a00 */
[----:B------:R-:W-:Y:S01]  /*a920*/  USHF.L.U64.HI UR9, UR38, 0x2, UR40 ;  /* 0x0000000226097899 */ /* 0x000fe20008010228 */
[----:B------:R-:W-:Y:S01]  /*a930*/  IMAD.MOV.U32 R13, RZ, RZ, RZ ;  /* 0x000000ffff0d7224 */ /* 0x000fe200078e00ff */
[----:B------:R-:W-:Y:S02]  /*a940*/  UIADD3 UR4, UP1, UR8, UR6, URZ ;  /* 0x0000000608047290 */ /* 0x000fe4000ff3e03f */
[----:B------:R-:W-:Y:S02]  /*a950*/  UISETP.NE.U32.AND UP0, UPT, UR6, URZ, UPT ;  /* 0x0000003f0600728c */ /* 0x000fe4000bf05070 */
[----:B------:R-:W-:Y:S02]  /*a960*/  UIADD3.X UR6, UR9, UR7, URZ, UP1, !UPT ;  /* 0x0000000709067290 */ /* 0x000fe40008ffe43f */
[----:B------:R-:W-:Y:S01]  /*a970*/  UISETP.NE.AND.EX UP0, UPT, UR7, URZ, UPT, UP0 ;  /* 0x0000003f0700728c */ /* 0x000fe2000bf05300 */
[----:B------:R-:W0:Y:S01]  /*a980*/  LDC R3, c[0x0][0xb88] ;  /* 0x0002e200ff037b82 */ /* 0x000e220000000800 */
[----:B------:R-:W-:Y:S01]  /*a990*/  IMAD.U32 R8, RZ, RZ, UR4 ;  /* 0x00000004ff087e24 */ /* 0x000fe2000f8e00ff */
[----:B------:R-:W-:Y:S01]  /*a9a0*/  ULDC.64 UR10, c[0x0][0x208] ;  /* 0x00008200000a7ab9 */ /* 0x000fe20000000a00 */
[----:B------:R-:W-:Y:S01]  /*a9b0*/  IMAD.U32 R9, RZ, RZ, UR6 ;  /* 0x00000006ff097e24 */ /* 0x000fe2000f8e00ff */
[----:B------:R-:W-:Y:S01]  /*a9c0*/  ULDC.64 UR6, c[0x0][0xce0] ;  /* 0x0003380000067ab9 */ /* 0x000fe20000000a00 */
[----:B------:R-:W-:Y:S01]  /*a9d0*/  PLOP3.LUT P1, PT, PT, PT, UP0, 0x80, 0x0 ;  /* 0x000000000000781c */ /* 0x000fe20003f2f008 */
[----:B------:R-:W-:-:S04]  /*a9e0*/  UISETP.NE.U32.AND UP1, UPT, UR6, URZ, UPT ;  /* 0x0000003f0600728c */ /* 0x000fc8000bf25070 */
[----:B------:R-:W-:-:S06]  /*a9f0*/  UISETP.NE.AND.EX UP1, UPT, UR7, URZ, UPT, UP1 ;  /* 0x0000003f0700728c */ /* 0x000fcc000bf25310 */
[----:B------:R-:W-:Y:S01]  /*aa00*/  PLOP3.LUT P2, PT, PT, PT, UP1, 0x80, 0x0 ;  /* 0x000000000000781c */ /* 0x000fe20003f4f018 */
[----:B------:R-:W-:Y:S01]  /*aa10*/  VIADD R6, R16, 0x40 ;  /* 0x0000004010067836 */ /* 0x000fe20000000000 */
[----:B------:R-:W5:Y:S03]  /*aa20*/  @P1 LDG.E R13, desc[UR10][R8.64] ;  /* 0x0000000a080d1981 */ /* 0x000f66000c1e1900 */
[----:B------:R-:W-:-:S04]  /*aa30*/  @UP1 UIADD3 UR6, UP2, UR8, UR6, URZ ;  /* 0x0000000608061290 */ /* 0x000fc8000ff5e03f */
[----:B------:R-:W-:Y:S02]  /*aa40*/  @UP1 UIADD3.X UR7, UR9, UR7, URZ, UP2, !UPT ;  /* 0x0000000709071290 */ /* 0x000fe400097fe43f */
[----:B------:R-:W-:-:S04]  /*aa50*/  IMAD.U32 R10, RZ, RZ, UR6 ;  /* 0x00000006ff0a7e24 */ /* 0x000fc8000f8e00ff */
[----:B------:R-:W-:-:S05]  /*aa60*/  MOV R11, UR7 ;  /* 0x00000007000b7c02 */ /* 0x000fca0008000f00 */
[----:B0-----:R0:W5:Y:S01]  /*aa70*/  @P2 LDG.E R3, desc[UR10][R10.64] ;  /* 0x0000000a0a032981 */ /* 0x001162000c1e1900 */
[----:B------:R-:W-:Y:S01]  /*aa80*/  ULDC UR10, c[0x0][0xb8c] ;  /* 0x0002e300000a7ab9 */ /* 0x000fe20000000800 */
[----:B------:R-:W-:Y:S01]  /*aa90*/  VIADD R14, R16, 0x80 ;  /* 0x00000080100e7836 */ /* 0x000fe20000000000 */
[----:B------:R-:W-:Y:S01]  /*aaa0*/  ISETP.GE.AND P3, PT, R6, UR10, PT ;  /* 0x0000000a06007c0c */ /* 0x000fe2000bf66270 */
[C---:B------:R-:W-:Y:S01]  /*aab0*/  VIADD R20, R16.reuse, 0xc0 ;  /* 0x000000c010147836 */ /* 0x040fe20000000000 */
[C---:B------:R-:W-:Y:S01]  /*aac0*/  ISETP.GE.AND P0, PT, R16.reuse, UR10, PT ;  /* 0x0000000a10007c0c */ /* 0x040fe2000bf06270 */
[----:B------:R-:W-:Y:S01]  /*aad0*/  VIADD R12, R16, 0x180 ;  /* 0x00000180100c7836 */ /* 0x000fe20000000000 */
[----:B------:R-:W-:Y:S02]  /*aae0*/  SEL R4, RZ, 0xffffffff, P3 ;  /* 0xffffffffff047807 */ /* 0x000fe40001800000 */
[----:B------:R-:W-:Y:S02]  /*aaf0*/  SEL R0, RZ, 0x1, P0 ;  /* 0x00000001ff007807 */ /* 0x000fe40000000000 */
[----:B------:R-:W-:Y:S01]  /*ab00*/  ISETP.GE.AND P4, PT, R14, UR10, PT ;  /* 0x0000000a0e007c0c */ /* 0x000fe2000bf86270 */
[----:B------:R-:W-:Y:S01]  /*ab10*/  IMAD.SHL.U32 R15, R4, 0x2, RZ ;  /* 0x00000002040f7824 */ /* 0x000fe200078e00ff */
[----:B------:R-:W-:-:S02]  /*ab20*/  ISETP.GE.AND P5, PT, R20, UR10, PT ;  /* 0x0000000a14007c0c */ /* 0x000fc4000bfa6270 */
[----:B0-----:R-:W-:Y:S02]  /*ab30*/  SEL R11, RZ, 0x4, P4 ;  /* 0x00000004ff0b7807 */ /* 0x001fe40002000000 */
[----:B------:R-:W-:Y:S02]  /*ab40*/  LOP3.LUT R0, R15, 0x2, R0, 0xe2, !PT ;  /* 0x000000020f007812 */ /* 0x000fe400078ee200 */
[----:B------:R-:W-:Y:S02]  /*ab50*/  SEL R4, RZ, 0x8, P5 ;  /* 0x00000008ff047807 */ /* 0x000fe40002800000 */
[----:B------:R-:W-:Y:S02]  /*ab60*/  ISETP.GE.AND P0, PT, R12, UR10, PT ;  /* 0x0000000a0c007c0c */ /* 0x000fe4000bf06270 */
[----:B------:R-:W-:Y:S02]  /*ab70*/  ISETP.GE.AND P3, PT, R191, 0x40, PT ;  /* 0x00000040bf00780c */ /* 0x000fe40003f66270 */
[----:B------:R-:W-:Y:S01]  /*ab80*/  LOP3.LUT R12, R4, R0, R11, 0xfe, !PT ;  /* 0x00000000040c7212 */ /* 0x000fe200078efe0b */
[----:B------:R-:W-:Y:S10]  /*ab90*/  @P2 BRA `(.L_x_807) ;  /* 0x0000000000142947 */ /* 0x000ff40003800000 */
[----:B------:R-:W-:Y:S05]  /*aba0*/  @!P1 BRA `(.L_x_807) ;  /* 0x0000000000109947 */ /* 0x000fea0003800000 */
[----:B------:R-:W-:Y:S02]  /*abb0*/  ULDC.64 UR6, c[0x0][0x208] ;  /* 0x0000820000067ab9 */ /* 0x000fe40000000a00 */
[----:B------:R-:W2:Y:S04]  /*abc0*/  LDG.E R0, desc[UR6][R8.64] ;  /* 0x0000000608007981 */ /* 0x000ea8000c1e1900 */
[----:B-----5:R-:W2:Y:S02]  /*abd0*/  LDG.E R3, desc[UR6][R8.64+0x4] ;  /* 0x0000040608037981 */ /* 0x020ea4000c1e1900 */
[----:B--2---:R-:W-:-:S07]  /*abe0*/  IADD3 R3, -R0, R3, RZ ;  /* 0x0000000300037210 */ /* 0x004fce0007ffe1ff */
.L_x_807:
        /* <DEDUP_REMOVED lines=15> */
[----:B------:R-:W-:Y:S01]  /*ace0*/  ULDC.64 UR8, c[0x0][0xc70] ;  /* 0x00031c0000087ab9 */ /* 0x000fe20000000a00 */
[----:B------:R-:W-:Y:S01]  /*acf0*/  ULDC.64 UR12, c[0x0][0x208] ;  /* 0x00008200000c7ab9 */ /* 0x000fe20000000a00 */
        /* <DEDUP_REMOVED lines=17> */
.L_x_809:
[----:B------:R-:W-:Y:S05]  /*ae10*/  BSYNC B1 ;  /* 0x0000000000017941 */ /* 0x000fea0003800000 */
.L_x_808:
[----:B------:R-:W-:Y:S01]  /*ae20*/  ULDC.64 UR8, c[0x0][0xba0] ;  /* 0x0002e80000087ab9 */ /* 0x000fe20000000a00 */
[----:B------:R-:W-:Y:S01]  /*ae30*/  IMAD.MOV.U32 R8, RZ, RZ, R16 ;  /* 0x000000ffff087224 */ /* 0x000fe200078e0010 */
[----:B------:R-:W-:Y:S01]  /*ae40*/  ISETP.GE.AND P1, PT, R26, UR10, PT ;  /* 0x0000000a1a007c0c */ /* 0x000fe2000bf26270 */
[----:B0-----:R-:W-:Y:S01]  /*ae50*/  IMAD.MOV.U32 R9, RZ, RZ, R15 ;  /* 0x000000ffff097224 */ /* 0x001fe200078e000f */
[----:B------:R-:W-:Y:S01]  /*ae60*/  ISETP.GE.AND P2, PT, R27, UR10, PT ;  /* 0x0000000a1b007c0c */ /* 0x000fe2000bf46270 */
[----:B------:R-:W-:Y:S01]  /*ae70*/  IMAD R0, R4, UR8, RZ ;  /* 0x0000000804007c24 */ /* 0x000fe2000f8e02ff */
[----:B------:R-:W-:Y:S01]  /*ae80*/  SEL R11, RZ, 0x10, P1 ;  /* 0x00000010ff0b7807 */ /* 0x000fe20000800000 */
[C---:B------:R-:W-:Y:S01]  /*ae90*/  IMAD.WIDE.U32 R8, R13.reuse, UR8, R8 ;  /* 0x000000080d087c25 */ /* 0x040fe2000f8e0008 */
[----:B------:R-:W-:Y:S01]  /*aea0*/  IADD3 R4, R16, 0x1c0, RZ ;  /* 0x000001c010047810 */ /* 0x000fe20007ffe0ff */
[----:B------:R-:W-:Y:S02]  /*aeb0*/  BSSY B1, `(.L_x_810) ;  /* 0x0000039000017945 */ /* 0x000fe40003800000 */
[----:B------:R-:W-:Y:S01]  /*aec0*/  IMAD R13, R13, UR9, R0 ;  /* 0x000000090d0d7c24 */ /* 0x000fe2000f8e0200 */
[----:B------:R-:W-:Y:S01]  /*aed0*/  ULDC.64 UR8, c[0x0][0xbe0] ;  /* 0x0002f80000087ab9 */ /* 0x000fe20000000a00 */
[----:B------:R-:W-:Y:S01]  /*aee0*/  SEL R0, RZ, 0x20, P2 ;  /* 0x00000020ff007807 */ /* 0x000fe20001000000 */
[----:B------:R-:W-:Y:S01]  /*aef0*/  UIMAD UR4, UR7, UR8, URZ ;  /* 0x00000008070472a4 */ /* 0x000fe2000f8e023f */
[----:B------:R-:W-:Y:S01]  /*af00*/  IMAD.IADD R9, R9, 0x1, R13 ;  /* 0x0000000109097824 */ /* 0x000fe200078e020d */
[----:B------:R-:W-:Y:S01]  /*af10*/  ISETP.GE.AND P2, PT, R4, UR10, PT ;  /* 0x0000000a04007c0c */ /* 0x000fe2000bf46270 */
[----:B------:R-:W-:Y:S01]  /*af20*/  IMAD.U32 R13, RZ, RZ, UR8 ;  /* 0x00000008ff0d7e24 */ /* 0x000fe2000f8e00ff */
[----:B------:R-:W-:Y:S01]  /*af30*/  UIMAD UR4, UR39, UR9, UR4 ;  /* 0x00000009270472a4 */ /* 0x000fe2000f8e0204 */
[----:B------:R-:W-:Y:S01]  /*af40*/  IMAD R3, R188, -0x40, R3 ;  /* 0xffffffc0bc037824 */ /* 0x000fe200078e0203 */
[----:B------:R-:W-:Y:S01]  /*af50*/  LOP3.LUT R11, R0, R12, R11, 0xfe, !PT ;  /* 0x0000000c000b7212 */ /* 0x000fe200078efe0b */
[----:B------:R-:W-:Y:S01]  /*af60*/  IMAD.WIDE.U32 R8, R13, UR39, R8 ;  /* 0x000000270d087c25 */ /* 0x000fe2000f8e0008 */
[----:B------:R-:W-:Y:S01]  /*af70*/  SEL R0, RZ, 0x40, P0 ;  /* 0x00000040ff007807 */ /* 0x000fe20000000000 */
[----:B------:R-:W-:Y:S01]  /*af80*/  ULDC.64 UR6, c[0x0][0xbe8] ;  /* 0x0002fa0000067ab9 */ /* 0x000fe20000000a00 */
[C---:B------:R-:W-:Y:S01]  /*af90*/  ISETP.GE.AND P1, PT, R18.reuse, R3, PT ;  /* 0x000000031200720c */ /* 0x040fe20003f26270 */
[----:B------:R-:W-:Y:S01]  /*afa0*/  VIADD R9, R9, UR4 ;  /* 0x0000000409097c36 */ /* 0x000fe20008000000 */
[----:B------:R-:W-:Y:S01]  /*afb0*/  UIMAD UR4, UR40, UR6, URZ ;  /* 0x00000006280472a4 */ /* 0x000fe2000f8e023f */
[----:B------:R-:W-:Y:S01]  /*afc0*/  LOP3.LUT R21, R11, R0, RZ, 0xfc, !PT ;  /* 0x000000000b157212 */ /* 0x000fe200078efcff */
[----:B------:R-:W-:Y:S01]  /*afd0*/  IMAD.U32 R11, RZ, RZ, UR6 ;  /* 0x00000006ff0b7e24 */ /* 0x000fe2000f8e00ff */
[----:B------:R-:W-:Y:S01]  /*afe0*/  SHF.R.S32.HI R13, RZ, 0x1f, R18 ;  /* 0x0000001fff0d7819 */ /* 0x000fe20000011412 */
[----:B------:R-:W-:Y:S01]  /*aff0*/  UIMAD UR4, UR38, UR7, UR4 ;  /* 0x00000007260472a4 */ /* 0x000fe2000f8e0204 */
[----:B------:R-:W-:Y:S01]  /*b000*/  VIADD R4, R18, 0x20 ;  /* 0x0000002012047836 */ /* 0x000fe20000000000 */
[----:B------:R-:W-:Y:S01]  /*b010*/  MOV R12, R18 ;  /* 0x00000012000c7202 */ /* 0x000fe20000000f00 */
[----:B------:R-:W-:Y:S01]  /*b020*/  IMAD.WIDE.U32 R10, R11, UR38, R8 ;  /* 0x000000260b0a7c25 */ /* 0x000fe2000f8e0008 */
[----:B------:R-:W-:-:S02]  /*b030*/  SEL R0, RZ, 0x80, P2 ;  /* 0x00000080ff007807 */ /* 0x000fc40001000000 */
[----:B------:R-:W-:Y:S01]  /*b040*/  ISETP.GE.AND P0, PT, R4, R3, PT ;  /* 0x000000030400720c */ /* 0x000fe20003f06270 */
[----:B------:R-:W-:Y:S01]  /*b050*/  VIADD R15, R11, UR4 ;  /* 0x000000040b0f7c36 */ /* 0x000fe20008000000 */
[----:B------:R-:W-:Y:S01]  /*b060*/  LOP3.LUT R0, R21, R0, RZ, 0xfc, !PT ;  /* 0x0000000015007212 */ /* 0x000fe200078efcff */
[----:B------:R-:W-:Y:S01]  /*b070*/  IMAD.WIDE R12, R188, 0x40, R12 ;  /* 0x00000040bc0c7825 */ /* 0x000fe200078e020c */
[----:B------:R-:W-:Y:S09]  /*b080*/  @P1 BRA `(.L_x_811) ;  /* 0x00000000006c1947 */ /* 0x000ff20003800000 */
[----:B------:R-:W-:Y:S01]  /*b090*/  ULDC.64 UR6, c[0x0][0xbd8] ;  /* 0x0002f60000067ab9 */ /* 0x000fe20000000a00 */
[----:B------:R-:W-:Y:S01]  /*b0a0*/  IMAD.MOV.U32 R8, RZ, RZ, R10 ;  /* 0x000000ffff087224 */ /* 0x000fe200078e000a */
[----:B------:R-:W-:Y:S01]  /*b0b0*/  ISETP.GE.AND P6, PT, R16, UR10, PT ;  /* 0x0000000a10007c0c */ /* 0x000fe2000bfc6270 */
[----:B------:R-:W-:Y:S01]  /*b0c0*/  IMAD R3, R13, UR6, RZ ;  /* 0x000000060d037c24 */ /* 0x000fe2000f8e02ff */
[----:B------:R-:W-:Y:S01]  /*b0d0*/  ISETP.GE.AND P5, PT, R6, UR10, PT ;  /* 0x0000000a06007c0c */ /* 0x000fe2000bfa6270 */
[----:B------:R-:W-:Y:S01]  /*b0e0*/  IMAD.MOV.U32 R9, RZ, RZ, R15 ;  /* 0x000000ffff097224 */ /* 0x000fe200078e000f */
[----:B------:R-:W-:Y:S01]  /*b0f0*/  ULDC.64 UR8, c[0x0][0x208] ;  /* 0x0000820000087ab9 */ /* 0x000fe20000000a00 */
[----:B------:R-:W-:Y:S01]  /*b100*/  IMAD R3, R12, UR7, R3 ;  /* 0x000000070c037c24 */ /* 0x000fe2000f8e0203 */
[----:B------:R-:W-:Y:S01]  /*b110*/  ISETP.GE.AND P4, PT, R20, UR10, PT ;  /* 0x0000000a14007c0c */ /* 0x000fe2000bf86270 */
[----:B------:R-:W-:Y:S01]  /*b120*/  IMAD.WIDE.U32 R8, R12, UR6, R8 ;  /* 0x000000060c087c25 */ /* 0x000fe2000f8e0008 */
[----:B------:R-:W-:Y:S01]  /*b130*/  ULDC.64 UR6, c[0x0][0xb80] ;  /* 0x0002e00000067ab9 */ /* 0x000fe20000000a00 */
[----:B------:R-:W-:-:S02]  /*b140*/  ISETP.GE.AND P3, PT, R26, UR10, PT ;  /* 0x0000000a1a007c0c */ /* 0x000fc4000bf66270 */
[----:B------:R-:W-:Y:S01]  /*b150*/  IMAD.IADD R3, R9, 0x1, R3 ;  /* 0x0000000109037824 */ /* 0x000fe200078e0203 */
[C---:B------:R-:W-:Y:S02]  /*b160*/  LEA R24, P1, R8.reuse, UR6, 0x1 ;  /* 0x0000000608187c11 */ /* 0x040fe4000f8208ff */
[----:B------:R-:W-:Y:S02]  /*b170*/  ISETP.GE.AND P2, PT, R27, UR10, PT ;  /* 0x0000000a1b007c0c */ /* 0x000fe4000bf46270 */
        /* <DEDUP_REMOVED lines=12> */
.L_x_811:
[----:B------:R-:W-:Y:S05]  /*b240*/  BSYNC B1 ;  /* 0x0000000000017941 */ /* 0x000fea0003800000 */
.L_x_810:
[----:B------:R-:W-:Y:S05]  /*b250*/  @P0 BRA `(.L_x_806) ;  /* 0x0000000000740947 */ /* 0x000fea0003800000 */
[----:B------:R-:W-:Y:S01]  /*b260*/  IADD3 R3, P0, R12, 0x20, RZ ;  /* 0x000000200c037810 */ /* 0x000fe20007f1e0ff */
[----:B------:R-:W-:Y:S01]  /*b270*/  ULDC.64 UR6, c[0x0][0xbd8] ;  /* 0x0002f60000067ab9 */ /* 0x000fe20000000a00 */
[----:B------:R-:W-:Y:S01]  /*b280*/  MOV R8, R10 ;  /* 0x0000000a00087202 */ /* 0x000fe20000000f00 */
[----:B------:R-:W-:Y:S01]  /*b290*/  IMAD.MOV.U32 R9, RZ, RZ, R15 ;  /* 0x000000ffff097224 */ /* 0x000fe200078e000f */
[----:B------:R-:W-:Y:S01]  /*b2a0*/  ULDC.64 UR8, c[0x0][0x208] ;  /* 0x0000820000087ab9 */ /* 0x000fe20000000a00 */
        /* <DEDUP_REMOVED lines=9> */
[----:B------:R-:W-:Y:S01]  /*b340*/  ULDC.64 UR6, c[0x0][0xb80] ;  /* 0x0002e00000067ab9 */ /* 0x000fe20000000a00 */
[----:B------:R-:W-:Y:S02]  /*b350*/  LOP3.LUT P4, RZ, R21, 0x40, RZ, 0xc0, !PT ;  /* 0x0000004015ff7812 */ /* 0x000fe4000788c0ff */
[----:B------:R-:W-:Y:S01]  /*b360*/  IMAD.IADD R3, R9, 0x1, R3 ;  /* 0x0000000109037824 */ /* 0x000fe200078e0203 */
[----:B------:R-:W-:-:S04]  /*b370*/  LEA R10, P3, R8, UR6, 0x1 ;  /* 0x00000006080a7c11 */ /* 0x000fc8000f8608ff */
        /* <DEDUP_REMOVED lines=11> */
.L_x_806:
[----:B------:R-:W-:Y:S05]  /*b430*/  BSYNC B0 ;  /* 0x0000000000007941 */ /* 0x000fea0003800000 */
.L_x_800:
[----:B------:R-:W-:Y:S02]  /*b440*/  ULDC UR4, c[0x0][0xd14] ;  /* 0x0003450000047ab9 */ /* 0x000fe40000000800 */
[----:B------:R-:W-:-:S13]  /*b450*/  ISETP.GE.AND P0, PT, R7, UR4, PT ;  /* 0x0000000407007c0c */ /* 0x000fda000bf06270 */
[----:B------:R-:W-:Y:S05]  /*b460*/  @!P0 BRA `(.L_x_812) ;  /* 0xffffff5800b08947 */ /* 0x000fea000383ffff */
[----:B------:R-:W-:Y:S05]  /*b470*/  EXIT ;  /* 0x000000000000794d */ /* 0x000fea0003800000 */
.L_x_772:
        /* <DEDUP_REMOVED lines=10> */
[----:B------:R-:W-:Y:S01]  /*b520*/  ULDC.64 UR6, c[0x0][0x208] ;  /* 0x0000820000067ab9 */ /* 0x000fe20000000a00 */
        /* <DEDUP_REMOVED lines=9> */
[----:B------:R-:W0:Y:S01]  /*b5c0*/  S2UR UR6, SR_CTAID.X ;  /* 0x00000000000679c3 */ /* 0x000e220000002500 */
[----:B------:R-:W-:Y:S01]  /*b5d0*/  ISETP.GE.U32.AND P0, PT, R8, 0x2, PT ;  /* 0x000000020800780c */ /* 0x000fe20003f06070 */
[----:B------:R-:W-:Y:S01]  /*b5e0*/  IMAD.MOV.U32 R16, RZ, RZ, RZ ;  /* 0x000000ffff107224 */ /* 0x000fe200078e00ff */
[----:B------:R-:W-:Y:S01]  /*b5f0*/  LOP3.LUT R4, R4, 0xfffffffe, RZ, 0xc0, !PT ;  /* 0xfffffffe04047812 */ /* 0x000fe200078ec0ff */
[----:B------:R-:W-:-:S08]  /*b600*/  IMAD.MOV.U32 R19, RZ, RZ, RZ ;  /* 0x000000ffff137224 */ /* 0x000fd000078e00ff */
[----:B------:R-:W-:-:S04]  /*b610*/  @P1 LOP3.LUT R4, R4, 0x1, RZ, 0xfc, !PT ;  /* 0x0000000104041812 */ /* 0x000fc800078efcff */
[----:B------:R-:W-:-:S04]  /*b620*/  LOP3.LUT R4, R4, 0xffffffef, RZ, 0xc0, !PT ;  /* 0xffffffef04047812 */ /* 0x000fc800078ec0ff */
[----:B------:R-:W-:-:S04]  /*b630*/  @P0 LOP3.LUT R4, R4, 0x10, RZ, 0xfc, !PT ;  /* 0x0000001004040812 */ /* 0x000fc800078efcff */
[----:B------:R-:W-:Y:S01]  /*b640*/  LOP3.LUT R4, R4, 0xfffffff7, RZ, 0xc0, !PT ;  /* 0xfffffff704047812 */ /* 0x000fe200078ec0ff */
[----:B--2---:R-:W1:Y:S02]  /*b650*/  SHFL.UP PT, R5, R0, 0x1, RZ ;  /* 0x0420000000057989 */ /* 0x004e6400000e00ff */
[----:B-1----:R-:W-:-:S05]  /*b660*/  SEL R5, R5, RZ, P1 ;  /* 0x000000ff05057207 */ /* 0x002fca0000800000 */
[----:B------:R-:W-:-:S05]  /*b670*/  IMAD.IADD R5, R0, 0x1, R5 ;  /* 0x0000000100057824 */ /* 0x000fca00078e0205 */
[----:B------:R-:W1:Y:S02]  /*b680*/  SHFL.UP PT, R6, R5, 0x2, RZ ;  /* 0x0440000005067989 */ /* 0x000e6400000e00ff */
[----:B-1----:R-:W-:Y:S02]  /*b690*/  SEL R6, R6, RZ, P0 ;  /* 0x000000ff06067207 */ /* 0x002fe40000000000 */
[----:B------:R-:W-:-:S03]  /*b6a0*/  ISETP.GE.U32.AND P0, PT, R8, 0x4, PT ;  /* 0x000000040800780c */ /* 0x000fc60003f06070 */
[----:B------:R-:W-:-:S05]  /*b6b0*/  IMAD.IADD R6, R5, 0x1, R6 ;  /* 0x0000000105067824 */ /* 0x000fca00078e0206 */
[----:B------:R-:W1:Y:S05]  /*b6c0*/  SHFL.UP PT, R7, R6, 0x4, RZ ;  /* 0x0480000006077989 */ /* 0x000e6a00000e00ff */
[----:B------:R-:W-:-:S04]  /*b6d0*/  @P0 LOP3.LUT R4, R4, 0x8, RZ, 0xfc, !PT ;  /* 0x0000000804040812 */ /* 0x000fc800078efcff */
[----:B------:R-:W-:Y:S02]  /*b6e0*/  LOP3.LUT R4, R4, 0xfffffffb, RZ, 0xc0, !PT ;  /* 0xfffffffb04047812 */ /* 0x000fe400078ec0ff */
[----:B-1----:R-:W-:Y:S02]  /*b6f0*/  SEL R7, R7, RZ, P0 ;  /* 0x000000ff07077207 */ /* 0x002fe40000000000 */
[----:B------:R-:W-:Y:S02]  /*b700*/  ISETP.GE.U32.AND P0, PT, R8, 0x8, PT ;  /* 0x000000080800780c */ /* 0x000fe40003f06070 */
[----:B------:R-:W-:-:S05]  /*b710*/  IADD3 R7, R6, R7, RZ ;  /* 0x0000000706077210 */ /* 0x000fca0007ffe0ff */
[----:B------:R-:W1:Y:S06]  /*b720*/  SHFL.UP PT, R2, R7, 0x8, RZ ;  /* 0x0500000007027989 */ /* 0x000e6c00000e00ff */
[----:B------:R-:W-:-:S04]  /*b730*/  @P0 LOP3.LUT R4, R4, 0x4, RZ, 0xfc, !PT ;  /* 0x0000000404040812 */ /* 0x000fc800078efcff */
[----:B------:R-:W-:Y:S02]  /*b740*/  LOP3.LUT R4, R4, 0xfffffffd, RZ, 0xc0, !PT ;  /* 0xfffffffd04047812 */ /* 0x000fe400078ec0ff */
[----:B-1----:R-:W-:Y:S02]  /*b750*/  SEL R2, R2, RZ, P0 ;  /* 0x000000ff02027207 */ /* 0x002fe40000000000 */
[----:B------:R-:W-:-:S03]  /*b760*/  ISETP.GE.U32.AND P0, PT, R8, 0x10, PT ;  /* 0x000000100800780c */ /* 0x000fc60003f06070 */
[----:B------:R-:W-:-:S05]  /*b770*/  IMAD.IADD R3, R7, 0x1, R2 ;  /* 0x0000000107037824 */ /* 0x000fca00078e0202 */
[----:B------:R-:W1:Y:S05]  /*b780*/  SHFL.UP PT, R2, R3, 0x10, RZ ;  /* 0x0600000003027989 */ /* 0x000e6a00000e00ff */
[----:B------:R-:W-:Y:S02]  /*b790*/  @P0 LOP3.LUT R4, R4, 0x2, RZ, 0xfc, !PT ;  /* 0x0000000204040812 */ /* 0x000fe400078efcff */
[----:B-1----:R-:W-:-:S05]  /*b7a0*/  SEL R2, R2, RZ, P0 ;  /* 0x000000ff02027207 */ /* 0x002fca0000000000 */
[----:B------:R-:W-:-:S05]  /*b7b0*/  IMAD.IADD R2, R3, 0x1, R2 ;  /* 0x0000000103027824 */ /* 0x000fca00078e0202 */
[----:B------:R-:W1:Y:S02]  /*b7c0*/  SHFL.IDX PT, R5, R2, 0x1f, 0x1f ;  /* 0x03e01f0002057f89 */ /* 0x000e6400000e0000 */
[----:B-1----:R-:W-:-:S04]  /*b7d0*/  IMAD R5, R5, UR4, RZ ;  /* 0x0000000405057c24 */ /* 0x002fc8000f8e02ff */
[----:B------:R-:W-:Y:S01]  /*b7e0*/  IMAD.MOV.U32 R6, RZ, RZ, R5 ;  /* 0x000000ffff067224 */ /* 0x000fe200078e0005 */
[----:B0-----:R-:W-:-:S13]  /*b7f0*/  ISETP.GT.AND P0, PT, R5, UR6, PT ;  /* 0x0000000605007c0c */ /* 0x001fda000bf04270 */
[----:B------:R-:W-:Y:S05]  /*b800*/  @P0 BRA `(.L_x_813) ;  /* 0x0000000000c40947 */ /* 0x000fea0003800000 */
[----:B------:R-:W-:Y:S01]  /*b810*/  MOV R5, R6 ;  /* 0x0000000600057202 */ /* 0x000fe20000000f00 */
[----:B------:R-:W-:Y:S01]  /*b820*/  IMAD.MOV.U32 R19, RZ, RZ, RZ ;  /* 0x000000ffff137224 */ /* 0x000fe200078e00ff */
[----:B------:R-:W-:Y:S01]  /*b830*/  ULDC UR5, c[0x0][0xd14] ;  /* 0x0003450000057ab9 */ /* 0x000fe20000000800 */
[----:B------:R-:W-:Y:S01]  /*b840*/  ULDC UR7, c[0x0][0xd14] ;  /* 0x0003450000077ab9 */ /* 0x000fe20000000800 */
[----:B------:R-:W-:-:S05]  /*b850*/  ULDC UR4, c[0x0][0xd10] ;  /* 0x0003440000047ab9 */ /* 0x000fca0000000800 */
.L_x_817:
[----:B------:R-:W-:Y:S02]  /*b860*/  VIADD R0, R19, 0x1f ;  /* 0x0000001f13007836 */ /* 0x000fe40000000000 */
[----:B------:R-:W-:-:S03]  /*b870*/  IMAD.U32 R19, RZ, RZ, UR7 ;  /* 0x00000007ff137e24 */ /* 0x000fc6000f8e00ff */
[----:B------:R-:W-:-:S13]  /*b880*/  ISETP.GE.AND P0, PT, R0, UR5, PT ;  /* 0x0000000500007c0c */ /* 0x000fda000bf06270 */
[----:B------:R-:W-:Y:S05]  /*b890*/  @P0 BRA `(.L_x_814) ;  /* 0x0000000400440947 */ /* 0x000fea0003800000 */
[----:B------:R-:W0:Y:S01]  /*b8a0*/  S2R R2, SR_TID.X ;  /* 0x0000000000027919 */ /* 0x000e220000002100 */
[----:B------:R-:W-:Y:S01]  /*b8b0*/  IMAD.MOV.U32 R19, RZ, RZ, R0 ;  /* 0x000000ffff137224 */ /* 0x000fe200078e0000 */
[----:B------:R-:W-:Y:S01]  /*b8c0*/  BSSY B0, `(.L_x_815) ;  /* 0x000000b000007945 */ /* 0x000fe20003800000 */
[----:B------:R-:W-:Y:S02]  /*b8d0*/  MOV R0, RZ ;  /* 0x000000ff00007202 */ /* 0x000fe40000000f00 */
[----:B0-----:R-:W-:-:S04]  /*b8e0*/  LOP3.LUT R8, R2, 0x1f, RZ, 0xc0, !PT ;  /* 0x0000001f02087812 */ /* 0x001fc800078ec0ff */
[C---:B------:R-:W-:Y:S01]  /*b8f0*/  ISETP.NE.AND P1, PT, R8.reuse, 0x1f, PT ;  /* 0x0000001f0800780c */ /* 0x040fe20003f25270 */
[----:B------:R-:W-:-:S05]  /*b900*/  IMAD.IADD R7, R8, 0x1, R19 ;  /* 0x0000000108077824 */ /* 0x000fca00078e0213 */
[----:B------:R-:W-:-:S13]  /*b910*/  ISETP.GE.OR P0, PT, R7, UR5, !P1 ;  /* 0x0000000507007c0c */ /* 0x000fda000cf06670 */
[----:B------:R-:W-:Y:S05]  /*b920*/  @P0 BRA `(.L_x_816) ;  /* 0x0000000000100947 */ /* 0x000fea0003800000 */
[----:B------:R-:W0:Y:S01]  /*b930*/  LDC.64 R2, c[0x0][0xd58] ;  /* 0x00035600ff027b82 */ /* 0x000e220000000a00 */
[----:B------:R-:W-:Y:S01]  /*b940*/  ULDC.64 UR8, c[0x0][0x208] ;  /* 0x0000820000087ab9 */ /* 0x000fe20000000a00 */
[----:B0-----:R-:W-:-:S05]  /*b950*/  IMAD.WIDE R2, R7, 0x4, R2 ;  /* 0x0000000407027825 */ /* 0x001fca00078e0202 */
[----:B------:R0:W5:Y:S02]  /*b960*/  LDG.E R0, desc[UR8][R2.64] ;  /* 0x0000000802007981 */ /* 0x000164000c1e1900 */
.L_x_816:
[----:B------:R-:W-:Y:S05]  /*b970*/  BSYNC B0 ;  /* 0x0000000000007941 */ /* 0x000fea0003800000 */
.L_x_815:
        /* <DEDUP_REMOVED lines=21> */
[----:B0-----:R-:W-:-:S05]  /*bad0*/  IMAD R6, R3, UR4, RZ ;  /* 0x0000000403067c24 */ /* 0x001fca000f8e02ff */
[----:B------:R-:W-:-:S04]  /*bae0*/  IADD3 R5, R6, R5, RZ ;  /* 0x0000000506057210 */ /* 0x000fc80007ffe0ff */
[----:B------:R-:W-:-:S13]  /*baf0*/  ISETP.GT.AND P0, PT, R5, UR6, PT ;  /* 0x0000000605007c0c */ /* 0x000fda000bf04270 */
[----:B------:R-:W-:Y:S05]  /*bb00*/  @!P0 BRA `(.L_x_817) ;  /* 0xfffffffc00548947 */ /* 0x000fea000383ffff */
[----:B------:R-:W-:-:S07]  /*bb10*/  IMAD.MOV.U32 R2, RZ, RZ, R9 ;  /* 0x000000ffff027224 */ /* 0x000fce00078e0009 */
.L_x_813:
        /* <DEDUP_REMOVED lines=16> */
.L_x_818:
[----:B-1----:R-:W-:Y:S01]  /*bc20*/  IMAD R16, R16, UR4, R7 ;  /* 0x0000000410107c24 */ /* 0x002fe2000f8e0207 */
[----:B0-----:R-:W-:Y:S01]  /*bc30*/  MOV R2, RZ ;  /* 0x000000ff00027202 */ /* 0x001fe20000000f00 */
[----:B------:R-:W-:Y:S02]  /*bc40*/  IMAD R7, R11, R6, RZ ;  /* 0x000000060b077224 */ /* 0x000fe400078e02ff */
[----:B------:R-:W-:Y:S01]  /*bc50*/  IMAD.IADD R19, R5, 0x1, R19 ;  /* 0x0000000105137824 */ /* 0x000fe200078e0213 */
[----:B------:R-:W-:Y:S01]  /*bc60*/  IADD3 R9, -R16, UR6, RZ ;  /* 0x0000000610097c10 */ /* 0x000fe2000fffe1ff */
[----:B------:R-:W-:Y:S01]  /*bc70*/  IMAD.HI.U32 R2, R3, R7, R2 ;  /* 0x0000000703027227 */ /* 0x000fe200078e0002 */
[----:B------:R-:W-:Y:S02]  /*bc80*/  IABS R7, R0 ;  /* 0x0000000000077213 */ /* 0x000fe40000000000 */
[----:B------:R-:W-:-:S03]  /*bc90*/  IABS R3, R9 ;  /* 0x0000000900037213 */ /* 0x000fc60000000000 */
[----:B------:R-:W-:Y:S02]  /*bca0*/  IMAD.MOV R7, RZ, RZ, -R7 ;  /* 0x000000ffff077224 */ /* 0x000fe400078e0a07 */
        /* <DEDUP_REMOVED lines=11> */
[----:B------:R-:W-:-:S04]  /*bd60*/  @!P0 LOP3.LUT R2, RZ, R0, RZ, 0x33, !PT ;  /* 0x00000000ff028212 */ /* 0x000fc800078e33ff */
[----:B------:R-:W-:Y:S01]  /*bd70*/  IADD3 R17, -R2, RZ, RZ ;  /* 0x000000ff02117210 */ /* 0x000fe20007ffe1ff */
[----:B------:R-:W-:-:S04]  /*bd80*/  IMAD.MOV.U32 R18, RZ, RZ, R2 ;  /* 0x000000ffff127224 */ /* 0x000fc800078e0002 */
[----:B------:R-:W-:Y:S01]  /*bd90*/  IMAD R17, R0, R17, R9 ;  /* 0x0000001100117224 */ /* 0x000fe200078e0209 */
[----:B------:R-:W-:Y:S06]  /*bda0*/  BRA `(.L_x_819) ;  /* 0x00000000000c7947 */ /* 0x000fec0003800000 */
.L_x_814:
[----:B------:R-:W-:Y:S02]  /*bdb0*/  IMAD.MOV.U32 R17, RZ, RZ, RZ ;  /* 0x000000ffff117224 */ /* 0x000fe400078e00ff */
[----:B------:R-:W-:Y:S02]  /*bdc0*/  IMAD.U32 R16, RZ, RZ, UR6 ;  /* 0x00000006ff107e24 */ /* 0x000fe4000f8e00ff */
[----:B------:R-:W-:-:S07]  /*bdd0*/  IMAD.MOV.U32 R18, RZ, RZ, RZ ;  /* 0x000000ffff127224 */ /* 0x000fce00078e00ff */
.L_x_819:
[----:B------:R-:W0:Y:S01]  /*bde0*/  S2R R0, SR_TID.X ;  /* 0x0000000000007919 */ /* 0x000e220000002100 */
[----:B------:R-:W-:Y:S01]  /*bdf0*/  UMOV UR4, URZ ;  /* 0x0000003f00047c82 */ /* 0x000fe20008000000 */
[----:B------:R-:W-:Y:S01]  /*be00*/  STL [R1], RZ ;  /* 0x000000ff01007387 */ /* 0x000fe20000100800 */
[----:B0-----:R-:W-:-:S04]  /*be10*/  LOP3.LUT R0, R0, 0x1f, RZ, 0xc0, !PT ;  /* 0x0000001f00007812 */ /* 0x001fc800078ec0ff */
[----:B------:R-:W-:-:S13]  /*be20*/  ISETP.NE.AND P0, PT, R0, RZ, PT ;  /* 0x000000ff0000720c */ /* 0x000fda0003f05270 */
[----:B------:R-:W0:Y:S01]  /*be30*/  @!P0 S2R R3, SR_CgaCtaId ;  /* 0x0000000000038919 */ /* 0x000e220000008800 */
[----:B------:R-:W-:-:S04]  /*be40*/  @!P0 MOV R0, 0x400 ;  /* 0x0000040000008802 */ /* 0x000fc80000000f00 */
[----:B0-----:R-:W-:-:S05]  /*be50*/  @!P0 LEA R0, R3, R0, 0x18 ;  /* 0x0000000003008211 */ /* 0x001fca00078ec0ff */
[----:B------:R0:W-:Y:S01]  /*be60*/  @!P0 STS.128 [R0+0x388d0], R16 ;  /* 0x0388d01000008388 */ /* 0x0001e20000000c00 */
[----:B------:R-:W-:Y:S06]  /*be70*/  BAR.ARV 0x5, 0x120 ;  /* 0x0144800000007b1d */ /* 0x000fec0000002000 */
[----:B------:R-:W-:Y:S02]  /*be80*/  ISETP.GE.AND P0, PT, R19, UR5, PT ;  /* 0x0000000513007c0c */ /* 0x000fe4000bf06270 */
[----:B0-----:R-:W-:-:S05]  /*be90*/  MOV R0, 0x1 ;  /* 0x0000000100007802 */ /* 0x001fca0000000f00 */
[----:B------:R0:W-:Y:S02]  /*bea0*/  STL [R1+0x4], R0 ;  /* 0x0000040001007387 */ /* 0x0001e40000100800 */
[----:B0-----:R-:W-:-:S05]  /*beb0*/  IMAD.U32 R0, RZ, RZ, UR4 ;  /* 0x00000004ff007e24 */ /* 0x001fca000f8e00ff */
[----:B------:R0:W-:Y:S01]  /*bec0*/  STL [R1+0x2c], R0 ;  /* 0x00002c0001007387 */ /* 0x0001e20000100800 */
[----:B------:R-:W-:Y:S05]  /*bed0*/  @P0 BRA `(.L_x_820) ;  /* 0x0000004000c00947 */ /* 0x000fea0003800000 */
[----:B------:R-:W-:Y:S01]  /*bee0*/  ULDC UR4, c[0x0][0xc] ;  /* 0x0000030000047ab9 */ /* 0x000fe20000000800 */
[----:B------:R-:W-:Y:S01]  /*bef0*/  IMAD.MOV.U32 R2, RZ, RZ, 0x1 ;  /* 0x00000001ff027424 */ /* 0x000fe200078e00ff */
[----:B------:R-:W-:Y:S01]  /*bf00*/  ULDC.64 UR54, c[0x0][0x198] ;  /* 0x0000660000367ab9 */ /* 0x000fe20000000a00 */
[----:B0-----:R-:W-:Y:S01]  /*bf10*/  IMAD.U32 R0, RZ, RZ, UR4 ;  /* 0x00000004ff007e24 */ /* 0x001fe2000f8e00ff */
[----:B------:R-:W-:Y:S02]  /*bf20*/  UMOV UR4, URZ ;  /* 0x0000003f00047c82 */ /* 0x000fe40008000000 */
[----:B------:R-:W-:Y:S04]  /*bf30*/  STL [R1+0x4], R2 ;  /* 0x0000040201007387 */ /* 0x000fe80000100800 */
[----:B------:R-:W-:Y:S04]  /*bf40*/  STL [R1], RZ ;  /* 0x000000ff01007387 */ /* 0x000fe80000100800 */
[----:B------:R0:W-:Y:S02]  /*bf50*/  STL [R1+0x30], R0 ;  /* 0x0000300001007387 */ /* 0x0001e40000100800 */
[----:B0-----:R-:W-:-:S05]  /*bf60*/  IMAD.U32 R0, RZ, RZ, UR4 ;  /* 0x00000004ff007e24 */ /* 0x001fca000f8e00ff */
[----:B------:R0:W-:Y:S02]  /*bf70*/  STL [R1+0x2c], R0 ;  /* 0x00002c0001007387 */ /* 0x0001e40000100800 */
.L_x_884:
[----:B-1-3--:R-:W1:Y:S01]  /*bf80*/  LDC.64 R2, c[0x0][0xd60] ;  /* 0x00035800ff027b82 */ /* 0x00ae620000000a00 */
[----:B------:R-:W-:Y:S01]  /*bf90*/  ULDC.64 UR4, c[0x0][0x208] ;  /* 0x0000820000047ab9 */ /* 0x000fe20000000a00 */
[----:B-1----:R-:W-:-:S05]  /*bfa0*/  IMAD.WIDE R2, R19, 0x4, R2 ;  /* 0x0000000413027825 */ /* 0x002fca00078e0202 */
[----:B--2---:R-:W2:Y:S01]  /*bfb0*/  LDG.E R5, desc[UR4][R2.64] ;  /* 0x0000000402057981 */ /* 0x004ea2000c1e1900 */
[----:B------:R-:W-:Y:S05]  /*bfc0*/  YIELD ;  /* 0x0000000000007946 */ /* 0x000fea0003800000 */
[----:B------:R-:W-:Y:S01]  /*bfd0*/  ULDC.64 UR4, c[0x0][0xb20] ;  /* 0x0002c80000047ab9 */ /* 0x000fe20000000a00 */
[----:B0-----:R-:W-:Y:S01]  /*bfe0*/  IMAD.MOV.U32 R0, RZ, RZ, RZ ;  /* 0x000000ffff007224 */ /* 0x001fe200078e00ff */
[----:B------:R-:W-:Y:S01]  /*bff0*/  ISETP.NE.U32.AND P0, PT, RZ, UR4, PT ;  /* 0x00000004ff007c0c */ /* 0x000fe2000bf05070 */
[----:B------:R-:W-:-:S03]  /*c000*/  ULDC.64 UR6, c[0x0][0x208] ;  /* 0x0000820000067ab9 */ /* 0x000fc60000000a00 */
[----:B------:R-:W-:Y:S02]  /*c010*/  ISETP.NE.AND.EX P0, PT, RZ, UR5, PT, P0 ;  /* 0x00000005ff007c0c */ /* 0x000fe4000bf05300 */
[----:B------:R-:W-:Y:S02]  /*c020*/  MOV R6, RZ ;  /* 0x000000ff00067202 */ /* 0x000fe40000000f00 */
[----:B--2---:R-:W-:Y:S01]  /*c030*/  SHF.R.S32.HI R4, RZ, 0x1f, R5 ;  /* 0x0000001fff047819 */ /* 0x004fe20000011405 */
        /* <DEDUP_REMOVED lines=38> */
[----:B------:R-:W-:Y:S02]  /*c2a0*/  ULDC.64 UR4, c[0x0][0x208] ;  /* 0x0000820000047ab9 */ /* 0x000fe40000000a00 */
[----:B-----5:R-:W2:Y:S04]  /*c2b0*/  LDG.E R6, desc[UR4][R2.64] ;  /* 0x0000000402067981 */ /* 0x020ea8000c1e1900 */
[----:B-1----:R-:W2:Y:S02]  /*c2c0*/  LDG.E R5, desc[UR4][R2.64+0x4] ;  /* 0x0000040402057981 */ /* 0x002ea4000c1e1900 */
[----:B--2---:R-:W-:-:S07]  /*c2d0*/  IMAD.IADD R6, R5, 0x1, -R6 ;  /* 0x0000000105067824 */ /* 0x004fce00078e0a06 */
.L_x_821:
[----:B-1---5:R-:W-:Y:S01]  /*c2e0*/  IADD3 R2, -R0, R6, RZ ;  /* 0x0000000600027210 */ /* 0x022fe20007ffe1ff */
[----:B------:R-:W-:Y:S01]  /*c2f0*/  IMAD.IADD R3, R7, 0x1, R0 ;  /* 0x0000000107037824 */ /* 0x000fe200078e0200 */
[----:B------:R-:W-:Y:S02]  /*c300*/  BSSY B6, `(.L_x_822) ;  /* 0x000034e000067945 */ /* 0x000fe40003800000 */
[C---:B------:R-:W-:Y:S01]  /*c310*/  ISETP.GT.AND P0, PT, R2.reuse, RZ, PT ;  /* 0x000000ff0200720c */ /* 0x040fe20003f04270 */
[----:B------:R-:W-:Y:S01]  /*c320*/  VIADD R0, R2, 0x3f ;  /* 0x0000003f02007836 */ /* 0x000fe20000000000 */
[----:B------:R-:W-:Y:S04]  /*c330*/  STL [R1+0x20], R2 ;  /* 0x0000200201007387 */ /* 0x000fe80000100800 */
        /* <DEDUP_REMOVED lines=10> */
[----:B------:R-:W2:Y:S01]  /*c3e0*/  LDL R2, [R1+0x30] ;  /* 0x0000300001027983 */ /* 0x000ea20000100800 */
[----:B------:R-:W-:Y:S01]  /*c3f0*/  VOTEU.ANY UR4, UPT, PT ;  /* 0x0000000000047886 */ /* 0x000fe200038e0100 */
[----:B------:R-:W-:Y:S01]  /*c400*/  ULDC.64 UR6, c[0x0][0x208] ;  /* 0x0000820000067ab9 */ /* 0x000fe20000000a00 */
[----:B0-----:R-:W0:Y:S01]  /*c410*/  FLO.U32 R0, UR4 ;  /* 0x0000000400007d00 */ /* 0x001e2200080e0000 */
[----:B------:R-:W0:Y:S07]  /*c420*/  S2R R7, SR_LANEID ;  /* 0x0000000000077919 */ /* 0x000e2e0000000000 */
[----:B------:R-:W1:Y:S01]  /*c430*/  POPC R5, UR4 ;  /* 0x0000000400057d09 */ /* 0x000e620008000000 */
[----:B0-----:R-:W-:-:S02]  /*c440*/  ISETP.EQ.U32.AND P0, PT, R0, R7, PT ;  /* 0x000000070000720c */ /* 0x001fc40003f02070 */
[----:B--2---:R-:W-:Y:S02]  /*c450*/  R2UR UR5, R2 ;  /* 0x00000000020572ca */ /* 0x004fe400000e0000 */
[----:B------:R-:W1:Y:S09]  /*c460*/  LDC.64 R2, c[0x0][0xd38] ;  /* 0x00034e00ff027b82 */ /* 0x000e720000000a00 */
[----:B-1----:R-:W2:Y:S01]  /*c470*/  @P0 ATOMG.E.ADD.STRONG.GPU PT, R3, desc[UR6][R2.64], R5 ;  /* 0x00000005020309a8 */ /* 0x002ea200081ee1c6 */
[----:B------:R-:W0:Y:S02]  /*c480*/  S2R R4, SR_LTMASK ;  /* 0x0000000000047919 */ /* 0x000e240000003900 */
[----:B0-----:R-:W-:-:S04]  /*c490*/  LOP3.LUT R4, R4, UR4, RZ, 0xc0, !PT ;  /* 0x0000000404047c12 */ /* 0x001fc8000f8ec0ff */
[----:B------:R-:W0:Y:S01]  /*c4a0*/  POPC R7, R4 ;  /* 0x0000000400077309 */ /* 0x000e220000000000 */
[----:B--2---:R-:W0:Y:S02]  /*c4b0*/  SHFL.IDX PT, R0, R3, R0, 0x1f ;  /* 0x00001f0003007589 */ /* 0x004e2400000e0000 */
[----:B0-----:R-:W-:Y:S01]  /*c4c0*/  IADD3 R16, R0, UR5, R7 ;  /* 0x0000000500107c10 */ /* 0x001fe2000fffe007 */
[----:B------:R-:W-:Y:S06]  /*c4d0*/  BRA `(.L_x_824) ;  /* 0x0000003000c07947 */ /* 0x000fec0003800000 */
.L_x_823:
        /* <DEDUP_REMOVED lines=14> */
[----:B------:R-:W-:Y:S02]  /*c5c0*/  IMAD.U32 R5, RZ, RZ, UR7 ;  /* 0x00000007ff057e24 */ /* 0x000fe4000f8e00ff */
[----:B------:R-:W-:Y:S02]  /*c5d0*/  IMAD.U32 R6, RZ, RZ, UR8 ;  /* 0x00000008ff067e24 */ /* 0x000fe4000f8e00ff */
[----:B------:R-:W-:-:S02]  /*c5e0*/  IMAD.U32 R10, RZ, RZ, UR4 ;  /* 0x00000004ff0a7e24 */ /* 0x000fc4000f8e00ff */
[----:B------:R-:W-:Y:S02]  /*c5f0*/  IMAD.U32 R11, RZ, RZ, UR5 ;  /* 0x00000005ff0b7e24 */ /* 0x000fe4000f8e00ff */
[----:B------:R-:W-:Y:S02]  /*c600*/  IMAD.MOV.U32 R8, RZ, RZ, 0x70 ;  /* 0x00000070ff087424 */ /* 0x000fe400078e00ff */
[----:B------:R-:W-:Y:S02]  /*c610*/  IMAD.MOV.U32 R12, RZ, RZ, 0x1 ;  /* 0x00000001ff0c7424 */ /* 0x000fe400078e00ff */
[----:B------:R-:W-:-:S07]  /*c620*/  IMAD.MOV.U32 R13, RZ, RZ, RZ ;  /* 0x000000ffff0d7224 */ /* 0x000fce00078e00ff */
[----:B------:R-:W-:-:S07]  /*c630*/  LEPC R20, `(.L_x_825) ;  /* 0x000000001014794e */ /* 0x000fce0000000000 */
[----:B0-----:R-:W-:Y:S05]  /*c640*/  CALL.ABS.NOINC R2 ;  /* 0x0000000002007343 */ /* 0x001fea0003c00000 */
.L_x_825:
        /* <DEDUP_REMOVED lines=20> */
.L_x_827:
        /* <DEDUP_REMOVED lines=8> */
[----:B------:R-:W-:Y:S01]  /*c810*/  MOV R13, RZ ;  /* 0x000000ff000d7202 */ /* 0x000fe20000000f00 */
[----:B------:R-:W-:Y:S02]  /*c820*/  IMAD.U32 R7, RZ, RZ, UR9 ;  /* 0x00000009ff077e24 */ /* 0x000fe4000f8e00ff */
[----:B------:R-:W-:-:S02]  /*c830*/  IMAD.U32 R10, RZ, RZ, UR4 ;  /* 0x00000004ff0a7e24 */ /* 0x000fc4000f8e00ff */
[----:B------:R-:W-:Y:S02]  /*c840*/  IMAD.U32 R11, RZ, RZ, UR5 ;  /* 0x00000005ff0b7e24 */ /* 0x000fe4000f8e00ff */
[----:B------:R-:W-:Y:S02]  /*c850*/  IMAD.MOV.U32 R8, RZ, RZ, 0x70 ;  /* 0x00000070ff087424 */ /* 0x000fe400078e00ff */
[----:B------:R-:W-:-:S07]  /*c860*/  IMAD.MOV.U32 R12, RZ, RZ, 0x1 ;  /* 0x00000001ff0c7424 */ /* 0x000fce00078e00ff */
[----:B------:R-:W-:-:S07]  /*c870*/  LEPC R20, `(.L_x_826) ;  /* 0x000000001014794e */ /* 0x000fce0000000000 */
[----:B0-----:R-:W-:Y:S05]  /*c880*/  CALL.ABS.NOINC R2 ;  /* 0x0000000002007343 */ /* 0x001fea0003c00000 */
.L_x_826:
[----:B------:R-:W2:Y:S01]  /*c890*/  LDL.LU R2, [R1+0x18] ;  /* 0x0000180001027983 */ /* 0x000ea20000300800 */
[----:B------:R-:W-:Y:S01]  /*c8a0*/  ULDC.64 UR4, c[0x0][0xaf0] ;  /* 0x0002bc0000047ab9 */ /* 0x000fe20000000a00 */
[----:B------:R-:W0:Y:S02]  /*c8b0*/  LDC R4, c[0x0][0x428] ;  /* 0x00010a00ff047b82 */ /* 0x000e240000000800 */
[----:B------:R-:W3:Y:S04]  /*c8c0*/  LDL.LU R0, [R1+0x1c] ;  /* 0x00001c0001007983 */ /* 0x000ee80000300800 */
[----:B------:R-:W4:Y:S04]  /*c8d0*/  LDL.LU R6, [R1+0x10] ;  /* 0x0000100001067983 */ /* 0x000f280000300800 */
[----:B------:R-:W4:Y:S01]  /*c8e0*/  LDL.LU R7, [R1+0x28] ;  /* 0x0000280001077983 */ /* 0x000f220000300800 */
[----:B------:R-:W-:Y:S01]  /*c8f0*/  ISETP.NE.U32.AND P0, PT, RZ, UR4, PT ;  /* 0x00000004ff007c0c */ /* 0x000fe2000bf05070 */
[----:B------:R-:W-:-:S03]  /*c900*/  ULDC.64 UR6, c[0x0][0x208] ;  /* 0x0000820000067ab9 */ /* 0x000fc60000000a00 */
[----:B------:R-:W-:Y:S01]  /*c910*/  ISETP.NE.AND.EX P0, PT, RZ, UR5, PT, P0 ;  /* 0x00000005ff007c0c */ /* 0x000fe2000bf05300 */
[----:B------:R-:W1:Y:S02]  /*c920*/  S2R R8, SR_TID.X ;  /* 0x0000000000087919 */ /* 0x000e640000002100 */
[----:B-1----:R-:W-:-:S04]  /*c930*/  LOP3.LUT R8, R8, 0x1f, RZ, 0xc0, !PT ;  /* 0x0000001f08087812 */ /* 0x002fc800078ec0ff */
        /* <DEDUP_REMOVED lines=8> */
[----:B----4-:R-:W-:-:S06]  /*c9c0*/  IMAD.MOV.U32 R0, RZ, RZ, R6 ;  /* 0x000000ffff007224 */ /* 0x010fcc00078e0006 */
[----:B------:R1:W5:Y:S01]  /*c9d0*/  @P0 LDG.E R0, desc[UR6][R2.64] ;  /* 0x0000000602000981 */ /* 0x000362000c1e1900 */
[----:B0-----:R-:W-:Y:S01]  /*c9e0*/  ISETP.NE.AND P0, PT, R4, 0x1, PT ;  /* 0x000000010400780c */ /* 0x001fe20003f05270 */
[----:B------:R-:W-:Y:S01]  /*c9f0*/  IMAD.MOV.U32 R4, RZ, RZ, R18 ;  /* 0x000000ffff047224 */ /* 0x000fe200078e0012 */
[----:B------:R-:W-:Y:S01]  /*ca00*/  PLOP3.LUT P1, PT, P6, PT, PT, 0x8, 0x0 ;  /* 0x000000000000781c */ /* 0x000fe2000372e170 */
[----:B------:R-:W-:-:S10]  /*ca10*/  IMAD R17, R17, 0x40, R7 ;  /* 0x0000004011117824 */ /* 0x000fd400078e0207 */
[----:B------:R-:W0:Y:S08]  /*ca20*/  @P0 LDC R5, c[0x0][0x42c] ;  /* 0x00010b00ff050b82 */ /* 0x000e300000000800 */
[----:B-1----:R-:W1:Y:S01]  /*ca30*/  @P0 LDC R2, c[0x0][0x430] ;  /* 0x00010c00ff020b82 */ /* 0x002e620000000800 */
[----:B0-----:R-:W-:-:S05]  /*ca40*/  @P0 IMAD.HI.U32 R3, R18, R5, RZ ;  /* 0x0000000512030227 */ /* 0x001fca00078e00ff */
[----:B-1----:R-:W-:Y:S02]  /*ca50*/  @P0 SHF.R.U32.HI R4, RZ, R2, R3 ;  /* 0x00000002ff040219 */ /* 0x002fe40000011603 */
[----:B------:R-:W-:-:S04]  /*ca60*/  ISETP.NE.U32.AND P0, PT, RZ, UR4, PT ;  /* 0x00000004ff007c0c */ /* 0x000fc8000bf05070 */
[----:B------:R-:W-:-:S04]  /*ca70*/  ISETP.NE.AND.EX P0, PT, RZ, UR5, PT, P0 ;  /* 0x00000005ff007c0c */ /* 0x000fc8000bf05300 */
[----:B------:R-:W-:-:S09]  /*ca80*/  SEL R6, R6, RZ, !P0 ;  /* 0x000000ff06067207 */ /* 0x000fd20004000000 */
.L_x_828:
        /* <DEDUP_REMOVED lines=17> */
.L_x_898:
[----:B------:R-:W2:Y:S01]  /*cba0*/  LDL R8, [R1+0x14] ;  /* 0x0000140001087983 */ /* 0x000ea20000100800 */
[----:B------:R-:W-:Y:S01]  /*cbb0*/  UMOV UR4, 0xffffffff ;  /* 0xffffffff00047882 */ /* 0x000fe20000000000 */
[----:B------:R-:W-:Y:S01]  /*cbc0*/  SHF.R.S32.HI R5, RZ, 0x1f, R0 ;  /* 0x0000001fff057819 */ /* 0x000fe20000011400 */
[----:B--2---:R-:W-:Y:S01]  /*cbd0*/  VIADD R9, R8, 0xffffffff ;  /* 0xffffffff08097836 */ /* 0x004fe20000000000 */
[----:B------:R-:W-:Y:S06]  /*cbe0*/  BRA.DIV UR4, `(.L_x_830) ;  /* 0x0000003e04107947 */ /* 0x000fec000b800000 */
[----:B------:R-:W-:-:S13]  /*cbf0*/  ELECT P6, URZ, PT ;  /* 0x00000000003f782f */ /* 0x000fda00038c0000 */
.L_x_901:
        /* <DEDUP_REMOVED lines=8> */
[----:B------:R-:W-:Y:S01]  /*cc80*/  ULDC.64 UR6, c[0x0][0x208] ;  /* 0x0000820000067ab9 */ /* 0x000fe20000000a00 */
[----:B0-----:R-:W-:-:S13]  /*cc90*/  ISETP.NE.AND P0, PT, R12, 0x1, PT ;  /* 0x000000010c00780c */ /* 0x001fda0003f05270 */
[----:B------:R-:W0:Y:S02]  /*cca0*/  @P0 LDC.64 R10, c[0x0][0x420] ;  /* 0x00010800ff0a0b82 */ /* 0x000e240000000a00 */
[----:B0-----:R-:W-:-:S05]  /*ccb0*/  @P0 IMAD.HI.U32 R10, R9, R10, RZ ;  /* 0x0000000a090a0227 */ /* 0x001fca00078e00ff */
[----:B------:R-:W-:-:S04]  /*ccc0*/  @P0 SHF.R.U32.HI R7, RZ, R11, R10 ;  /* 0x0000000bff070219 */ /* 0x000fc8000001160a */
[----:B------:R-:W-:Y:S01]  /*ccd0*/  IADD3 R8, -R7, RZ, RZ ;  /* 0x000000ff07087210 */ /* 0x000fe20007ffe1ff */
[----:B------:R-:W-:-:S04]  /*cce0*/  IMAD.MOV.U32 R10, RZ, RZ, R7 ;  /* 0x000000ffff0a7224 */ /* 0x000fc800078e0007 */
        /* <DEDUP_REMOVED lines=10> */
.L_x_832:
        /* <DEDUP_REMOVED lines=9> */
.L_x_902:
        /* <DEDUP_REMOVED lines=11> */
.L_x_834:
        /* <DEDUP_REMOVED lines=23> */
.L_x_831:
[----:B------:R-:W0:Y:S01]  /*d040*/  S2R R12, SR_CgaCtaId ;  /* 0x00000000000c7919 */ /* 0x000e220000008800 */
[----:B------:R-:W-:Y:S05]  /*d050*/  WARPSYNC.ALL ;  /* 0x0000000000007948 */ /* 0x000fea0003800000 */
[----:B------:R-:W-:Y:S01]  /*d060*/  BAR.SYNC.DEFER_BLOCKING 0x8, 0xa0 ;  /* 0x0202800000007b1d */ /* 0x000fe20000010000 */
[----:B------:R-:W-:Y:S02]  /*d070*/  ELECT P0, URZ, PT ;  /* 0x00000000003f782f */ /* 0x000fe40003800000 */
[----:B------:R-:W-:-:S03]  /*d080*/  MOV R11, 0x400 ;  /* 0x00000400000b7802 */ /* 0x000fc60000000f00 */
[----:B------:R-:W-:Y:S01]  /*d090*/  BSSY B0, `(.L_x_835) ;  /* 0x000004c000007945 */ /* 0x000fe20003800000 */
[----:B0-----:R-:W-:-:S07]  /*d0a0*/  LEA R11, R12, R11, 0x18 ;  /* 0x0000000b0c0b7211 */ /* 0x001fce00078ec0ff */
[----:B------:R-:W-:Y:S05]  /*d0b0*/  @!P0 BRA `(.L_x_836) ;  /* 0x0000000400248947 */ /* 0x000fea0003800000 */
[----:B------:R-:W-:Y:S01]  /*d0c0*/  R2UR UR16, R11 ;  /* 0x000000000b1072ca */ /* 0x000fe200000e0000 */
[----:B------:R-:W-:Y:S01]  /*d0d0*/  UIADD3 UR14, UP0, UR54, 0x270, URZ ;  /* 0x00000270360e7890 */ /* 0x000fe2000ff1e03f */
[----:B------:R-:W-:Y:S01]  /*d0e0*/  R2UR UR11, R17 ;  /* 0x00000000110b72ca */ /* 0x000fe200000e0000 */
[----:B------:R-:W-:Y:S01]  /*d0f0*/  UMOV UR6, 0x0 ;  /* 0x0000000000067882 */ /* 0x000fe20000000000 */
[----:B------:R-:W-:Y:S01]  /*d100*/  R2UR UR12, R18 ;  /* 0x00000000120c72ca */ /* 0x000fe200000e0000 */
[----:B------:R-:W-:Y:S01]  /*d110*/  UIADD3.X UR15, URZ, UR55, URZ, UP0, !UPT ;  /* 0x000000373f0f7290 */ /* 0x000fe200087fe43f */
[----:B------:R-:W-:Y:S01]  /*d120*/  R2UR UR13, R6 ;  /* 0x00000000060d72ca */ /* 0x000fe200000e0000 */
[----:B------:R-:W-:Y:S01]  /*d130*/  UIADD3 UR4, UP0, UR54, 0x770, URZ ;  /* 0x0000077036047890 */ /* 0x000fe2000ff1e03f */
[----:B------:R-:W-:Y:S01]  /*d140*/  MOV R6, 0x2000 ;  /* 0x0000200000067802 */ /* 0x000fe20000000f00 */
[----:B------:R-:W-:Y:S01]  /*d150*/  UMOV UR7, 0x12f00000 ;  /* 0x12f0000000077882 */ /* 0x000fe20000000000 */
[----:B------:R-:W-:Y:S01]  /*d160*/  UMOV UR10, URZ ;  /* 0x0000003f000a7c82 */ /* 0x000fe20008000000 */
[----:B------:R-:W-:Y:S01]  /*d170*/  UIADD3.X UR5, URZ, UR55, URZ, UP0, !UPT ;  /* 0x000000373f057290 */ /* 0x000fe200087fe43f */
[----:B------:R0:W-:Y:S01]  /*d180*/  SYNCS.ARRIVE.TRANS64 RZ, [R11+URZ+0x38800], R6 ;  /* 0x038800060bff79a7 */ /* 0x0001e2000800003f */
[----:B------:R-:W-:Y:S01]  /*d190*/  UIADD3 UR8, UR16, 0x20400, URZ ;  /* 0x0002040010087890 */ /* 0x000fe2000fffe03f */
[----:B------:R-:W-:Y:S01]  /*d1a0*/  MOV R8, UR46 ;  /* 0x0000002e00087c02 */ /* 0x000fe20008000f00 */
[----:B------:R-:W-:-:S02]  /*d1b0*/  UIADD3 UR9, UR16, 0x38800, URZ ;  /* 0x0003880010097890 */ /* 0x000fc4000fffe03f */
[----:B------:R-:W-:Y:S01]  /*d1c0*/  UIADD3 UR40, UR16, 0x28400, URZ ;  /* 0x0002840010287890 */ /* 0x000fe2000fffe03f */
[----:B------:R-:W-:Y:S01]  /*d1d0*/  R2UR UR46, R8 ;  /* 0x00000000082e72ca */ /* 0x000fe200000e0000 */
[----:B------:R-:W-:Y:S01]  /*d1e0*/  UMOV UR42, 0x100 ;  /* 0x00000100002a7882 */ /* 0x000fe20000000000 */
[----:B------:R-:W-:Y:S01]  /*d1f0*/  UMOV UR43, UR11 ;  /* 0x0000000b002b7c82 */ /* 0x000fe20008000000 */
[----:B------:R-:W-:Y:S01]  /*d200*/  MOV R10, UR42 ;  /* 0x0000002a000a7c02 */ /* 0x000fe20008000f00 */
[----:B0-----:R-:W-:Y:S01]  /*d210*/  IMAD.MOV.U32 R6, RZ, RZ, 0x10000 ;  /* 0x00010000ff067424 */ /* 0x001fe200078e00ff */
[----:B------:R-:W-:Y:S01]  /*d220*/  UMOV UR42, 0x40 ;  /* 0x00000040002a7882 */ /* 0x000fe20000000000 */
[----:B------:R0:W-:Y:S01]  /*d230*/  UTMALDG.4D [UR8], [UR14], desc[UR6] ;  /* 0x000006080e0075b4 */ /* 0x0001e20008019000 */
[----:B------:R-:W-:Y:S01]  /*d240*/  UMOV UR44, UR12 ;  /* 0x0000000c002c7c82 */ /* 0x000fe20008000000 */
[----:B------:R-:W-:Y:S01]  /*d250*/  UMOV UR45, UR13 ;  /* 0x0000000d002d7c82 */ /* 0x000fe20008000000 */
[----:B------:R-:W-:Y:S01]  /*d260*/  UIADD3 UR56, UR16, 0x2a400, URZ ;  /* 0x0002a40010387890 */ /* 0x000fe2000fffe03f */
[----:B------:R1:W-:Y:S01]  /*d270*/  SYNCS.ARRIVE.TRANS64 RZ, [R11+URZ+0x38810], R6 ;  /* 0x038810060bff79a7 */ /* 0x0003e2000800003f */
[----:B------:R-:W-:-:S02]  /*d280*/  UIADD3 UR48, UR16, 0x2c400, URZ ;  /* 0x0002c40010307890 */ /* 0x000fc4000fffe03f */
        /* <DEDUP_REMOVED lines=17> */
[----:B0-----:R-:W-:Y:S01]  /*d3a0*/  UIADD3 UR8, UR16, 0x26400, URZ ;  /* 0x0002640010087890 */ /* 0x001fe2000fffe03f */
[----:B-1----:R-:W-:Y:S01]  /*d3b0*/  MOV R6, UR47 ;  /* 0x0000002f00067c02 */ /* 0x002fe20008000f00 */
        /* <DEDUP_REMOVED lines=16> */
[----:B------:R1:W-:Y:S01]  /*d4c0*/  UTMALDG.4D [UR48], [UR4], desc[UR6] ;  /* 0x00000630040075b4 */ /* 0x0003e20008019000 */
[----:B0-----:R-:W-:Y:S01]  /*d4d0*/  R2UR UR42, R10 ;  /* 0x000000000a2a72ca */ /* 0x001fe200000e0000 */
[----:B------:R-:W-:-:S02]  /*d4e0*/  UIADD3 UR40, UR16, 0x2e400, URZ ;  /* 0x0002e40010287890 */ /* 0x000fc4000fffe03f */
[----:B------:R-:W-:-:S10]  /*d4f0*/  UIADD3 UR16, UR16, 0x34400, URZ ;  /* 0x0003440010107890 */ /* 0x000fd4000fffe03f */
[----:B------:R1:W-:Y:S01]  /*d500*/  UTMALDG.4D [UR40], [UR4], desc[UR6] ;  /* 0x00000628040075b4 */ /* 0x0003e20008019000 */
[----:B------:R1:W-:Y:S01]  /*d510*/  UTMALDG.4D [UR32], [UR4], desc[UR6] ;  /* 0x00000620040075b4 */ /* 0x0003e20008019000 */
[----:B------:R1:W-:Y:S01]  /*d520*/  UTMALDG.4D [UR24], [UR4], desc[UR6] ;  /* 0x00000618040075b4 */ /* 0x0003e20008019000 */
[----:B------:R1:W-:Y:S02]  /*d530*/  UTMALDG.4D [UR16], [UR4], desc[UR6] ;  /* 0x00000610040075b4 */ /* 0x0003e40008019000 */
[----:B-1----:R-:W-:Y:S01]  /*d540*/  NOP ;  /* 0x0000000000007918 */ /* 0x002fe20000000000 */
.L_x_836:
[----:B------:R-:W-:Y:S05]  /*d550*/  BSYNC B0 ;  /* 0x0000000000007941 */ /* 0x000fea0003800000 */
.L_x_835:
[----:B------:R-:W2:Y:S02]  /*d560*/  LDL.LU R6, [R1+0x2c] ;  /* 0x00002c0001067983 */ /* 0x000ea40000300800 */
[----:B--2---:R-:W-:-:S13]  /*d570*/  R2UR UR5, R6 ;  /* 0x00000000060572ca */ /* 0x004fda00000e0000 */
[----:B------:R-:W-:-:S04]  /*d580*/  UIADD3 UR5, UR5, 0x1, URZ ;  /* 0x0000000105057890 */ /* 0x000fc8000fffe03f */
[----:B------:R-:W-:Y:S02]  /*d590*/  ULEA.HI UR4, UR5, UR5, URZ, 0x1 ;  /* 0x0000000505047291 */ /* 0x000fe4000f8f083f */
[----:B------:R-:W-:Y:S02]  /*d5a0*/  IMAD.U32 R6, RZ, RZ, UR5 ;  /* 0x00000005ff067e24 */ /* 0x000fe4000f8e00ff */
[----:B------:R-:W-:-:S03]  /*d5b0*/  ULOP3.LUT UR4, UR4, 0xfffffffe, URZ, 0xc0, !UPT ;  /* 0xfffffffe04047892 */ /* 0x000fc6000f8ec03f */
[----:B------:R0:W-:Y:S01]  /*d5c0*/  STL [R1+0x2c], R6 ;  /* 0x00002c0601007387 */ /* 0x0001e20000100800 */
[----:B------:R-:W-:-:S06]  /*d5d0*/  UIADD3 UR4, UR5, -UR4, URZ ;  /* 0x8000000405047290 */ /* 0x000fcc000fffe03f */
[----:B0-----:R-:W-:-:S05]  /*d5e0*/  IMAD.U32 R6, RZ, RZ, UR4 ;  /* 0x00000004ff067e24 */ /* 0x001fca000f8e00ff */
[----:B------:R-:W-:-:S04]  /*d5f0*/  SHF.L.U32 R6, R6, 0x1f, RZ ;  /* 0x0000001f06067819 */ /* 0x000fc800000006ff */
[----:B------:R-:W0:Y:S02]  /*d600*/  SYNCS.PHASECHK.TRANS64.TRYWAIT P0, [R11+URZ+0x38820], R6 ;  /* 0x038820060b0075a7 */ /* 0x000e24000800017f */
[----:B0-----:R-:W-:Y:S05]  /*d610*/  @!P0 BRA `(.L_x_837) ;  /* 0x0000003000b88947 */ /* 0x001fea0003800000 */
.L_x_903:
[----:B------:R-:W-:Y:S01]  /*d620*/  ULDC.64 UR38, c[0x0][0x3f8] ;  /* 0x0000fe0000267ab9 */ /* 0x000fe20000000a00 */
[----:B------:R-:W-:Y:S01]  /*d630*/  ULDC.64 UR46, c[0x0][0x408] ;  /* 0x00010200002e7ab9 */ /* 0x000fe20000000a00 */
        /* <DEDUP_REMOVED lines=11> */
.L_x_904:
        /* <DEDUP_REMOVED lines=11> */
.L_x_841:
        /* <DEDUP_REMOVED lines=19> */
[----:B--2---:R-:W-:Y:S02]  /*d8d0*/  LEA R6, R10, R11, 0x10 ;  /* 0x0000000b0a067211 */ /* 0x004fe400078e80ff */
[----:B---3--:R-:W-:-:S02]  /*d8e0*/  R2UR UR11, R13 ;  /* 0x000000000d0b72ca */ /* 0x008fc400000e0000 */
        /* <DEDUP_REMOVED lines=37> */
.L_x_839:
[----:B------:R-:W-:Y:S05]  /*db40*/  BSYNC B0 ;  /* 0x0000000000007941 */ /* 0x000fea0003800000 */
.L_x_838:
        /* <DEDUP_REMOVED lines=17> */
[----:B--2---:R-:W-:-:S05]  /*dc60*/  VIADD R6, R10, 0x1 ;  /* 0x000000010a067836 */ /* 0x004fca0000000000 */
        /* <DEDUP_REMOVED lines=11> */
[----:B------:R-:W-:Y:S01]  /*dd20*/  MOV R10, R8 ;  /* 0x00000008000a7202 */ /* 0x000fe20000000f00 */
[----:B------:R-:W-:Y:S01]  /*dd30*/  ULDC.64 UR4, c[0x0][0x408] ;  /* 0x0001020000047ab9 */ /* 0x000fe20000000a00 */
[----:B------:R-:W-:Y:S01]  /*dd40*/  ULDC.64 UR6, c[0x0][0x208] ;  /* 0x0000820000067ab9 */ /* 0x000fe20000000a00 */
[----:B------:R-:W-:-:S04]  /*dd50*/  IMAD R12, R5, UR4, RZ ;  /* 0x00000004050c7c24 */ /* 0x000fc8000f8e02ff */
[----:B------:R-:W-:Y:S01]  /*dd60*/  IMAD R12, R0, UR5, R12 ;  /* 0x00000005000c7c24 */ /* 0x000fe2000f8e020c */
[----:B-1----:R-:W-:-:S13]  /*dd70*/  ISETP.NE.AND P0, PT, R13, 0x1, PT ;  /* 0x000000010d00780c */ /* 0x002fda0003f05270 */
[----:B------:R-:W1:Y:S02]  /*dd80*/  @P0 LDC.64 R6, c[0x0][0x420] ;  /* 0x00010800ff060b82 */ /* 0x000e640000000a00 */
[----:B-1----:R-:W-:-:S05]  /*dd90*/  @P0 IMAD.HI.U32 R6, R8, R6, RZ ;  /* 0x0000000608060227 */ /* 0x002fca00078e00ff */
[----:B------:R-:W-:-:S04]  /*dda0*/  @P0 SHF.R.U32.HI R10, RZ, R7, R6 ;  /* 0x00000007ff0a0219 */ /* 0x000fc80000011606 */
[--C-:B------:R-:W-:Y:S01]  /*ddb0*/  SHF.R.S32.HI R7, RZ, 0x1f, R10.reuse ;  /* 0x0000001fff077819 */ /* 0x100fe2000001140a */
        /* <DEDUP_REMOVED lines=8> */
.L_x_848:
[----:B-1----:R-:W1:Y:S01]  /*de40*/  S2R R3, SR_CgaCtaId ;  /* 0x0000000000037919 */ /* 0x002e620000008800 */
[----:B------:R-:W-:-:S04]  /*de50*/  MOV R2, 0x400 ;  /* 0x0000040000027802 */ /* 0x000fc80000000f00 */
[----:B-1----:R-:W-:Y:S02]  /*de60*/  LEA R2, R3, R2, 0x18 ;  /* 0x0000000203027211 */ /* 0x002fe400078ec0ff */
[----:B------:R-:W-:-:S03]  /*de70*/  SHF.L.U32 R3, R14, 0x1f, RZ ;  /* 0x0000001f0e037819 */ /* 0x000fc600000006ff */
[----:B------:R-:W-:-:S04]  /*de80*/  IMAD R2, R15, 0x8, R2 ;  /* 0x000000080f027824 */ /* 0x000fc800078e0202 */
[----:B------:R-:W1:Y:S02]  /*de90*/  SYNCS.PHASECHK.TRANS64.TRYWAIT P0, [R2+URZ+0x38840], R3 ;  /* 0x03884003020075a7 */ /* 0x000e64000800017f */
[----:B-1----:R-:W-:Y:S05]  /*dea0*/  @!P0 BRA `(.L_x_849) ;  /* 0x0000002800c88947 */ /* 0x002fea0003800000 */
.L_x_905:
[----:B------:R-:W2:Y:S02]  /*deb0*/  S2R R6, SR_TID.X ;  /* 0x0000000000067919 */ /* 0x000ea40000002100 */
        /* <DEDUP_REMOVED lines=10> */
.L_x_850:
        /* <DEDUP_REMOVED lines=14> */
[----:B--2---:R-:W-:-:S04]  /*e040*/  LEA R6, R6, R12, 0xd ;  /* 0x0000000c06067211 */ /* 0x004fc800078e68ff */
[----:B------:R-:W-:Y:S01]  /*e050*/  R2UR UR8, R6 ;  /* 0x00000000060872ca */ /* 0x000fe200000e0000 */
[----:B---3--:R-:W-:-:S05]  /*e060*/  IMAD R8, R8, 0x40, R10 ;  /* 0x0000004008087824 */ /* 0x008fca00078e020a */
[----:B------:R-:W-:-:S07]  /*e070*/  R2UR UR11, R8 ;  /* 0x00000000080b72ca */ /* 0x000fce00000e0000 */
[----:B------:R-:W-:-:S09]  /*e080*/  UIADD3 UR8, UR8, 0x22400, URZ ;  /* 0x0002240008087890 */ /* 0x000fd2000fffe03f */
[----:B------:R2:W-:Y:S01]  /*e090*/  UTMALDG.4D [UR8], [UR4], desc[UR6] ;  /* 0x00000608040075b4 */ /* 0x0005e20008019000 */
[----:B------:R-:W3:Y:S02]  /*e0a0*/  SYNCS.PHASECHK.TRANS64.TRYWAIT P0, [R2+URZ+0x38860], R3 ;  /* 0x03886003020075a7 */ /* 0x000ee4000800017f */
[----:B--23--:R-:W-:Y:S05]  /*e0b0*/  @!P0 BRA `(.L_x_851) ;  /* 0x0000002800588947 */ /* 0x00cfea0003800000 */
.L_x_906:
        /* <DEDUP_REMOVED lines=8> */
.L_x_852:
[----:B-12---:R-:W2:Y:S01]  /*e140*/  LDL R3, [R1] ;  /* 0x0000000001037983 */ /* 0x006ea20000100800 */
        /* <DEDUP_REMOVED lines=53> */
.L_x_847:
[----:B------:R-:W-:Y:S05]  /*e4a0*/  BSYNC B2 ;  /* 0x0000000000027941 */ /* 0x000fea0003800000 */
.L_x_846:
[----:B------:R-:W2:Y:S02]  /*e4b0*/  LDL.LU R2, [R1+0x14] ;  /* 0x0000140001027983 */ /* 0x000ea40000300800 */
[----:B--2---:R-:W-:-:S07]  /*e4c0*/  VIADD R8, R2, 0xfffffffd ;  /* 0xfffffffd02087836 */ /* 0x004fce0000000000 */
.L_x_845:
[----:B------:R-:W-:Y:S05]  /*e4d0*/  BSYNC B1 ;  /* 0x0000000000017941 */ /* 0x000fea0003800000 */
.L_x_844:
[----:B------:R-:W-:-:S05]  /*e4e0*/  IMAD.MOV R2, RZ, RZ, -R11 ;  /* 0x000000ffff027224 */ /* 0x000fca00078e0a0b */
[----:B------:R-:W-:-:S13]  /*e4f0*/  ISETP.NE.AND P0, PT, R9, R2, PT ;  /* 0x000000020900720c */ /* 0x000fda0003f05270 */
[----:B------:R-:W-:Y:S05]  /*e500*/  @!P0 BRA `(.L_x_843) ;  /* 0x0000001000388947 */ /* 0x000fea0003800000 */
.L_x_867:
[----:B------:R-:W2:Y:S04]  /*e510*/  LDL.LU R3, [R1] ;  /* 0x0000000001037983 */ /* 0x000ea80000300800 */
[----:B------:R-:W3:Y:S01]  /*e520*/  LDL.LU R2, [R1+0x4] ;  /* 0x0000040001027983 */ /* 0x000ee20000300800 */
[----:B------:R-:W-:Y:S05]  /*e530*/  YIELD ;  /* 0x0000000000007946 */ /* 0x000fea0003800000 */
[----:B------:R-:W-:Y:S01]  /*e540*/  BSSY B1, `(.L_x_853) ;  /* 0x0000081000017945 */ /* 0x000fe20003800000 */
[----:B--2---:R-:W-:-:S04]  /*e550*/  IADD3 R9, R3, 0x1, RZ ;  /* 0x0000000103097810 */ /* 0x004fc80007ffe0ff */
[----:B------:R-:W-:-:S04]  /*e560*/  ISETP.NE.AND P0, PT, R9, 0x2, PT ;  /* 0x000000020900780c */ /* 0x000fc80003f05270 */
[----:B------:R-:W-:Y:S02]  /*e570*/  SEL R10, RZ, 0x1, P0 ;  /* 0x00000001ff0a7807 */ /* 0x000fe40000000000 */
[----:B------:R-:W-:Y:S02]  /*e580*/  SEL R9, R9, RZ, P0 ;  /* 0x000000ff09097207 */ /* 0x000fe40000000000 */
[----:B---3--:R-:W-:Y:S01]  /*e590*/  LOP3.LUT R10, R2, R10, RZ, 0x3c, !PT ;  /* 0x0000000a020a7212 */ /* 0x008fe200078e3cff */
[----:B-1----:R-:W-:Y:S06]  /*e5a0*/  @!P6 BRA `(.L_x_854) ;  /* 0x0000000400e8e947 */ /* 0x002fec0003800000 */
[----:B------:R-:W-:Y:S01]  /*e5b0*/  ISETP.NE.U32.AND P0, PT, RZ, UR38, PT ;  /* 0x00000026ff007c0c */ /* 0x000fe2000bf05070 */
[----:B------:R-:W-:-:S03]  /*e5c0*/  IMAD.MOV.U32 R12, RZ, RZ, R8 ;  /* 0x000000ffff0c7224 */ /* 0x000fc600078e0008 */
[----:B------:R-:W-:-:S13]  /*e5d0*/  ISETP.NE.AND.EX P0, PT, RZ, UR39, PT, P0 ;  /* 0x00000027ff007c0c */ /* 0x000fda000bf05300 */
[----:B------:R-:W-:Y:S05]  /*e5e0*/  @!P0 BRA `(.L_x_855) ;  /* 0x0000000000488947 */ /* 0x000fea0003800000 */
[----:B------:R-:W1:Y:S01]  /*e5f0*/  LDC R12, c[0x0][0x41c] ;  /* 0x00010700ff0c7b82 */ /* 0x000e620000000800 */
[----:B------:R-:W-:Y:S01]  /*e600*/  IMAD.MOV.U32 R11, RZ, RZ, R8 ;  /* 0x000000ffff0b7224 */ /* 0x000fe200078e0008 */
        /* <DEDUP_REMOVED lines=11> */
[----:B------:R-:W-:-:S04]  /*e6c0*/  LEA R6, P0, R2, UR38, 0x2 ;  /* 0x0000002602067c11 */ /* 0x000fc8000f8010ff */
[----:B------:R-:W-:Y:S01]  /*e6d0*/  LEA.HI.X R7, R2, UR39, R3, 0x2, P0 ;  /* 0x0000002702077c11 */ /* 0x000fe200080f1403 */
[----:B------:R-:W-:-:S04]  /*e6e0*/  IMAD.MOV R3, RZ, RZ, -R11 ;  /* 0x000000ffff037224 */ /* 0x000fc800078e0a0b */
[----:B------:R-:W-:Y:S01]  /*e6f0*/  IMAD R12, R12, R3, R8 ;  /* 0x000000030c0c7224 */ /* 0x000fe200078e0208 */
[----:B------:R1:W5:Y:S06]  /*e700*/  LDG.E R7, desc[UR4][R6.64] ;  /* 0x0000000406077981 */ /* 0x00036c000c1e1900 */
.L_x_855:
[----:B------:R-:W2:Y:S01]  /*e710*/  S2R R3, SR_CgaCtaId ;  /* 0x0000000000037919 */ /* 0x000ea20000008800 */
[----:B------:R-:W-:-:S04]  /*e720*/  MOV R2, 0x400 ;  /* 0x0000040000027802 */ /* 0x000fc80000000f00 */
[----:B--2---:R-:W-:Y:S02]  /*e730*/  LEA R2, R3, R2, 0x18 ;  /* 0x0000000203027211 */ /* 0x004fe400078ec0ff */
[----:B------:R-:W-:Y:S02]  /*e740*/  SHF.L.U32 R3, R10, 0x1f, RZ ;  /* 0x0000001f0a037819 */ /* 0x000fe400000006ff */
[----:B------:R-:W-:-:S04]  /*e750*/  LEA R2, R9, R2, 0x3 ;  /* 0x0000000209027211 */ /* 0x000fc800078e18ff */
[----:B------:R-:W2:Y:S02]  /*e760*/  SYNCS.PHASECHK.TRANS64.TRYWAIT P0, [R2+URZ+0x38840], R3 ;  /* 0x03884003020075a7 */ /* 0x000ea4000800017f */
[----:B--2---:R-:W-:Y:S05]  /*e770*/  @!P0 BRA `(.L_x_856) ;  /* 0x0000002000bc8947 */ /* 0x004fea0003800000 */
.L_x_907:
        /* <DEDUP_REMOVED lines=11> */
.L_x_857:
        /* <DEDUP_REMOVED lines=21> */
.L_x_908:
        /* <DEDUP_REMOVED lines=8> */
.L_x_859:
        /* <DEDUP_REMOVED lines=53> */
.L_x_854:
[----:B------:R-:W-:Y:S05]  /*ed50*/  BSYNC B1 ;  /* 0x0000000000017941 */ /* 0x000fea0003800000 */
.L_x_853:
        /* <DEDUP_REMOVED lines=9> */
[----:B------:R-:W-:Y:S01]  /*edf0*/  ISETP.NE.U32.AND P0, PT, RZ, UR38, PT ;  /* 0x00000026ff007c0c */ /* 0x000fe2000bf05070 */
[----:B------:R-:W-:-:S03]  /*ee00*/  VIADD R9, R8, 0xffffffff ;  /* 0xffffffff08097836 */ /* 0x000fc60000000000 */
[----:B------:R-:W-:-:S13]  /*ee10*/  ISETP.NE.AND.EX P0, PT, RZ, UR39, PT, P0 ;  /* 0x00000027ff007c0c */ /* 0x000fda000bf05300 */
[----:B------:R-:W-:Y:S05]  /*ee20*/  @!P0 BRA `(.L_x_862) ;  /* 0x0000000000448947 */ /* 0x000fea0003800000 */
[----:B------:R-:W2:Y:S01]  /*ee30*/  LDC R6, c[0x0][0x41c] ;  /* 0x00010700ff067b82 */ /* 0x000ea20000000800 */
[----:B------:R-:W-:Y:S01]  /*ee40*/  IMAD R7, R5, UR46, RZ ;  /* 0x0000002e05077c24 */ /* 0x000fe2000f8e02ff */
[----:B------:R-:W-:Y:S01]  /*ee50*/  ULDC.64 UR4, c[0x0][0x208] ;  /* 0x0000820000047ab9 */ /* 0x000fe20000000a00 */
[----:B--2---:R-:W-:-:S13]  /*ee60*/  ISETP.NE.AND P0, PT, R6, 0x1, PT ;  /* 0x000000010600780c */ /* 0x004fda0003f05270 */
[----:B------:R-:W2:Y:S02]  /*ee70*/  @P0 LDC.64 R2, c[0x0][0x420] ;  /* 0x00010800ff020b82 */ /* 0x000ea40000000a00 */
[----:B--2---:R-:W-:-:S04]  /*ee80*/  @P0 IMAD.HI.U32 R10, R9, R2, RZ ;  /* 0x00000002090a0227 */ /* 0x004fc800078e00ff */
[----:B------:R-:W-:Y:S01]  /*ee90*/  IMAD.MOV.U32 R2, RZ, RZ, R9 ;  /* 0x000000ffff027224 */ /* 0x000fe200078e0009 */
[----:B------:R-:W-:-:S05]  /*eea0*/  @P0 SHF.R.U32.HI R2, RZ, R3, R10 ;  /* 0x00000003ff020219 */ /* 0x000fca000001160a */
[----:B------:R-:W-:-:S04]  /*eeb0*/  IMAD.MOV R3, RZ, RZ, -R2 ;  /* 0x000000ffff037224 */ /* 0x000fc800078e0a02 */
[----:B------:R-:W-:Y:S01]  /*eec0*/  IMAD R9, R6, R3, R9 ;  /* 0x0000000306097224 */ /* 0x000fe200078e0209 */
[--C-:B------:R-:W-:Y:S01]  /*eed0*/  SHF.R.S32.HI R3, RZ, 0x1f, R2.reuse ;  /* 0x0000001fff037819 */ /* 0x100fe20000011402 */
[C---:B------:R-:W-:Y:S02]  /*eee0*/  IMAD R6, R0.reuse, UR47, R7 ;  /* 0x0000002f00067c24 */ /* 0x040fe4000f8e0207 */
[----:B------:R-:W-:-:S04]  /*eef0*/  IMAD.WIDE.U32 R2, R0, UR46, R2 ;  /* 0x0000002e00027c25 */ /* 0x000fc8000f8e0002 */
[----:B------:R-:W-:Y:S01]  /*ef00*/  IMAD.IADD R3, R6, 0x1, R3 ;  /* 0x0000000106037824 */ /* 0x000fe200078e0203 */
[----:B------:R-:W-:-:S04]  /*ef10*/  LEA R6, P0, R2, UR38, 0x2 ;  /* 0x0000002602067c11 */ /* 0x000fc8000f8010ff */
[----:B------:R-:W-:-:S06]  /*ef20*/  LEA.HI.X R7, R2, UR39, R3, 0x2, P0 ;  /* 0x0000002702077c11 */ /* 0x000fcc00080f1403 */
[----:B------:R2:W5:Y:S03]  /*ef30*/  LDG.E R7, desc[UR4][R6.64] ;  /* 0x0000000406077981 */ /* 0x000566000c1e1900 */
.L_x_862:
[----:B------:R-:W3:Y:S01]  /*ef40*/  S2R R3, SR_CgaCtaId ;  /* 0x0000000000037919 */ /* 0x000ee20000008800 */
[----:B------:R-:W-:-:S04]  /*ef50*/  MOV R2, 0x400 ;  /* 0x0000040000027802 */ /* 0x000fc80000000f00 */
[----:B---3--:R-:W-:Y:S02]  /*ef60*/  LEA R2, R3, R2, 0x18 ;  /* 0x0000000203027211 */ /* 0x008fe400078ec0ff */
[----:B------:R-:W-:-:S03]  /*ef70*/  SHF.L.U32 R3, R11, 0x1f, RZ ;  /* 0x0000001f0b037819 */ /* 0x000fc600000006ff */
[----:B------:R-:W-:-:S04]  /*ef80*/  IMAD R2, R12, 0x8, R2 ;  /* 0x000000080c027824 */ /* 0x000fc800078e0202 */
[----:B------:R-:W3:Y:S02]  /*ef90*/  SYNCS.PHASECHK.TRANS64.TRYWAIT P0, [R2+URZ+0x38840], R3 ;  /* 0x03884003020075a7 */ /* 0x000ee4000800017f */
[----:B---3--:R-:W-:Y:S05]  /*efa0*/  @!P0 BRA `(.L_x_863) ;  /* 0x0000001800d88947 */ /* 0x008fea0003800000 */
.L_x_909:
        /* <DEDUP_REMOVED lines=11> */
.L_x_864:
        /* <DEDUP_REMOVED lines=22> */
.L_x_910:
        /* <DEDUP_REMOVED lines=8> */
.L_x_866:
        /* <DEDUP_REMOVED lines=54> */
.L_x_861:
[----:B------:R-:W-:Y:S05]  /*f5a0*/  BSYNC B1 ;  /* 0x0000000000017941 */ /* 0x000fea0003800000 */
.L_x_860:
[C---:B------:R-:W-:Y:S01]  /*f5b0*/  ISETP.GT.AND P0, PT, R8.reuse, 0x1, PT ;  /* 0x000000010800780c */ /* 0x040fe20003f04270 */
[----:B------:R-:W-:-:S05]  /*f5c0*/  VIADD R2, R8, 0xfffffffe ;  /* 0xfffffffe08027836 */ /* 0x000fca0000000000 */
[----:B------:R-:W-:-:S07]  /*f5d0*/  MOV R8, R2 ;  /* 0x0000000200087202 */ /* 0x000fce0000000f00 */
[----:B------:R-:W-:Y:S05]  /*f5e0*/  @P0 BRA `(.L_x_867) ;  /* 0xffffffec00c80947 */ /* 0x000fea000383ffff */
.L_x_843:
[----:B------:R-:W-:Y:S05]  /*f5f0*/  BSYNC B0 ;  /* 0x0000000000007941 */ /* 0x000fea0003800000 */
.L_x_842:
        /* <DEDUP_REMOVED lines=11> */
[----:B--2---:R-:W2:Y:S01]  /*f6b0*/  LDL R2, [R1+0x30] ;  /* 0x0000300001027983 */ /* 0x004ea20000100800 */
[----:B------:R-:W-:Y:S01]  /*f6c0*/  VOTEU.ANY UR4, UPT, PT ;  /* 0x0000000000047886 */ /* 0x000fe200038e0100 */
[----:B------:R-:W-:Y:S01]  /*f6d0*/  ULDC.64 UR6, c[0x0][0x208] ;  /* 0x0000820000067ab9 */ /* 0x000fe20000000a00 */
[----:B------:R-:W3:Y:S01]  /*f6e0*/  FLO.U32 R4, UR4 ;  /* 0x0000000400047d00 */ /* 0x000ee200080e0000 */
[----:B------:R-:W3:Y:S07]  /*f6f0*/  S2R R7, SR_LANEID ;  /* 0x0000000000077919 */ /* 0x000eee0000000000 */
[----:B------:R-:W4:Y:S01]  /*f700*/  POPC R5, UR4 ;  /* 0x0000000400057d09 */ /* 0x000f220008000000 */
[----:B---3--:R-:W-:-:S02]  /*f710*/  ISETP.EQ.U32.AND P0, PT, R4, R7, PT ;  /* 0x000000070400720c */ /* 0x008fc40003f02070 */
[----:B--2---:R-:W-:Y:S02]  /*f720*/  R2UR UR5, R2 ;  /* 0x00000000020572ca */ /* 0x004fe400000e0000 */
[----:B------:R-:W4:Y:S09]  /*f730*/  LDC.64 R2, c[0x0][0xd38] ;  /* 0x00034e00ff027b82 */ /* 0x000f320000000a00 */
[----:B----4-:R-:W2:Y:S01]  /*f740*/  @P0 ATOMG.E.ADD.STRONG.GPU PT, R3, desc[UR6][R2.64], R5 ;  /* 0x00000005020309a8 */ /* 0x010ea200081ee1c6 */
[----:B------:R-:W3:Y:S02]  /*f750*/  S2R R6, SR_LTMASK ;  /* 0x0000000000067919 */ /* 0x000ee40000003900 */
[----:B---3--:R-:W-:-:S04]  /*f760*/  LOP3.LUT R6, R6, UR4, RZ, 0xc0, !PT ;  /* 0x0000000406067c12 */ /* 0x008fc8000f8ec0ff */
[----:B------:R-:W3:Y:S01]  /*f770*/  POPC R7, R6 ;  /* 0x0000000600077309 */ /* 0x000ee20000000000 */
[----:B--2---:R-:W3:Y:S02]  /*f780*/  SHFL.IDX PT, R4, R3, R4, 0x1f ;  /* 0x00001f0403047589 */ /* 0x004ee400000e0000 */
[----:B---3--:R-:W-:-:S07]  /*f790*/  IADD3 R16, R4, UR5, R7 ;  /* 0x0000000504107c10 */ /* 0x008fce000fffe007 */
.L_x_869:
[----:B------:R-:W-:Y:S05]  /*f7a0*/  BSYNC B0 ;  /* 0x0000000000007941 */ /* 0x000fea0003800000 */
.L_x_868:
[----:B--2---:R-:W2:Y:S02]  /*f7b0*/  LDL.LU R2, [R1+0x4] ;  /* 0x0000040001027983 */ /* 0x004ea40000300800 */
[----:B--2---:R-:W-:-:S05]  /*f7c0*/  LOP3.LUT R2, R2, R0, RZ, 0x3c, !PT ;  /* 0x0000000002027212 */ /* 0x004fca00078e3cff */
[----:B------:R2:W-:Y:S02]  /*f7d0*/  STL [R1+0x4], R2 ;  /* 0x0000040201007387 */ /* 0x0005e40000100800 */
.L_x_824:
[----:B------:R-:W-:Y:S05]  /*f7e0*/  BSYNC B6 ;  /* 0x0000000000067941 */ /* 0x000fea0003800000 */
.L_x_822:
[----:B------:R-:W-:-:S03]  /*f7f0*/  UMOV UR4, 0xffffffff ;  /* 0xffffffff00047882 */ /* 0x000fc60000000000 */
[----:B------:R-:W-:Y:S05]  /*f800*/  BRA.DIV UR4, `(.L_x_870) ;  /* 0x0000001204e87947 */ /* 0x000fea000b800000 */
[----:B------:R3:W4:Y:S04]  /*f810*/  SHFL.IDX PT, R4, R16, RZ, 0x1f ;  /* 0x00001fff10047589 */ /* 0x00072800000e0000 */
[----:B------:R3:W0:Y:S02]  /*f820*/  SHFL.IDX PT, R5, R16, 0x1, 0x1f ;  /* 0x00201f0010057f89 */ /* 0x00062400000e0000 */
.L_x_914:
        /* <DEDUP_REMOVED lines=10> */
[----:B--2---:R-:W0:Y:S01]  /*f8d0*/  LDC.64 R2, c[0x0][0xd58] ;  /* 0x00035600ff027b82 */ /* 0x004e220000000a00 */
[----:B------:R-:W-:Y:S01]  /*f8e0*/  ULDC.64 UR4, c[0x0][0x208] ;  /* 0x0000820000047ab9 */ /* 0x000fe20000000a00 */
[----:B0-----:R-:W-:-:S05]  /*f8f0*/  IMAD.WIDE R2, R7, 0x4, R2 ;  /* 0x0000000407027825 */ /* 0x001fca00078e0202 */
[----:B------:R0:W5:Y:S02]  /*f900*/  LDG.E R17, desc[UR4][R2.64] ;  /* 0x0000000402117981 */ /* 0x000164000c1e1900 */
.L_x_872:
[----:B------:R-:W-:Y:S05]  /*f910*/  BSYNC B0 ;  /* 0x0000000000007941 */ /* 0x000fea0003800000 */
.L_x_871:
        /* <DEDUP_REMOVED lines=23> */
.L_x_922:
[----:B------:R-:W-:Y:S02]  /*fa90*/  ULDC UR4, c[0x0][0xd10] ;  /* 0x0003440000047ab9 */ /* 0x000fe40000000800 */
[----:B---3--:R-:W-:-:S04]  /*faa0*/  IMAD.U32 R16, RZ, RZ, UR4 ;  /* 0x00000004ff107e24 */ /* 0x008fc8000f8e00ff */
[----:B--2---:R-:W-:-:S04]  /*fab0*/  IMAD R2, R14, R16, RZ ;  /* 0x000000100e027224 */ /* 0x004fc800078e02ff */
[----:B------:R-:W-:-:S05]  /*fac0*/  IMAD.IADD R5, R5, 0x1, R2 ;  /* 0x0000000105057824 */ /* 0x000fca00078e0202 */
[----:B----4-:R-:W-:-:S13]  /*fad0*/  ISETP.GT.AND P0, PT, R5, R4, PT ;  /* 0x000000040500720c */ /* 0x010fda0003f04270 */
[----:B------:R-:W-:Y:S05]  /*fae0*/  @P0 BRA `(.L_x_874) ;  /* 0x0000000000b80947 */ /* 0x000fea0003800000 */
[----:B------:R-:W2:Y:S02]  /*faf0*/  LDC R0, c[0x0][0xd14] ;  /* 0x00034500ff007b82 */ /* 0x000ea40000000800 */
.L_x_879:
[----:B------:R-:W-:-:S04]  /*fb00*/  IADD3 R19, R19, 0x1f, RZ ;  /* 0x0000001f13137810 */ /* 0x000fc80007ffe0ff */
[----:B--2---:R-:W-:-:S13]  /*fb10*/  ISETP.GE.AND P0, PT, R19, R0, PT ;  /* 0x000000001300720c */ /* 0x004fda0003f06270 */
[----:B------:R-:W-:Y:S05]  /*fb20*/  @P0 BRA `(.L_x_875) ;  /* 0x0000000400600947 */ /* 0x000fea0003800000 */
[----:B------:R-:W2:Y:S01]  /*fb30*/  S2R R2, SR_TID.X ;  /* 0x0000000000027919 */ /* 0x000ea20000002100 */
[----:B------:R-:W-:Y:S01]  /*fb40*/  BSSY B0, `(.L_x_876) ;  /* 0x000000b000007945 */ /* 0x000fe20003800000 */
[----:B------:R-:W-:Y:S01]  /*fb50*/  IMAD.MOV.U32 R17, RZ, RZ, RZ ;  /* 0x000000ffff117224 */ /* 0x000fe200078e00ff */
[----:B--2---:R-:W-:-:S04]  /*fb60*/  LOP3.LUT R8, R2, 0x1f, RZ, 0xc0, !PT ;  /* 0x0000001f02087812 */ /* 0x004fc800078ec0ff */
[C---:B------:R-:W-:Y:S01]  /*fb70*/  ISETP.NE.AND P1, PT, R8.reuse, 0x1f, PT ;  /* 0x0000001f0800780c */ /* 0x040fe20003f25270 */
[----:B------:R-:W-:-:S05]  /*fb80*/  IMAD.IADD R7, R8, 0x1, R19 ;  /* 0x0000000108077824 */ /* 0x000fca00078e0213 */
[----:B------:R-:W-:-:S13]  /*fb90*/  ISETP.GE.OR P0, PT, R7, R0, !P1 ;  /* 0x000000000700720c */ /* 0x000fda0004f06670 */
[----:B------:R-:W-:Y:S05]  /*fba0*/  @P0 BRA `(.L_x_877) ;  /* 0x0000000000100947 */ /* 0x000fea0003800000 */
[----:B0-----:R-:W0:Y:S01]  /*fbb0*/  LDC.64 R2, c[0x0][0xd58] ;  /* 0x00035600ff027b82 */ /* 0x001e220000000a00 */
[----:B------:R-:W-:Y:S01]  /*fbc0*/  ULDC.64 UR4, c[0x0][0x208] ;  /* 0x0000820000047ab9 */ /* 0x000fe20000000a00 */
[----:B0-----:R-:W-:-:S05]  /*fbd0*/  IMAD.WIDE R2, R7, 0x4, R2 ;  /* 0x0000000407027825 */ /* 0x001fca00078e0202 */
[----:B------:R2:W5:Y:S02]  /*fbe0*/  LDG.E R17, desc[UR4][R2.64] ;  /* 0x0000000402117981 */ /* 0x000564000c1e1900 */
.L_x_877:
[----:B------:R-:W-:Y:S05]  /*fbf0*/  BSYNC B0 ;  /* 0x0000000000007941 */ /* 0x000fea0003800000 */
.L_x_876:
[----:B------:R-:W-:-:S03]  /*fc00*/  UMOV UR4, 0xffffffff ;  /* 0xffffffff00047882 */ /* 0x000fc60000000000 */
[----:B------:R-:W-:Y:S05]  /*fc10*/  BRA.DIV UR4, `(.L_x_878) ;  /* 0x0000001604007947 */ /* 0x000fea000b800000 */
[----:B-----5:R-:W3:Y:S01]  /*fc20*/  SHFL.UP PT, R14, R17, 0x1, RZ ;  /* 0x04200000110e7989 */ /* 0x020ee200000e00ff */
[C---:B------:R-:W-:Y:S02]  /*fc30*/  ISETP.NE.AND P0, PT, R8.reuse, RZ, PT ;  /* 0x000000ff0800720c */ /* 0x040fe40003f05270 */
[----:B------:R-:W-:Y:S02]  /*fc40*/  ISETP.GE.U32.AND P1, PT, R8, 0x2, PT ;  /* 0x000000020800780c */ /* 0x000fe40003f26070 */
[----:B---3--:R-:W-:Y:S02]  /*fc50*/  SEL R14, R14, RZ, P0 ;  /* 0x000000ff0e0e7207 */ /* 0x008fe40000000000 */
[----:B------:R-:W-:-:S03]  /*fc60*/  ISETP.GE.U32.AND P0, PT, R8, 0x4, PT ;  /* 0x000000040800780c */ /* 0x000fc60003f06070 */
[----:B------:R-:W-:-:S05]  /*fc70*/  IMAD.IADD R13, R17, 0x1, R14 ;  /* 0x00000001110d7824 */ /* 0x000fca00078e020e */
[----:B------:R-:W2:Y:S02]  /*fc80*/  SHFL.UP PT, R14, R13, 0x2, RZ ;  /* 0x044000000d0e7989 */ /* 0x000ea400000e00ff */
        /* <DEDUP_REMOVED lines=14> */
.L_x_930:
[----:B------:R-:W-:Y:S02]  /*fd70*/  ULDC UR4, c[0x0][0xd10] ;  /* 0x0003440000047ab9 */ /* 0x000fe40000000800 */
[----:B------:R-:W-:-:S04]  /*fd80*/  IMAD.U32 R16, RZ, RZ, UR4 ;  /* 0x00000004ff107e24 */ /* 0x000fc8000f8e00ff */
[----:B--2---:R-:W-:-:S04]  /*fd90*/  IMAD R2, R14, R16, RZ ;  /* 0x000000100e027224 */ /* 0x004fc800078e02ff */
[----:B------:R-:W-:-:S05]  /*fda0*/  IMAD.IADD R5, R2, 0x1, R5 ;  /* 0x0000000102057824 */ /* 0x000fca00078e0205 */
[----:B------:R-:W-:-:S13]  /*fdb0*/  ISETP.GT.AND P0, PT, R5, R4, PT ;  /* 0x000000040500720c */ /* 0x000fda0003f04270 */
[----:B------:R-:W-:Y:S05]  /*fdc0*/  @!P0 BRA `(.L_x_879) ;  /* 0xfffffffc004c8947 */ /* 0x000fea000383ffff */
.L_x_874:
        /* <DEDUP_REMOVED lines=8> */
.L_x_934:
[----:B------:R-:W-:Y:S01]  /*fe50*/  ISETP.NE.AND P0, PT, R6, RZ, PT ;  /* 0x000000ff0600720c */ /* 0x000fe20003f05270 */
[----:B------:R-:W-:-:S12]  /*fe60*/  IMAD.MOV.U32 R14, RZ, RZ, RZ ;  /* 0x000000ffff0e7224 */ /* 0x000fd800078e00ff */
[----:B------:R-:W-:Y:S05]  /*fe70*/  @!P0 BRA `(.L_x_881) ;  /* 0x0000000000108947 */ /* 0x000fea0003800000 */
[----:B------:R-:W-:Y:S01]  /*fe80*/  UMOV UR4, 0xffffffff ;  /* 0xffffffff00047882 */ /* 0x000fe20000000000 */
[----:B-1----:R-:W-:Y:S02]  /*fe90*/  IADD3 R12, R5, -0x1, RZ ;  /* 0xffffffff050c7810 */ /* 0x002fe40007ffe0ff */
[----:B------:R-:W-:Y:S05]  /*fea0*/  BRA.DIV UR4, `(.L_x_882) ;  /* 0x0000001604747947 */ /* 0x000fea000b800000 */
[----:B------:R4:W1:Y:S02]  /*feb0*/  SHFL.IDX PT, R14, R3, R12, 0x1f ;  /* 0x00001f0c030e7589 */ /* 0x00086400000e0000 */
.L_x_881:
[----:B---3--:R-:W-:Y:S01]  /*fec0*/  IABS R6, R17 ;  /* 0x0000001100067213 */ /* 0x008fe20000000000 */
[----:B-1----:R-:W-:Y:S02]  /*fed0*/  IMAD R16, R14, R16, R2 ;  /* 0x000000100e107224 */ /* 0x002fe400078e0202 */
[----:B------:R-:W-:Y:S01]  /*fee0*/  IMAD.MOV.U32 R2, RZ, RZ, RZ ;  /* 0x000000ffff027224 */ /* 0x000fe200078e00ff */
[----:B------:R-:W1:Y:S01]  /*fef0*/  I2F.RP R7, R6 ;  /* 0x0000000600077306 */ /* 0x000e620000209400 */
[----:B------:R-:W-:-:S07]  /*ff00*/  IMAD.IADD R19, R5, 0x1, R19 ;  /* 0x0000000105137824 */ /* 0x000fce00078e0213 */
[----:B-1----:R-:W1:Y:S02]  /*ff10*/  MUFU.RCP R7, R7 ;  /* 0x0000000700077308 */ /* 0x002e640000001000 */
[----:B-1----:R-:W-:-:S06]  /*ff20*/  VIADD R8, R7, 0xffffffe ;  /* 0x0ffffffe07087836 */ /* 0x002fcc0000000000 */
[----:B0---4-:R-:W0:Y:S02]  /*ff30*/  F2I.FTZ.U32.TRUNC.NTZ R3, R8 ;  /* 0x0000000800037305 */ /* 0x011e24000021f000 */
[----:B0-----:R-:W-:-:S04]  /*ff40*/  IMAD.MOV R9, RZ, RZ, -R3 ;  /* 0x000000ffff097224 */ /* 0x001fc800078e0a03 */
[----:B------:R-:W-:-:S04]  /*ff50*/  IMAD R9, R9, R6, RZ ;  /* 0x0000000609097224 */ /* 0x000fc800078e02ff */
[----:B------:R-:W-:Y:S01]  /*ff60*/  IMAD.HI.U32 R3, R3, R9, R2 ;  /* 0x0000000903037227 */ /* 0x000fe200078e0002 */
[----:B------:R-:W-:-:S03]  /*ff70*/  IABS R9, R17 ;  /* 0x0000001100097213 */ /* 0x000fc60000000000 */
[----:B------:R-:W-:Y:S02]  /*ff80*/  IMAD.IADD R2, R4, 0x1, -R16 ;  /* 0x0000000104027824 */ /* 0x000fe400078e0a10 */
[----:B------:R-:W-:-:S03]  /*ff90*/  IMAD.MOV R7, RZ, RZ, -R9 ;  /* 0x000000ffff077224 */ /* 0x000fc600078e0a09 */
[----:B------:R-:W-:-:S05]  /*ffa0*/  IABS R4, R2 ;  /* 0x0000000200047213 */ /* 0x000fca0000000000 */
[----:B------:R-:W-:-:S04]  /*ffb0*/  IMAD.HI.U32 R3, R3, R4, RZ ;  /* 0x0000000403037227 */ /* 0x000fc800078e00ff */
[----:B------:R-:W-:Y:S01]  /*ffc0*/  IMAD R7, R3, R7, R4 ;  /* 0x0000000703077224 */ /* 0x000fe200078e0204 */
[----:B------:R-:W-:-:S04]  /*ffd0*/  LOP3.LUT R4, R2, R17, RZ, 0x3c, !PT ;  /* 0x0000001102047212 */ /* 0x000fc800078e3cff */
[----:B------:R-:W-:-:S13]  /*ffe0*/  ISETP.GT.U32.AND P0, PT, R6, R7, PT ;  /* 0x000000070600720c */ /* 0x000fda0003f04070 */
[----:B------:R-:W-:Y:S01]  /*fff0*/  @!P0 IADD3 R7, R7, -R6, RZ ;  /* 0x8000000607078210 */ /* 0x000fe20007ffe0ff */
[----:B------:R-:W-:-:S03]  /*10000*/  @!P0 VIADD R3, R3, 0x1 ;  /* 0x0000000103038836 */ /* 0x000fc60000000000 */
[----:B------:R-:W-:-:S13]  /*10010*/  ISETP.GE.U32.AND P0, PT, R7, R6, PT ;  /* 0x000000060700720c */ /* 0x000fda0003f06070 */
[----:B------:R-:W-:Y:S01]  /*10020*/  @P0 VIADD R3, R3, 0x1 ;  /* 0x0000000103030836 */ /* 0x000fe20000000000 */
[----:B------:R-:W-:-:S13]  /*10030*/  ISETP.GE.AND P0, PT, R4, RZ, PT ;  /* 0x000000ff0400720c */ /* 0x000fda0003f06270 */
[----:B------:R-:W-:Y:S01]  /*10040*/  @!P0 IMAD.MOV R3, RZ, RZ, -R3 ;  /* 0x000000ffff038224 */ /* 0x000fe200078e0a03 */
[----:B------:R-:W-:-:S13]  /*10050*/  ISETP.NE.AND P0, PT, R17, RZ, PT ;  /* 0x000000ff1100720c */ /* 0x000fda0003f05270 */
[----:B------:R-:W-:-:S04]  /*10060*/  @!P0 LOP3.LUT R3, RZ, R17, RZ, 0x33, !PT ;  /* 0x00000011ff038212 */ /* 0x000fc800078e33ff */
[----:B------:R-:W-:Y:S01]  /*10070*/  MOV R18, R3 ;  /* 0x0000000300127202 */ /* 0x000fe20000000f00 */
[----:B------:R-:W-:-:S04]  /*10080*/  IMAD.MOV R4, RZ, RZ, -R3 ;  /* 0x000000ffff047224 */ /* 0x000fc800078e0a03 */
[----:B------:R-:W-:Y:S01]  /*10090*/  IMAD R17, R17, R4, R2 ;  /* 0x0000000411117224 */ /* 0x000fe200078e0202 */
[----:B------:R-:W-:Y:S06]  /*100a0*/  BRA `(.L_x_883) ;  /* 0x00000000001c7947 */ /* 0x000fec0003800000 */
.L_x_875:
[----:B------:R-:W-:Y:S01]  /*100b0*/  UMOV UR4, URZ ;  /* 0x0000003f00047c82 */ /* 0x000fe20008000000 */
[----:B------:R-:W-:Y:S01]  /*100c0*/  UMOV UR5, URZ ;  /* 0x0000003f00057c82 */ /* 0x000fe20008000000 */
[----:B------:R-:W-:Y:S01]  /*100d0*/  ULDC UR6, c[0x0][0xd14] ;  /* 0x0003450000067ab9 */ /* 0x000fe20000000800 */
[----:B------:R-:W-:Y:S02]  /*100e0*/  IMAD.MOV.U32 R16, RZ, RZ, R4 ;  /* 0x000000ffff107224 */ /* 0x000fe400078e0004 */
[----:B------:R-:W-:Y:S02]  /*100f0*/  IMAD.U32 R17, RZ, RZ, UR4 ;  /* 0x00000004ff117e24 */ /* 0x000fe4000f8e00ff */
[----:B------:R-:W-:Y:S02]  /*10100*/  IMAD.U32 R18, RZ, RZ, UR5 ;  /* 0x00000005ff127e24 */ /* 0x000fe4000f8e00ff */
[----:B------:R-:W-:-:S07]  /*10110*/  IMAD.U32 R19, RZ, RZ, UR6 ;  /* 0x00000006ff137e24 */ /* 0x000fce000f8e00ff */
.L_x_883:
[----:B------:R-:W3:Y:S01]  /*10120*/  S2R R2, SR_TID.X ;  /* 0x0000000000027919 */ /* 0x000ee20000002100 */
[----:B------:R-:W-:Y:S05]  /*10130*/  WARPSYNC.ALL ;  /* 0x0000000000007948 */ /* 0x000fea0003800000 */
[----:B------:R-:W-:Y:S01]  /*10140*/  BAR.SYNC.DEFER_BLOCKING 0x4, 0x120 ;  /* 0x0104800000007b1d */ /* 0x000fe20000010000 */
[----:B---3--:R-:W-:-:S04]  /*10150*/  LOP3.LUT R2, R2, 0x1f, RZ, 0xc0, !PT ;  /* 0x0000001f02027812 */ /* 0x008fc800078ec0ff */
[----:B------:R-:W-:-:S13]  /*10160*/  ISETP.NE.AND P0, PT, R2, RZ, PT ;  /* 0x000000ff0200720c */ /* 0x000fda0003f05270 */
[----:B0-----:R-:W0:Y:S01]  /*10170*/  @!P0 S2R R3, SR_CgaCtaId ;  /* 0x0000000000038919 */ /* 0x001e220000008800 */
[----:B------:R-:W-:-:S04]  /*10180*/  @!P0 MOV R2, 0x400 ;  /* 0x0000040000028802 */ /* 0x000fc80000000f00 */
[----:B0-----:R-:W-:-:S05]  /*10190*/  @!P0 LEA R2, R3, R2, 0x18 ;  /* 0x0000000203028211 */ /* 0x001fca00078ec0ff */
[----:B------:R3:W-:Y:S01]  /*101a0*/  @!P0 STS.128 [R2+0x388d0], R16 ;  /* 0x0388d01002008388 */ /* 0x0007e20000000c00 */
[----:B------:R-:W-:Y:S06]  /*101b0*/  BAR.ARV 0x5, 0x120 ;  /* 0x0144800000007b1d */ /* 0x000fec0000002000 */
[----:B------:R-:W-:-:S13]  /*101c0*/  ISETP.GE.AND P0, PT, R19, R0, PT ;  /* 0x000000001300720c */ /* 0x000fda0003f06270 */
[----:B------:R-:W-:Y:S05]  /*101d0*/  @!P0 BRA `(.L_x_884) ;  /* 0xffffffbc00688947 */ /* 0x000fea000383ffff */
.L_x_820:
[----:B0-----:R-:W4:Y:S01]  /*101e0*/  LDL R0, [R1+0x2c] ;  /* 0x00002c0001007983 */ /* 0x001f220000100800 */
[----:B------:R-:W0:Y:S01]  /*101f0*/  S2R R3, SR_CgaCtaId ;  /* 0x0000000000037919 */ /* 0x000e220000008800 */
[----:B----4-:R-:W-:Y:S02]  /*10200*/  R2UR UR4, R0 ;  /* 0x00000000000472ca */ /* 0x010fe400000e0000 */
[----:B------:R-:W-:-:S04]  /*10210*/  MOV R0, 0x400 ;  /* 0x0000040000007802 */ /* 0x000fc80000000f00 */
[----:B0-----:R-:W-:-:S07]  /*10220*/  LEA R0, R3, R0, 0x18 ;  /* 0x0000000003007211 */ /* 0x001fce00078ec0ff */
[----:B------:R-:W-:-:S04]  /*10230*/  UIADD3 UR4, UR4, 0x1, URZ ;  /* 0x0000000104047890 */ /* 0x000fc8000fffe03f */
[----:B------:R-:W-:-:S04]  /*10240*/  ULEA.HI UR5, UR4, UR4, URZ, 0x1 ;  /* 0x0000000404057291 */ /* 0x000fc8000f8f083f */
[----:B------:R-:W-:-:S04]  /*10250*/  ULOP3.LUT UR5, UR5, 0xfffffffe, URZ, 0xc0, !UPT ;  /* 0xfffffffe05057892 */ /* 0x000fc8000f8ec03f */
[----:B------:R-:W-:-:S06]  /*10260*/  UIADD3 UR5, UR4, -UR5, URZ ;  /* 0x8000000504057290 */ /* 0x000fcc000fffe03f */
[----:B------:R-:W-:-:S05]  /*10270*/  IMAD.U32 R3, RZ, RZ, UR5 ;  /* 0x00000005ff037e24 */ /* 0x000fca000f8e00ff */
[----:B------:R-:W-:-:S04]  /*10280*/  SHF.L.U32 R3, R3, 0x1f, RZ ;  /* 0x0000001f03037819 */ /* 0x000fc800000006ff */
[----:B------:R-:W0:Y:S02]  /*10290*/  SYNCS.PHASECHK.TRANS64.TRYWAIT P0, [R0+URZ+0x38820], R3 ;  /* 0x03882003000075a7 */ /* 0x000e24000800017f */
[----:B0-----:R-:W-:Y:S05]  /*102a0*/  @!P0 BRA `(.L_x_885) ;  /* 0x0000001000988947 */ /* 0x001fea0003800000 */
.L_x_937:
[----:B------:R-:W-:-:S03]  /*102b0*/  UMOV UR4, 0xffffffff ;  /* 0xffffffff00047882 */ /* 0x000fc60000000000 */
[----:B------:R-:W-:Y:S05]  /*102c0*/  BRA.DIV UR4, `(.L_x_886) ;  /* 0x0000001204a47947 */ /* 0x000fea000b800000 */
[----:B---3--:R-:W3:Y:S02]  /*102d0*/  S2R R2, SR_TID.X ;  /* 0x0000000000027919 */ /* 0x008ee40000002100 */
[----:B---3--:R-:W-:-:S04]  /*102e0*/  SHF.R.U32.HI R2, RZ, 0x5, R2 ;  /* 0x00000005ff027819 */ /* 0x008fc80000011602 */
[----:B------:R-:W-:-:S05]  /*102f0*/  LOP3.LUT R2, R2, 0x3, RZ, 0xc0, !PT ;  /* 0x0000000302027812 */ /* 0x000fca00078ec0ff */
[----:B------:R3:W4:Y:S02]  /*10300*/  SHFL.IDX PT, R14, R2, RZ, 0x1f ;  /* 0x00001fff020e7589 */ /* 0x00072400000e0000 */
.L_x_940:
[----:B----4-:R-:W-:Y:S01]  /*10310*/  ISETP.NE.AND P0, PT, R14, RZ, PT ;  /* 0x000000ff0e00720c */ /* 0x010fe20003f05270 */
[----:B------:R-:W-:-:S12]  /*10320*/  BSSY B0, `(.L_x_887) ;  /* 0x0000020000007945 */ /* 0x000fd80003800000 */
[----:B------:R-:W-:Y:S05]  /*10330*/  @P0 BRA `(.L_x_888) ;  /* 0x0000000000780947 */ /* 0x000fea0003800000 */
[----:B------:R-:W-:-:S03]  /*10340*/  UMOV UR4, 0xffffffff ;  /* 0xffffffff00047882 */ /* 0x000fc60000000000 */
[----:B------:R-:W-:Y:S05]  /*10350*/  BRA.DIV UR4, `(.L_x_889) ;  /* 0x0000001204b47947 */ /* 0x000fea000b800000 */
[----:B------:R-:W-:-:S13]  /*10360*/  ELECT P6, URZ, PT ;  /* 0x00000000003f782f */ /* 0x000fda00038c0000 */
.L_x_943:
[----:B------:R-:W-:Y:S05]  /*10370*/  @!P6 BRA `(.L_x_888) ;  /* 0x000000000068e947 */ /* 0x000fea0003800000 */
[----:B0-----:R-:W4:Y:S04]  /*10380*/  LDL R3, [R1] ;  /* 0x0000000001037983 */ /* 0x001f280000100800 */
[----:B------:R-:W2:Y:S01]  /*10390*/  LDL.LU R7, [R1+0x4] ;  /* 0x0000040001077983 */ /* 0x000ea20000300800 */
[----:B---3--:R-:W-:-:S05]  /*103a0*/  IADD3 R2, R0, 0x38840, RZ ;  /* 0x0003884000027810 */ /* 0x008fca0007ffe0ff */
[C---:B----4-:R-:W-:Y:S02]  /*103b0*/  IMAD R6, R3.reuse, 0x8, R2 ;  /* 0x0000000803067824 */ /* 0x050fe400078e0202 */
[----:B------:R-:W-:Y:S01]  /*103c0*/  VIADD R3, R3, 0x1 ;  /* 0x0000000103037836 */ /* 0x000fe20000000000 */
[----:B--2---:R-:W-:-:S04]  /*103d0*/  SHF.L.U32 R5, R7, 0x1f, RZ ;  /* 0x0000001f07057819 */ /* 0x004fc800000006ff */
        /* <DEDUP_REMOVED lines=8> */
.L_x_944:
[----:B------:R-:W2:Y:S01]  /*10460*/  LDL.LU R4, [R1] ;  /* 0x0000000001047983 */ /* 0x000ea20000300800 */
[----:B------:R-:W3:Y:S01]  /*10470*/  SYNCS.PHASECHK.TRANS64.TRYWAIT P0, [R7+URZ], R2 ;  /* 0x00000002070075a7 */ /* 0x000ee2000800017f */
[----:B------:R-:W-:-:S04]  /*10480*/  VIADD R0, R0, 0x38860 ;  /* 0x0003886000007836 */ /* 0x000fc80000000000 */
[----:B--2---:R-:W-:Y:S01]  /*10490*/  IMAD R4, R4, 0x8, R0 ;  /* 0x0000000804047824 */ /* 0x004fe200078e0200 */
[----:B---3--:R-:W-:Y:S06]  /*104a0*/  @!P0 BRA `(.L_x_891) ;  /* 0x0000001000948947 */ /* 0x008fec0003800000 */
.L_x_945:
[----:B------:R-:W3:Y:S02]  /*104b0*/  SYNCS.PHASECHK.TRANS64.TRYWAIT P0, [R4+URZ], R5 ;  /* 0x00000005040075a7 */ /* 0x000ee4000800017f */
[----:B---3--:R-:W-:Y:S05]  /*104c0*/  @!P0 BRA `(.L_x_892) ;  /* 0x0000001000a08947 */ /* 0x008fea0003800000 */
.L_x_946:
[----:B------:R-:W-:-:S07]  /*104d0*/  LEA R3, R3, R0, 0x3 ;  /* 0x0000000003037211 */ /* 0x000fce00078e18ff */
.L_x_893:
[----:B----4-:R4:W0:Y:S02]  /*104e0*/  SYNCS.PHASECHK.TRANS64.TRYWAIT P0, [R3+URZ], R2 ;  /* 0x00000002030075a7 */ /* 0x010824000800017f */
[----:B0-----:R-:W-:Y:S05]  /*104f0*/  @!P0 NANOSLEEP.SYNCS 0x989680 ;  /* 0x009896800000895d */ /* 0x001fea0003900000 */
[----:B------:R-:W0:Y:S02]  /*10500*/  @!P0 SYNCS.PHASECHK.TRANS64 P0, [R3+URZ], R2 ;  /* 0x00000002030085a7 */ /* 0x000e24000800007f */
[----:B0-----:R-:W-:Y:S05]  /*10510*/  @!P0 BRA `(.L_x_893) ;  /* 0xfffffffc00f08947 */ /* 0x001fea000383ffff */
.L_x_888:
[----:B------:R-:W-:Y:S05]  /*10520*/  BSYNC B0 ;  /* 0x0000000000007941 */ /* 0x000fea0003800000 */
.L_x_887:
[----:B------:R-:W-:Y:S05]  /*10530*/  EXIT ;  /* 0x000000000000794d */ /* 0x000fea0003800000 */
.L_x_780:
[----:B0-----:R-:W-:-:S04]  /*10540*/  IMAD.U32 R3, RZ, RZ, UR37 ;  /* 0x00000025ff037e24 */ /* 0x001fc8000f8e00ff */
[----:B------:R0:W1:Y:S03]  /*10550*/  SYNCS.PHASECHK.TRANS64.TRYWAIT P1, [R3+URZ+0x38800], R4 ;  /* 0x03880004030075a7 */ /* 0x000066000802017f */
[----:B-1----:R-:W-:Y:S05]  /*10560*/  @!P1 NANOSLEEP.SYNCS 0x989680 ;  /* 0x009896800000995d */ /* 0x002fea0003900000 */
[----:B------:R-:W1:Y:S02]  /*10570*/  @!P1 SYNCS.PHASECHK.TRANS64 P1, [R3+URZ+0x38800], R4 ;  /* 0x03880004030095a7 */ /* 0x000e64000802007f */
[----:B-1----:R-:W-:Y:S05]  /*10580*/  @!P1 BRA `(.L_x_780) ;  /* 0xfffffffc00ec9947 */ /* 0x002fea000383ffff */
[----:B------:R-:W-:Y:S05]  /*10590*/  BRA `(.L_x_894) ;  /* 0xffffff2800cc7947 */ /* 0x000fea000383ffff */
.L_x_784:
[----:B-1----:R1:W2:Y:S02]  /*105a0*/  SYNCS.PHASECHK.TRANS64.TRYWAIT P1, [R3+URZ+0x38830], R6 ;  /* 0x03883006030075a7 */ /* 0x0022a4000802017f */
[----:B--2---:R-:W-:Y:S05]  /*105b0*/  @!P1 NANOSLEEP.SYNCS 0x989680 ;  /* 0x009896800000995d */ /* 0x004fea0003900000 */
[----:B------:R-:W2:Y:S02]  /*105c0*/  @!P1 SYNCS.PHASECHK.TRANS64 P1, [R3+URZ+0x38830], R6 ;  /* 0x03883006030095a7 */ /* 0x000ea4000802007f */
[----:B--2---:R-:W-:Y:S05]  /*105d0*/  @!P1 BRA `(.L_x_784) ;  /* 0xfffffffc00f09947 */ /* 0x004fea000383ffff */
[----:B------:R-:W-:Y:S05]  /*105e0*/  BRA `(.L_x_783) ;  /* 0xffffff2800e47947 */ /* 0x000fea000383ffff */
.L_x_785:
[----:B--2---:R-:W-:-:S04]  /*105f0*/  IMAD.U32 R5, RZ, RZ, UR37 ;  /* 0x00000025ff057e24 */ /* 0x004fc8000f8e00ff */
[----:B------:R2:W3:Y:S03]  /*10600*/  SYNCS.PHASECHK.TRANS64.TRYWAIT P1, [R5+URZ+0x38810], R4 ;  /* 0x03881004050075a7 */ /* 0x0004e6000802017f */
[----:B---3--:R-:W-:Y:S05]  /*10610*/  @!P1 NANOSLEEP.SYNCS 0x989680 ;  /* 0x009896800000995d */ /* 0x008fea0003900000 */
[----:B------:R-:W3:Y:S02]  /*10620*/  @!P1 SYNCS.PHASECHK.TRANS64 P1, [R5+URZ+0x38810], R4 ;  /* 0x03881004050095a7 */ /* 0x000ee4000802007f */
[----:B---3--:R-:W-:Y:S05]  /*10630*/  @!P1 BRA `(.L_x_785) ;  /* 0xfffffffc00ec9947 */ /* 0x008fea000383ffff */
[----:B------:R-:W-:Y:S05]  /*10640*/  BRA `(.L_x_895) ;  /* 0xffffff2c006c7947 */ /* 0x000fea000383ffff */
.L_x_789:
[----:B----4-:R4:W0:Y:S02]  /*10650*/  SYNCS.PHASECHK.TRANS64.TRYWAIT P1, [R3+URZ+0x38850], R6 ;  /* 0x03885006030075a7 */ /* 0x010824000802017f */
[----:B0-----:R-:W-:Y:S05]  /*10660*/  @!P1 NANOSLEEP.SYNCS 0x989680 ;  /* 0x009896800000995d */ /* 0x001fea0003900000 */
[----:B------:R-:W0:Y:S02]  /*10670*/  @!P1 SYNCS.PHASECHK.TRANS64 P1, [R3+URZ+0x38850], R6 ;  /* 0x03885006030095a7 */ /* 0x000e24000802007f */
[----:B0-----:R-:W-:Y:S05]  /*10680*/  @!P1 BRA `(.L_x_789) ;  /* 0xfffffffc00f09947 */ /* 0x001fea000383ffff */
[----:B------:R-:W-:Y:S05]  /*10690*/  BRA `(.L_x_788) ;  /* 0xffffff2c00787947 */ /* 0x000fea000383ffff */
.L_x_794:
[----:B-1----:R-:W-:-:S04]  /*106a0*/  IMAD.U32 R5, RZ, RZ, UR6 ;  /* 0x00000006ff057e24 */ /* 0x002fc8000f8e00ff */
[----:B------:R1:W2:Y:S03]  /*106b0*/  SYNCS.PHASECHK.TRANS64.TRYWAIT P3, [R5+URZ+0x38830], R4 ;  /* 0x03883004050075a7 */ /* 0x0002a6000806017f */
[----:B--2---:R-:W-:Y:S05]  /*106c0*/  @!P3 NANOSLEEP.SYNCS 0x989680 ;  /* 0x009896800000b95d */ /* 0x004fea0003900000 */
[----:B------:R-:W2:Y:S02]  /*106d0*/  @!P3 SYNCS.PHASECHK.TRANS64 P3, [R5+URZ+0x38830], R4 ;  /* 0x038830040500b5a7 */ /* 0x000ea4000806007f */
[----:B--2---:R-:W-:Y:S05]  /*106e0*/  @!P3 BRA `(.L_x_794) ;  /* 0xfffffffc00ecb947 */ /* 0x004fea000383ffff */
[----:B------:R-:W-:Y:S05]  /*106f0*/  BRA `(.L_x_793) ;  /* 0xffffff5000047947 */ /* 0x000fea000383ffff */
.L_x_798:
[----:B-1----:R-:W-:-:S04]  /*10700*/  IMAD.U32 R5, RZ, RZ, UR6 ;  /* 0x00000006ff057e24 */ /* 0x002fc8000f8e00ff */
[----:B------:R1:W3:Y:S03]  /*10710*/  SYNCS.PHASECHK.TRANS64.TRYWAIT P3, [R5+URZ+0x38850], R4 ;  /* 0x03885004050075a7 */ /* 0x0002e6000806017f */
[----:B---3--:R-:W-:Y:S05]  /*10720*/  @!P3 NANOSLEEP.SYNCS 0x989680 ;  /* 0x009896800000b95d */ /* 0x008fea0003900000 */
[----:B------:R-:W3:Y:S02]  /*10730*/  @!P3 SYNCS.PHASECHK.TRANS64 P3, [R5+URZ+0x38850], R4 ;  /* 0x038850040500b5a7 */ /* 0x000ee4000806007f */
[----:B---3--:R-:W-:Y:S05]  /*10740*/  @!P3 BRA `(.L_x_798) ;  /* 0xfffffffc00ecb947 */ /* 0x008fea000383ffff */
[----:B------:R-:W-:Y:S05]  /*10750*/  BRA `(.L_x_797) ;  /* 0xffffff5000907947 */ /* 0x000fea000383ffff */
.L_x_829:
[----:B------:R-:W0:Y:S01]  /*10760*/  S2R R5, SR_TID.X ;  /* 0x0000000000057919 */ /* 0x000e220000002100 */
[----:B------:R-:W-:Y:S01]  /*10770*/  BSSY B0, `(.L_x_896) ;  /* 0x000000a000007945 */ /* 0x000fe20003800000 */
[----:B------:R-:W-:Y:S01]  /*10780*/  MOV R12, RZ ;  /* 0x000000ff000c7202 */ /* 0x000fe20000000f00 */
[----:B------:R-:W-:Y:S02]  /*10790*/  IMAD.MOV.U32 R11, RZ, RZ, 0x1f ;  /* 0x0000001fff0b7424 */ /* 0x000fe400078e00ff */
[----:B------:R-:W-:Y:S01]  /*107a0*/  IMAD.MOV.U32 R15, RZ, RZ, -0x1 ;  /* 0xffffffffff0f7424 */ /* 0x000fe200078e00ff */
[----:B0-----:R-:W-:-:S04]  /*107b0*/  SHF.R.U32.HI R5, RZ, 0x5, R5 ;  /* 0x00000005ff057819 */ /* 0x001fc80000011605 */
[----:B------:R-:W-:-:S05]  /*107c0*/  LOP3.LUT R5, R5, 0x3, RZ, 0xc0, !PT ;  /* 0x0000000305057812 */ /* 0x000fca00078ec0ff */
[----:B------:R-:W-:-:S07]  /*107d0*/  IMAD.MOV.U32 R13, RZ, RZ, R5 ;  /* 0x000000ffff0d7224 */ /* 0x000fce00078e0005 */
[----:B------:R-:W-:Y:S05]  /*107e0*/  WARPSYNC.COLLECTIVE R15, `(.L_x_897) ;  /* 0x000000000f087348 */ /* 0x000fea0003c00000 */
[----:B------:R0:W1:Y:S02]  /*107f0*/  SHFL.IDX P6, R14, R13, R12, R11 ;  /* 0x0000000c0d0e7389 */ /* 0x00006400000c000b */
[----:B01----:R-:W-:Y:S01]  /*10800*/  ENDCOLLECTIVE ;  /* 0x000000000000791b */ /* 0x003fe20003800000 */
.L_x_897:
[----:B------:R-:W-:Y:S05]  /*10810*/  BSYNC B0 ;  /* 0x0000000000007941 */ /* 0x000fea0003800000 */
.L_x_896:
[----:B------:R-:W-:Y:S05]  /*10820*/  BRA `(.L_x_898) ;  /* 0xffffffc000dc7947 */ /* 0x000fea000383ffff */
.L_x_830:
[----:B------:R-:W-:Y:S01]  /*10830*/  BSSY B0, `(.L_x_899) ;  /* 0x0000006000007945 */ /* 0x000fe20003800000 */
[----:B------:R-:W-:-:S07]  /*10840*/  IMAD.MOV.U32 R15, RZ, RZ, -0x1 ;  /* 0xffffffffff0f7424 */ /* 0x000fce00078e00ff */
[----:B------:R-:W-:Y:S05]  /*10850*/  WARPSYNC.COLLECTIVE R15, `(.L_x_900) ;  /* 0x000000000f0c7348 */ /* 0x000fea0003c00000 */
[----:B------:R-:W-:Y:S02]  /*10860*/  ELECT P6, UR62, PT ;  /* 0x00000000003e782f */ /* 0x000fe400038c0000 */
[----:B------:R-:W-:Y:S01]  /*10870*/  MOV R14, UR62 ;  /* 0x0000003e000e7c02 */ /* 0x000fe20008000f00 */
[----:B------:R-:W-:Y:S10]  /*10880*/  ENDCOLLECTIVE ;  /* 0x000000000000791b */ /* 0x000ff40003800000 */
.L_x_900:
[----:B------:R-:W-:Y:S05]  /*10890*/  BSYNC B0 ;  /* 0x0000000000007941 */ /* 0x000fea0003800000 */
.L_x_899:
[----:B------:R-:W-:Y:S05]  /*108a0*/  BRA `(.L_x_901) ;  /* 0xffffffc000d47947 */ /* 0x000fea000383ffff */
.L_x_833:
[----:B0-----:R0:W1:Y:S02]  /*108b0*/  SYNCS.PHASECHK.TRANS64.TRYWAIT P0, [R8+URZ+0x38840], R10 ;  /* 0x0388400a080075a7 */ /* 0x001064000800017f */
[----:B-1----:R-:W-:Y:S05]  /*108c0*/  @!P0 NANOSLEEP.SYNCS 0x989680 ;  /* 0x009896800000895d */ /* 0x002fea0003900000 */
[----:B------:R-:W1:Y:S02]  /*108d0*/  @!P0 SYNCS.PHASECHK.TRANS64 P0, [R8+URZ+0x38840], R10 ;  /* 0x0388400a080085a7 */ /* 0x000e64000800007f */
[----:B-1----:R-:W-:Y:S05]  /*108e0*/  @!P0 BRA `(.L_x_833) ;  /* 0xfffffffc00f08947 */ /* 0x002fea000383ffff */
[----:B------:R-:W-:Y:S05]  /*108f0*/  BRA `(.L_x_902) ;  /* 0xffffffc400487947 */ /* 0x000fea000383ffff */
.L_x_837:
        /* <DEDUP_REMOVED lines=8> */
.L_x_840:
[----:B0-----:R0:W1:Y:S02]  /*10980*/  SYNCS.PHASECHK.TRANS64.TRYWAIT P0, [R6+URZ+0x38860], R8 ;  /* 0x03886008060075a7 */ /* 0x001064000800017f */
[----:B-1----:R-:W-:Y:S05]  /*10990*/  @!P0 NANOSLEEP.SYNCS 0x989680 ;  /* 0x009896800000895d */ /* 0x002fea0003900000 */
[----:B------:R-:W1:Y:S02]  /*109a0*/  @!P0 SYNCS.PHASECHK.TRANS64 P0, [R6+URZ+0x38860], R8 ;  /* 0x03886008060085a7 */ /* 0x000e64000800007f */
[----:B-1----:R-:W-:Y:S05]  /*109b0*/  @!P0 BRA `(.L_x_840) ;  /* 0xfffffffc00f08947 */ /* 0x002fea000383ffff */
[----:B------:R-:W-:Y:S05]  /*109c0*/  BRA `(.L_x_904) ;  /* 0xffffffcc00487947 */ /* 0x000fea000383ffff */
.L_x_849:
[----:B-1----:R1:W2:Y:S02]  /*109d0*/  SYNCS.PHASECHK.TRANS64.TRYWAIT P0, [R2+URZ+0x38840], R3 ;  /* 0x03884003020075a7 */ /* 0x0022a4000800017f */
[----:B--2---:R-:W-:Y:S05]  /*109e0*/  @!P0 NANOSLEEP.SYNCS 0x989680 ;  /* 0x009896800000895d */ /* 0x004fea0003900000 */
[----:B------:R-:W2:Y:S02]  /*109f0*/  @!P0 SYNCS.PHASECHK.TRANS64 P0, [R2+URZ+0x38840], R3 ;  /* 0x03884003020085a7 */ /* 0x000ea4000800007f */
[----:B--2---:R-:W-:Y:S05]  /*10a00*/  @!P0 BRA `(.L_x_849) ;  /* 0xfffffffc00f08947 */ /* 0x004fea000383ffff */
[----:B------:R-:W-:Y:S05]  /*10a10*/  BRA `(.L_x_905) ;  /* 0xffffffd400247947 */ /* 0x000fea000383ffff */
.L_x_851:
[----:B--2---:R2:W3:Y:S02]  /*10a20*/  SYNCS.PHASECHK.TRANS64.TRYWAIT P0, [R2+URZ+0x38860], R3 ;  /* 0x03886003020075a7 */ /* 0x0044e4000800017f */
[----:B---3--:R-:W-:Y:S05]  /*10a30*/  @!P0 NANOSLEEP.SYNCS 0x989680 ;  /* 0x009896800000895d */ /* 0x008fea0003900000 */
[----:B------:R-:W3:Y:S02]  /*10a40*/  @!P0 SYNCS.PHASECHK.TRANS64 P0, [R2+URZ+0x38860], R3 ;  /* 0x03886003020085a7 */ /* 0x000ee4000800007f */
[----:B---3--:R-:W-:Y:S05]  /*10a50*/  @!P0 BRA `(.L_x_851) ;  /* 0xfffffffc00f08947 */ /* 0x008fea000383ffff */
[----:B------:R-:W-:Y:S05]  /*10a60*/  BRA `(.L_x_906) ;  /* 0xffffffd400947947 */ /* 0x000fea000383ffff */
.L_x_856:
[----:B--2---:R2:W3:Y:S02]  /*10a70*/  SYNCS.PHASECHK.TRANS64.TRYWAIT P0, [R2+URZ+0x38840], R3 ;  /* 0x03884003020075a7 */ /* 0x0044e4000800017f */
[----:B---3--:R-:W-:Y:S05]  /*10a80*/  @!P0 NANOSLEEP.SYNCS 0x989680 ;  /* 0x009896800000895d */ /* 0x008fea0003900000 */
[----:B------:R-:W3:Y:S02]  /*10a90*/  @!P0 SYNCS.PHASECHK.TRANS64 P0, [R2+URZ+0x38840], R3 ;  /* 0x03884003020085a7 */ /* 0x000ee4000800007f */
[----:B---3--:R-:W-:Y:S05]  /*10aa0*/  @!P0 BRA `(.L_x_856) ;  /* 0xfffffffc00f08947 */ /* 0x008fea000383ffff */
[----:B------:R-:W-:Y:S05]  /*10ab0*/  BRA `(.L_x_907) ;  /* 0xffffffdc00307947 */ /* 0x000fea000383ffff */
.L_x_858:
[----:B-1----:R1:W3:Y:S02]  /*10ac0*/  SYNCS.PHASECHK.TRANS64.TRYWAIT P1, [R2+URZ+0x38860], R3 ;  /* 0x03886003020075a7 */ /* 0x0022e4000802017f */
[----:B---3--:R-:W-:Y:S05]  /*10ad0*/  @!P1 NANOSLEEP.SYNCS 0x989680 ;  /* 0x009896800000995d */ /* 0x008fea0003900000 */
[----:B------:R-:W3:Y:S02]  /*10ae0*/  @!P1 SYNCS.PHASECHK.TRANS64 P1, [R2+URZ+0x38860], R3 ;  /* 0x03886003020095a7 */ /* 0x000ee4000802007f */
[----:B---3--:R-:W-:Y:S05]  /*10af0*/  @!P1 BRA `(.L_x_858) ;  /* 0xfffffffc00f09947 */ /* 0x008fea000383ffff */
[----:B------:R-:W-:Y:S05]  /*10b00*/  BRA `(.L_x_908) ;  /* 0xffffffdc009c7947 */ /* 0x000fea000383ffff */
.L_x_863:
[----:B---3--:R3:W4:Y:S02]  /*10b10*/  SYNCS.PHASECHK.TRANS64.TRYWAIT P0, [R2+URZ+0x38840], R3 ;  /* 0x03884003020075a7 */ /* 0x008724000800017f */
[----:B----4-:R-:W-:Y:S05]  /*10b20*/  @!P0 NANOSLEEP.SYNCS 0x989680 ;  /* 0x009896800000895d */ /* 0x010fea0003900000 */
[----:B------:R-:W4:Y:S02]  /*10b30*/  @!P0 SYNCS.PHASECHK.TRANS64 P0, [R2+URZ+0x38840], R3 ;  /* 0x03884003020085a7 */ /* 0x000f24000800007f */
[----:B----4-:R-:W-:Y:S05]  /*10b40*/  @!P0 BRA `(.L_x_863) ;  /* 0xfffffffc00f08947 */ /* 0x010fea000383ffff */
[----:B------:R-:W-:Y:S05]  /*10b50*/  BRA `(.L_x_909) ;  /* 0xffffffe400147947 */ /* 0x000fea000383ffff */
.L_x_865:
[----:B-1----:R1:W2:Y:S02]  /*10b60*/  SYNCS.PHASECHK.TRANS64.TRYWAIT P1, [R2+URZ+0x38860], R3 ;  /* 0x03886003020075a7 */ /* 0x0022a4000802017f */
[----:B--2---:R-:W-:Y:S05]  /*10b70*/  @!P1 NANOSLEEP.SYNCS 0x989680 ;  /* 0x009896800000995d */ /* 0x004fea0003900000 */
[----:B------:R-:W2:Y:S02]  /*10b80*/  @!P1 SYNCS.PHASECHK.TRANS64 P1, [R2+URZ+0x38860], R3 ;  /* 0x03886003020095a7 */ /* 0x000ea4000802007f */
[----:B--2---:R-:W-:Y:S05]  /*10b90*/  @!P1 BRA `(.L_x_865) ;  /* 0xfffffffc00f09947 */ /* 0x004fea000383ffff */
[----:B------:R-:W-:Y:S05]  /*10ba0*/  BRA `(.L_x_910) ;  /* 0xffffffe400847947 */ /* 0x000fea000383ffff */
.L_x_870:
[----:B------:R-:W-:Y:S01]  /*10bb0*/  BSSY B0, `(.L_x_911) ;  /* 0x0000008000007945 */ /* 0x000fe20003800000 */
[----:B------:R-:W-:Y:S01]  /*10bc0*/  IMAD.MOV.U32 R13, RZ, RZ, R16 ;  /* 0x000000ffff0d7224 */ /* 0x000fe200078e0010 */
[----:B-1----:R-:W-:Y:S01]  /*10bd0*/  MOV R11, 0x1f ;  /* 0x0000001f000b7802 */ /* 0x002fe20000000f00 */
[----:B------:R-:W-:Y:S02]  /*10be0*/  IMAD.MOV.U32 R12, RZ, RZ, RZ ;  /* 0x000000ffff0c7224 */ /* 0x000fe400078e00ff */
[----:B0-----:R-:W-:-:S07]  /*10bf0*/  IMAD.MOV.U32 R15, RZ, RZ, -0x1 ;  /* 0xffffffffff0f7424 */ /* 0x001fce00078e00ff */
[----:B--2---:R-:W-:Y:S05]  /*10c00*/  WARPSYNC.COLLECTIVE R15, `(.L_x_912) ;  /* 0x000000000f087348 */ /* 0x004fea0003c00000 */
[----:B------:R0:W1:Y:S02]  /*10c10*/  SHFL.IDX P6, R14, R13, R12, R11 ;  /* 0x0000000c0d0e7389 */ /* 0x00006400000c000b */
[----:B012---:R-:W-:Y:S01]  /*10c20*/  ENDCOLLECTIVE ;  /* 0x000000000000791b */ /* 0x007fe20003800000 */
.L_x_912:
[----:B------:R-:W-:Y:S05]  /*10c30*/  BSYNC B0 ;  /* 0x0000000000007941 */ /* 0x000fea0003800000 */
.L_x_911:
        /* <DEDUP_REMOVED lines=8> */
.L_x_913:
[----:B------:R-:W-:Y:S01]  /*10cc0*/  IMAD.MOV.U32 R5, RZ, RZ, R14 ;  /* 0x000000ffff057224 */ /* 0x000fe200078e000e */
[----:B------:R-:W-:Y:S06]  /*10cd0*/  BRA `(.L_x_914) ;  /* 0xffffffe800d47947 */ /* 0x000fec000383ffff */
.L_x_873:
[----:B------:R-:W-:Y:S01]  /*10ce0*/  BSSY B0, `(.L_x_915) ;  /* 0x0000008000007945 */ /* 0x000fe20003800000 */
[----:B-----5:R-:W-:Y:S02]  /*10cf0*/  IMAD.MOV.U32 R13, RZ, RZ, R17 ;  /* 0x000000ffff0d7224 */ /* 0x020fe400078e0011 */
[----:B-1----:R-:W-:Y:S02]  /*10d00*/  IMAD.MOV.U32 R12, RZ, RZ, 0x1 ;  /* 0x00000001ff0c7424 */ /* 0x002fe400078e00ff */
[----:B------:R-:W-:Y:S02]  /*10d10*/  IMAD.MOV.U32 R11, RZ, RZ, RZ ;  /* 0x000000ffff0b7224 */ /* 0x000fe400078e00ff */
[----:B------:R-:W-:-:S07]  /*10d20*/  IMAD.MOV.U32 R15, RZ, RZ, -0x1 ;  /* 0xffffffffff0f7424 */ /* 0x000fce00078e00ff */
[----:B0-234-:R-:W-:Y:S05]  /*10d30*/  WARPSYNC.COLLECTIVE R15, `(.L_x_916) ;  /* 0x000000000f087348 */ /* 0x01dfea0003c00000 */
[----:B------:R1:W0:Y:S02]  /*10d40*/  SHFL.UP P6, R14, R13, R12, R11 ;  /* 0x0400000c0d0e7389 */ /* 0x00022400000c000b */
[----:B01234-:R-:W-:Y:S01]  /*10d50*/  ENDCOLLECTIVE ;  /* 0x000000000000791b */ /* 0x01ffe20003800000 */
.L_x_916:
[----:B------:R-:W-:Y:S05]  /*10d60*/  BSYNC B0 ;  /* 0x0000000000007941 */ /* 0x000fea0003800000 */
.L_x_915:
[----:B------:R-:W-:Y:S01]  /*10d70*/  ISETP.NE.AND P0, PT, R8, RZ, PT ;  /* 0x000000ff0800720c */ /* 0x000fe20003f05270 */
[----:B------:R-:W-:Y:S02]  /*10d80*/  IMAD.MOV.U32 R12, RZ, RZ, 0x2 ;  /* 0x00000002ff0c7424 */ /* 0x000fe400078e00ff */
[----:B------:R-:W-:Y:S01]  /*10d90*/  IMAD.MOV.U32 R11, RZ, RZ, RZ ;  /* 0x000000ffff0b7224 */ /* 0x000fe200078e00ff */
[----:B------:R-:W-:Y:S01]  /*10da0*/  SEL R14, R14, RZ, P0 ;  /* 0x000000ff0e0e7207 */ /* 0x000fe20000000000 */
[----:B------:R-:W-:Y:S01]  /*10db0*/  IMAD.MOV.U32 R15, RZ, RZ, -0x1 ;  /* 0xffffffffff0f7424 */ /* 0x000fe200078e00ff */
[----:B------:R-:W-:Y:S02]  /*10dc0*/  ISETP.GE.U32.AND P0, PT, R8, 0x2, PT ;  /* 0x000000020800780c */ /* 0x000fe40003f06070 */
[----:B------:R-:W-:-:S11]  /*10dd0*/  IADD3 R13, R17, R14, RZ ;  /* 0x0000000e110d7210 */ /* 0x000fd60007ffe0ff */
[----:B------:R-:W-:Y:S05]  /*10de0*/  WARPSYNC.COLLECTIVE R15, `(.L_x_917) ;  /* 0x000000000f087348 */ /* 0x000fea0003c00000 */
[----:B------:R0:W1:Y:S02]  /*10df0*/  SHFL.UP P6, R14, R13, R12, R11 ;  /* 0x0400000c0d0e7389 */ /* 0x00006400000c000b */
[----:B01----:R-:W-:Y:S01]  /*10e00*/  ENDCOLLECTIVE ;  /* 0x000000000000791b */ /* 0x003fe20003800000 */
.L_x_917:
        /* <DEDUP_REMOVED lines=8> */
.L_x_918:
        /* <DEDUP_REMOVED lines=8> */
.L_x_919:
        /* <DEDUP_REMOVED lines=8> */
.L_x_920:
[----:B------:R-:W-:Y:S02]  /*10f90*/  IMAD.MOV.U32 R12, RZ, RZ, 0x1f ;  /* 0x0000001fff0c7424 */ /* 0x000fe400078e00ff */
[----:B------:R-:W-:Y:S01]  /*10fa0*/  IMAD.MOV.U32 R11, RZ, RZ, 0x1f ;  /* 0x0000001fff0b7424 */ /* 0x000fe200078e00ff */
[----:B------:R-:W-:-:S05]  /*10fb0*/  SEL R14, R14, RZ, P0 ;  /* 0x000000ff0e0e7207 */ /* 0x000fca0000000000 */
[----:B------:R-:W-:-:S04]  /*10fc0*/  IMAD.IADD R3, R7, 0x1, R14 ;  /* 0x0000000107037824 */ /* 0x000fc800078e020e */
[----:B------:R-:W-:-:S07]  /*10fd0*/  IMAD.MOV.U32 R13, RZ, RZ, R3 ;  /* 0x000000ffff0d7224 */ /* 0x000fce00078e0003 */
[----:B------:R-:W-:Y:S05]  /*10fe0*/  WARPSYNC.COLLECTIVE R15, `(.L_x_921) ;  /* 0x000000000f087348 */ /* 0x000fea0003c00000 */
[----:B------:R0:W1:Y:S02]  /*10ff0*/  SHFL.IDX P6, R14, R13, R12, R11 ;  /* 0x0000000c0d0e7389 */ /* 0x00006400000c000b */
[----:B01----:R-:W-:Y:S01]  /*11000*/  ENDCOLLECTIVE ;  /* 0x000000000000791b */ /* 0x003fe20003800000 */
.L_x_921:
[----:B------:R-:W-:Y:S05]  /*11010*/  BRA `(.L_x_922) ;  /* 0xffffffe8009c7947 */ /* 0x000fea000383ffff */
.L_x_878:
[----:B------:R-:W-:Y:S01]  /*11020*/  BSSY B0, `(.L_x_923) ;  /* 0x0000008000007945 */ /* 0x000fe20003800000 */
[----:B-----5:R-:W-:Y:S01]  /*11030*/  IMAD.MOV.U32 R13, RZ, RZ, R17 ;  /* 0x000000ffff0d7224 */ /* 0x020fe200078e0011 */
[----:B-1----:R-:W-:Y:S01]  /*11040*/  MOV R12, 0x1 ;  /* 0x00000001000c7802 */ /* 0x002fe20000000f00 */
[----:B------:R-:W-:Y:S02]  /*11050*/  IMAD.MOV.U32 R11, RZ, RZ, RZ ;  /* 0x000000ffff0b7224 */ /* 0x000fe400078e00ff */
[----:B------:R-:W-:-:S07]  /*11060*/  IMAD.MOV.U32 R15, RZ, RZ, -0x1 ;  /* 0xffffffffff0f7424 */ /* 0x000fce00078e00ff */
[----:B0-2---:R-:W-:Y:S05]  /*11070*/  WARPSYNC.COLLECTIVE R15, `(.L_x_924) ;  /* 0x000000000f087348 */ /* 0x005fea0003c00000 */
[----:B------:R1:W3:Y:S02]  /*11080*/  SHFL.UP P6, R14, R13, R12, R11 ;  /* 0x0400000c0d0e7389 */ /* 0x0002e400000c000b */
[----:B0123--:R-:W-:Y:S01]  /*11090*/  ENDCOLLECTIVE ;  /* 0x000000000000791b */ /* 0x00ffe20003800000 */
.L_x_924:
[----:B------:R-:W-:Y:S05]  /*110a0*/  BSYNC B0 ;  /* 0x0000000000007941 */ /* 0x000fea0003800000 */
.L_x_923:
        /* <DEDUP_REMOVED lines=10> */
.L_x_925:
        /* <DEDUP_REMOVED lines=8> */
.L_x_926:
        /* <DEDUP_REMOVED lines=8> */
.L_x_927:
        /* <DEDUP_REMOVED lines=8> */
.L_x_928:
        /* <DEDUP_REMOVED lines=8> */
.L_x_929:
[----:B------:R-:W-:Y:S05]  /*11350*/  BRA `(.L_x_930) ;  /* 0xffffffe800847947 */ /* 0x000fea000383ffff */
.L_x_880:
[----:B------:R-:W-:Y:S01]  /*11360*/  BSSY B0, `(.L_x_931) ;  /* 0x0000006000007945 */ /* 0x000fe20003800000 */
[----:B------:R-:W-:Y:S01]  /*11370*/  PLOP3.LUT P6, PT, P6, PT, PT, 0x8, 0x0 ;  /* 0x000000000000781c */ /* 0x000fe200037ce170 */
[----:B------:R-:W-:-:S12]  /*11380*/  IMAD.MOV.U32 R15, RZ, RZ, -0x1 ;  /* 0xffffffffff0f7424 */ /* 0x000fd800078e00ff */
[----:B01----:R-:W-:Y:S05]  /*11390*/  WARPSYNC.COLLECTIVE R15, `(.L_x_932) ;  /* 0x000000000f087348 */ /* 0x003fea0003c00000 */
[----:B------:R-:W-:Y:S01]  /*113a0*/  VOTE.ANY R14, PT, P6 ;  /* 0x00000000000e7806 */ /* 0x000fe200030e0100 */
[----:B01----:R-:W-:Y:S06]  /*113b0*/  ENDCOLLECTIVE ;  /* 0x000000000000791b */ /* 0x003fec0003800000 */
.L_x_932:
[----:B------:R-:W-:Y:S05]  /*113c0*/  BSYNC B0 ;  /* 0x0000000000007941 */ /* 0x000fea0003800000 */
.L_x_931:
[----:B------:R-:W-:Y:S01]  /*113d0*/  IMAD.MOV.U32 R6, RZ, RZ, R14 ;  /* 0x000000ffff067224 */ /* 0x000fe200078e000e */
[----:B------:R-:W-:Y:S01]  /*113e0*/  MOV R11, 0x1f ;  /* 0x0000001f000b7802 */ /* 0x000fe20000000f00 */
[----:B------:R-:W-:Y:S02]  /*113f0*/  IMAD.MOV.U32 R13, RZ, RZ, R17 ;  /* 0x000000ffff0d7224 */ /* 0x000fe400078e0011 */
[----:B------:R-:W0:Y:S01]  /*11400*/  POPC R5, R6 ;  /* 0x0000000600057309 */ /* 0x000e220000000000 */
[----:B------:R-:W-:Y:S02]  /*11410*/  IMAD.MOV.U32 R15, RZ, RZ, -0x1 ;  /* 0xffffffffff0f7424 */ /* 0x000fe400078e00ff */
[----:B0-----:R-:W-:-:S07]  /*11420*/  IMAD.MOV.U32 R12, RZ, RZ, R5 ;  /* 0x000000ffff0c7224 */ /* 0x001fce00078e0005 */
[----:B------:R-:W-:Y:S05]  /*11430*/  WARPSYNC.COLLECTIVE R15, `(.L_x_933) ;  /* 0x000000000f087348 */ /* 0x000fea0003c00000 */
[----:B------:R0:W1:Y:S02]  /*11440*/  SHFL.IDX P6, R14, R13, R12, R11 ;  /* 0x0000000c0d0e7389 */ /* 0x00006400000c000b */
[----:B01----:R-:W-:Y:S01]  /*11450*/  ENDCOLLECTIVE ;  /* 0x000000000000791b */ /* 0x003fe20003800000 */
.L_x_933:
[----:B------:R-:W-:Y:S01]  /*11460*/  IMAD.MOV.U32 R17, RZ, RZ, R14 ;  /* 0x000000ffff117224 */ /* 0x000fe200078e000e */
[----:B------:R-:W-:Y:S06]  /*11470*/  BRA `(.L_x_934) ;  /* 0xffffffe800747947 */ /* 0x000fec000383ffff */
.L_x_882:
[----:B------:R-:W-:Y:S01]  /*11480*/  BSSY B0, `(.L_x_935) ;  /* 0x0000007000007945 */ /* 0x000fe20003800000 */
[----:B------:R-:W-:Y:S02]  /*11490*/  IMAD.MOV.U32 R13, RZ, RZ, R3 ;  /* 0x000000ffff0d7224 */ /* 0x000fe400078e0003 */
[----:B------:R-:W-:Y:S02]  /*114a0*/  IMAD.MOV.U32 R11, RZ, RZ, 0x1f ;  /* 0x0000001fff0b7424 */ /* 0x000fe400078e00ff */
[----:B------:R-:W-:-:S07]  /*114b0*/  IMAD.MOV.U32 R15, RZ, RZ, -0x1 ;  /* 0xffffffffff0f7424 */ /* 0x000fce00078e00ff */
[----:B0-23--:R-:W-:Y:S05]  /*114c0*/  WARPSYNC.COLLECTIVE R15, `(.L_x_936) ;  /* 0x000000000f087348 */ /* 0x00dfea0003c00000 */
[----:B------:R1:W4:Y:S02]  /*114d0*/  SHFL.IDX P6, R14, R13, R12, R11 ;  /* 0x0000000c0d0e7389 */ /* 0x00032400000c000b */
[----:B01234-:R-:W-:Y:S01]  /*114e0*/  ENDCOLLECTIVE ;  /* 0x000000000000791b */ /* 0x01ffe20003800000 */
.L_x_936:
[----:B------:R-:W-:Y:S05]  /*114f0*/  BSYNC B0 ;  /* 0x0000000000007941 */ /* 0x000fea0003800000 */
.L_x_935:
[----:B------:R-:W-:Y:S05]  /*11500*/  BRA `(.L_x_881) ;  /* 0xffffffe8006c7947 */ /* 0x000fea000383ffff */
.L_x_885:
[----:B0-----:R0:W4:Y:S02]  /*11510*/  SYNCS.PHASECHK.TRANS64.TRYWAIT P0, [R0+URZ+0x38820], R3 ;  /* 0x03882003000075a7 */ /* 0x001124000800017f */
[----:B----4-:R-:W-:Y:S05]  /*11520*/  @!P0 NANOSLEEP.SYNCS 0x989680 ;  /* 0x009896800000895d */ /* 0x010fea0003900000 */
[----:B------:R-:W4:Y:S02]  /*11530*/  @!P0 SYNCS.PHASECHK.TRANS64 P0, [R0+URZ+0x38820], R3 ;  /* 0x03882003000085a7 */ /* 0x000f24000800007f */
[----:B----4-:R-:W-:Y:S05]  /*11540*/  @!P0 BRA `(.L_x_885) ;  /* 0xfffffffc00f08947 */ /* 0x010fea000383ffff */
[----:B------:R-:W-:Y:S05]  /*11550*/  BRA `(.L_x_937) ;  /* 0xffffffec00547947 */ /* 0x000fea000383ffff */
.L_x_886:
[----:B---3--:R-:W3:Y:S01]  /*11560*/  S2R R2, SR_TID.X ;  /* 0x0000000000027919 */ /* 0x008ee20000002100 */
[----:B------:R-:W-:Y:S01]  /*11570*/  BSSY B0, `(.L_x_938) ;  /* 0x000000a000007945 */ /* 0x000fe20003800000 */
[----:B-1----:R-:W-:Y:S02]  /*11580*/  IMAD.MOV.U32 R12, RZ, RZ, RZ ;  /* 0x000000ffff0c7224 */ /* 0x002fe400078e00ff */
[----:B------:R-:W-:Y:S02]  /*11590*/  IMAD.MOV.U32 R11, RZ, RZ, 0x1f ;  /* 0x0000001fff0b7424 */ /* 0x000fe400078e00ff */
[----:B------:R-:W-:Y:S01]  /*115a0*/  IMAD.MOV.U32 R15, RZ, RZ, -0x1 ;  /* 0xffffffffff0f7424 */ /* 0x000fe200078e00ff */
[----:B---3--:R-:W-:-:S04]  /*115b0*/  SHF.R.U32.HI R2, RZ, 0x5, R2 ;  /* 0x00000005ff027819 */ /* 0x008fc80000011602 */
[----:B------:R-:W-:-:S04]  /*115c0*/  LOP3.LUT R2, R2, 0x3, RZ, 0xc0, !PT ;  /* 0x0000000302027812 */ /* 0x000fc800078ec0ff */
[----:B------:R-:W-:-:S07]  /*115d0*/  MOV R13, R2 ;  /* 0x00000002000d7202 */ /* 0x000fce0000000f00 */
[----:B0-2---:R-:W-:Y:S05]  /*115e0*/  WARPSYNC.COLLECTIVE R15, `(.L_x_939) ;  /* 0x000000000f087348 */ /* 0x005fea0003c00000 */
[----:B------:R1:W3:Y:S02]  /*115f0*/  SHFL.IDX P6, R14, R13, R12, R11 ;  /* 0x0000000c0d0e7389 */ /* 0x0002e400000c000b */
[----:B0123--:R-:W-:Y:S01]  /*11600*/  ENDCOLLECTIVE ;  /* 0x000000000000791b */ /* 0x00ffe20003800000 */
.L_x_939:
[----:B------:R-:W-:Y:S05]  /*11610*/  BSYNC B0 ;  /* 0x0000000000007941 */ /* 0x000fea0003800000 */
.L_x_938:
[----:B------:R-:W-:Y:S05]  /*11620*/  BRA `(.L_x_940) ;  /* 0xffffffec00387947 */ /* 0x000fea000383ffff */
.L_x_889:
[----:B------:R-:W-:Y:S01]  /*11630*/  BSSY B1, `(.L_x_941) ;  /* 0x0000006000017945 */ /* 0x000fe20003800000 */
[----:B------:R-:W-:-:S07]  /*11640*/  IMAD.MOV.U32 R15, RZ, RZ, -0x1 ;  /* 0xffffffffff0f7424 */ /* 0x000fce00078e00ff */
[----:B0123--:R-:W-:Y:S05]  /*11650*/  WARPSYNC.COLLECTIVE R15, `(.L_x_942) ;  /* 0x000000000f0c7348 */ /* 0x00ffea0003c00000 */
[----:B------:R-:W-:Y:S02]  /*11660*/  ELECT P6, UR62, PT ;  /* 0x00000000003e782f */ /* 0x000fe400038c0000 */
[----:B------:R-:W-:Y:S01]  /*11670*/  MOV R14, UR62 ;  /* 0x0000003e000e7c02 */ /* 0x000fe20008000f00 */
[----:B0123--:R-:W-:Y:S10]  /*11680*/  ENDCOLLECTIVE ;  /* 0x000000000000791b */ /* 0x00fff40003800000 */
.L_x_942:
[----:B------:R-:W-:Y:S05]  /*11690*/  BSYNC B1 ;  /* 0x0000000000017941 */ /* 0x000fea0003800000 */
.L_x_941:
[----:B------:R-:W-:Y:S05]  /*116a0*/  BRA `(.L_x_943) ;  /* 0xffffffec00307947 */ /* 0x000fea000383ffff */
.L_x_890:
[----:B0-----:R0:W2:Y:S02]  /*116b0*/  SYNCS.PHASECHK.TRANS64.TRYWAIT P0, [R6+URZ], R5 ;  /* 0x00000005060075a7 */ /* 0x0010a4000800017f */
[----:B--2---:R-:W-:Y:S05]  /*116c0*/  @!P0 NANOSLEEP.SYNCS 0x989680 ;  /* 0x009896800000895d */ /* 0x004fea0003900000 */
[----:B------:R-:W2:Y:S02]  /*116d0*/  @!P0 SYNCS.PHASECHK.TRANS64 P0, [R6+URZ], R5 ;  /* 0x00000005060085a7 */ /* 0x000ea4000800007f */
[----:B--2---:R-:W-:Y:S05]  /*116e0*/  @!P0 BRA `(.L_x_890) ;  /* 0xfffffffc00f08947 */ /* 0x004fea000383ffff */
[----:B------:R-:W-:Y:S05]  /*116f0*/  BRA `(.L_x_944) ;  /* 0xffffffec00587947 */ /* 0x000fea000383ffff */
.L_x_891:
[----:B--2---:R2:W3:Y:S02]  /*11700*/  SYNCS.PHASECHK.TRANS64.TRYWAIT P0, [R7+URZ], R2 ;  /* 0x00000002070075a7 */ /* 0x0044e4000800017f */
[----:B---3--:R-:W-:Y:S05]  /*11710*/  @!P0 NANOSLEEP.SYNCS 0x989680 ;  /* 0x009896800000895d */ /* 0x008fea0003900000 */
[----:B------:R-:W3:Y:S02]  /*11720*/  @!P0 SYNCS.PHASECHK.TRANS64 P0, [R7+URZ], R2 ;  /* 0x00000002070085a7 */ /* 0x000ee4000800007f */
[----:B---3--:R-:W-:Y:S05]  /*11730*/  @!P0 BRA `(.L_x_891) ;  /* 0xfffffffc00f08947 */ /* 0x008fea000383ffff */
[----:B------:R-:W-:Y:S05]  /*11740*/  BRA `(.L_x_945) ;  /* 0xffffffec00587947 */ /* 0x000fea000383ffff */
.L_x_892:
[----:B---3--:R3:W4:Y:S02]  /*11750*/  SYNCS.PHASECHK.TRANS64.TRYWAIT P0, [R4+URZ], R5 ;  /* 0x00000005040075a7 */ /* 0x008724000800017f */
[----:B----4-:R-:W-:Y:S05]  /*11760*/  @!P0 NANOSLEEP.SYNCS 0x989680 ;  /* 0x009896800000895d */ /* 0x010fea0003900000 */
[----:B------:R-:W4:Y:S02]  /*11770*/  @!P0 SYNCS.PHASECHK.TRANS64 P0, [R4+URZ], R5 ;  /* 0x00000005040085a7 */ /* 0x000f24000800007f */
[----:B----4-:R-:W-:Y:S05]  /*11780*/  @!P0 BRA `(.L_x_892) ;  /* 0xfffffffc00f08947 */ /* 0x010fea000383ffff */
[----:B------:R-:W-:Y:S05]  /*11790*/  BRA `(.L_x_946) ;  /* 0xffffffec004c7947 */ /* 0x000fea000383ffff */
.L_x_947:
        /* <DEDUP_REMOVED lines=14> */
.L_x_4553:


//--------------------- .text._ZN7cutlass13device_kernelIN5flash11enable_sm90INS1_16FlashAttnFwdSm90INS1_25CollectiveMainloopFwdSm90ILi2EN4cute5tupleIJNS5_1CILi1EEES8_S8_EEENS6_IJNS7_ILi64EEESA_SA_EEELi512ENS_6half_tEfNS_4arch4Sm90ELb0ELb0ELb0ELb1ELb0ELb1ELb1ELb0ELb0ELb0ELb0ELb0EEENS1_21CollectiveEpilogueFwdINS6_IJSA_NS7_ILi512EEESA_EEES9_SC_SE_Li256ELb1ELb0ELb0ELb0EEENS1_36VarlenDynamicPersistentTileSchedulerILi64ELi64ELi256ELi32ELb0ELb0ELb1ELb0ELb1ELb1EEEEEEEEEvNT_6ParamsE --------------------------
	.section	.text._ZN7cutlass13device_kernelIN5flash11enable_sm90INS1_16FlashAttnFwdSm90INS1_25CollectiveMainloopFwdSm90ILi2EN4cute5tupleIJNS5_1CILi1EEES8_S8_EEENS6_IJNS7_ILi64EEESA_SA_EEELi512ENS_6half_tEfNS_4arch4Sm90ELb0ELb0ELb0ELb1ELb0ELb1ELb1ELb0ELb0ELb0ELb0ELb0EEENS1_21CollectiveEpilogueFwdINS6_IJSA_NS7_ILi512EEESA_EEES9_SC_SE_Li256ELb1ELb0ELb0ELb0EEENS1_36VarlenDynamicPersistentTileSchedulerILi64ELi64ELi256ELi32ELb0ELb0ELb1ELb0ELb1ELb1EEEEEEEEEvNT_6ParamsE,"ax",@progbits
	.align	128
.text._ZN7cutlass13device_kernelIN5flash11enable_sm90INS1_16FlashAttnFwdSm90INS1_25CollectiveMainloopFwdSm90ILi2EN4cute5tupleIJNS5_1CILi1EEES8_S8_EEENS6_IJNS7_ILi64EEESA_SA_EEELi512ENS_6half_tEfNS_4arch4Sm90ELb0ELb0ELb0ELb1ELb0ELb1ELb1ELb0ELb0ELb0ELb0ELb0EEENS1_21CollectiveEpilogueFwdINS6_IJSA_NS7_ILi512EEESA_EEES9_SC_SE_Li256ELb1ELb0ELb0ELb0EEENS1_36VarlenDynamicPersistentTileSchedulerILi64ELi64ELi256ELi32ELb0ELb0ELb1ELb0ELb1ELb1EEEEEEEEEvNT_6ParamsE:
        .type           _ZN7cutlass13device_kernelIN5flash11enable_sm90INS1_16FlashAttnFwdSm90INS1_25CollectiveMainloopFwdSm90ILi2EN4cute5tupleIJNS5_1CILi1EEES8_S8_EEENS6_IJNS7_ILi64EEESA_SA_EEELi512ENS_6half_tEfNS_4arch4Sm90ELb0ELb0ELb0ELb1ELb0ELb1ELb1ELb0ELb0ELb0ELb0ELb0EEENS1_21CollectiveEpilogueFwdINS6_IJSA_NS7_ILi512EEESA_EEES9_SC_SE_Li256ELb1ELb0ELb0ELb0EEENS1_36VarlenDynamicPersistentTileSchedulerILi64ELi64ELi256ELi32ELb0ELb0ELb1ELb0ELb1ELb1EEEEEEEEEvNT_6ParamsE,@function
        .size           _ZN7cutlass13device_kernelIN5flash11enable_sm90INS1_16FlashAttnFwdSm90INS1_25CollectiveMainloopFwdSm90ILi2EN4cute5tupleIJNS5_1CILi1EEES8_S8_EEENS6_IJNS7_ILi64EEESA_SA_EEELi512ENS_6half_tEfNS_4arch4Sm90ELb0ELb0ELb0ELb1ELb0ELb1ELb1ELb0ELb0ELb0ELb0ELb0EEENS1_21CollectiveEpilogueFwdINS6_IJSA_NS7_ILi512EEESA_EEES9_SC_SE_Li256ELb1ELb0ELb0ELb0EEENS1_36VarlenDynamicPersistentTileSchedulerILi64ELi64ELi256ELi32ELb0ELb0ELb1ELb0ELb1ELb1EEEEEEEEEvNT_6ParamsE,(.L_x_4554 - _ZN7cutlass13device_kernelIN5flash11enable_sm90INS1_16FlashAttnFwdSm90INS1_25CollectiveMainloopFwdSm90ILi2EN4cute5tupleIJNS5_1CILi1EEES8_S8_EEENS6_IJNS7_ILi64EEESA_SA_EEELi512ENS_6half_tEfNS_4arch4Sm90ELb0ELb0ELb0ELb1ELb0ELb1ELb1ELb0ELb0ELb0ELb0ELb0EEENS1_21CollectiveEpilogueFwdINS6_IJSA_NS7_ILi512EEESA_EEES9_SC_SE_Li256ELb1ELb0ELb0ELb0EEENS1_36VarlenDynamicPersistentTileSchedulerILi64ELi64ELi256ELi32ELb0ELb0ELb1ELb0ELb1ELb1EEEEEEEEEvNT_6ParamsE)
        .other          _ZN7cutlass13device_kernelIN5flash11enable_sm90INS1_16FlashAttnFwdSm90INS1_25CollectiveMainloopFwdSm90ILi2EN4cute5tupleIJNS5_1CILi1EEES8_S8_EEENS6_IJNS7_ILi64EEESA_SA_EEELi512ENS_6half_tEfNS_4arch4Sm90ELb0ELb0ELb0ELb1ELb0ELb1ELb1ELb0ELb0ELb0ELb0ELb0EEENS1_21CollectiveEpilogueFwdINS6_IJSA_NS7_ILi512EEESA_EEES9_SC_SE_Li256ELb1ELb0ELb0ELb0EEENS1_36VarlenDynamicPersistentTileSchedulerILi64ELi64ELi256ELi32ELb0ELb0ELb1ELb0ELb1ELb1EEEEEEEEEvNT_6ParamsE,@"STO_CUDA_ENTRY STV_DEFAULT"
_ZN7cutlass13device_kernelIN5flash11enable_sm90INS1_16FlashAttnFwdSm90INS1_25CollectiveMainloopFwdSm90ILi2EN4cute5tupleIJNS5_1CILi1EEES8_S8_EEENS6_IJNS7_ILi64EEESA_SA_EEELi512ENS_6half_tEfNS_4arch4Sm90ELb0ELb0ELb0ELb1ELb0ELb1ELb1ELb0ELb0ELb0ELb0ELb0EEENS1_21CollectiveEpilogueFwdINS6_IJSA_NS7_ILi512EEESA_EEES9_SC_SE_Li256ELb1ELb0ELb0ELb0EEENS1_36VarlenDynamicPersistentTileSchedulerILi64ELi64ELi256ELi32ELb0ELb0ELb1ELb0ELb1ELb1EEEEEEEEEvNT_6ParamsE:
        /* <DEDUP_REMOVED lines=16> */
[----:B------:R-:W-:Y:S02]  /*0100*/  UIADD3 UR4, UP5, UR4, 0x670, URZ ;  /* 0x0000067004047890 */ /* 0x000fe4000ffbe03f */
[----:B------:R-:W-:Y:S02]  /*0110*/  UIADD3.X UR9, URZ, UR5, URZ, UP1, !UPT ;  /* 0x000000053f097290 */ /* 0x000fe40008ffe43f */
[----:B------:R-:W-:Y:S02]  /*0120*/  UIADD3.X UR11, URZ, UR5, URZ, UP2, !UPT ;  /* 0x000000053f0b7290 */ /* 0x000fe400097fe43f */
[----:B------:R-:W-:Y:S01]  /*0130*/  UIADD3.X UR13, URZ, UR5, URZ, UP3, !UPT ;  /* 0x000000053f0d7290 */ /* 0x000fe20009ffe43f */
[----:B------:R0:W-:Y:S01]  /*0140*/  UTMACCTL.PF [UR6] ;  /* 0x00000000060079b9 */ /* 0x0001e20008040000 */
[----:B------:R-:W-:-:S03]  /*0150*/  UIADD3.X UR15, URZ, UR5, URZ, UP4, !UPT ;  /* 0x000000053f0f7290 */ /* 0x000fc6000a7fe43f */
[----:B------:R0:W-:Y:S01]  /*0160*/  UTMACCTL.PF [UR8] ;  /* 0x00000000080079b9 */ /* 0x0001e20008040000 */
[----:B------:R-:W-:Y:S01]  /*0170*/  UIADD3.X UR5, URZ, UR5, URZ, UP5, !UPT ;  /* 0x000000053f057290 */ /* 0x000fe2000affe43f */
[----:B------:R0:W-:Y:S02]  /*0180*/  UTMACCTL.PF [UR10] ;  /* 0x000000000a0079b9 */ /* 0x0001e40008040000 */
[----:B------:R0:W-:Y:S02]  /*0190*/  UTMACCTL.PF [UR12] ;  /* 0x000000000c0079b9 */ /* 0x0001e40008040000 */
[----:B------:R0:W-:Y:S04]  /*01a0*/  UTMACCTL.PF [UR14] ;  /* 0x000000000e0079b9 */ /* 0x0001e80008040000 */
[----:B------:R0:W-:Y:S02]  /*01b0*/  UTMACCTL.PF [UR4] ;  /* 0x00000000040079b9 */ /* 0x0001e40008040000 */
[----:B0-----:R-:W-:Y:S01]  /*01c0*/  NOP ;  /* 0x0000000000007918 */ /* 0x001fe20000000000 */
.L_x_949:
[----:B------:R-:W-:Y:S05]  /*01d0*/  BSYNC B0 ;  /* 0x0000000000007941 */ /* 0x000fea0003800000 */
.L_x_948:
        /* <DEDUP_REMOVED lines=14> */
[----:B-1----:R0:W-:Y:S01]  /*02c0*/  STL [R1+0x4], R3 ;  /* 0x0000040301007387 */ /* 0x0021e20000100800 */
        /* <DEDUP_REMOVED lines=24> */
.L_x_950:
        /* <DEDUP_REMOVED lines=22> */
.L_x_951:
        /* <DEDUP_REMOVED lines=18> */
.L_x_952:
        /* <DEDUP_REMOVED lines=22> */
.L_x_953:
        /* <DEDUP_REMOVED lines=22> */
.L_x_954:
        /* <DEDUP_REMOVED lines=9> */
.L_x_957:
        /* <DEDUP_REMOVED lines=22> */
[----:B------:R-:W-:-:S05]  /*0b80*/  VIADD R230, R0, 0xffffff80 ;  /* 0xffffff8000e67836 */ /* 0x000fca0000000000 */
[----:B------:R-:W-:-:S04]  /*0b90*/  SHF.R.S32.HI R3, RZ, 0x1f, R230 ;  /* 0x0000001fff037819 */ /* 0x000fc800000114e6 */
[CC--:B------:R-:W-:Y:S02]  /*0ba0*/  LEA.HI R0, R3.reuse, R230.reuse, RZ, 0x7 ;  /* 0x000000e603007211 */ /* 0x0c0fe400078f38ff */
[CC--:B------:R-:W-:Y:S02]  /*0bb0*/  LEA.HI R6, R3.reuse, R230.reuse, RZ, 0x4 ;  /* 0x000000e603067211 */ /* 0x0c0fe400078f20ff */
[----:B------:R-:W-:Y:S02]  /*0bc0*/  LOP3.LUT R5, R0, 0xffffff80, RZ, 0xc0, !PT ;  /* 0xffffff8000057812 */ /* 0x000fe400078ec0ff */
[----:B------:R-:W-:Y:S02]  /*0bd0*/  LOP3.LUT R7, R6, 0xfffffff0, RZ, 0xc0, !PT ;  /* 0xfffffff006077812 */ /* 0x000fe400078ec0ff */
[----:B------:R-:W-:Y:S02]  /*0be0*/  LEA.HI R4, R3, R230, RZ, 0x5 ;  /* 0x000000e603047211 */ /* 0x000fe400078f28ff */
[C---:B------:R-:W-:Y:S01]  /*0bf0*/  IADD3 R5, R230.reuse, -R5, RZ ;  /* 0x80000005e6057210 */ /* 0x040fe20007ffe0ff */
[----:B------:R-:W-:Y:S01]  /*0c00*/  IMAD.IADD R10, R230, 0x1, -R7 ;  /* 0x00000001e60a7824 */ /* 0x000fe200078e0a07 */
[----:B------:R-:W-:-:S02]  /*0c10*/  SHF.R.S32.HI R189, RZ, 0x5, R4 ;  /* 0x00000005ffbd7819 */ /* 0x000fc40000011404 */
[----:B------:R-:W-:Y:S02]  /*0c20*/  SHF.R.S32.HI R12, RZ, 0x1f, R4 ;  /* 0x0000001fff0c7819 */ /* 0x000fe40000011404 */
[----:B------:R-:W-:Y:S02]  /*0c30*/  SHF.R.S32.HI R13, RZ, 0x4, R6 ;  /* 0x00000004ff0d7819 */ /* 0x000fe40000011406 */
[----:B------:R-:W-:Y:S02]  /*0c40*/  SHF.R.S32.HI R4, RZ, 0x1f, R5 ;  /* 0x0000001fff047819 */ /* 0x000fe40000011405 */
[----:B------:R-:W-:Y:S02]  /*0c50*/  SHF.R.S32.HI R7, RZ, 0x1f, R10 ;  /* 0x0000001fff077819 */ /* 0x000fe4000001140a */
[----:B------:R-:W-:Y:S02]  /*0c60*/  LEA.HI R8, R6, R13, RZ, 0x1 ;  /* 0x0000000d06087211 */ /* 0x000fe400078f08ff */
[----:B------:R-:W-:-:S02]  /*0c70*/  LEA.HI R6, R4, R5, RZ, 0x2 ;  /* 0x0000000504067211 */ /* 0x000fc400078f10ff */
[----:B------:R-:W-:Y:S02]  /*0c80*/  LEA.HI R14, R12, R189, RZ, 0x2 ;  /* 0x000000bd0c0e7211 */ /* 0x000fe400078f10ff */
[----:B------:R-:W-:Y:S02]  /*0c90*/  LEA.HI R9, R7, R10, RZ, 0x3 ;  /* 0x0000000a07097211 */ /* 0x000fe400078f18ff */
[----:B------:R-:W-:Y:S02]  /*0ca0*/  LOP3.LUT R12, R8, 0x1ffffffe, RZ, 0xc0, !PT ;  /* 0x1ffffffe080c7812 */ /* 0x000fe400078ec0ff */
[--C-:B------:R-:W-:Y:S02]  /*0cb0*/  SHF.R.S32.HI R7, RZ, 0x2, R6.reuse ;  /* 0x00000002ff077819 */ /* 0x100fe40000011406 */
[----:B------:R-:W-:-:S04]  /*0cc0*/  SHF.R.S32.HI R8, RZ, 0x1f, R6 ;  /* 0x0000001fff087819 */ /* 0x000fc80000011406 */
[----:B------:R-:W-:Y:S02]  /*0cd0*/  LEA.HI R8, R8, R7, RZ, 0x3 ;  /* 0x0000000708087211 */ /* 0x000fe400078f18ff */
[----:B------:R-:W-:Y:S02]  /*0ce0*/  LEA.HI R4, R4, R5, RZ, 0x5 ;  /* 0x0000000504047211 */ /* 0x000fe400078f28ff */
[----:B------:R-:W-:Y:S02]  /*0cf0*/  LOP3.LUT R8, R8, 0xfffffff8, RZ, 0xc0, !PT ;  /* 0xfffffff808087812 */ /* 0x000fe400078ec0ff */
[----:B------:R-:W-:Y:S02]  /*0d00*/  LOP3.LUT R11, R9, 0xfffffff8, RZ, 0xc0, !PT ;  /* 0xfffffff8090b7812 */ /* 0x000fe400078ec0ff */
[----:B------:R-:W-:Y:S01]  /*0d10*/  SHF.R.S32.HI R217, RZ, 0x7, R0 ;  /* 0x00000007ffd97819 */ /* 0x000fe20000011400 */
[----:B------:R-:W-:Y:S01]  /*0d20*/  IMAD.IADD R7, R7, 0x1, -R8 ;  /* 0x0000000107077824 */ /* 0x000fe200078e0a08 */
[----:B------:R-:W-:-:S02]  /*0d30*/  LOP3.LUT R14, R14, 0x3ffffc, RZ, 0xc0, !PT ;  /* 0x003ffffc0e0e7812 */ /* 0x000fc400078ec0ff */
[----:B------:R-:W-:Y:S02]  /*0d40*/  SHF.R.S32.HI R4, RZ, 0x5, R4 ;  /* 0x00000005ff047819 */ /* 0x000fe40000011404 */
[----:B------:R-:W-:Y:S01]  /*0d50*/  LOP3.LUT R6, R6, 0x7ffffffc, RZ, 0xc0, !PT ;  /* 0x7ffffffc06067812 */ /* 0x000fe200078ec0ff */
[----:B------:R-:W-:Y:S02]  /*0d60*/  IMAD.IADD R11, R10, 0x1, -R11 ;  /* 0x000000010a0b7824 */ /* 0x000fe400078e0a0b */
[----:B------:R-:W-:Y:S01]  /*0d70*/  IMAD R15, R217, 0x100, R10 ;  /* 0x00000100d90f7824 */ /* 0x000fe200078e020a */
[----:B------:R-:W-:Y:S01]  /*0d80*/  IADD3 R6, R5, -R6, RZ ;  /* 0x8000000605067210 */ /* 0x000fe20007ffe0ff */
[----:B------:R-:W-:Y:S01]  /*0d90*/  IMAD.IADD R14, R189, 0x1, -R14 ;  /* 0x00000001bd0e7824 */ /* 0x000fe200078e0a0e */
[CC--:B------:R-:W-:Y:S01]  /*0da0*/  LEA.HI R5, R3.reuse, R230.reuse, RZ, 0x2 ;  /* 0x000000e603057211 */ /* 0x0c0fe200078f10ff */
[----:B------:R-:W-:Y:S01]  /*0db0*/  IMAD R188, R4, 0x10, R7 ;  /* 0x0000001004bc7824 */ /* 0x000fe200078e0207 */
[----:B------:R-:W-:Y:S01]  /*0dc0*/  LEA.HI R4, R3, R230, RZ, 0x3 ;  /* 0x000000e603047211 */ /* 0x000fe200078f18ff */
[----:B------:R-:W-:-:S02]  /*0dd0*/  IMAD.IADD R12, R13, 0x1, -R12 ;  /* 0x000000010d0c7824 */ /* 0x000fc400078e0a0c */
[----:B------:R-:W-:Y:S01]  /*0de0*/  IMAD.SHL.U32 R10, R11, 0x40, RZ ;  /* 0x000000400b0a7824 */ /* 0x000fe200078e00ff */
[----:B------:R-:W-:Y:S01]  /*0df0*/  LEA R14, R14, R15, 0x4 ;  /* 0x0000000f0e0e7211 */ /* 0x000fe200078e20ff */
[----:B------:R-:W-:Y:S01]  /*0e00*/  IMAD.SHL.U32 R13, R12, 0x8, RZ ;  /* 0x000000080c0d7824 */ /* 0x000fe200078e00ff */
[----:B------:R-:W-:Y:S02]  /*0e10*/  LOP3.LUT R3, R4, 0x1ffffff8, RZ, 0xc0, !PT ;  /* 0x1ffffff804037812 */ /* 0x000fe400078ec0ff */
[----:B------:R-:W-:Y:S01]  /*0e20*/  SHF.R.S32.HI R19, RZ, 0x2, R5 ;  /* 0x00000002ff137819 */ /* 0x000fe20000011405 */
[----:B------:R-:W-:Y:S01]  /*0e30*/  IMAD.SHL.U32 R9, R9, 0x40, RZ ;  /* 0x0000004009097824 */ /* 0x000fe200078e00ff */
[----:B------:R-:W-:Y:S01]  /*0e40*/  LOP3.LUT R10, R10, 0x1c0, RZ, 0xc0, !PT ;  /* 0x000001c00a0a7812 */ /* 0x000fe200078ec0ff */
[----:B------:R-:W-:Y:S02]  /*0e50*/  IMAD.U32 R229, R14, 0x40, R13 ;  /* 0x000000400ee57824 */ /* 0x000fe400078e000d */
[----:B------:R-:W-:Y:S01]  /*0e60*/  IMAD.IADD R3, R230, 0x1, -R3 ;  /* 0x00000001e6037824 */ /* 0x000fe200078e0a03 */
[----:B------:R-:W-:Y:S01]  /*0e70*/  LOP3.LUT R13, R10, 0x8, R13, 0xf8, !PT ;  /* 0x000000080a0d7812 */ /* 0x000fe200078ef80d */
[----:B------:R-:W-:Y:S01]  /*0e80*/  VIADD R232, R19, 0x20 ;  /* 0x0000002013e87836 */ /* 0x000fe20000000000 */
[----:B------:R-:W-:-:S02]  /*0e90*/  SHF.R.U32.HI R10, RZ, 0x3, R10 ;  /* 0x00000003ff0a7819 */ /* 0x000fc4000001160a */
[----:B------:R-:W-:Y:S01]  /*0ea0*/  LOP3.LUT R8, R9, 0x7ffffe00, RZ, 0xc0, !PT ;  /* 0x7ffffe0009087812 */ /* 0x000fe200078ec0ff */
[----:B------:R-:W-:Y:S01]  /*0eb0*/  IMAD.SHL.U32 R187, R3, 0x8, RZ ;  /* 0x0000000803bb7824 */ /* 0x000fe200078e00ff */
[----:B------:R-:W-:Y:S02]  /*0ec0*/  SHF.R.S32.HI R192, RZ, 0x3, R4 ;  /* 0x00000003ffc07819 */ /* 0x000fe40000011404 */
[----:B------:R-:W-:Y:S02]  /*0ed0*/  LOP3.LUT R215, R5, 0xfffffffc, RZ, 0xc0, !PT ;  /* 0xfffffffc05d77812 */ /* 0x000fe400078ec0ff */
[----:B------:R-:W-:Y:S02]  /*0ee0*/  SHF.R.S32.HI R4, RZ, 0x1f, R5 ;  /* 0x0000001fff047819 */ /* 0x000fe40000011405 */
[----:B------:R-:W-:Y:S01]  /*0ef0*/  SHF.R.S32.HI R3, RZ, 0x1f, R232 ;  /* 0x0000001fff037819 */ /* 0x000fe200000114e8 */
[----:B------:R-:W-:Y:S01]  /*0f00*/  IMAD R8, R189, 0x400, R8 ;  /* 0x00000400bd087824 */ /* 0x000fe200078e0208 */
[----:B------:R-:W-:Y:S01]  /*0f10*/  LOP3.LUT R13, R13, R10, RZ, 0x3c, !PT ;  /* 0x0000000a0d0d7212 */ /* 0x000fe200078e3cff */
[----:B------:R-:W-:Y:S01]  /*0f20*/  IMAD.IADD R215, R230, 0x1, -R215 ;  /* 0x00000001e6d77824 */ /* 0x000fe200078e0ad7 */
[----:B------:R-:W-:Y:S01]  /*0f30*/  LEA.HI R4, R4, R19, RZ, 0x3 ;  /* 0x0000001304047211 */ /* 0x000fe200078f18ff */
[----:B------:R-:W-:Y:S01]  /*0f40*/  IMAD.SHL.U32 R220, R232, 0x40, RZ ;  /* 0x00000040e8dc7824 */ /* 0x000fe200078e00ff */
[----:B------:R-:W-:Y:S01]  /*0f50*/  LEA.HI R3, R3, R232, RZ, 0x3 ;  /* 0x000000e803037211 */ /* 0x000fe200078f18ff */
[----:B------:R-:W-:Y:S01]  /*0f60*/  IMAD.IADD R13, R8, 0x1, R13 ;  /* 0x00000001080d7824 */ /* 0x000fe200078e020d */
[----:B------:R-:W-:-:S02]  /*0f70*/  R2P PR, R11, 0x6 ;  /* 0x000000060b007804 */ /* 0x000fc40000000000 */
[----:B------:R-:W-:Y:S01]  /*0f80*/  LOP3.LUT R4, R4, 0xfffffff8, RZ, 0xc0, !PT ;  /* 0xfffffff804047812 */ /* 0x000fe200078ec0ff */
[----:B------:R-:W-:Y:S01]  /*0f90*/  IMAD.SHL.U32 R3, R3, 0x40, RZ ;  /* 0x0000004003037824 */ /* 0x000fe200078e00ff */
[----:B------:R-:W-:Y:S01]  /*0fa0*/  LEA.HI R0, R0, R217, RZ, 0x1 ;  /* 0x000000d900007211 */ /* 0x000fe200078f08ff */
[----:B------:R-:W-:Y:S01]  /*0fb0*/  IMAD R194, R13, 0x2, R2 ;  /* 0x000000020dc27824 */ /* 0x000fe200078e0202 */
[----:B------:R-:W-:Y:S01]  /*0fc0*/  LOP3.LUT R220, R220, 0x1c0, RZ, 0xc0, !PT ;  /* 0x000001c0dcdc7812 */ /* 0x000fe200078ec0ff */
[----:B------:R-:W-:Y:S01]  /*0fd0*/  IMAD.MOV.U32 R196, RZ, RZ, 0x40 ;  /* 0x00000040ffc47424 */ /* 0x000fe200078e00ff */
[----:B------:R-:W-:Y:S01]  /*0fe0*/  LOP3.LUT R0, R0, 0xfffffe, RZ, 0xc0, !PT ;  /* 0x00fffffe00007812 */ /* 0x000fe200078ec0ff */
[----:B------:R-:W-:Y:S01]  /*0ff0*/  IMAD.IADD R186, R19, 0x1, -R4 ;  /* 0x0000000113ba7824 */ /* 0x000fe200078e0a04 */
[----:B------:R-:W-:Y:S01]  /*1000*/  SHF.R.U32.HI R231, RZ, 0x3, R220 ;  /* 0x00000003ffe77819 */ /* 0x000fe200000116dc */
[----:B------:R-:W-:Y:S01]  /*1010*/  VIADD R208, R194, 0x36400 ;  /* 0x00036400c2d07836 */ /* 0x000fe20000000000 */
[----:B------:R-:W-:-:S02]  /*1020*/  LOP3.LUT R221, R3, 0xfffffe00, RZ, 0xc0, !PT ;  /* 0xfffffe0003dd7812 */ /* 0x000fc400078ec0ff */
[----:B------:R-:W-:Y:S01]  /*1030*/  IADD3 R195, R194, 0x36420, RZ ;  /* 0x00036420c2c37810 */ /* 0x000fe20007ffe0ff */
[----:B------:R-:W-:Y:S01]  /*1040*/  @P1 VIADD R195, R208, 0xffffffe0 ;  /* 0xffffffe0d0c31836 */ /* 0x000fe20000000000 */
[----:B------:R-:W-:Y:S01]  /*1050*/  SEL R196, R196, 0xffffffc0, !P2 ;  /* 0xffffffc0c4c47807 */ /* 0x000fe20005000000 */
[----:B------:R-:W-:Y:S01]  /*1060*/  IMAD.IADD R0, R217, 0x1, -R0 ;  /* 0x00000001d9007824 */ /* 0x000fe200078e0a00 */
[----:B------:R-:W-:Y:S01]  /*1070*/  CS2R R22, SRZ ;  /* 0x0000000000167805 */ /* 0x000fe2000001ff00 */
[----:B------:R-:W-:Y:S01]  /*1080*/  IMAD.MOV.U32 R184, RZ, RZ, RZ ;  /* 0x000000ffffb87224 */ /* 0x000fe200078e00ff */
[----:B------:R-:W-:Y:S01]  /*1090*/  MOV R213, RZ ;  /* 0x000000ff00d57202 */ /* 0x000fe20000000f00 */
[----:B------:R-:W-:Y:S01]  /*10a0*/  IMAD.IADD R208, R208, 0x1, R196 ;  /* 0x00000001d0d07824 */ /* 0x000fe200078e02c4 */
[----:B------:R-:W-:Y:S01]  /*10b0*/  SHF.R.S32.HI R219, RZ, 0x1f, R19 ;  /* 0x0000001fffdb7819 */ /* 0x000fe20000011413 */
[----:B------:R-:W-:Y:S01]  /*10c0*/  IMAD.MOV.U32 R18, RZ, RZ, RZ ;  /* 0x000000ffff127224 */ /* 0x000fe200078e00ff */
[----:B------:R-:W-:Y:S01]  /*10d0*/  IADD3 R196, R196, R195, RZ ;  /* 0x000000c3c4c47210 */ /* 0x000fe20007ffe0ff */
[----:B------:R-:W-:-:S02]  /*10e0*/  IMAD.SHL.U32 R191, R0, 0x100, RZ ;  /* 0x0000010000bf7824 */ /* 0x000fc400078e00ff */
[----:B------:R-:W-:Y:S01]  /*10f0*/  IMAD.SHL.U32 R190, R6, 0x2, RZ ;  /* 0x0000000206be7824 */ /* 0x000fe200078e00ff */
[----:B--2---:R-:W-:Y:S02]  /*1100*/  LOP3.LUT R185, R16, 0x1, RZ, 0xfc, !PT ;  /* 0x0000000110b97812 */ /* 0x004fe400078efcff */
[----:B------:R-:W-:-:S04]  /*1110*/  SHF.L.U32 R16, R215, 0x3, RZ ;  /* 0x00000003d7107819 */ /* 0x000fc800000006ff */
[----:B------:R-:W-:-:S04]  /*1120*/  LOP3.LUT R4, R220, 0x38, R16, 0xf8, !PT ;  /* 0x00000038dc047812 */ /* 0x000fc800078ef810 */
[----:B------:R-:W-:-:S05]  /*1130*/  LOP3.LUT R3, R221, R4, R231, 0xf6, !PT ;  /* 0x00000004dd037212 */ /* 0x000fca00078ef6e7 */
[----:B------:R-:W-:-:S07]  /*1140*/  IMAD R218, R3, 0x2, R2 ;  /* 0x0000000203da7824 */ /* 0x000fce00078e0202 */
.L_x_1075:
        /* <DEDUP_REMOVED lines=8> */
[----:B------:R-:W-:Y:S01]  /*11d0*/  ISETP.NE.U32.AND P1, PT, RZ, UR8, PT ;  /* 0x00000008ff007c0c */ /* 0x000fe2000bf25070 */
[----:B------:R-:W-:Y:S01]  /*11e0*/  IMAD.MOV.U32 R33, RZ, RZ, RZ ;  /* 0x000000ffff217224 */ /* 0x000fe200078e00ff */
[----:B------:R-:W-:Y:S02]  /*11f0*/  ISETP.NE.AND.EX P2, PT, RZ, UR5, PT, P2 ;  /* 0x00000005ff007c0c */ /* 0x000fe4000bf45320 */
[----:B------:R-:W-:Y:S02]  /*1200*/  ISETP.NE.AND.EX P1, PT, RZ, UR9, PT, P1 ;  /* 0x00000009ff007c0c */ /* 0x000fe4000bf25310 */
[----:B------:R-:W-:-:S04]  /*1210*/  ISETP.NE.U32.AND P0, PT, RZ, UR6, PT ;  /* 0x00000006ff007c0c */ /* 0x000fc8000bf05070 */
        /* <DEDUP_REMOVED lines=39> */
.L_x_959:
[----:B------:R-:W-:Y:S02]  /*1490*/  IMAD.U32 R24, RZ, RZ, UR5 ;  /* 0x00000005ff187e24 */ /* 0x000fe4000f8e00ff */
[----:B------:R-:W-:Y:S01]  /*14a0*/  IMAD.U32 R28, RZ, RZ, UR4 ;  /* 0x00000004ff1c7e24 */ /* 0x000fe2000f8e00ff */
[----:B------:R-:W-:Y:S06]  /*14b0*/  @!P2 BRA `(.L_x_960) ;  /* 0x000000000010a947 */ /* 0x000fec0003800000 */
[----:B------:R-:W-:-:S04]  /*14c0*/  IADD3 R4, P0, R210, UR8, RZ ;  /* 0x00000008d2047c10 */ /* 0x000fc8000ff1e0ff */
[----:B------:R-:W-:-:S05]  /*14d0*/  IADD3.X R5, R211, UR9, RZ, P0, !PT ;  /* 0x00000009d3057c10 */ /* 0x000fca00087fe4ff */
[----:B------:R0:W5:Y:S01]  /*14e0*/  LDG.E R28, desc[UR54][R4.64] ;  /* 0x00000036041c7981 */ /* 0x000162000c1e1900 */
[----:B------:R-:W-:Y:S05]  /*14f0*/  BRA `(.L_x_961) ;  /* 0x0000000000107947 */ /* 0x000fea0003800000 */
.L_x_960:
[----:B------:R-:W-:Y:S05]  /*1500*/  @!P0 BRA `(.L_x_961) ;  /* 0x00000000000c8947 */ /* 0x000fea0003800000 */
[----:B------:R-:W2:Y:S04]  /*1510*/  LDG.E R5, desc[UR54][R8.64] ;  /* 0x0000003608057981 */ /* 0x000ea8000c1e1900 */
[----:B------:R-:W2:Y:S02]  /*1520*/  LDG.E R28, desc[UR54][R8.64+0x4] ;  /* 0x00000436081c7981 */ /* 0x000ea4000c1e1900 */
[----:B--2---:R-:W-:-:S07]  /*1530*/  IMAD.IADD R28, R28, 0x1, -R5 ;  /* 0x000000011c1c7824 */ /* 0x004fce00078e0a05 */
.L_x_961:
        /* <DEDUP_REMOVED lines=8> */
[----:B------:R-:W-:Y:S02]  /*15c0*/  ISETP.NE.U32.AND P1, PT, RZ, UR4, PT ;  /* 0x00000004ff007c0c */ /* 0x000fe4000bf25070 */
[----:B-----5:R-:W-:Y:S02]  /*15d0*/  MOV R27, R28 ;  /* 0x0000001c001b7202 */ /* 0x020fe40000000f00 */
[----:B------:R-:W-:-:S13]  /*15e0*/  ISETP.NE.AND.EX P1, PT, RZ, UR5, PT, P1 ;  /* 0x00000005ff007c0c */ /* 0x000fda000bf25310 */
[----:B------:R-:W-:-:S04]  /*15f0*/  @P1 IADD3 R6, P2, R210, UR4, RZ ;  /* 0x00000004d2061c10 */ /* 0x000fc8000ff5e0ff */
[----:B------:R-:W-:-:S05]  /*1600*/  @P1 IADD3.X R7, R211, UR5, RZ, P2, !PT ;  /* 0x00000005d3071c10 */ /* 0x000fca00097fe4ff */
[----:B------:R0:W5:Y:S01]  /*1610*/  @P1 LDG.E R27, desc[UR54][R6.64] ;  /* 0x00000036061b1981 */ /* 0x000162000c1e1900 */
[----:B------:R-:W-:Y:S01]  /*1620*/  IMAD.IADD R11, R28, 0x1, -R3 ;  /* 0x000000011c0b7824 */ /* 0x000fe200078e0a03 */
[----:B------:R-:W-:-:S03]  /*1630*/  PLOP3.LUT P3, PT, PT, PT, PT, 0x80, 0x0 ;  /* 0x000000000000781c */ /* 0x000fc60003f6f070 */
[----:B------:R-:W-:-:S05]  /*1640*/  IMAD.MOV R31, RZ, RZ, -R11 ;  /* 0x000000ffff1f7224 */ /* 0x000fca00078e0a0b */
[----:B------:R-:W-:Y:S01]  /*1650*/  VIMNMX R31, RZ, R31, !PT ;  /* 0x0000001fff1f7248 */ /* 0x000fe20007fe0100 */
[----:B--2---:R-:W-:-:S04]  /*1660*/  @P0 IMAD.IADD R24, R9, 0x1, -R0 ;  /* 0x0000000109180824 */ /* 0x004fc800078e0a00 */
        /* <DEDUP_REMOVED lines=36> */
.L_x_964:
[----:B------:R-:W-:Y:S05]  /*18b0*/  BSYNC B6 ;  /* 0x0000000000067941 */ /* 0x000fea0003800000 */
.L_x_963:
        /* <DEDUP_REMOVED lines=20> */
.L_x_966:
[----:B------:R-:W-:Y:S05]  /*1a00*/  BSYNC B6 ;  /* 0x0000000000067941 */ /* 0x000fea0003800000 */
.L_x_965:
        /* <DEDUP_REMOVED lines=49> */
[----:B------:R-:W-:Y:S02]  /*1d20*/  VIADD R60, R49, 0x8 ;  /* 0x00000008313c7836 */ /* 0x000fe40000000000 */
[----:B--2---:R-:W-:-:S04]  /*1d30*/  @P0 IMAD.HI.U32 R0, R26, R7, RZ ;  /* 0x000000071a000227 */ /* 0x004fc800078e00ff */
[----:B------:R-:W-:Y:S01]  /*1d40*/  IMAD.X R49, R219, 0x1, R12, P2 ;  /* 0x00000001db317824 */ /* 0x000fe200010e060c */
[----:B---3--:R-:W-:Y:S02]  /*1d50*/  @P0 SHF.R.U32.HI R26, RZ, R9, R0 ;  /* 0x00000009ff1a0219 */ /* 0x008fe40000011600 */
[----:B------:R-:W-:Y:S02]  /*1d60*/  ISETP.NE.U32.AND P0, PT, RZ, UR6, PT ;  /* 0x00000006ff007c0c */ /* 0x000fe4000bf05070 */
[----:B------:R-:W-:Y:S01]  /*1d70*/  SHF.R.S32.HI R0, RZ, 0x1f, R26 ;  /* 0x0000001fff007819 */ /* 0x000fe2000001141a */
[----:B------:R-:W-:Y:S01]  /*1d80*/  IMAD.WIDE.U32 R4, R26, UR4, R4 ;  /* 0x000000041a047c25 */ /* 0x000fe2000f8e0004 */
[----:B------:R-:W-:Y:S01]  /*1d90*/  ISETP.NE.AND.EX P0, PT, RZ, UR7, PT, P0 ;  /* 0x00000007ff007c0c */ /* 0x000fe2000bf05300 */
[----:B------:R-:W-:Y:S02]  /*1da0*/  ULDC.64 UR6, c[0x0][0x320] ;  /* 0x0000c80000067ab9 */ /* 0x000fe40000000a00 */
[----:B------:R-:W-:-:S02]  /*1db0*/  IMAD R7, R0, UR6, RZ ;  /* 0x0000000600077c24 */ /* 0x000fc4000f8e02ff */
[----:B------:R-:W-:Y:S02]  /*1dc0*/  IMAD R3, R0, UR4, RZ ;  /* 0x0000000400037c24 */ /* 0x000fe4000f8e02ff */
        /* <DEDUP_REMOVED lines=12> */
[----:B------:R-:W-:Y:S01]  /*1e90*/  IMAD R3, R9, UR5, R8 ;  /* 0x0000000509037c24 */ /* 0x000fe2000f8e0208 */
        /* <DEDUP_REMOVED lines=15> */
[----:B------:R-:W-:-:S04]  /*1f90*/  IMAD.WIDE.U32 R4, R19, R32, R42 ;  /* 0x0000002013047225 */ /* 0x000fc800078e002a */
[----:B------:R-:W-:Y:S02]  /*1fa0*/  IMAD.IADD R9, R15, 0x1, R9 ;  /* 0x000000010f097824 */ /* 0x000fe400078e0209 */
[----:B------:R-:W-:Y:S01]  /*1fb0*/  IMAD.IADD R5, R5, 0x1, R15 ;  /* 0x0000000105057824 */ /* 0x000fe200078e020f */
[----:B-----5:R-:W-:Y:S01]  /*1fc0*/  SHF.R.S32.HI R15, RZ, 0x1f, R27 ;  /* 0x0000001fff0f7819 */ /* 0x020fe2000001141b */
[-C--:B------:R-:W-:Y:S02]  /*1fd0*/  IMAD R6, R219, R46.reuse, RZ ;  /* 0x0000002edb067224 */ /* 0x080fe400078e02ff */
[----:B------:R-:W-:-:S04]  /*1fe0*/  IMAD.WIDE.U32 R10, R19, R46, R16 ;  /* 0x0000002e130a7225 */ /* 0x000fc800078e0010 */
[----:B------:R-:W-:Y:S02]  /*1ff0*/  IMAD R21, R19, R47, R6 ;  /* 0x0000002f13157224 */ /* 0x000fe400078e0206 */
[----:B------:R-:W-:Y:S02]  /*2000*/  IMAD R14, R15, R32, RZ ;  /* 0x000000200f0e7224 */ /* 0x000fe400078e02ff */
[----:B------:R-:W-:Y:S01]  /*2010*/  IMAD.WIDE.U32 R6, R19, R46, R42 ;  /* 0x0000002e13067225 */ /* 0x000fe200078e002a */
[----:B------:R-:W-:-:S03]  /*2020*/  IADD3 R11, R21, R11, RZ ;  /* 0x0000000b150b7210 */ /* 0x000fc60007ffe0ff */
        /* <DEDUP_REMOVED lines=20> */
.L_x_996:
[----:B------:R-:W-:Y:S01]  /*2170*/  IADD3 R51, R51, -0x1, RZ ;  /* 0xffffffff33337810 */ /* 0x000fe20007ffe0ff */
[----:B--2---:R-:W-:Y:S01]  /*2180*/  IMAD.SHL.U32 R32, R22, 0x1000, RZ ;  /* 0x0000100016207824 */ /* 0x004fe200078e00ff */
[----:B------:R-:W-:Y:S01]  /*2190*/  ISETP.GE.AND P3, PT, R63, 0x1, PT ;  /* 0x000000013f00780c */ /* 0x000fe20003f66270 */
[----:B------:R-:W-:Y:S05]  /*21a0*/  YIELD ;  /* 0x0000000000007946 */ /* 0x000fea0003800000 */
[----:B------:R-:W-:Y:S01]  /*21b0*/  SHF.R.S32.HI R76, RZ, 0x1f, R51 ;  /* 0x0000001fff4c7819 */ /* 0x000fe20000011433 */
[-C--:B-1----:R-:W-:Y:S01]  /*21c0*/  IMAD R4, R52, R51.reuse, RZ ;  /* 0x0000003334047224 */ /* 0x082fe200078e02ff */
[----:B------:R-:W-:Y:S01]  /*21d0*/  BSSY B0, `(.L_x_967) ;  /* 0x0000175000007945 */ /* 0x000fe20003800000 */
[----:B---3--:R-:W-:-:S04]  /*21e0*/  IMAD.WIDE.U32 R14, R53, R51, RZ ;  /* 0x00000033350e7225 */ /* 0x008fc800078e00ff */
[----:B------:R-:W-:Y:S01]  /*21f0*/  IMAD R5, R76, R53, R4 ;  /* 0x000000354c057224 */ /* 0x000fe200078e0204 */
[----:B------:R-:W-:-:S03]  /*2200*/  IADD3 R4, P2, R3, R14, RZ ;  /* 0x0000000e03047210 */ /* 0x000fc60007f5e0ff */
[----:B------:R-:W-:Y:S01]  /*2210*/  IMAD.IADD R79, R15, 0x1, R5 ;  /* 0x000000010f4f7824 */ /* 0x000fe200078e0205 */
[----:B--2---:R-:W-:Y:S01]  /*2220*/  LEA R12, P4, R4, R46, 0x1 ;  /* 0x0000002e040c7211 */ /* 0x004fe200078808ff */
[----:B------:R-:W-:Y:S02]  /*2230*/  IMAD.IADD R5, R67, 0x1, R32 ;  /* 0x0000000143057824 */ /* 0x000fe400078e0220 */
        /* <DEDUP_REMOVED lines=9> */
[----:B------:R-:W-:-:S05]  /*22d0*/  IMAD R7, R76, R55, R6 ;  /* 0x000000374c077224 */ /* 0x000fca00078e0206 */
[----:B------:R-:W-:-:S03]  /*22e0*/  IADD3 R59, R5, R7, RZ ;  /* 0x00000007053b7210 */ /* 0x000fc60007ffe0ff */
        /* <DEDUP_REMOVED lines=16> */
[----:B------:R-:W-:-:S04]  /*23f0*/  IMAD.WIDE.U32 R4, R51, R57, R72 ;  /* 0x0000003933047225 */ /* 0x000fc800078e0048 */
[----:B------:R-:W-:Y:S01]  /*2400*/  IMAD.X R10, R59, 0x1, R68, P3 ;  /* 0x000000013b0a7824 */ /* 0x000fe200018e0644 */
[----:B------:R-:W-:Y:S01]  /*2410*/  LEA R6, P3, R7, UR4, 0x1 ;  /* 0x0000000407067c11 */ /* 0x000fe2000f8608ff */
[----:B------:R-:W-:Y:S01]  /*2420*/  IMAD.IADD R5, R5, 0x1, R9 ;  /* 0x0000000105057824 */ /* 0x000fe200078e0209 */
[----:B------:R-:W-:Y:S01]  /*2430*/  LEA R78, P5, R4, UR6, 0x1 ;  /* 0x00000006044e7c11 */ /* 0x000fe2000f8a08ff */
[----:B------:R-:W-:Y:S01]  /*2440*/  VIADD R8, R42, 0x10 ;  /* 0x000000102a087836 */ /* 0x000fe20000000000 */
[----:B------:R-:W-:Y:S02]  /*2450*/  LEA.HI.X R7, R7, UR5, R10, 0x1, P3 ;  /* 0x0000000507077c11 */ /* 0x000fe400098f0c0a */
[----:B------:R-:W-:Y:S02]  /*2460*/  CS2R R10, SRZ ;  /* 0x00000000000a7805 */ /* 0x000fe4000001ff00 */
[----:B------:R-:W-:Y:S02]  /*2470*/  LEA.HI.X R79, R4, UR7, R5, 0x1, P5 ;  /* 0x00000007044f7c11 */ /* 0x000fe4000a8f0c05 */
[----:B------:R-:W-:-:S02]  /*2480*/  ISETP.GE.AND P3, PT, R42, R63, PT ;  /* 0x0000003f2a00720c */ /* 0x000fc40003f66270 */
[----:B------:R-:W-:Y:S02]  /*2490*/  ISETP.GE.AND P5, PT, R8, R63, PT ;  /* 0x0000003f0800720c */ /* 0x000fe40003fa6270 */
[----:B------:R-:W-:-:S09]  /*24a0*/  CS2R R8, SRZ ;  /* 0x0000000000087805 */ /* 0x000fd2000001ff00 */
[----:B------:R0:W5:Y:S04]  /*24b0*/  @!P3 LDG.E.64 R34, desc[UR54][R6.64] ;  /* 0x000000360622b981 */ /* 0x000168000c1e1b00 */
[----:B------:R0:W5:Y:S04]  /*24c0*/  @!P5 LDG.E.64 R8, desc[UR54][R6.64+0x20] ;  /* 0x000020360608d981 */ /* 0x000168000c1e1b00 */
[----:B------:R0:W5:Y:S04]  /*24d0*/  @!P3 LDG.E.64 R14, desc[UR54][R78.64] ;  /* 0x000000364e0eb981 */ /* 0x000168000c1e1b00 */
[----:B------:R0:W5:Y:S02]  /*24e0*/  @!P5 LDG.E.64 R10, desc[UR54][R78.64+0x20] ;  /* 0x000020364e0ad981 */ /* 0x000164000c1e1b00 */
.L_x_971:
[----:B------:R-:W-:Y:S05]  /*24f0*/  BSYNC B1 ;  /* 0x0000000000017941 */ /* 0x000fea0003800000 */
.L_x_970:
[----:B------:R-:W-:Y:S01]  /*2500*/  ISETP.NE.AND P3, PT, R185, 0x3, PT ;  /* 0x00000003b900780c */ /* 0x000fe20003f65270 */
[----:B-----5:R-:W-:Y:S01]  /*2510*/  IMAD.MOV.U32 R4, RZ, RZ, R8 ;  /* 0x000000ffff047224 */ /* 0x020fe200078e0008 */
[----:B------:R-:W-:Y:S01]  /*2520*/  MOV R5, R9 ;  /* 0x0000000900057202 */ /* 0x000fe20000000f00 */
[----:B0-----:R-:W-:Y:S02]  /*2530*/  IMAD.MOV.U32 R6, RZ, RZ, R34 ;  /* 0x000000ffff067224 */ /* 0x001fe400078e0022 */
[----:B------:R-:W-:Y:S01]  /*2540*/  IMAD.MOV.U32 R7, RZ, RZ, R35 ;  /* 0x000000ffff077224 */ /* 0x000fe200078e0023 */
[----:B------:R-:W-:Y:S01]  /*2550*/  PRMT R84, R4, 0x5410, R5 ;  /* 0x0000541004547816 */ /* 0x000fe20000000005 */
[----:B------:R-:W-:Y:S02]  /*2560*/  IMAD.MOV.U32 R4, RZ, RZ, R10 ;  /* 0x000000ffff047224 */ /* 0x000fe400078e000a */
[----:B------:R-:W-:Y:S01]  /*2570*/  IMAD.MOV.U32 R5, RZ, RZ, R11 ;  /* 0x000000ffff057224 */ /* 0x000fe200078e000b */
[----:B------:R-:W-:Y:S01]  /*2580*/  PRMT R79, R6, 0x5410, R7 ;  /* 0x00005410064f7816 */ /* 0x000fe20000000007 */
[----:B------:R-:W-:Y:S01]  /*2590*/  IMAD.MOV.U32 R6, RZ, RZ, R14 ;  /* 0x000000ffff067224 */ /* 0x000fe200078e000e */
[----:B------:R-:W-:-:S02]  /*25a0*/  MOV R7, R15 ;  /* 0x0000000f00077202 */ /* 0x000fc40000000f00 */
[----:B------:R-:W-:Y:S02]  /*25b0*/  PRMT R85, R4, 0x5410, R5 ;  /* 0x0000541004557816 */ /* 0x000fe40000000005 */
[----:B------:R-:W-:Y:S01]  /*25c0*/  PRMT R86, R6, 0x5410, R7 ;  /* 0x0000541006567816 */ /* 0x000fe20000000007 */
[----:B------:R-:W-:Y:S06]  /*25d0*/  @!P3 BRA `(.L_x_972) ;  /* 0x000000000004b947 */ /* 0x000fec0003800000 */
[----:B------:R-:W-:Y:S01]  /*25e0*/  BPT.TRAP 0x1 ;  /* 0x000000040000795c */ /* 0x000fe20000300000 */
.L_x_972:
[----:B------:R-:W-:Y:S01]  /*25f0*/  IMAD R72, R22, 0x8, R2 ;  /* 0x0000000816487824 */ /* 0x000fe200078e0202 */
[----:B------:R-:W-:Y:S01]  /*2600*/  SHF.L.U32 R59, R184, 0x1f, RZ ;  /* 0x0000001fb83b7819 */ /* 0x000fe200000006ff */
[----:B------:R-:W-:Y:S03]  /*2610*/  BSSY B1, `(.L_x_973) ;  /* 0x0000003000017945 */ /* 0x000fe60003800000 */
[----:B------:R-:W0:Y:S02]  /*2620*/  SYNCS.PHASECHK.TRANS64.TRYWAIT P5, [R72+URZ+0x38890], R59 ;  /* 0x0388903b480075a7 */ /* 0x000e2400080a017f */
[----:B0-----:R-:W-:Y:S05]  /*2630*/  @!P5 BRA `(.L_x_974) ;  /* 0x0000015000c8d947 */ /* 0x001fea0003800000 */
.L_x_1175:
[----:B------:R-:W-:Y:S05]  /*2640*/  BSYNC B1 ;  /* 0x0000000000017941 */ /* 0x000fea0003800000 */
.L_x_973:
        /* <DEDUP_REMOVED lines=10> */
[----:B--2---:R-:W-:Y:S01]  /*26f0*/  IMAD.MOV.U32 R14, RZ, RZ, R6 ;  /* 0x000000ffff0e7224 */ /* 0x004fe200078e0006 */
[----:B------:R-:W-:Y:S01]  /*2700*/  SHF.R.U32.HI R76, RZ, 0x10, R15 ;  /* 0x00000010ff4c7819 */ /* 0x000fe2000001160f */
[----:B------:R-:W-:Y:S02]  /*2710*/  HADD2.F32 R6, -RZ, R5.H1_H1 ;  /* 0x30000005ff067230 */ /* 0x000fe40000004100 */
[----:B------:R-:W-:Y:S02]  /*2720*/  HADD2.F32 R35, -RZ, R35.H0_H0 ;  /* 0x20000023ff237230 */ /* 0x000fe40000004100 */
[----:B------:R-:W-:-:S02]  /*2730*/  HADD2.F32 R5, -RZ, R5.H0_H0 ;  /* 0x20000005ff057230 */ /* 0x000fc40000004100 */
[----:B------:R-:W-:Y:S02]  /*2740*/  HADD2.F32 R33, -RZ, R33.H0_H0 ;  /* 0x20000021ff217230 */ /* 0x000fe40000004100 */
[CC--:B------:R-:W-:Y:S01]  /*2750*/  FMUL.FTZ R78, R6.reuse, R35.reuse ;  /* 0x00000023064e7220 */ /* 0x0c0fe20000410000 */
[----:B------:R-:W-:Y:S02]  /*2760*/  HADD2.F32 R76, -RZ, R76.H0_H0 ;  /* 0x2000004cff4c7230 */ /* 0x000fe40000004100 */
[C---:B------:R-:W-:Y:S01]  /*2770*/  FMUL.FTZ R35, R5.reuse, R35 ;  /* 0x0000002305237220 */ /* 0x040fe20000410000 */
[--C-:B------:R-:W-:Y:S02]  /*2780*/  HADD2.F32 R15, -RZ, R7.reuse.H1_H1 ;  /* 0x30000007ff0f7230 */ /* 0x100fe40000004100 */
[-C--:B------:R-:W-:Y:S01]  /*2790*/  FFMA.FTZ R78, R5, R33.reuse, -R78 ;  /* 0x00000021054e7223 */ /* 0x080fe2000001084e */
[----:B------:R-:W-:Y:S02]  /*27a0*/  HADD2.F32 R7, -RZ, R7.H0_H0 ;  /* 0x20000007ff077230 */ /* 0x000fe40000004100 */
[----:B------:R-:W-:Y:S01]  /*27b0*/  FFMA.FTZ R81, R6, R33, R35 ;  /* 0x0000002106517223 */ /* 0x000fe20000010023 */
[----:B------:R-:W-:-:S02]  /*27c0*/  HADD2.F32 R34, -RZ, R34.H0_H0 ;  /* 0x20000022ff227230 */ /* 0x000fc40000004100 */
[-C--:B------:R-:W-:Y:S01]  /*27d0*/  FMUL.FTZ R80, R15, R76.reuse ;  /* 0x0000004c0f507220 */ /* 0x080fe20000410000 */
[----:B------:R-:W-:Y:S02]  /*27e0*/  HADD2.F32 R5, -RZ, R4.H1_H1 ;  /* 0x30000004ff057230 */ /* 0x000fe40000004100 */
[C---:B------:R-:W-:Y:S01]  /*27f0*/  FMUL.FTZ R76, R7.reuse, R76 ;  /* 0x0000004c074c7220 */ /* 0x040fe20000410000 */
[----:B------:R-:W-:Y:S02]  /*2800*/  HADD2.F32 R33, -RZ, R86.H0_H0 ;  /* 0x20000056ff217230 */ /* 0x000fe40000004100 */
[-C--:B------:R-:W-:Y:S01]  /*2810*/  FFMA.FTZ R80, R7, R34.reuse, -R80 ;  /* 0x0000002207507223 */ /* 0x080fe20000010850 */
[----:B------:R-:W-:Y:S02]  /*2820*/  HADD2.F32 R4, -RZ, R4.H0_H0 ;  /* 0x20000004ff047230 */ /* 0x000fe40000004100 */
[----:B------:R-:W-:Y:S01]  /*2830*/  FFMA.FTZ R83, R15, R34, R76 ;  /* 0x000000220f537223 */ /* 0x000fe2000001004c */
[----:B------:R-:W-:-:S02]  /*2840*/  HADD2.F32 R35, -RZ, R86.H1_H1 ;  /* 0x30000056ff237230 */ /* 0x000fc40000004100 */
[--C-:B------:R-:W-:Y:S02]  /*2850*/  HADD2.F32 R6, -RZ, R14.reuse.H1_H1 ;  /* 0x3000000eff067230 */ /* 0x100fe40000004100 */
[-C--:B------:R-:W-:Y:S01]  /*2860*/  FMUL.FTZ R34, R4, R33.reuse ;  /* 0x0000002104227220 */ /* 0x080fe20000410000 */
[----:B------:R-:W-:Y:S02]  /*2870*/  HADD2.F32 R14, -RZ, R14.H0_H0 ;  /* 0x2000000eff0e7230 */ /* 0x000fe40000004100 */
        /* <DEDUP_REMOVED lines=13> */
.L_x_979:
[----:B------:R-:W-:Y:S05]  /*2950*/  BSYNC B2 ;  /* 0x0000000000027941 */ /* 0x000fea0003800000 */
.L_x_978:
[----:B--2---:R1:W-:Y:S02]  /*2960*/  STG.E.128 desc[UR54][R12.64], R4 ;  /* 0x000000040c007986 */ /* 0x0043e4000c101d36 */
.L_x_977:
[----:B------:R-:W-:Y:S05]  /*2970*/  BSYNC B1 ;  /* 0x0000000000017941 */ /* 0x000fea0003800000 */
.L_x_976:
        /* <DEDUP_REMOVED lines=52> */
.L_x_981:
[----:B------:R-:W-:Y:S05]  /*2cc0*/  BSYNC B1 ;  /* 0x0000000000017941 */ /* 0x000fea0003800000 */
.L_x_980:
[----:B-1----:R1:W-:Y:S01]  /*2cd0*/  STG.E.128 desc[UR54][R12.64+0x40], R4 ;  /* 0x000040040c007986 */ /* 0x0023e2000c101d36 */
[----:B------:R-:W-:Y:S05]  /*2ce0*/  BRA `(.L_x_975) ;  /* 0x0000000c000c7947 */ /* 0x000fea0003800000 */
.L_x_969:
        /* <DEDUP_REMOVED lines=13> */
[----:B------:R-:W-:-:S03]  /*2dc0*/  CS2R R4, SRZ ;  /* 0x0000000000047805 */ /* 0x000fc6000001ff00 */
[----:B------:R-:W-:Y:S01]  /*2dd0*/  @!P3 IMAD.IADD R9, R11, 0x1, R9 ;  /* 0x000000010b09b824 */ /* 0x000fe200078e0209 */
        /* <DEDUP_REMOVED lines=26> */
.L_x_982:
[----:B------:R-:W-:Y:S01]  /*2f80*/  IMAD R72, R22, 0x8, R2 ;  /* 0x0000000816487824 */ /* 0x000fe200078e0202 */
[----:B------:R-:W-:Y:S01]  /*2f90*/  SHF.L.U32 R59, R184, 0x1f, RZ ;  /* 0x0000001fb83b7819 */ /* 0x000fe200000006ff */
[----:B------:R-:W-:Y:S03]  /*2fa0*/  BSSY B1, `(.L_x_983) ;  /* 0x0000003000017945 */ /* 0x000fe60003800000 */
[----:B------:R-:W0:Y:S02]  /*2fb0*/  SYNCS.PHASECHK.TRANS64.TRYWAIT P5, [R72+URZ+0x38890], R59 ;  /* 0x0388903b480075a7 */ /* 0x000e2400080a017f */
[----:B0-----:R-:W-:Y:S05]  /*2fc0*/  @!P5 BRA `(.L_x_984) ;  /* 0x000001480078d947 */ /* 0x001fea0003800000 */
.L_x_1176:
[----:B------:R-:W-:Y:S05]  /*2fd0*/  BSYNC B1 ;  /* 0x0000000000017941 */ /* 0x000fea0003800000 */
.L_x_983:
[----:B------:R-:W-:Y:S01]  /*2fe0*/  ISETP.GE.OR P5, PT, R19, R58, P0 ;  /* 0x0000003a1300720c */ /* 0x000fe200007a6670 */
        /* <DEDUP_REMOVED lines=8> */
[----:B------:R-:W-:Y:S01]  /*3070*/  IMAD.IADD R12, R62, 0x1, -R65 ;  /* 0x000000013e0c7824 */ /* 0x000fe200078e0a41 */
[----:B------:R-:W-:Y:S02]  /*3080*/  BSSY B1, `(.L_x_985) ;  /* 0x0000067000017945 */ /* 0x000fe40003800000 */
        /* <DEDUP_REMOVED lines=12> */
[----:B------:R-:W-:-:S03]  /*3150*/  IMAD.IADD R13, R70, 0x1, R32 ;  /* 0x00000001460d7824 */ /* 0x000fc600078e0220 */
[----:B------:R-:W-:Y:S01]  /*3160*/  LEA R15, R189, R12, 0x9 ;  /* 0x0000000cbd0f7211 */ /* 0x000fe200078e48ff */
[----:B------:R-:W-:-:S04]  /*3170*/  IMAD R13, R13, 0x2, R2 ;  /* 0x000000020d0d7824 */ /* 0x000fc800078e0202 */
[----:B------:R-:W-:-:S04]  /*3180*/  IMAD.IADD R15, R32, 0x1, R15 ;  /* 0x00000001200f7824 */ /* 0x000fc800078e020f */
        /* <DEDUP_REMOVED lines=86> */
.L_x_986:
[----:B------:R-:W-:Y:S05]  /*36f0*/  BSYNC B1 ;  /* 0x0000000000017941 */ /* 0x000fea0003800000 */
.L_x_985:
        /* <DEDUP_REMOVED lines=10> */
.L_x_968:
[----:B------:R-:W-:-:S13]  /*37a0*/  ISETP.NE.AND P3, PT, R185, 0x3, PT ;  /* 0x00000003b900780c */ /* 0x000fda0003f65270 */
[----:B------:R-:W-:Y:S05]  /*37b0*/  @!P3 BRA `(.L_x_987) ;  /* 0x000000000004b947 */ /* 0x000fea0003800000 */
[----:B------:R-:W-:Y:S01]  /*37c0*/  BPT.TRAP 0x1 ;  /* 0x000000040000795c */ /* 0x000fe20000300000 */
.L_x_987:
        /* <DEDUP_REMOVED lines=8> */
.L_x_1177:
[----:B------:R-:W-:Y:S05]  /*3850*/  BSYNC B1 ;  /* 0x0000000000017941 */ /* 0x000fea0003800000 */
.L_x_988:
[----:B------:R-:W-:Y:S05]  /*3860*/  @P4 BRA `(.L_x_975) ;  /* 0x00000000002c4947 */ /* 0x000fea0003800000 */
[----:B------:R-:W-:Y:S01]  /*3870*/  @!P1 LOP3.LUT P4, RZ, R186, 0x4, RZ, 0xc0, !PT ;  /* 0x00000004baff9812 */ /* 0x000fe2000788c0ff */
[----:B------:R-:W-:Y:S01]  /*3880*/  @!P1 VIADD R4, R67, 0x20 ;  /* 0x0000002043049836 */ /* 0x000fe20000000000 */
[----:B------:R-:W-:Y:S02]  /*3890*/  PLOP3.LUT P5, PT, PT, PT, PT, 0x8, 0x0 ;  /* 0x000000000000781c */ /* 0x000fe40003fae170 */
[----:B------:R-:W-:-:S13]  /*38a0*/  @!P1 PLOP3.LUT P5, PT, P4, PT, PT, 0x80, 0x0 ;  /* 0x000000000000981c */ /* 0x000fda00027af070 */
[----:B------:R-:W-:-:S04]  /*38b0*/  @P5 VIADD R4, R67, 0xffffffe0 ;  /* 0xffffffe043045836 */ /* 0x000fc80000000000 */
[----:B------:R-:W-:-:S04]  /*38c0*/  @!P1 IMAD.IADD R5, R32, 0x1, R4 ;  /* 0x0000000120059824 */ /* 0x000fc800078e0204 */
[----:B------:R-:W-:Y:S02]  /*38d0*/  @!P1 IMAD R8, R5, 0x2, R2 ;  /* 0x0000000205089824 */ /* 0x000fe400078e0202 */
[----:B------:R-:W1:Y:S04]  /*38e0*/  @!P0 LDS.128 R4, [R33+0x22400] ;  /* 0x0224000021048984 */ /* 0x000e680000000c00 */
[----:B------:R-:W2:Y:S04]  /*38f0*/  @!P1 LDS.128 R8, [R8+0x22400] ;  /* 0x0224000008089984 */ /* 0x000ea80000000c00 */
[----:B-1----:R1:W-:Y:S04]  /*3900*/  @!P0 STG.E.128 desc[UR54][R12.64], R4 ;  /* 0x000000040c008986 */ /* 0x0023e8000c101d36 */
[----:B--2---:R1:W-:Y:S02]  /*3910*/  @!P1 STG.E.128 desc[UR54][R12.64+0x40], R8 ;  /* 0x000040080c009986 */ /* 0x0043e4000c101d36 */
.L_x_975:
[----:B------:R-:W-:Y:S05]  /*3920*/  BSYNC B0 ;  /* 0x0000000000007941 */ /* 0x000fea0003800000 */
.L_x_967:
        /* <DEDUP_REMOVED lines=12> */
[----:B------:R-:W-:-:S04]  /*39f0*/  @!P4 IADD3 R4, R72, 0x388a0, RZ ;  /* 0x000388a04804c810 */ /* 0x000fc80007ffe0ff */
[----:B------:R-:W-:-:S04]  /*3a00*/  @!P4 PRMT R4, RZ, 0x654, R4 ;  /* 0x00000654ff04c816 */ /* 0x000fc80000000004 */
[----:B------:R1:W-:Y:S01]  /*3a10*/  @!P4 SYNCS.ARRIVE.TRANS64.RED.A1T0 RZ, [R4+URZ], RZ ;  /* 0x000000ff04ffc9a7 */ /* 0x0003e2000810043f */
[----:B------:R-:W-:Y:S05]  /*3a20*/  @!P3 BRA `(.L_x_991) ;  /* 0x000000000004b947 */ /* 0x000fea0003800000 */
[----:B------:R-:W-:Y:S01]  /*3a30*/  BPT.TRAP 0x1 ;  /* 0x000000040000795c */ /* 0x000fe20000300000 */
.L_x_991:
[----:B------:R-:W-:Y:S05]  /*3a40*/  BSYNC B0 ;  /* 0x0000000000007941 */ /* 0x000fea0003800000 */
.L_x_990:
[----:B------:R-:W4:Y:S01]  /*3a50*/  SYNCS.PHASECHK.TRANS64.TRYWAIT P5, [R72+URZ+0x388b0], R59 ;  /* 0x0388b03b480075a7 */ /* 0x000f2200080a017f */
[----:B------:R-:W-:Y:S01]  /*3a60*/  BSSY B0, `(.L_x_992) ;  /* 0x0000003000007945 */ /* 0x000fe20003800000 */
[----:B------:R-:W-:-:S03]  /*3a70*/  ISETP.GE.AND P3, PT, R19, R58, PT ;  /* 0x0000003a1300720c */ /* 0x000fc60003f66270 */
[----:B----4-:R-:W-:Y:S10]  /*3a80*/  @!P5 BRA `(.L_x_993) ;  /* 0x0000013c00f0d947 */ /* 0x010ff40003800000 */
.L_x_1178:
[----:B------:R-:W-:Y:S05]  /*3a90*/  BSYNC B0 ;  /* 0x0000000000007941 */ /* 0x000fea0003800000 */
.L_x_992:
[----:B------:R-:W-:Y:S04]  /*3aa0*/  BSSY B0, `(.L_x_994) ;  /* 0x0000051000007945 */ /* 0x000fe80003800000 */
[----:B------:R-:W-:Y:S05]  /*3ab0*/  @P3 BRA `(.L_x_995) ;  /* 0x00000004003c3947 */ /* 0x000fea0003800000 */
[----:B-1----:R-:W-:Y:S01]  /*3ac0*/  IMAD.WIDE R4, R51, 0x40, R48 ;  /* 0x0000004033047825 */ /* 0x002fe200078e0230 */
[----:B------:R-:W-:Y:S01]  /*3ad0*/  ULDC.64 UR4, c[0x0][0x318] ;  /* 0x0000c60000047ab9 */ /* 0x000fe20000000a00 */
[----:B------:R-:W-:Y:S02]  /*3ae0*/  LOP3.LUT P3, RZ, R186, 0x4, RZ, 0xc0, !PT ;  /* 0x00000004baff7812 */ /* 0x000fe4000786c0ff */
[----:B------:R-:W-:Y:S02]  /*3af0*/  IMAD R5, R5, UR4, RZ ;  /* 0x0000000405057c24 */ /* 0x000fe4000f8e02ff */
[----:B------:R-:W-:Y:S02]  /*3b00*/  IMAD.MOV.U32 R76, RZ, RZ, R40 ;  /* 0x000000ffff4c7224 */ /* 0x000fe400078e0028 */
[C---:B------:R-:W-:Y:S02]  /*3b10*/  IMAD R5, R4.reuse, UR5, R5 ;  /* 0x0000000504057c24 */ /* 0x040fe4000f8e0205 */
[----:B------:R-:W-:Y:S01]  /*3b20*/  IMAD.WIDE.U32 R6, R4, UR4, R76 ;  /* 0x0000000404067c25 */ /* 0x000fe2000f8e004c */
[----:B------:R-:W-:-:S03]  /*3b30*/  ULDC.64 UR4, c[0x0][0x308] ;  /* 0x0000c20000047ab9 */ /* 0x000fc60000000a00 */
[----:B------:R-:W-:Y:S01]  /*3b40*/  IMAD R9, R22, 0x8000, R67 ;  /* 0x0000800016097824 */ /* 0x000fe200078e0243 */
[----:B------:R-:W-:Y:S01]  /*3b50*/  LEA R58, P5, R6, UR4, 0x1 ;  /* 0x00000004063a7c11 */ /* 0x000fe2000f8a08ff */
[----:B------:R-:W-:Y:S01]  /*3b60*/  IMAD.IADD R5, R7, 0x1, R5 ;  /* 0x0000000107057824 */ /* 0x000fe200078e0205 */
[----:B------:R-:W-:Y:S01]  /*3b70*/  ULDC UR4, c[0x0][0x310] ;  /* 0x0000c40000047ab9 */ /* 0x000fe20000000800 */
[----:B------:R-:W-:Y:S02]  /*3b80*/  VIADD R4, R16, 0x40 ;  /* 0x0000004010047836 */ /* 0x000fe40000000000 */
        /* <DEDUP_REMOVED lines=9> */
[----:B------:R-:W-:Y:S02]  /*3c20*/  VIADD R78, R16, 0x140 ;  /* 0x00000140104e7836 */ /* 0x000fe40000000000 */
[----:B------:R-:W-:-:S06]  /*3c30*/  IMAD R79, R79, 0x2, R2 ;  /* 0x000000024f4f7824 */ /* 0x000fcc00078e0202 */
        /* <DEDUP_REMOVED lines=55> */
.L_x_995:
[----:B------:R-:W-:Y:S05]  /*3fb0*/  BSYNC B0 ;  /* 0x0000000000007941 */ /* 0x000fea0003800000 */
.L_x_994:
[----:B------:R-:W-:Y:S01]  /*3fc0*/  @!PT LDS RZ, [RZ] ;  /* 0x00000000fffff984 */ /* 0x000fe20000000800 */
[----:B------:R-:W-:Y:S01]  /*3fd0*/  @!PT LDS RZ, [RZ] ;  /* 0x00000000fffff984 */ /* 0x000fe20000000800 */
[----:B------:R-:W-:Y:S01]  /*3fe0*/  @!PT LDS RZ, [RZ] ;  /* 0x00000000fffff984 */ /* 0x000fe20000000800 */
[----:B------:R-:W-:Y:S01]  /*3ff0*/  @!PT LDS RZ, [RZ] ;  /* 0x00000000fffff984 */ /* 0x000fe20000000800 */
[----:B------:R5:W-:Y:S06]  /*4000*/  MEMBAR.ALL.CTA ;  /* 0x0000000000007992 */ /* 0x000bec0000008000 */
[----:B-----5:R-:W5:Y:S01]  /*4010*/  FENCE.VIEW.ASYNC.S ;  /* 0x00000000000073c6 */ /* 0x020f620000000000 */
[----:B0---4-:R-:W-:Y:S01]  /*4020*/  @!P4 VIADD R72, R72, 0x388c0 ;  /* 0x000388c04848c836 */ /* 0x011fe20000000000 */
[----:B-----5:R0:W-:Y:S04]  /*4030*/  BAR.SYNC.DEFER_BLOCKING R60, 0x80 ;  /* 0x0002003c0000751d */ /* 0x0201e80000010000 */
[----:B------:R-:W-:Y:S01]  /*4040*/  @!P4 PRMT R72, RZ, 0x654, R72 ;  /* 0x00000654ff48c816 */ /* 0x000fe20000000048 */
[----:B------:R-:W-:Y:S01]  /*4050*/  VIADD R22, R22, 0x1 ;  /* 0x0000000116167836 */ /* 0x000fe20000000000 */
[----:B------:R-:W-:-:S02]  /*4060*/  PLOP3.LUT P3, PT, PT, PT, PT, 0x8, 0x0 ;  /* 0x000000000000781c */ /* 0x000fc40003f6e170 */
[----:B------:R0:W-:Y:S02]  /*4070*/  @!P4 SYNCS.ARRIVE.TRANS64.RED.A1T0 RZ, [R72+URZ], RZ ;  /* 0x000000ff48ffc9a7 */ /* 0x0001e4000810043f */
[----:B------:R-:W-:-:S04]  /*4080*/  ISETP.NE.AND P4, PT, R22, 0x2, PT ;  /* 0x000000021600780c */ /* 0x000fc80003f85270 */
[----:B------:R-:W-:Y:S02]  /*4090*/  SEL R5, RZ, 0x1, P4 ;  /* 0x00000001ff057807 */ /* 0x000fe40002000000 */
[----:B------:R-:W-:Y:S02]  /*40a0*/  SEL R22, R22, RZ, P4 ;  /* 0x000000ff16167207 */ /* 0x000fe40002000000 */
[----:B------:R-:W-:Y:S01]  /*40b0*/  LOP3.LUT R184, R184, R5, RZ, 0x3c, !PT ;  /* 0x00000005b8b87212 */ /* 0x000fe200078e3cff */
[----:B0-----:R-:W-:Y:S06]  /*40c0*/  @P2 BRA `(.L_x_996) ;  /* 0xffffffe000282947 */ /* 0x001fec000383ffff */
.L_x_962:
[----:B-1----:R-:W4:Y:S01]  /*40d0*/  LDL R4, [R1+0x4] ;  /* 0x0000040001047983 */ /* 0x002f220000100800 */
        /* <DEDUP_REMOVED lines=33> */
[----:B------:R-:W-:Y:S02]  /*42f0*/  MOV R3, RZ ;  /* 0x000000ff00037202 */ /* 0x000fe40000000f00 */
        /* <DEDUP_REMOVED lines=8> */
[----:B---3--:R-:W-:Y:S02]  /*4380*/  CS2R R80, SRZ ;  /* 0x0000000000507805 */ /* 0x008fe4000001ff00 */
        /* <DEDUP_REMOVED lines=13> */
[----:B------:R-:W-:Y:S01]  /*4460*/  CS2R R46, SRZ ;  /* 0x00000000002e7805 */ /* 0x000fe2000001ff00 */
[----:B------:R-:W-:Y:S01]  /*4470*/  IMAD.MOV.U32 R169, RZ, RZ, RZ ;  /* 0x000000ffffa97224 */ /* 0x000fe200078e00ff */
[----:B--2---:R-:W-:Y:S02]  /*4480*/  CS2R R32, SRZ ;  /* 0x0000000000207805 */ /* 0x004fe4000001ff00 */
[----:B------:R-:W-:Y:S02]  /*4490*/  CS2R R174, SRZ ;  /* 0x0000000000ae7805 */ /* 0x000fe4000001ff00 */
[----:B------:R-:W-:Y:S02]  /*44a0*/  CS2R R38, SRZ ;  /* 0x0000000000267805 */ /* 0x000fe4000001ff00 */
[----:B------:R-:W-:Y:S01]  /*44b0*/  CS2R R176, SRZ ;  /* 0x0000000000b07805 */ /* 0x000fe2000001ff00 */
[----:B------:R-:W-:Y:S01]  /*44c0*/  IMAD.MOV.U32 R35, RZ, RZ, RZ ;  /* 0x000000ffff237224 */ /* 0x000fe200078e00ff */
[----:B------:R-:W-:Y:S01]  /*44d0*/  CS2R R28, SRZ ;  /* 0x00000000001c7805 */ /* 0x000fe2000001ff00 */
[----:B------:R-:W-:Y:S01]  /*44e0*/  IMAD.MOV.U32 R178, RZ, RZ, RZ ;  /* 0x000000ffffb27224 */ /* 0x000fe200078e00ff */
[----:B------:R-:W-:Y:S01]  /*44f0*/  MOV R7, RZ ;  /* 0x000000ff00077202 */ /* 0x000fe20000000f00 */
[----:B------:R-:W-:-:S02]  /*4500*/  IMAD.MOV.U32 R31, RZ, RZ, RZ ;  /* 0x000000ffff1f7224 */ /* 0x000fc400078e00ff */
[----:B------:R-:W-:Y:S02]  /*4510*/  IMAD.MOV.U32 R180, RZ, RZ, RZ ;  /* 0x000000ffffb47224 */ /* 0x000fe400078e00ff */
[----:B------:R-:W-:Y:S02]  /*4520*/  IMAD.MOV.U32 R0, RZ, RZ, RZ ;  /* 0x000000ffff007224 */ /* 0x000fe400078e00ff */
[----:B------:R-:W-:Y:S01]  /*4530*/  IMAD.MOV.U32 R5, RZ, RZ, RZ ;  /* 0x000000ffff057224 */ /* 0x000fe200078e00ff */
[----:B----4-:R-:W-:Y:S01]  /*4540*/  ISETP.NE.AND P0, PT, R4, 0x1, PT ;  /* 0x000000010400780c */ /* 0x010fe20003f05270 */
[----:B------:R-:W-:-:S12]  /*4550*/  @P3 BRA `(.L_x_998) ;  /* 0x0000000000083947 */ /* 0x000fd80003800000 */
[----:B------:R-:W0:Y:S02]  /*4560*/  FENCE.VIEW.ASYNC.G ;  /* 0x00000000000073c6 */ /* 0x000e240000000100 */
[----:B0-----:R-:W-:Y:S06]  /*4570*/  BAR.ARV 0xc, 0x120 ;  /* 0x0304800000007b1d */ /* 0x001fec0000002000 */
.L_x_998:
[----:B------:R-:W-:Y:S05]  /*4580*/  BSYNC B0 ;  /* 0x0000000000007941 */ /* 0x000fea0003800000 */
.L_x_997:
        /* <DEDUP_REMOVED lines=8> */
[----:B------:R-:W-:Y:S01]  /*4610*/  IMAD.MOV.U32 R5, RZ, RZ, 0x40000040 ;  /* 0x40000040ff057424 */ /* 0x000fe200078e00ff */
[----:B------:R-:W-:Y:S01]  /*4620*/  MOV R7, 0x40000040 ;  /* 0x4000004000077802 */ /* 0x000fe20000000f00 */
[----:B------:R-:W-:Y:S01]  /*4630*/  IMAD.MOV.U32 R11, RZ, RZ, 0x40000040 ;  /* 0x40000040ff0b7424 */ /* 0x000fe200078e00ff */
[----:B------:R-:W-:Y:S01]  /*4640*/  BAR.SYNC.DEFER_BLOCKING 0xe, 0x100 ;  /* 0x0384000000007b1d */ /* 0x000fe20000010000 */
[----:B------:R-:W-:Y:S01]  /*4650*/  IMAD.MOV.U32 R9, RZ, RZ, 0x40000040 ;  /* 0x40000040ff097424 */ /* 0x000fe200078e00ff */
[----:B------:R-:W-:Y:S01]  /*4660*/  R2UR UR5, R5 ;  /* 0x00000000050572ca */ /* 0x000fe200000e0000 */
[----:B------:R-:W-:Y:S01]  /*4670*/  IMAD.MOV.U32 R13, RZ, RZ, 0x40000040 ;  /* 0x40000040ff0d7424 */ /* 0x000fe200078e00ff */
[----:B------:R-:W-:Y:S01]  /*4680*/  R2UR UR7, R7 ;  /* 0x00000000070772ca */ /* 0x000fe200000e0000 */
[----:B------:R-:W-:Y:S01]  /*4690*/  IMAD.MOV.U32 R7, RZ, RZ, 0x40000040 ;  /* 0x40000040ff077424 */ /* 0x000fe200078e00ff */
[----:B------:R-:W-:Y:S01]  /*46a0*/  ISETP.GE.AND P0, PT, R168, 0x41, PT ;  /* 0x00000041a800780c */ /* 0x000fe20003f06270 */
[----:B------:R-:W-:Y:S01]  /*46b0*/  BSSY B0, `(.L_x_1002) ;  /* 0x00000f6000007945 */ /* 0x000fe20003800000 */
[----:B------:R-:W1:Y:S01]  /*46c0*/  S2R R20, SR_TID.X ;  /* 0x0000000000147919 */ /* 0x000e620000002100 */
[----:B0-----:R-:W-:-:S04]  /*46d0*/  LEA.HI R3, R0, R0, RZ, 0x1 ;  /* 0x0000000000037211 */ /* 0x001fc800078f08ff */
[----:B------:R-:W-:Y:S01]  /*46e0*/  LOP3.LUT R3, R3, 0x1fffe, RZ, 0xc0, !PT ;  /* 0x0001fffe03037812 */ /* 0x000fe200078ec0ff */
[----:B-----5:R-:W-:-:S03]  /*46f0*/  WARPGROUP.ARRIVE ;  /* 0x00000000000079c5 */ /* 0x020fc60000000000 */
[----:B------:R-:W-:Y:S01]  /*4700*/  IADD3 R3, R0, -R3, RZ ;  /* 0x8000000300037210 */ /* 0x000fe20007ffe0ff */
[----:B------:R-:W-:-:S04]  /*4710*/  VIADD R0, R2, 0x36400 ;  /* 0x0003640002007836 */ /* 0x000fc80000000000 */
[----:B------:R-:W-:Y:S01]  /*4720*/  IMAD R3, R3, 0x8000, R2 ;  /* 0x0000800003037824 */ /* 0x000fe200078e0202 */
[----:B------:R-:W-:-:S03]  /*4730*/  SHF.R.U32.HI R0, RZ, 0x4, R0 ;  /* 0x00000004ff007819 */ /* 0x000fc60000011600 */
[----:B------:R-:W-:Y:S01]  /*4740*/  VIADD R3, R3, 0x400 ;  /* 0x0000040003037836 */ /* 0x000fe20000000000 */
[----:B------:R-:W-:Y:S02]  /*4750*/  LOP3.LUT R0, R0, 0x3fff, RZ, 0xc0, !PT ;  /* 0x00003fff00007812 */ /* 0x000fe400078ec0ff */
[----:B-1----:R-:W-:Y:S02]  /*4760*/  LOP3.LUT R20, R20, 0x7f, RZ, 0xc0, !PT ;  /* 0x0000007f14147812 */ /* 0x002fe400078ec0ff */
[----:B------:R-:W-:Y:S02]  /*4770*/  SHF.R.U32.HI R3, RZ, 0x4, R3 ;  /* 0x00000004ff037819 */ /* 0x000fe40000011603 */
[----:B------:R-:W-:Y:S02]  /*4780*/  LOP3.LUT R4, R0, 0x10000, RZ, 0xfc, !PT ;  /* 0x0001000000047812 */ /* 0x000fe400078efcff */
[----:B------:R-:W-:Y:S02]  /*4790*/  LOP3.LUT R3, R3, 0x3fff, RZ, 0xc0, !PT ;  /* 0x00003fff03037812 */ /* 0x000fe400078ec0ff */
[C---:B------:R-:W-:Y:S01]  /*47a0*/  R2UR UR4, R4.reuse ;  /* 0x00000000040472ca */ /* 0x040fe200000e0000 */
[----:B------:R-:W-:Y:S01]  /*47b0*/  VIADD R10, R4, 0x2 ;  /* 0x00000002040a7836 */ /* 0x000fe20000000000 */
[----:B------:R-:W-:-:S02]  /*47c0*/  LOP3.LUT R15, R3, 0x2000000, RZ, 0xfc, !PT ;  /* 0x02000000030f7812 */ /* 0x000fc400078efcff */
[----:B------:R-:W-:-:S03]  /*47d0*/  ISETP.NE.AND P2, PT, R20, RZ, PT ;  /* 0x000000ff1400720c */ /* 0x000fc60003f45270 */
[----:B------:R-:W-:-:S04]  /*47e0*/  IMAD R6, R18, 0x1000, R15 ;  /* 0x0000100012067824 */ /* 0x000fc800078e020f */
[C---:B------:R-:W-:Y:S01]  /*47f0*/  VIADD R8, R6.reuse, 0x80 ;  /* 0x0000008006087836 */ /* 0x040fe20000000000 */
[C---:B------:R-:W-:Y:S02]  /*4800*/  R2UR UR6, R6.reuse ;  /* 0x00000000060672ca */ /* 0x040fe400000e0000 */
[C---:B------:R-:W-:Y:S01]  /*4810*/  IADD3 R12, R6.reuse, 0x100, RZ ;  /* 0x00000100060c7810 */ /* 0x040fe20007ffe0ff */
[----:B------:R-:W-:Y:S02]  /*4820*/  VIADD R6, R6, 0x180 ;  /* 0x0000018006067836 */ /* 0x000fe40000000000 */
[----:B------:R-:W-:-:S04]  /*4830*/  @!P2 IMAD R0, R18, 0x8, R2 ;  /* 0x000000081200a824 */ /* 0x000fc800078e0202 */
[----:B------:R-:W-:-:S04]  /*4840*/  @!P2 VIADD R0, R0, 0x38860 ;  /* 0x000388600000a836 */ /* 0x000fc80000000000 */
[----:B------:R-:W-:Y:S01]  /*4850*/  HGMMA.64x256x16.F32 R24, gdesc[UR4].tnspB, RZ, !UPT, gsb0 ;  /* 0x43e00000041879f0 */ /* 0x000fe2000c0008ff */
[----:B------:R-:W-:Y:S02]  /*4860*/  R2UR UR4, R10 ;  /* 0x000000000a0472ca */ /* 0x000fe400000e0000 */
[----:B------:R-:W-:Y:S02]  /*4870*/  R2UR UR5, R11 ;  /* 0x000000000b0572ca */ /* 0x000fe400000e0000 */
[----:B------:R-:W-:Y:S01]  /*4880*/  R2UR UR6, R8 ;  /* 0x00000000080672ca */ /* 0x000fe200000e0000 */
[----:B------:R-:W-:Y:S01]  /*4890*/  VIADD R8, R4, 0x4 ;  /* 0x0000000404087836 */ /* 0x000fe20000000000 */
[----:B------:R-:W-:Y:S01]  /*48a0*/  R2UR UR7, R9 ;  /* 0x00000000090772ca */ /* 0x000fe200000e0000 */
[----:B------:R-:W-:Y:S01]  /*48b0*/  IMAD.MOV.U32 R9, RZ, RZ, 0x40000040 ;  /* 0x40000040ff097424 */ /* 0x000fe200078e00ff */
[----:B------:R-:W-:Y:S01]  /*48c0*/  @!P2 PRMT R0, RZ, 0x654, R0 ;  /* 0x00000654ff00a816 */ /* 0x000fe20000000000 */
[----:B------:R-:W-:-:S02]  /*48d0*/  WARPGROUP.DEPBAR.LE gsb0, 0x0 ;  /* 0x00008000000079c5 */ /* 0x000fc40000010000 */
[----:B------:R-:W-:-:S15]  /*48e0*/  WARPGROUP.ARRIVE ;  /* 0x00000000000079c5 */ /* 0x000fde0000000000 */
[----:B------:R-:W-:-:S01]  /*48f0*/  NOP ;  /* 0x0000000000007918 */ /* 0x000fc20000000000 */
[----:B------:R-:W-:Y:S01]  /*4900*/  HGMMA.64x256x16.F32 R24, gdesc[UR4].tnspB, R24, gsb0 ;  /* 0x43e00000041879f0 */ /* 0x000fe20008000818 */
[----:B------:R-:W-:Y:S02]  /*4910*/  R2UR UR4, R8 ;  /* 0x00000000080472ca */ /* 0x000fe400000e0000 */
[----:B------:R-:W-:Y:S02]  /*4920*/  R2UR UR5, R9 ;  /* 0x00000000090572ca */ /* 0x000fe400000e0000 */
[----:B------:R-:W-:Y:S01]  /*4930*/  R2UR UR6, R12 ;  /* 0x000000000c0672ca */ /* 0x000fe200000e0000 */
[----:B------:R-:W-:Y:S01]  /*4940*/  VIADD R12, R4, 0x6 ;  /* 0x00000006040c7836 */ /* 0x000fe20000000000 */
[----:B------:R-:W-:Y:S02]  /*4950*/  R2UR UR7, R13 ;  /* 0x000000000d0772ca */ /* 0x000fe400000e0000 */
[----:B------:R-:W-:Y:S01]  /*4960*/  MOV R13, 0x40000040 ;  /* 0x40000040000d7802 */ /* 0x000fe20000000f00 */
[----:B------:R-:W-:-:S02]  /*4970*/  WARPGROUP.DEPBAR.LE gsb0, 0x0 ;  /* 0x00008000000079c5 */ /* 0x000fc40000010000 */
[----:B------:R-:W-:-:S15]  /*4980*/  WARPGROUP.ARRIVE ;  /* 0x00000000000079c5 */ /* 0x000fde0000000000 */
[----:B------:R-:W-:-:S01]  /*4990*/  NOP ;  /* 0x0000000000007918 */ /* 0x000fc20000000000 */
        /* <DEDUP_REMOVED lines=12> */
[----:B------:R-:W-:Y:S05]  /*4a60*/  @!P0 BRA `(.L_x_1003) ;  /* 0x0000000800e88947 */ /* 0x000fea0003800000 */
[----:B------:R-:W-:-:S07]  /*4a70*/  VIADD R182, R182, 0xfffffffe ;  /* 0xfffffffeb6b67836 */ /* 0x000fce0000000000 */
.L_x_1004:
[----:B------:R-:W-:Y:S01]  /*4a80*/  BAR.SYNC.DEFER_BLOCKING 0xe, 0x100 ;  /* 0x0384000000007b1d */ /* 0x000fe20000010000 */
[C---:B------:R-:W-:Y:S01]  /*4a90*/  IMAD R3, R18.reuse, 0x40, R188 ;  /* 0x0000004012037824 */ /* 0x040fe200078e02bc */
[----:B------:R-:W-:Y:S01]  /*4aa0*/  IADD3 R18, R18, 0x1, RZ ;  /* 0x0000000112127810 */ /* 0x000fe20007ffe0ff */
[----:B------:R-:W-:Y:S01]  /*4ab0*/  IMAD.MOV.U32 R7, RZ, RZ, 0x40000040 ;  /* 0x40000040ff077424 */ /* 0x000fe200078e00ff */
[----:B------:R-:W-:Y:S01]  /*4ac0*/  R2UR UR4, R4 ;  /* 0x00000000040472ca */ /* 0x000fe200000e0000 */
[----:B------:R-:W-:Y:S01]  /*4ad0*/  IMAD R3, R3, 0x4, R2 ;  /* 0x0000000403037824 */ /* 0x000fe200078e0202 */
[C---:B------:R-:W-:Y:S01]  /*4ae0*/  ISETP.NE.AND P0, PT, R18.reuse, 0x2, PT ;  /* 0x000000021200780c */ /* 0x040fe20003f05270 */
[----:B------:R-:W-:Y:S01]  /*4af0*/  IMAD.MOV.U32 R21, RZ, RZ, 0x40000040 ;  /* 0x40000040ff157424 */ /* 0x000fe200078e00ff */
[----:B------:R-:W-:Y:S01]  /*4b00*/  R2UR UR7, R7 ;  /* 0x00000000070772ca */ /* 0x000fe200000e0000 */
[----:B------:R-:W-:Y:S01]  /*4b10*/  IMAD.MOV.U32 R7, RZ, RZ, 0x40000040 ;  /* 0x40000040ff077424 */ /* 0x000fe200078e00ff */
[----:B------:R-:W-:-:S02]  /*4b20*/  SEL R18, R18, RZ, P0 ;  /* 0x000000ff12127207 */ /* 0x000fc40000000000 */
[----:B------:R-:W-:Y:S02]  /*4b30*/  R2UR UR5, R5 ;  /* 0x00000000050572ca */ /* 0x000fe400000e0000 */
[----:B------:R-:W-:Y:S01]  /*4b40*/  ISETP.GT.AND P1, PT, R182, RZ, PT ;  /* 0x000000ffb600720c */ /* 0x000fe20003f24270 */
[----:B------:R-:W-:Y:S02]  /*4b50*/  IMAD R6, R18, 0x1000, R15 ;  /* 0x0000100012067824 */ /* 0x000fe400078e020f */
[----:B------:R-:W-:Y:S02]  /*4b60*/  VIADD R182, R182, 0xffffffff ;  /* 0xffffffffb6b67836 */ /* 0x000fe40000000000 */
[C---:B------:R-:W-:Y:S01]  /*4b70*/  VIADD R20, R6.reuse, 0x80 ;  /* 0x0000008006147836 */ /* 0x040fe20000000000 */
[----:B------:R-:W-:Y:S01]  /*4b80*/  R2UR UR6, R6 ;  /* 0x00000000060672ca */ /* 0x000fe200000e0000 */
[----:B0-----:R-:W0:Y:S04]  /*4b90*/  LDS R0, [R3+0x38400] ;  /* 0x0384000003007984 */ /* 0x001e280000000800 */
        /* <DEDUP_REMOVED lines=129> */
[----:B------:R-:W-:-:S04]  /*53b0*/  @!P2 IMAD R0, R18, 0x8, R2 ;  /* 0x000000081200a824 */ /* 0x000fc800078e0202 */
[----:B------:R-:W-:Y:S01]  /*53c0*/  @!P2 VIADD R0, R0, 0x38860 ;  /* 0x000388600000a836 */ /* 0x000fe20000000000 */
[----:B------:R-:W-:-:S04]  /*53d0*/  WARPGROUP.ARRIVE ;  /* 0x00000000000079c5 */ /* 0x000fc80000000000 */
[----:B------:R-:W-:Y:S02]  /*53e0*/  @!P2 PRMT R0, RZ, 0x654, R0 ;  /* 0x00000654ff00a816 */ /* 0x000fe40000000000 */
[----:B------:R-:W-:Y:S01]  /*53f0*/  HGMMA.64x256x16.F32 R24, gdesc[UR4].tnspB, R24, gsb0 ;  /* 0x43e00000041879f0 */ /* 0x000fe20008000818 */
[----:B------:R-:W-:Y:S02]  /*5400*/  R2UR UR4, R10 ;  /* 0x000000000a0472ca */ /* 0x000fe400000e0000 */
[----:B------:R-:W-:Y:S02]  /*5410*/  R2UR UR5, R11 ;  /* 0x000000000b0572ca */ /* 0x000fe400000e0000 */
[----:B------:R-:W-:Y:S01]  /*5420*/  R2UR UR6, R20 ;  /* 0x00000000140672ca */ /* 0x000fe200000e0000 */
[C---:B------:R-:W-:Y:S01]  /*5430*/  VIADD R20, R6.reuse, 0x100 ;  /* 0x0000010006147836 */ /* 0x040fe20000000000 */
[----:B------:R-:W-:Y:S01]  /*5440*/  R2UR UR7, R21 ;  /* 0x00000000150772ca */ /* 0x000fe200000e0000 */
[----:B------:R-:W-:Y:S01]  /*5450*/  VIADD R6, R6, 0x180 ;  /* 0x0000018006067836 */ /* 0x000fe20000000000 */
        /* <DEDUP_REMOVED lines=23> */
[----:B------:R0:W-:Y:S02]  /*55d0*/  @!P2 SYNCS.ARRIVE.TRANS64.RED.A1T0 RZ, [R0+URZ], RZ ;  /* 0x000000ff00ffa9a7 */ /* 0x0001e4000810043f */
[----:B0-----:R-:W-:-:S04]  /*55e0*/  SEL R0, RZ, 0x1, P0 ;  /* 0x00000001ff007807 */ /* 0x001fc80000000000 */
[----:B------:R-:W-:Y:S01]  /*55f0*/  LOP3.LUT R23, R23, R0, RZ, 0x3c, !PT ;  /* 0x0000000017177212 */ /* 0x000fe200078e3cff */
[----:B------:R-:W-:Y:S06]  /*5600*/  @P1 BRA `(.L_x_1004) ;  /* 0xfffffff4001c1947 */ /* 0x000fec000383ffff */
.L_x_1003:
[----:B------:R-:W-:Y:S05]  /*5610*/  BSYNC B0 ;  /* 0x0000000000007941 */ /* 0x000fea0003800000 */
.L_x_1002:
[----:B------:R-:W-:Y:S01]  /*5620*/  BAR.SYNC.DEFER_BLOCKING 0xe, 0x100 ;  /* 0x0384000000007b1d */ /* 0x000fe20000010000 */
[C---:B------:R-:W-:Y:S01]  /*5630*/  LEA R3, R18.reuse, R188, 0x6 ;  /* 0x000000bc12037211 */ /* 0x040fe200078e30ff */
[----:B------:R-:W-:Y:S01]  /*5640*/  VIADD R18, R18, 0x1 ;  /* 0x0000000112127836 */ /* 0x000fe20000000000 */
[----:B------:R-:W-:-:S03]  /*5650*/  PLOP3.LUT P0, PT, PT, PT, PT, 0x8, 0x0 ;  /* 0x000000000000781c */ /* 0x000fc60003f0e170 */
[----:B------:R-:W-:Y:S01]  /*5660*/  IMAD R3, R3, 0x4, R2 ;  /* 0x0000000403037824 */ /* 0x000fe200078e0202 */
[----:B------:R-:W-:-:S04]  /*5670*/  ISETP.NE.AND P1, PT, R18, 0x2, PT ;  /* 0x000000021200780c */ /* 0x000fc80003f25270 */
[----:B------:R-:W-:Y:S02]  /*5680*/  SEL R4, RZ, 0x1, P1 ;  /* 0x00000001ff047807 */ /* 0x000fe40000800000 */
[----:B------:R-:W-:Y:S02]  /*5690*/  SEL R18, R18, RZ, P1 ;  /* 0x000000ff12127207 */ /* 0x000fe40000800000 */
[----:B------:R-:W-:Y:S01]  /*56a0*/  LOP3.LUT R23, R23, R4, RZ, 0x3c, !PT ;  /* 0x0000000417177212 */ /* 0x000fe200078e3cff */
        /* <DEDUP_REMOVED lines=132> */
.L_x_1000:
        /* <DEDUP_REMOVED lines=8> */
[----:B------:R-:W-:Y:S02]  /*5f70*/  VIADD R0, R2, 0x36400 ;  /* 0x0003640002007836 */ /* 0x000fe40000000000 */
[----:B------:R-:W-:-:S03]  /*5f80*/  IMAD R3, R3, 0x8000, R2 ;  /* 0x0000800003037824 */ /* 0x000fc600078e0202 */
[----:B------:R-:W-:Y:S02]  /*5f90*/  LOP3.LUT P0, RZ, R0, 0x3ff, RZ, 0xc0, !PT ;  /* 0x000003ff00ff7812 */ /* 0x000fe4000780c0ff */
[----:B------:R-:W-:-:S04]  /*5fa0*/  IADD3 R3, R3, 0x400, RZ ;  /* 0x0000040003037810 */ /* 0x000fc80007ffe0ff */
[----:B------:R-:W-:-:S04]  /*5fb0*/  SHF.R.U32.HI R3, RZ, 0x4, R3 ;  /* 0x00000004ff037819 */ /* 0x000fc80000011603 */
[----:B------:R-:W-:-:S03]  /*5fc0*/  LOP3.LUT R56, R3, 0x3fff, RZ, 0xc0, !PT ;  /* 0x00003fff03387812 */ /* 0x000fc600078ec0ff */
        /* <DEDUP_REMOVED lines=17> */
.L_x_1006:
[----:B------:R-:W-:Y:S05]  /*60e0*/  BSYNC B6 ;  /* 0x0000000000067941 */ /* 0x000fea0003800000 */
.L_x_1005:
[----:B------:R-:W-:Y:S02]  /*60f0*/  ULDC UR4, c[0x0][0x3d4] ;  /* 0x0000f50000047ab9 */ /* 0x000fe40000000800 */
[----:B------:R-:W-:-:S13]  /*6100*/  ISETP.LT.AND P0, PT, RZ, UR4, PT ;  /* 0x00000004ff007c0c */ /* 0x000fda000bf01270 */
[----:B------:R-:W-:Y:S05]  /*6110*/  @P0 BRA `(.L_x_1007) ;  /* 0x00000000003c0947 */ /* 0x000fea0003800000 */
[----:B------:R-:W-:-:S04]  /*6120*/  LEA.HI R0, R213, R213, RZ, 0x1 ;  /* 0x000000d5d5007211 */ /* 0x000fc800078f08ff */
[----:B------:R-:W-:-:S05]  /*6130*/  LOP3.LUT R0, R0, 0xfffffffe, RZ, 0xc0, !PT ;  /* 0xfffffffe00007812 */ /* 0x000fca00078ec0ff */
[----:B------:R-:W-:-:S05]  /*6140*/  IMAD.IADD R3, R213, 0x1, -R0 ;  /* 0x00000001d5037824 */ /* 0x000fca00078e0a00 */
[----:B------:R-:W-:-:S04]  /*6150*/  SHF.L.U32 R5, R3, 0x1f, RZ ;  /* 0x0000001f03057819 */ /* 0x000fc800000006ff */
[----:B------:R0:W1:Y:S03]  /*6160*/  SYNCS.PHASECHK.TRANS64.TRYWAIT P0, [R2+URZ+0x38800], R5 ;  /* 0x03880005020075a7 */ /* 0x000066000800017f */
[----:B-1----:R-:W-:Y:S05]  /*6170*/  @!P0 NANOSLEEP.SYNCS 0x989680 ;  /* 0x009896800000895d */ /* 0x002fea0003900000 */
[----:B------:R-:W1:Y:S01]  /*6180*/  @!P0 SYNCS.PHASECHK.TRANS64 P0, [R2+URZ+0x38800], R5 ;  /* 0x03880005020085a7 */ /* 0x000e62000800007f */
[----:B------:R-:W-:Y:S04]  /*6190*/  BSSY B0, `(.L_x_1008) ;  /* 0x0000006000007945 */ /* 0x000fe80003800000 */
[----:B-1----:R-:W-:Y:S05]  /*61a0*/  @P0 BRA `(.L_x_1009) ;  /* 0x0000000000100947 */ /* 0x002fea0003800000 */
.L_x_1010:
[----:B-1----:R1:W2:Y:S02]  /*61b0*/  SYNCS.PHASECHK.TRANS64.TRYWAIT P0, [R2+URZ+0x38800], R5 ;  /* 0x03880005020075a7 */ /* 0x0022a4000800017f */
[----:B--2---:R-:W-:Y:S05]  /*61c0*/  @!P0 NANOSLEEP.SYNCS 0x989680 ;  /* 0x009896800000895d */ /* 0x004fea0003900000 */
[----:B------:R-:W2:Y:S02]  /*61d0*/  @!P0 SYNCS.PHASECHK.TRANS64 P0, [R2+URZ+0x38800], R5 ;  /* 0x03880005020085a7 */ /* 0x000ea4000800007f */
[----:B--2---:R-:W-:Y:S05]  /*61e0*/  @!P0 BRA `(.L_x_1010) ;  /* 0xfffffffc00f08947 */ /* 0x004fea000383ffff */
.L_x_1009:
[----:B------:R-:W-:Y:S05]  /*61f0*/  BSYNC B0 ;  /* 0x0000000000007941 */ /* 0x000fea0003800000 */
.L_x_1008:
[----:B------:R-:W-:Y:S05]  /*6200*/  BRA `(.L_x_1011) ;  /* 0x0000002000747947 */ /* 0x000fea0003800000 */
.L_x_1007:
[----:B-----5:R-:W-:Y:S01]  /*6210*/  SHF.R.S32.HI R0, RZ, 0x1f, R27 ;  /* 0x0000001fff007819 */ /* 0x020fe2000001141b */
[----:B------:R-:W-:Y:S01]  /*6220*/  ULDC.64 UR4, c[0x0][0x3d8] ;  /* 0x0000f60000047ab9 */ /* 0x000fe20000000a00 */
[----:B------:R-:W-:Y:S01]  /*6230*/  VIADD R3, R2, 0x20400 ;  /* 0x0002040002037836 */ /* 0x000fe20000000000 */
[----:B------:R-:W-:Y:S01]  /*6240*/  ULDC.64 UR6, c[0x0][0x3e8] ;  /* 0x0000fa0000067ab9 */ /* 0x000fe20000000a00 */
[----:B------:R-:W-:Y:S01]  /*6250*/  IMAD.WIDE.U32 R4, R27, UR4, RZ ;  /* 0x000000041b047c25 */ /* 0x000fe2000f8e00ff */
[----:B------:R-:W-:Y:S01]  /*6260*/  SHF.L.U32 R29, R215, 0x2, RZ ;  /* 0x00000002d71d7819 */ /* 0x000fe200000006ff */
[----:B------:R-:W-:Y:S01]  /*6270*/  BSSY B6, `(.L_x_1012) ;  /* 0x0000032000067945 */ /* 0x000fe20003800000 */
[----:B------:R-:W-:Y:S01]  /*6280*/  LOP3.LUT P0, RZ, R3, 0x3ff, RZ, 0xc0, !PT ;  /* 0x000003ff03ff7812 */ /* 0x000fe2000780c0ff */
[C---:B------:R-:W-:Y:S01]  /*6290*/  IMAD R6, R0.reuse, UR4, RZ ;  /* 0x0000000400067c24 */ /* 0x040fe2000f8e02ff */
[----:B------:R-:W-:Y:S01]  /*62a0*/  IADD3 R3, P6, R29, R4, RZ ;  /* 0x000000041d037210 */ /* 0x000fe20007fde0ff */
[----:B------:R-:W-:Y:S01]  /*62b0*/  IMAD R0, R0, UR6, RZ ;  /* 0x0000000600007c24 */ /* 0x000fe2000f8e02ff */
[----:B------:R-:W-:Y:S01]  /*62c0*/  SHF.R.S32.HI R12, RZ, 0x1f, R29 ;  /* 0x0000001fff0c7819 */ /* 0x000fe2000001141d */
[C---:B------:R-:W-:Y:S01]  /*62d0*/  IMAD R11, R27.reuse, UR5, R6 ;  /* 0x000000051b0b7c24 */ /* 0x040fe2000f8e0206 */
[----:B------:R-:W-:Y:S01]  /*62e0*/  ULDC.64 UR4, c[0x0][0x3c8] ;  /* 0x0000f20000047ab9 */ /* 0x000fe20000000a00 */
[----:B------:R-:W-:Y:S01]  /*62f0*/  IMAD.WIDE.U32 R6, R27, UR6, RZ ;  /* 0x000000061b067c25 */ /* 0x000fe2000f8e00ff */
[----:B------:R-:W-:-:S02]  /*6300*/  LEA R24, P2, R4, UR4, 0x1 ;  /* 0x0000000404187c11 */ /* 0x000fc4000f8408ff */
[----:B------:R-:W-:Y:S01]  /*6310*/  SHF.R.S32.HI R14, RZ, 0x1f, R16 ;  /* 0x0000001fff0e7819 */ /* 0x000fe20000011410 */
[----:B------:R-:W-:Y:S01]  /*6320*/  IMAD.IADD R11, R11, 0x1, R5 ;  /* 0x000000010b0b7824 */ /* 0x000fe200078e0205 */
[----:B------:R-:W-:Y:S01]  /*6330*/  IADD3 R5, P1, R16, R4, RZ ;  /* 0x0000000410057210 */ /* 0x000fe20007f3e0ff */
[----:B------:R-:W-:Y:S01]  /*6340*/  IMAD R9, R27, UR7, R0 ;  /* 0x000000071b097c24 */ /* 0x000fe2000f8e0200 */
[----:B------:R-:W-:Y:S01]  /*6350*/  LEA R32, P5, R3, UR4, 0x1 ;  /* 0x0000000403207c11 */ /* 0x000fe2000f8a08ff */
[--C-:B------:R-:W-:Y:S01]  /*6360*/  IMAD.X R10, R12, 0x1, R11.reuse, P6 ;  /* 0x000000010c0a7824 */ /* 0x100fe200030e060b */
[----:B------:R-:W-:Y:S01]  /*6370*/  LEA.HI.X R26, R4, UR5, R11, 0x1, P2 ;  /* 0x00000005041a7c11 */ /* 0x000fe200090f0c0b */
[----:B------:R-:W-:Y:S01]  /*6380*/  IMAD.IADD R9, R9, 0x1, R7 ;  /* 0x0000000109097824 */ /* 0x000fe200078e0207 */
[-C--:B------:R-:W-:Y:S01]  /*6390*/  IADD3 R8, P2, R29, R6.reuse, RZ ;  /* 0x000000061d087210 */ /* 0x080fe20007f5e0ff */
[----:B------:R-:W-:Y:S01]  /*63a0*/  ULDC.64 UR6, c[0x0][0x3e0] ;  /* 0x0000f80000067ab9 */ /* 0x000fe20000000a00 */
[----:B------:R-:W-:Y:S01]  /*63b0*/  IADD3 R0, P4, R16, R6, RZ ;  /* 0x0000000610007210 */ /* 0x000fe20007f9e0ff */
[----:B------:R-:W-:Y:S01]  /*63c0*/  IMAD.X R4, R14, 0x1, R11, P1 ;  /* 0x000000010e047824 */ /* 0x000fe200008e060b */
[----:B------:R-:W-:Y:S01]  /*63d0*/  LEA.HI.X R33, R3, UR5, R10, 0x1, P5 ;  /* 0x0000000503217c11 */ /* 0x000fe2000a8f0c0a */
[----:B------:R-:W-:Y:S01]  /*63e0*/  IMAD.X R7, R12, 0x1, R9, P2 ;  /* 0x000000010c077824 */ /* 0x000fe200010e0609 */
[----:B------:R-:W-:-:S02]  /*63f0*/  LEA R27, P3, R6, UR6, 0x1 ;  /* 0x00000006061b7c11 */ /* 0x000fc4000f8608ff */
[----:B------:R-:W-:Y:S02]  /*6400*/  LEA R34, P6, R8, UR6, 0x1 ;  /* 0x0000000608227c11 */ /* 0x000fe4000f8c08ff */
[----:B------:R-:W-:Y:S02]  /*6410*/  LEA R36, P1, R5, UR4, 0x1 ;  /* 0x0000000405247c11 */ /* 0x000fe4000f8208ff */
[----:B------:R-:W-:Y:S02]  /*6420*/  LEA R38, P2, R0, UR6, 0x1 ;  /* 0x0000000600267c11 */ /* 0x000fe4000f8408ff */
[----:B------:R-:W-:Y:S02]  /*6430*/  IADD3.X R3, R14, R9, RZ, P4, !PT ;  /* 0x000000090e037210 */ /* 0x000fe400027fe4ff */
[----:B------:R-:W-:Y:S02]  /*6440*/  LEA.HI.X R35, R8, UR7, R7, 0x1, P6 ;  /* 0x0000000708237c11 */ /* 0x000fe4000b0f0c07 */
[----:B------:R-:W-:-:S02]  /*6450*/  LEA.HI.X R28, R6, UR7, R9, 0x1, P3 ;  /* 0x00000007061c7c11 */ /* 0x000fc400098f0c09 */
[----:B------:R-:W-:Y:S02]  /*6460*/  LEA.HI.X R37, R5, UR5, R4, 0x1, P1 ;  /* 0x0000000505257c11 */ /* 0x000fe400088f0c04 */
        /* <DEDUP_REMOVED lines=17> */
[----:B-1----:R-:W-:Y:S05]  /*6580*/  CALL.ABS.NOINC R14 ;  /* 0x000000000e007343 */ /* 0x002fea0003c00000 */
.L_x_1013:
[----:B------:R-:W-:Y:S05]  /*6590*/  BSYNC B6 ;  /* 0x0000000000067941 */ /* 0x000fea0003800000 */
.L_x_1012:
        /* <DEDUP_REMOVED lines=34> */
.L_x_1017:
[----:B------:R-:W-:Y:S05]  /*67c0*/  BSYNC B1 ;  /* 0x0000000000017941 */ /* 0x000fea0003800000 */
.L_x_1016:
[----:B------:R-:W-:-:S03]  /*67d0*/  UMOV UR4, 0xffffffff ;  /* 0xffffffff00047882 */ /* 0x000fc60000000000 */
[----:B------:R-:W-:Y:S05]  /*67e0*/  BRA.DIV UR4, `(.L_x_1018) ;  /* 0x0000011204ac7947 */ /* 0x000fea000b800000 */
.L_x_1181:
[----:B------:R-:W-:-:S03]  /*67f0*/  UMOV UR4, 0xffffffff ;  /* 0xffffffff00047882 */ /* 0x000fc60000000000 */
[----:B------:R-:W-:Y:S05]  /*6800*/  BRA.DIV UR4, `(.L_x_1019) ;  /* 0x0000011204cc7947 */ /* 0x000fea000b800000 */
.L_x_1184:
[----:B------:R-:W-:-:S03]  /*6810*/  UMOV UR4, 0xffffffff ;  /* 0xffffffff00047882 */ /* 0x000fc60000000000 */
[----:B------:R-:W-:Y:S05]  /*6820*/  BRA.DIV UR4, `(.L_x_1020) ;  /* 0x0000011204ec7947 */ /* 0x000fea000b800000 */
.L_x_1187:
[----:B------:R-:W-:-:S03]  /*6830*/  UMOV UR4, 0xffffffff ;  /* 0xffffffff00047882 */ /* 0x000fc60000000000 */
[----:B------:R-:W-:Y:S05]  /*6840*/  BRA.DIV UR4, `(.L_x_1021) ;  /* 0x00000116040c7947 */ /* 0x000fea000b800000 */
.L_x_1190:
[----:B------:R-:W1:Y:S01]  /*6850*/  SYNCS.PHASECHK.TRANS64.TRYWAIT P0, [R2+URZ+0x38800], R25 ;  /* 0x03880019020075a7 */ /* 0x000e62000800017f */
[--C-:B-----5:R-:W-:Y:S01]  /*6860*/  IMAD.MOV.U32 R10, RZ, RZ, R9.reuse ;  /* 0x000000ffff0a7224 */ /* 0x120fe200078e0009 */
[--C-:B0-----:R-:W-:Y:S01]  /*6870*/  SHF.R.U64 R33, R8, 0x10, R9.reuse ;  /* 0x0000001008217819 */ /* 0x101fe20000001209 */
[----:B------:R-:W-:Y:S01]  /*6880*/  IMAD.MOV.U32 R28, RZ, RZ, R8 ;  /* 0x000000ffff1c7224 */ /* 0x000fe200078e0008 */
[----:B------:R-:W-:Y:S01]  /*6890*/  SHF.R.U32.HI R12, RZ, 0x10, R9 ;  /* 0x00000010ff0c7819 */ /* 0x000fe20000011609 */
[----:B------:R-:W-:Y:S01]  /*68a0*/  IMAD R9, R189, 0x200, R0 ;  /* 0x00000200bd097824 */ /* 0x000fe200078e0200 */
[----:B------:R-:W-:Y:S01]  /*68b0*/  LOP3.LUT P2, RZ, R186, 0x4, RZ, 0xc0, !PT ;  /* 0x00000004baff7812 */ /* 0x000fe2000784c0ff */
[----:B------:R-:W-:Y:S01]  /*68c0*/  IMAD.MOV.U32 R32, RZ, RZ, R20 ;  /* 0x000000ffff207224 */ /* 0x000fe200078e0014 */
[----:B------:R-:W-:Y:S01]  /*68d0*/  SHF.R.U64 R35, R4, 0x10, R5 ;  /* 0x0000001004237819 */ /* 0x000fe20000001205 */
[----:B------:R-:W-:Y:S01]  /*68e0*/  IMAD.MOV.U32 R11, RZ, RZ, R21 ;  /* 0x000000ffff0b7224 */ /* 0x000fe200078e0015 */
[----:B------:R-:W-:Y:S01]  /*68f0*/  LEA R8, R9, R2, 0x1 ;  /* 0x0000000209087211 */ /* 0x000fe200078e08ff */
[----:B------:R-:W-:Y:S01]  /*6900*/  IMAD.MOV.U32 R27, RZ, RZ, R4 ;  /* 0x000000ffff1b7224 */ /* 0x000fe200078e0004 */
[--C-:B------:R-:W-:Y:S01]  /*6910*/  SHF.R.U32.HI R14, RZ, 0x10, R5.reuse ;  /* 0x00000010ff0e7819 */ /* 0x100fe20000011605 */
[----:B------:R-:W-:Y:S01]  /*6920*/  IMAD.MOV.U32 R9, RZ, RZ, R5 ;  /* 0x000000ffff097224 */ /* 0x000fe200078e0005 */
[--C-:B------:R-:W-:Y:S01]  /*6930*/  SHF.R.U64 R34, R20, 0x10, R21.reuse ;  /* 0x0000001014227819 */ /* 0x100fe20000001215 */
[----:B------:R-:W-:Y:S01]  /*6940*/  IMAD.MOV.U32 R31, RZ, RZ, R6 ;  /* 0x000000ffff1f7224 */ /* 0x000fe200078e0006 */
[----:B------:R-:W-:Y:S01]  /*6950*/  SHF.R.U32.HI R13, RZ, 0x10, R21 ;  /* 0x00000010ff0d7819 */ /* 0x000fe20000011615 */
[C---:B------:R-:W-:Y:S01]  /*6960*/  VIADD R4, R8.reuse, 0x20400 ;  /* 0x0002040008047836 */ /* 0x040fe20000000000 */
[----:B------:R-:W-:Y:S01]  /*6970*/  MOV R5, R7 ;  /* 0x0000000700057202 */ /* 0x000fe20000000f00 */
[----:B------:R-:W-:Y:S01]  /*6980*/  BSSY B1, `(.L_x_1022) ;  /* 0x000000d000017945 */ /* 0x000fe20003800000 */
        /* <DEDUP_REMOVED lines=12> */
.L_x_1191:
[----:B------:R-:W-:Y:S05]  /*6a50*/  BSYNC B1 ;  /* 0x0000000000017941 */ /* 0x000fea0003800000 */
.L_x_1022:
        /* <DEDUP_REMOVED lines=22> */
[----:B------:R-:W-:Y:S01]  /*6bc0*/  FMUL.FTZ R21, R5, R20 ;  /* 0x0000001405157220 */ /* 0x000fe20000410000 */
[C---:B------:R-:W-:Y:S01]  /*6bd0*/  FFMA.FTZ R24, R9.reuse, R13, -R24 ;  /* 0x0000000d09187223 */ /* 0x040fe20000010818 */
[----:B------:R-:W-:Y:S01]  /*6be0*/  FFMA.FTZ R15, R9, R15, R4 ;  /* 0x0000000f090f7223 */ /* 0x000fe20000010004 */
[----:B0-----:R-:W-:Y:S01]  /*6bf0*/  FMUL.FTZ R25, R5, R14 ;  /* 0x0000000e05197220 */ /* 0x001fe20000410000 */
        /* <DEDUP_REMOVED lines=10> */
[----:B------:R-:W-:Y:S01]  /*6ca0*/  FMUL.FTZ R25, R7, R13 ;  /* 0x0000000d07197220 */ /* 0x000fe20000410000 */
[----:B------:R-:W-:Y:S01]  /*6cb0*/  FFMA.FTZ R6, R11, R4, -R14 ;  /* 0x000000040b067223 */ /* 0x000fe2000001080e */
[----:B------:R-:W-:Y:S01]  /*6cc0*/  FMUL.FTZ R26, R7, R5 ;  /* 0x00000005071a7220 */ /* 0x000fe20000410000 */
        /* <DEDUP_REMOVED lines=8> */
.L_x_1027:
[----:B------:R-:W-:Y:S05]  /*6d50*/  BSYNC B2 ;  /* 0x0000000000027941 */ /* 0x000fea0003800000 */
.L_x_1026:
        /* <DEDUP_REMOVED lines=39> */
.L_x_1025:
[----:B------:R-:W-:Y:S05]  /*6fd0*/  BSYNC B1 ;  /* 0x0000000000017941 */ /* 0x000fea0003800000 */
.L_x_1024:
        /* <DEDUP_REMOVED lines=13> */
[----:B0-----:R-:W-:Y:S02]  /*70b0*/  HADD2.F32 R25, -RZ, R27.H1_H1 ;  /* 0x3000001bff197230 */ /* 0x001fe40000004100 */
        /* <DEDUP_REMOVED lines=8> */
[-C--:B------:R-:W-:Y:S01]  /*7140*/  FFMA.FTZ R4, R15, R9.reuse, -R14 ;  /* 0x000000090f047223 */ /* 0x080fe2000001080e */
[----:B------:R-:W-:Y:S01]  /*7150*/  FFMA.FTZ R9, R21, R9, R20 ;  /* 0x0000000915097223 */ /* 0x000fe20000010014 */
[----:B------:R-:W-:-:S02]  /*7160*/  HADD2.F32 R12, -RZ, R7.H0_H0 ;  /* 0x20000007ff0c7230 */ /* 0x000fc40000004100 */
[C---:B------:R-:W-:Y:S01]  /*7170*/  FMUL.FTZ R15, R24.reuse, R5 ;  /* 0x00000005180f7220 */ /* 0x040fe20000410000 */
[----:B------:R-:W-:Y:S02]  /*7180*/  HADD2.F32 R21, -RZ, R28.H1_H1 ;  /* 0x3000001cff157230 */ /* 0x000fe40000004100 */
[-C--:B------:R-:W-:Y:S01]  /*7190*/  FFMA.FTZ R5, R24, R10.reuse, -R13 ;  /* 0x0000000a18057223 */ /* 0x080fe2000001080d */
[----:B------:R-:W-:Y:S02]  /*71a0*/  HADD2.F32 R6, -RZ, R6.H1_H1 ;  /* 0x30000006ff067230 */ /* 0x000fe40000004100 */
[----:B------:R-:W-:Y:S01]  /*71b0*/  FFMA.FTZ R10, R26, R10, R15 ;  /* 0x0000000a1a0a7223 */ /* 0x000fe2000001000f */
[----:B------:R-:W-:Y:S01]  /*71c0*/  HADD2.F32 R7, -RZ, R7.H1_H1 ;  /* 0x30000007ff077230 */ /* 0x000fe20000004100 */
[----:B------:R-:W-:Y:S01]  /*71d0*/  F2FP.F16.F32.PACK_AB R4, R9, R4 ;  /* 0x000000040904723e */ /* 0x000fe200000000ff */
[----:B------:R-:W-:Y:S02]  /*71e0*/  HADD2.F32 R28, -RZ, R35.H1_H1 ;  /* 0x30000023ff1c7230 */ /* 0x000fe40000004100 */
[----:B------:R-:W-:Y:S01]  /*71f0*/  FMUL.FTZ R14, R25, R6 ;  /* 0x00000006190e7220 */ /* 0x000fe20000410000 */
[----:B------:R-:W-:-:S02]  /*7200*/  HADD2.F32 R24, -RZ, R33.H1_H1 ;  /* 0x30000021ff187230 */ /* 0x000fc40000004100 */
[C---:B------:R-:W-:Y:S01]  /*7210*/  FMUL.FTZ R20, R21.reuse, R6 ;  /* 0x0000000615147220 */ /* 0x040fe20000410000 */
[----:B------:R-:W-:Y:S01]  /*7220*/  F2FP.F16.F32.PACK_AB R5, R10, R5 ;  /* 0x000000050a05723e */ /* 0x000fe200000000ff */
[----:B------:R-:W-:Y:S01]  /*7230*/  FMUL.FTZ R13, R28, R7 ;  /* 0x000000071c0d7220 */ /* 0x000fe20000410000 */
[----:B------:R-:W-:Y:S01]  /*7240*/  FFMA.FTZ R6, R21, R11, -R14 ;  /* 0x0000000b15067223 */ /* 0x000fe2000001080e */
[C---:B------:R-:W-:Y:S01]  /*7250*/  FMUL.FTZ R15, R24.reuse, R7 ;  /* 0x00000007180f7220 */ /* 0x040fe20000410000 */
[----:B------:R-:W-:Y:S01]  /*7260*/  FFMA.FTZ R11, R25, R11, R20 ;  /* 0x0000000b190b7223 */ /* 0x000fe20000010014 */
[-C--:B------:R-:W-:Y:S02]  /*7270*/  FFMA.FTZ R7, R24, R12.reuse, -R13 ;  /* 0x0000000c18077223 */ /* 0x080fe4000001080d */
[----:B------:R-:W-:Y:S02]  /*7280*/  FFMA.FTZ R12, R28, R12, R15 ;  /* 0x0000000c1c0c7223 */ /* 0x000fe4000001000f */
[----:B------:R-:W-:-:S03]  /*7290*/  F2FP.F16.F32.PACK_AB R6, R11, R6 ;  /* 0x000000060b06723e */ /* 0x000fc600000000ff */
[----:B------:R-:W-:-:S05]  /*72a0*/  F2FP.F16.F32.PACK_AB R7, R12, R7 ;  /* 0x000000070c07723e */ /* 0x000fca00000000ff */
[----:B------:R1:W-:Y:S02]  /*72b0*/  STS.128 [R8+0x21400], R4 ;  /* 0x0214000408007388 */ /* 0x0003e40000000c00 */
.L_x_1030:
[----:B------:R-:W-:Y:S05]  /*72c0*/  BSYNC B1 ;  /* 0x0000000000017941 */ /* 0x000fea0003800000 */
.L_x_1029:
[----:B------:R-:W-:Y:S05]  /*72d0*/  @P1 BRA `(.L_x_1028) ;  /* 0x00000010001c1947 */ /* 0x000fea0003800000 */
[----:B-1----:R-:W1:Y:S01]  /*72e0*/  LDS.128 R4, [R0+0x1000] ;  /* 0x0010000000047984 */ /* 0x002e620000000c00 */
[--C-:B------:R-:W-:Y:S02]  /*72f0*/  HADD2.F32 R14, -RZ, R31.reuse.H0_H0 ;  /* 0x2000001fff0e7230 */ /* 0x100fe40000004100 */
        /* <DEDUP_REMOVED lines=15> */
[----:B------:R-:W-:Y:S02]  /*73f0*/  HADD2.F32 R6, -RZ, R6.H1_H1 ;  /* 0x30000006ff067230 */ /* 0x000fe40000004100 */
[C---:B------:R-:W-:Y:S01]  /*7400*/  FMUL.FTZ R12, R21.reuse, R5 ;  /* 0x00000005150c7220 */ /* 0x040fe20000410000 */
[--C-:B------:R-:W-:Y:S02]  /*7410*/  HADD2.F32 R11, -RZ, R7.reuse.H0_H0 ;  /* 0x20000007ff0b7230 */ /* 0x100fe40000004100 */
[----:B------:R-:W-:Y:S01]  /*7420*/  FFMA.FTZ R4, R21, R9, -R4 ;  /* 0x0000000915047223 */ /* 0x000fe20000010804 */
[----:B------:R-:W-:Y:S02]  /*7430*/  HADD2.F32 R14, -RZ, R32.H1_H1 ;  /* 0x30000020ff0e7230 */ /* 0x000fe40000004100 */
[----:B------:R-:W-:Y:S01]  /*7440*/  FMUL.FTZ R5, R20, R6 ;  /* 0x0000000614057220 */ /* 0x000fe20000410000 */
[----:B------:R-:W-:-:S02]  /*7450*/  HADD2.F32 R7, -RZ, R7.H1_H1 ;  /* 0x30000007ff077230 */ /* 0x000fc40000004100 */
[----:B------:R-:W-:Y:S01]  /*7460*/  FFMA.FTZ R9, R25, R9, R12 ;  /* 0x0000000919097223 */ /* 0x000fe2000001000c */
[----:B------:R-:W-:Y:S02]  /*7470*/  HADD2.F32 R21, -RZ, R34.H1_H1 ;  /* 0x30000022ff157230 */ /* 0x000fe40000004100 */
[C---:B------:R-:W-:Y:S01]  /*7480*/  FMUL.FTZ R15, R14.reuse, R6 ;  /* 0x000000060e0f7220 */ /* 0x040fe20000410000 */
[-C--:B------:R-:W-:Y:S01]  /*7490*/  FFMA.FTZ R5, R14, R10.reuse, -R5 ;  /* 0x0000000a0e057223 */ /* 0x080fe20000010805 */
[----:B------:R-:W-:Y:S01]  /*74a0*/  FMUL.FTZ R6, R27, R7 ;  /* 0x000000071b067220 */ /* 0x000fe20000410000 */
[----:B------:R-:W-:Y:S01]  /*74b0*/  F2FP.F16.F32.PACK_AB R8, R8, R13 ;  /* 0x0000000d0808723e */ /* 0x000fe200000000ff */
[C---:B------:R-:W-:Y:S01]  /*74c0*/  FMUL.FTZ R12, R21.reuse, R7 ;  /* 0x00000007150c7220 */ /* 0x040fe20000410000 */
[----:B------:R-:W-:Y:S01]  /*74d0*/  FFMA.FTZ R10, R20, R10, R15 ;  /* 0x0000000a140a7223 */ /* 0x000fe2000001000f */
[-C--:B------:R-:W-:Y:S01]  /*74e0*/  FFMA.FTZ R6, R21, R11.reuse, -R6 ;  /* 0x0000000b15067223 */ /* 0x080fe20000010806 */
[----:B------:R-:W-:Y:S01]  /*74f0*/  F2FP.F16.F32.PACK_AB R9, R9, R4 ;  /* 0x000000040909723e */ /* 0x000fe200000000ff */
[----:B------:R-:W-:-:S02]  /*7500*/  FFMA.FTZ R11, R27, R11, R12 ;  /* 0x0000000b1b0b7223 */ /* 0x000fc4000001000c */
[----:B------:R-:W-:-:S03]  /*7510*/  F2FP.F16.F32.PACK_AB R10, R10, R5 ;  /* 0x000000050a0a723e */ /* 0x000fc600000000ff */
[----:B------:R-:W-:-:S05]  /*7520*/  F2FP.F16.F32.PACK_AB R11, R11, R6 ;  /* 0x000000060b0b723e */ /* 0x000fca00000000ff */
[----:B------:R3:W-:Y:S01]  /*7530*/  STS.128 [R0+0x1000], R8 ;  /* 0x0010000800007388 */ /* 0x0007e20000000c00 */
[----:B------:R-:W-:Y:S05]  /*7540*/  BRA `(.L_x_1028) ;  /* 0x0000000c00807947 */ /* 0x000fea0003800000 */
.L_x_1015:
        /* <DEDUP_REMOVED lines=14> */
.L_x_1194:
[----:B------:R-:W-:Y:S01]  /*7630*/  UMOV UR4, 0xffffffff ;  /* 0xffffffff00047882 */ /* 0x000fe20000000000 */
[----:B------:R-:W-:Y:S02]  /*7640*/  LOP3.LUT R0, R0, 0xfffffffe, RZ, 0xc0, !PT ;  /* 0xfffffffe00007812 */ /* 0x000fe400078ec0ff */
[----:B------:R-:W-:Y:S05]  /*7650*/  BRA.DIV UR4, `(.L_x_1032) ;  /* 0x0000010604ec7947 */ /* 0x000fea000b800000 */
.L_x_1197:
[----:B------:R-:W-:Y:S01]  /*7660*/  UMOV UR4, 0xffffffff ;  /* 0xffffffff00047882 */ /* 0x000fe20000000000 */
[----:B------:R-:W-:Y:S02]  /*7670*/  IMAD.IADD R3, R213, 0x1, -R0 ;  /* 0x00000001d5037824 */ /* 0x000fe400078e0a00 */
[----:B------:R-:W-:Y:S05]  /*7680*/  BRA.DIV UR4, `(.L_x_1033) ;  /* 0x0000010a04087947 */ /* 0x000fea000b800000 */
.L_x_1200:
[----:B------:R-:W-:Y:S01]  /*7690*/  UMOV UR4, 0xffffffff ;  /* 0xffffffff00047882 */ /* 0x000fe20000000000 */
[----:B------:R-:W-:Y:S02]  /*76a0*/  SHF.L.U32 R9, R3, 0x1f, RZ ;  /* 0x0000001f03097819 */ /* 0x000fe400000006ff */
[----:B------:R-:W-:Y:S05]  /*76b0*/  BRA.DIV UR4, `(.L_x_1034) ;  /* 0x0000010a04247947 */ /* 0x000fea000b800000 */
.L_x_1203:
[----:B------:R-:W1:Y:S01]  /*76c0*/  SYNCS.PHASECHK.TRANS64.TRYWAIT P1, [R2+URZ+0x38800], R9 ;  /* 0x03880009020075a7 */ /* 0x000e62000802017f */
[----:B-----5:R-:W-:Y:S01]  /*76d0*/  IMAD.MOV.U32 R41, RZ, RZ, R32 ;  /* 0x000000ffff297224 */ /* 0x020fe200078e0020 */
[----:B------:R-:W-:Y:S01]  /*76e0*/  MOV R8, R33 ;  /* 0x0000002100087202 */ /* 0x000fe20000000f00 */
[----:B------:R-:W-:Y:S01]  /*76f0*/  IMAD.MOV.U32 R40, RZ, RZ, R34 ;  /* 0x000000ffff287224 */ /* 0x000fe200078e0022 */
[----:B------:R-:W-:Y:S01]  /*7700*/  SHF.R.U64 R44, R4, 0x10, R5 ;  /* 0x00000010042c7819 */ /* 0x000fe20000001205 */
[----:B------:R-:W-:Y:S01]  /*7710*/  IMAD.MOV.U32 R0, RZ, RZ, R35 ;  /* 0x000000ffff007224 */ /* 0x000fe200078e0023 */
[----:B------:R-:W-:Y:S01]  /*7720*/  PRMT R41, R41, 0x5410, R8 ;  /* 0x0000541029297816 */ /* 0x000fe20000000008 */
[----:B0-----:R-:W-:Y:S01]  /*7730*/  IMAD.MOV.U32 R39, RZ, RZ, R4 ;  /* 0x000000ffff277224 */ /* 0x001fe200078e0004 */
        /* <DEDUP_REMOVED lines=22> */
.L_x_1204:
[----:B------:R-:W-:Y:S05]  /*78a0*/  BSYNC B1 ;  /* 0x0000000000017941 */ /* 0x000fea0003800000 */
.L_x_1035:
[----:B------:R-:W-:Y:S01]  /*78b0*/  BSSY B1, `(.L_x_1037) ;  /* 0x0000059000017945 */ /* 0x000fe20003800000 */
[----:B------:R-:W-:-:S03]  /*78c0*/  LOP3.LUT R0, R0, 0x38, RZ, 0xc0, !PT ;  /* 0x0000003800007812 */ /* 0x000fc600078ec0ff */
[----:B------:R-:W-:Y:S05]  /*78d0*/  @P2 BRA `(.L_x_1038) ;  /* 0x0000000400582947 */ /* 0x000fea0003800000 */
[----:B------:R-:W-:Y:S02]  /*78e0*/  IMAD.SHL.U32 R4, R186, 0x40, RZ ;  /* 0x00000040ba047824 */ /* 0x000fe400078e00ff */
[----:B------:R-:W-:Y:S02]  /*78f0*/  HADD2.F32 R29, -RZ, R39.H0_H0 ;  /* 0x20000027ff1d7230 */ /* 0x000fe40000004100 */
[----:B------:R-:W-:Y:S01]  /*7900*/  HADD2.F32 R27, -RZ, R41.H0_H0 ;  /* 0x20000029ff1b7230 */ /* 0x000fe20000004100 */
[----:B------:R-:W-:Y:S01]  /*7910*/  LOP3.LUT R7, R4, 0x1c0, RZ, 0xc0, !PT ;  /* 0x000001c004077812 */ /* 0x000fe200078ec0ff */
[--C-:B------:R-:W-:Y:S02]  /*7920*/  HADD2.F32 R31, -RZ, R44.reuse.H0_H0 ;  /* 0x2000002cff1f7230 */ /* 0x100fe40000004100 */
[----:B------:R-:W-:Y:S01]  /*7930*/  HADD2.F32 R26, -RZ, R44.H1_H1 ;  /* 0x3000002cff1a7230 */ /* 0x000fe20000004100 */
[----:B------:R-:W-:Y:S02]  /*7940*/  LOP3.LUT R4, R7, 0x38, R16, 0xf8, !PT ;  /* 0x0000003807047812 */ /* 0x000fe400078ef810 */
[----:B0-----:R-:W-:-:S04]  /*7950*/  SHF.R.U32.HI R9, RZ, 0x3, R7 ;  /* 0x00000003ff097819 */ /* 0x001fc80000011607 */
[----:B------:R-:W-:-:S05]  /*7960*/  LOP3.LUT R4, R4, R9, RZ, 0x3c, !PT ;  /* 0x0000000904047212 */ /* 0x000fca00078e3cff */
[----:B------:R-:W-:Y:S01]  /*7970*/  IMAD R5, R189, 0x200, R4 ;  /* 0x00000200bd057824 */ /* 0x000fe200078e0204 */
[----:B------:R-:W-:-:S03]  /*7980*/  LOP3.LUT R4, R9, R0, R7, 0x1e, !PT ;  /* 0x0000000009047212 */ /* 0x000fc600078e1e07 */
[----:B------:R-:W-:Y:S02]  /*7990*/  IMAD R34, R5, 0x2, R2 ;  /* 0x0000000205227824 */ /* 0x000fe400078e0202 */
[----:B------:R-:W-:-:S03]  /*79a0*/  IMAD R5, R189, 0x200, R4 ;  /* 0x00000200bd057824 */ /* 0x000fc600078e0204 */
[----:B------:R-:W0:Y:S02]  /*79b0*/  LDS.128 R8, [R34+0x20400] ;  /* 0x0204000022087984 */ /* 0x000e240000000c00 */
[----:B------:R-:W-:-:S05]  /*79c0*/  LEA R36, R5, R2, 0x1 ;  /* 0x0000000205247211 */ /* 0x000fca00078e08ff */
[----:B------:R-:W1:Y:S01]  /*79d0*/  LDS.128 R4, [R36+0x20400] ;  /* 0x0204000024047984 */ /* 0x000e620000000c00 */
[--C-:B0-----:R-:W-:Y:S02]  /*79e0*/  HADD2.F32 R12, -RZ, R8.reuse.H0_H0 ;  /* 0x20000008ff0c7230 */ /* 0x101fe40000004100 */
[----:B------:R-:W-:Y:S02]  /*79f0*/  HADD2.F32 R8, -RZ, R8.H1_H1 ;  /* 0x30000008ff087230 */ /* 0x000fe40000004100 */
[--C-:B------:R-:W-:Y:S02]  /*7a00*/  HADD2.F32 R13, -RZ, R9.reuse.H0_H0 ;  /* 0x20000009ff0d7230 */ /* 0x100fe40000004100 */
[----:B------:R-:W-:Y:S02]  /*7a10*/  HADD2.F32 R9, -RZ, R9.H1_H1 ;  /* 0x30000009ff097230 */ /* 0x000fe40000004100 */
[--C-:B-1----:R-:W-:Y:S02]  /*7a20*/  HADD2.F32 R20, -RZ, R4.reuse.H0_H0 ;  /* 0x20000004ff147230 */ /* 0x102fe40000004100 */
[----:B------:R-:W-:-:S02]  /*7a30*/  HADD2.F32 R4, -RZ, R4.H1_H1 ;  /* 0x30000004ff047230 */ /* 0x000fc40000004100 */
[----:B------:R-:W-:Y:S02]  /*7a40*/  HADD2.F32 R21, -RZ, R5.H0_H0 ;  /* 0x20000005ff157230 */ /* 0x000fe40000004100 */
[C---:B------:R-:W-:Y:S01]  /*7a50*/  FMUL.FTZ R33, R20.reuse, R29 ;  /* 0x0000001d14217220 */ /* 0x040fe20000410000 */
[----:B------:R-:W-:Y:S01]  /*7a60*/  FMUL.FTZ R35, R20, R27 ;  /* 0x0000001b14237220 */ /* 0x000fe20000410000 */
[----:B------:R-:W-:Y:S02]  /*7a70*/  HADD2.F32 R20, -RZ, R39.H1_H1 ;  /* 0x30000027ff147230 */ /* 0x000fe40000004100 */
[----:B------:R-:W-:Y:S01]  /*7a80*/  FMUL.FTZ R37, R4, R31 ;  /* 0x0000001f04257220 */ /* 0x000fe20000410000 */
[C---:B------:R-:W-:Y:S01]  /*7a90*/  FFMA.FTZ R33, R12.reuse, R27, -R33 ;  /* 0x0000001b0c217223 */ /* 0x040fe20000010821 */
[----:B------:R-:W-:Y:S02]  /*7aa0*/  HADD2.F32 R27, -RZ, R42.H0_H0 ;  /* 0x2000002aff1b7230 */ /* 0x000fe40000004100 */
[----:B------:R-:W-:Y:S01]  /*7ab0*/  FFMA.FTZ R35, R12, R29, R35 ;  /* 0x0000001d0c237223 */ /* 0x000fe20000010023 */
[----:B------:R-:W-:-:S02]  /*7ac0*/  HADD2.F32 R12, -RZ, R41.H1_H1 ;  /* 0x30000029ff0c7230 */ /* 0x000fc40000004100 */
[----:B------:R-:W-:Y:S02]  /*7ad0*/  HADD2.F32 R5, -RZ, R5.H1_H1 ;  /* 0x30000005ff057230 */ /* 0x000fe40000004100 */
[----:B------:R-:W-:Y:S01]  /*7ae0*/  FMUL.FTZ R29, R4, R27 ;  /* 0x0000001b041d7220 */ /* 0x000fe20000410000 */
[C---:B------:R-:W-:Y:S01]  /*7af0*/  FMUL.FTZ R4, R21.reuse, R20 ;  /* 0x0000001415047220 */ /* 0x040fe20000410000 */
[-C--:B------:R-:W-:Y:S01]  /*7b00*/  FMUL.FTZ R21, R21, R12.reuse ;  /* 0x0000000c15157220 */ /* 0x080fe20000410000 */
[----:B------:R-:W-:Y:S02]  /*7b10*/  HADD2.F32 R24, -RZ, R6.H0_H0 ;  /* 0x20000006ff187230 */ /* 0x000fe40000004100 */
[----:B------:R-:W-:Y:S01]  /*7b20*/  FFMA.FTZ R30, R8, R31, R29 ;  /* 0x0000001f081e7223 */ /* 0x000fe2000001001d */
[C---:B------:R-:W-:Y:S01]  /*7b30*/  FFMA.FTZ R29, R13.reuse, R12, -R4 ;  /* 0x0000000c0d1d7223 */ /* 0x040fe20000010804 */
[----:B------:R-:W-:Y:S02]  /*7b40*/  HADD2.F32 R4, -RZ, R42.H1_H1 ;  /* 0x3000002aff047230 */ /* 0x000fe40000004100 */
[----:B------:R-:W-:Y:S01]  /*7b50*/  FFMA.FTZ R20, R13, R20, R21 ;  /* 0x000000140d147223 */ /* 0x000fe20000010015 */
[----:B------:R-:W-:-:S02]  /*7b60*/  HADD2.F32 R21, -RZ, R38.H0_H0 ;  /* 0x20000026ff157230 */ /* 0x000fc40000004100 */
[----:B------:R-:W-:Y:S01]  /*7b70*/  FFMA.FTZ R28, R8, R27, -R37 ;  /* 0x0000001b081c7223 */ /* 0x000fe20000010825 */
[----:B------:R-:W-:Y:S02]  /*7b80*/  HADD2.F32 R14, -RZ, R10.H0_H0 ;  /* 0x2000000aff0e7230 */ /* 0x000fe40000004100 */
[C---:B------:R-:W-:Y:S01]  /*7b90*/  FMUL.FTZ R8, R5.reuse, R26 ;  /* 0x0000001a05087220 */ /* 0x040fe20000410000 */
[----:B------:R-:W-:Y:S02]  /*7ba0*/  HADD2.F32 R13, -RZ, R40.H0_H0 ;  /* 0x20000028ff0d7230 */ /* 0x000fe40000004100 */
[----:B------:R-:W-:Y:S01]  /*7bb0*/  FMUL.FTZ R12, R5, R4 ;  /* 0x00000004050c7220 */ /* 0x000fe20000410000 */
[----:B------:R-:W-:Y:S02]  /*7bc0*/  HADD2.F32 R6, -RZ, R6.H1_H1 ;  /* 0x30000006ff067230 */ /* 0x000fe40000004100 */
[----:B------:R-:W-:Y:S01]  /*7bd0*/  FMUL.FTZ R31, R24, R21 ;  /* 0x00000015181f7220 */ /* 0x000fe20000410000 */
[----:B------:R-:W-:-:S02]  /*7be0*/  HADD2.F32 R27, -RZ, R45.H0_H0 ;  /* 0x2000002dff1b7230 */ /* 0x000fc40000004100 */
[C---:B------:R-:W-:Y:S01]  /*7bf0*/  FFMA.FTZ R32, R9.reuse, R4, -R8 ;  /* 0x0000000409207223 */ /* 0x040fe20000010808 */
[----:B------:R-:W-:Y:S02]  /*7c00*/  HADD2.F32 R5, -RZ, R43.H0_H0 ;  /* 0x2000002bff057230 */ /* 0x000fe40000004100 */
[-C--:B------:R-:W-:Y:S01]  /*7c10*/  FMUL.FTZ R24, R24, R13.reuse ;  /* 0x0000000d18187220 */ /* 0x080fe20000410000 */
[----:B------:R-:W-:Y:S02]  /*7c20*/  HADD2.F32 R10, -RZ, R10.H1_H1 ;  /* 0x3000000aff0a7230 */ /* 0x000fe40000004100 */
[----:B------:R-:W-:Y:S01]  /*7c30*/  FFMA.FTZ R9, R9, R26, R12 ;  /* 0x0000001a09097223 */ /* 0x000fe2000001000c */
[--C-:B------:R-:W-:Y:S02]  /*7c40*/  HADD2.F32 R25, -RZ, R7.reuse.H0_H0 ;  /* 0x20000007ff197230 */ /* 0x100fe40000004100 */
[----:B------:R-:W-:Y:S01]  /*7c50*/  FFMA.FTZ R31, R14, R13, -R31 ;  /* 0x0000000d0e1f7223 */ /* 0x000fe2000001081f */
[----:B------:R-:W-:-:S02]  /*7c60*/  HADD2.F32 R7, -RZ, R7.H1_H1 ;  /* 0x30000007ff077230 */ /* 0x000fc40000004100 */
[C---:B------:R-:W-:Y:S01]  /*7c70*/  FMUL.FTZ R37, R6.reuse, R27 ;  /* 0x0000001b06257220 */ /* 0x040fe20000410000 */
[----:B------:R-:W-:Y:S01]  /*7c80*/  FMUL.FTZ R13, R6, R5 ;  /* 0x00000005060d7220 */ /* 0x000fe20000410000 */
[----:B------:R-:W-:Y:S02]  /*7c90*/  HADD2.F32 R8, -RZ, R38.H1_H1 ;  /* 0x30000026ff087230 */ /* 0x000fe40000004100 */
[----:B------:R-:W-:Y:S01]  /*7ca0*/  FFMA.FTZ R24, R14, R21, R24 ;  /* 0x000000150e187223 */ /* 0x000fe20000010018 */
[----:B------:R-:W-:Y:S02]  /*7cb0*/  HADD2.F32 R12, -RZ, R45.H1_H1 ;  /* 0x3000002dff0c7230 */ /* 0x000fe40000004100 */
[C---:B------:R-:W-:Y:S01]  /*7cc0*/  FFMA.FTZ R14, R10.reuse, R5, -R37 ;  /* 0x000000050a0e7223 */ /* 0x040fe20000010825 */
[----:B------:R-:W-:Y:S02]  /*7cd0*/  HADD2.F32 R4, -RZ, R40.H1_H1 ;  /* 0x30000028ff047230 */ /* 0x000fe40000004100 */
[----:B------:R-:W-:Y:S01]  /*7ce0*/  FFMA.FTZ R13, R10, R27, R13 ;  /* 0x0000001b0a0d7223 */ /* 0x000fe2000001000d */
[----:B------:R-:W-:-:S02]  /*7cf0*/  HADD2.F32 R6, -RZ, R43.H1_H1 ;  /* 0x3000002bff067230 */ /* 0x000fc40000004100 */
[----:B------:R-:W-:Y:S01]  /*7d00*/  FMUL.FTZ R10, R25, R8 ;  /* 0x00000008190a7220 */ /* 0x000fe20000410000 */
[--C-:B------:R-:W-:Y:S02]  /*7d10*/  HADD2.F32 R15, -RZ, R11.reuse.H0_H0 ;  /* 0x2000000bff0f7230 */ /* 0x100fe40000004100 */
[----:B------:R-:W-:Y:S01]  /*7d20*/  FMUL.FTZ R26, R7, R12 ;  /* 0x0000000c071a7220 */ /* 0x000fe20000410000 */
[----:B------:R-:W-:Y:S02]  /*7d30*/  HADD2.F32 R11, -RZ, R11.H1_H1 ;  /* 0x3000000bff0b7230 */ /* 0x000fe40000004100 */
[----:B------:R-:W-:Y:S01]  /*7d40*/  FMUL.FTZ R25, R25, R4 ;  /* 0x0000000419197220 */ /* 0x000fe20000410000 */
[----:B------:R-:W-:Y:S01]  /*7d50*/  FMUL.FTZ R5, R7, R6 ;  /* 0x0000000607057220 */ /* 0x000fe20000410000 */
[----:B------:R-:W-:Y:S01]  /*7d60*/  FFMA.FTZ R7, R15, R4, -R10 ;  /* 0x000000040f077223 */ /* 0x000fe2000001080a */
[----:B------:R-:W-:Y:S01]  /*7d70*/  F2FP.F16.F32.PACK_AB R4, R28, R33 ;  /* 0x000000211c04723e */ /* 0x000fe200000000ff */
[----:B------:R-:W-:Y:S01]  /*7d80*/  FFMA.FTZ R26, R11, R6, -R26 ;  /* 0x000000060b1a7223 */ /* 0x000fe2000001081a */
[----:B------:R-:W-:Y:S01]  /*7d90*/  FFMA.FTZ R25, R15, R8, R25 ;  /* 0x000000080f197223 */ /* 0x000fe20000010019 */
[----:B------:R-:W-:Y:S01]  /*7da0*/  FFMA.FTZ R12, R11, R12, R5 ;  /* 0x0000000c0b0c7223 */ /* 0x000fe20000010005 */
[----:B------:R-:W-:-:S02]  /*7db0*/  F2FP.F16.F32.PACK_AB R5, R32, R29 ;  /* 0x0000001d2005723e */ /* 0x000fc400000000ff */
[----:B------:R-:W-:Y:S02]  /*7dc0*/  F2FP.F16.F32.PACK_AB R6, R14, R31 ;  /* 0x0000001f0e06723e */ /* 0x000fe400000000ff */
[----:B------:R-:W-:Y:S02]  /*7dd0*/  F2FP.F16.F32.PACK_AB R7, R26, R7 ;  /* 0x000000071a07723e */ /* 0x000fe400000000ff */
[----:B------:R-:W-:Y:S02]  /*7de0*/  F2FP.F16.F32.PACK_AB R8, R30, R35 ;  /* 0x000000231e08723e */ /* 0x000fe400000000ff */
[----:B------:R-:W-:Y:S01]  /*7df0*/  F2FP.F16.F32.PACK_AB R9, R9, R20 ;  /* 0x000000140909723e */ /* 0x000fe200000000ff */
[----:B------:R1:W-:Y:S01]  /*7e00*/  STS.128 [R34+0x20400], R4 ;  /* 0x0204000422007388 */ /* 0x0003e20000000c00 */
[----:B------:R-:W-:Y:S02]  /*7e10*/  F2FP.F16.F32.PACK_AB R10, R13, R24 ;  /* 0x000000180d0a723e */ /* 0x000fe400000000ff */
[----:B------:R-:W-:-:S05]  /*7e20*/  F2FP.F16.F32.PACK_AB R11, R12, R25 ;  /* 0x000000190c0b723e */ /* 0x000fca00000000ff */
[----:B------:R1:W-:Y:S02]  /*7e30*/  STS.128 [R36+0x20400], R8 ;  /* 0x0204000824007388 */ /* 0x0003e40000000c00 */
.L_x_1038:
[----:B------:R-:W-:Y:S05]  /*7e40*/  BSYNC B1 ;  /* 0x0000000000017941 */ /* 0x000fea0003800000 */
.L_x_1037:
[----:B------:R-:W-:Y:S05]  /*7e50*/  @P0 BRA `(.L_x_1028) ;  /* 0x00000004003c0947 */ /* 0x000fea0003800000 */
[----:B------:R-:W-:Y:S01]  /*7e60*/  LOP3.LUT R0, R231, R0, R220, 0x1e, !PT ;  /* 0x00000000e7007212 */ /* 0x000fe200078e1edc */
[----:B01----:R-:W0:Y:S01]  /*7e70*/  LDS.128 R8, [R218+0x20400] ;  /* 0x02040000da087984 */ /* 0x003e220000000c00 */
[----:B------:R-:W-:Y:S02]  /*7e80*/  HADD2.F32 R26, -RZ, R41.H0_H0 ;  /* 0x20000029ff1a7230 */ /* 0x000fe40000004100 */
[----:B------:R-:W-:Y:S02]  /*7e90*/  HADD2.F32 R28, -RZ, R39.H0_H0 ;  /* 0x20000027ff1c7230 */ /* 0x000fe40000004100 */
[----:B------:R-:W-:Y:S02]  /*7ea0*/  IMAD.IADD R5, R221, 0x1, R0 ;  /* 0x00000001dd057824 */ /* 0x000fe400078e0200 */
[----:B------:R-:W-:Y:S02]  /*7eb0*/  HADD2.F32 R30, -RZ, R44.H0_H0 ;  /* 0x2000002cff1e7230 */ /* 0x000fe40000004100 */
[----:B------:R-:W-:-:S02]  /*7ec0*/  IMAD R0, R5, 0x2, R2 ;  /* 0x0000000205007824 */ /* 0x000fc400078e0202 */
[----:B------:R-:W-:Y:S02]  /*7ed0*/  HADD2.F32 R37, -RZ, R39.H1_H1 ;  /* 0x30000027ff257230 */ /* 0x000fe40000004100 */
[----:B------:R-:W-:Y:S01]  /*7ee0*/  HADD2.F32 R35, -RZ, R41.H1_H1 ;  /* 0x30000029ff237230 */ /* 0x000fe20000004100 */
[----:B------:R-:W1:Y:S01]  /*7ef0*/  LDS.128 R4, [R0+0x20400] ;  /* 0x0204000000047984 */ /* 0x000e620000000c00 */
[--C-:B------:R-:W-:Y:S02]  /*7f00*/  HADD2.F32 R34, -RZ, R45.reuse.H0_H0 ;  /* 0x2000002dff227230 */ /* 0x100fe40000004100 */
[----:B------:R-:W-:Y:S02]  /*7f10*/  HADD2.F32 R32, -RZ, R38.H0_H0 ;  /* 0x20000026ff207230 */ /* 0x000fe40000004100 */
[----:B------:R-:W-:Y:S02]  /*7f20*/  HADD2.F32 R39, -RZ, R45.H1_H1 ;  /* 0x3000002dff277230 */ /* 0x000fe40000004100 */
[----:B0-----:R-:W-:-:S02]  /*7f30*/  HADD2.F32 R12, -RZ, R8.H0_H0 ;  /* 0x20000008ff0c7230 */ /* 0x001fc40000004100 */
[----:B------:R-:W-:Y:S02]  /*7f40*/  HADD2.F32 R8, -RZ, R8.H1_H1 ;  /* 0x30000008ff087230 */ /* 0x000fe40000004100 */
[--C-:B------:R-:W-:Y:S02]  /*7f50*/  HADD2.F32 R13, -RZ, R9.reuse.H0_H0 ;  /* 0x20000009ff0d7230 */ /* 0x100fe40000004100 */
[----:B------:R-:W-:Y:S02]  /*7f60*/  HADD2.F32 R9, -RZ, R9.H1_H1 ;  /* 0x30000009ff097230 */ /* 0x000fe40000004100 */
[--C-:B------:R-:W-:Y:S02]  /*7f70*/  HADD2.F32 R14, -RZ, R10.reuse.H0_H0 ;  /* 0x2000000aff0e7230 */ /* 0x100fe40000004100 */
[----:B------:R-:W-:Y:S02]  /*7f80*/  HADD2.F32 R10, -RZ, R10.H1_H1 ;  /* 0x3000000aff0a7230 */ /* 0x000fe40000004100 */
[----:B------:R-:W-:-:S02]  /*7f90*/  HADD2.F32 R15, -RZ, R11.H0_H0 ;  /* 0x2000000bff0f7230 */ /* 0x000fc40000004100 */
[--C-:B-1----:R-:W-:Y:S02]  /*7fa0*/  HADD2.F32 R20, -RZ, R4.reuse.H0_H0 ;  /* 0x20000004ff147230 */ /* 0x102fe40000004100 */
[----:B------:R-:W-:Y:S02]  /*7fb0*/  HADD2.F32 R4, -RZ, R4.H1_H1 ;  /* 0x30000004ff047230 */ /* 0x000fe40000004100 */
[--C-:B------:R-:W-:Y:S02]  /*7fc0*/  HADD2.F32 R21, -RZ, R5.reuse.H0_H0 ;  /* 0x20000005ff157230 */ /* 0x100fe40000004100 */
[-C--:B------:R-:W-:Y:S01]  /*7fd0*/  FMUL.FTZ R27, R28, R20.reuse ;  /* 0x000000141c1b7220 */ /* 0x080fe20000410000 */
[----:B------:R-:W-:Y:S01]  /*7fe0*/  FMUL.FTZ R29, R26, R20 ;  /* 0x000000141a1d7220 */ /* 0x000fe20000410000 */
[----:B------:R-:W-:Y:S02]  /*7ff0*/  HADD2.F32 R20, -RZ, R42.H0_H0 ;  /* 0x2000002aff147230 */ /* 0x000fe40000004100 */
[----:B------:R-:W-:Y:S01]  /*8000*/  FMUL.FTZ R31, R30, R4 ;  /* 0x000000041e1f7220 */ /* 0x000fe20000410000 */
[----:B------:R-:W-:-:S02]  /*8010*/  HADD2.F32 R5, -RZ, R5.H1_H1 ;  /* 0x30000005ff057230 */ /* 0x000fc40000004100 */
[-C--:B------:R-:W-:Y:S01]  /*8020*/  FFMA.FTZ R27, R26, R12.reuse, -R27 ;  /* 0x0000000c1a1b7223 */ /* 0x080fe2000001081b */
[----:B------:R-:W-:Y:S01]  /*8030*/  FFMA.FTZ R29, R28, R12, R29 ;  /* 0x0000000c1c1d7223 */ /* 0x000fe2000001001d */
[C---:B------:R-:W-:Y:S01]  /*8040*/  FMUL.FTZ R33, R20.reuse, R4 ;  /* 0x0000000414217220 */ /* 0x040fe20000410000 */
[-C--:B------:R-:W-:Y:S01]  /*8050*/  FFMA.FTZ R4, R20, R8.reuse, -R31 ;  /* 0x0000000814047223 */ /* 0x080fe2000001081f */
[----:B------:R-:W-:Y:S02]  /*8060*/  HADD2.F32 R31, -RZ, R44.H1_H1 ;  /* 0x3000002cff1f7230 */ /* 0x000fe40000004100 */
[-C--:B------:R-:W-:Y:S01]  /*8070*/  FMUL.FTZ R12, R37, R21.reuse ;  /* 0x00000015250c7220 */ /* 0x080fe20000410000 */
[----:B------:R-:W-:Y:S01]  /*8080*/  FMUL.FTZ R20, R35, R21 ;  /* 0x0000001523147220 */ /* 0x000fe20000410000 */
[----:B------:R-:W-:Y:S02]  /*8090*/  HADD2.F32 R21, -RZ, R42.H1_H1 ;  /* 0x3000002aff157230 */ /* 0x000fe40000004100 */
[----:B------:R-:W-:Y:S01]  /*80a0*/  FFMA.FTZ R8, R30, R8, R33 ;  /* 0x000000081e087223 */ /* 0x000fe20000010021 */
[----:B------:R-:W-:Y:S01]  /*80b0*/  FMUL.FTZ R26, R31, R5 ;  /* 0x000000051f1a7220 */ /* 0x000fe20000410000 */
[----:B------:R-:W-:-:S02]  /*80c0*/  HADD2.F32 R24, -RZ, R6.H0_H0 ;  /* 0x20000006ff187230 */ /* 0x000fc40000004100 */
[----:B------:R-:W-:Y:S01]  /*80d0*/  FFMA.FTZ R12, R35, R13, -R12 ;  /* 0x0000000d230c7223 */ /* 0x000fe2000001080c */
[----:B------:R-:W-:Y:S02]  /*80e0*/  HADD2.F32 R6, -RZ, R6.H1_H1 ;  /* 0x30000006ff067230 */ /* 0x000fe40000004100 */
[C---:B------:R-:W-:Y:S01]  /*80f0*/  FMUL.FTZ R28, R21.reuse, R5 ;  /* 0x00000005151c7220 */ /* 0x040fe20000410000 */
[----:B------:R-:W-:Y:S01]  /*8100*/  FFMA.FTZ R5, R21, R9, -R26 ;  /* 0x0000000915057223 */ /* 0x000fe2000001081a */
[----:B------:R-:W-:Y:S02]  /*8110*/  HADD2.F32 R26, -RZ, R43.H0_H0 ;  /* 0x2000002bff1a7230 */ /* 0x000fe40000004100 */
[----:B------:R-:W-:Y:S01]  /*8120*/  FFMA.FTZ R20, R37, R13, R20 ;  /* 0x0000000d25147223 */ /* 0x000fe20000010014 */
[----:B------:R-:W-:Y:S02]  /*8130*/  HADD2.F32 R30, -RZ, R40.H0_H0 ;  /* 0x20000028ff1e7230 */ /* 0x000fe40000004100 */
[----:B------:R-:W-:Y:S01]  /*8140*/  FFMA.FTZ R9, R31, R9, R28 ;  /* 0x000000091f097223 */ /* 0x000fe2000001001c */
[----:B------:R-:W-:Y:S01]  /*8150*/  FMUL.FTZ R31, R34, R6 ;  /* 0x00000006221f7220 */ /* 0x000fe20000410000 */
[----:B------:R-:W-:-:S02]  /*8160*/  HADD2.F32 R25, -RZ, R7.H0_H0 ;  /* 0x20000007ff197230 */ /* 0x000fc40000004100 */
[----:B------:R-:W-:Y:S01]  /*8170*/  FMUL.FTZ R33, R26, R6 ;  /* 0x000000061a217220 */ /* 0x000fe20000410000 */
[----:B------:R-:W-:Y:S02]  /*8180*/  HADD2.F32 R7, -RZ, R7.H1_H1 ;  /* 0x30000007ff077230 */ /* 0x000fe40000004100 */
[-C--:B------:R-:W-:Y:S01]  /*8190*/  FMUL.FTZ R13, R32, R24.reuse ;  /* 0x00000018200d7220 */ /* 0x080fe20000410000 */
[----:B------:R-:W-:Y:S01]  /*81a0*/  FMUL.FTZ R21, R30, R24 ;  /* 0x000000181e157220 */ /* 0x000fe20000410000 */
[----:B------:R-:W-:Y:S01]  /*81b0*/  FFMA.FTZ R6, R26, R10, -R31 ;  /* 0x0000000a1a067223 */ /* 0x000fe2000001081f */
[----:B------:R-:W-:Y:S02]  /*81c0*/  HADD2.F32 R37, -RZ, R38.H1_H1 ;  /* 0x30000026ff257230 */ /* 0x000fe40000004100 */
[-C--:B------:R-:W-:Y:S01]  /*81d0*/  FFMA.FTZ R13, R30, R14.reuse, -R13 ;  /* 0x0000000e1e0d7223 */ /* 0x080fe2000001080d */
[----:B------:R-:W-:Y:S02]  /*81e0*/  HADD2.F32 R31, -RZ, R40.H1_H1 ;  /* 0x30000028ff1f7230 */ /* 0x000fe40000004100 */
[----:B------:R-:W-:Y:S01]  /*81f0*/  FFMA.FTZ R21, R32, R14, R21 ;  /* 0x0000000e20157223 */ /* 0x000fe20000010015 */
[----:B------:R-:W-:-:S02]  /*8200*/  HADD2.F32 R35, -RZ, R43.H1_H1 ;  /* 0x3000002bff237230 */ /* 0x000fc40000004100 */
[----:B------:R-:W-:Y:S01]  /*8210*/  FMUL.FTZ R14, R37, R25 ;  /* 0x00000019250e7220 */ /* 0x000fe20000410000 */
[----:B------:R-:W-:Y:S02]  /*8220*/  HADD2.F32 R11, -RZ, R11.H1_H1 ;  /* 0x3000000bff0b7230 */ /* 0x000fe40000004100 */
[----:B------:R-:W-:Y:S01]  /*8230*/  FMUL.FTZ R26, R39, R7 ;  /* 0x00000007271a7220 */ /* 0x000fe20000410000 */
[----:B------:R-:W-:Y:S01]  /*8240*/  FMUL.FTZ R24, R31, R25 ;  /* 0x000000191f187220 */ /* 0x000fe20000410000 */
[----:B------:R-:W-:Y:S01]  /*8250*/  FMUL.FTZ R28, R35, R7 ;  /* 0x00000007231c7220 */ /* 0x000fe20000410000 */
[----:B------:R-:W-:Y:S01]  /*8260*/  FFMA.FTZ R7, R31, R15, -R14 ;  /* 0x0000000f1f077223 */ /* 0x000fe2000001080e */
[----:B------:R-:W-:Y:S01]  /*8270*/  FFMA.FTZ R26, R35, R11, -R26 ;  /* 0x0000000b231a7223 */ /* 0x000fe2000001081a */
[----:B------:R-:W-:Y:S01]  /*8280*/  FFMA.FTZ R10, R34, R10, R33 ;  /* 0x0000000a220a7223 */ /* 0x000fe20000010021 */
[----:B------:R-:W-:Y:S01]  /*8290*/  FFMA.FTZ R24, R37, R15, R24 ;  /* 0x0000000f25187223 */ /* 0x000fe20000010018 */
[----:B------:R-:W-:Y:S01]  /*82a0*/  FFMA.FTZ R11, R39, R11, R28 ;  /* 0x0000000b270b7223 */ /* 0x000fe2000001001c */
[----:B------:R-:W-:-:S02]  /*82b0*/  F2FP.F16.F32.PACK_AB R4, R4, R27 ;  /* 0x0000001b0404723e */ /* 0x000fc400000000ff */
[----:B------:R-:W-:Y:S02]  /*82c0*/  F2FP.F16.F32.PACK_AB R5, R5, R12 ;  /* 0x0000000c0505723e */ /* 0x000fe400000000ff */
[----:B------:R-:W-:Y:S02]  /*82d0*/  F2FP.F16.F32.PACK_AB R6, R6, R13 ;  /* 0x0000000d0606723e */ /* 0x000fe400000000ff */
[----:B------:R-:W-:Y:S02]  /*82e0*/  F2FP.F16.F32.PACK_AB R7, R26, R7 ;  /* 0x000000071a07723e */ /* 0x000fe400000000ff */
[----:B------:R-:W-:Y:S02]  /*82f0*/  F2FP.F16.F32.PACK_AB R8, R8, R29 ;  /* 0x0000001d0808723e */ /* 0x000fe400000000ff */
[----:B------:R-:W-:Y:S01]  /*8300*/  F2FP.F16.F32.PACK_AB R9, R9, R20 ;  /* 0x000000140909723e */ /* 0x000fe200000000ff */
[----:B------:R4:W-:Y:S01]  /*8310*/  STS.128 [R218+0x20400], R4 ;  /* 0x02040004da007388 */ /* 0x0009e20000000c00 */
[----:B------:R-:W-:-:S02]  /*8320*/  F2FP.F16.F32.PACK_AB R10, R10, R21 ;  /* 0x000000150a0a723e */ /* 0x000fc400000000ff */
[----:B------:R-:W-:-:S05]  /*8330*/  F2FP.F16.F32.PACK_AB R11, R11, R24 ;  /* 0x000000180b0b723e */ /* 0x000fca00000000ff */
[----:B------:R4:W-:Y:S02]  /*8340*/  STS.128 [R0+0x20400], R8 ;  /* 0x0204000800007388 */ /* 0x0009e40000000c00 */
.L_x_1028:
[----:B------:R-:W-:Y:S05]  /*8350*/  BSYNC B0 ;  /* 0x0000000000007941 */ /* 0x000fea0003800000 */
.L_x_1014:
        /* <DEDUP_REMOVED lines=8> */
.L_x_1011:
[----:B------:R-:W-:-:S13]  /*83e0*/  ISETP.NE.AND P0, PT, R185, 0x3, PT ;  /* 0x00000003b900780c */ /* 0x000fda0003f05270 */
[----:B------:R-:W-:Y:S05]  /*83f0*/  @!P0 BRA `(.L_x_1039) ;  /* 0x0000000000048947 */ /* 0x000fea0003800000 */
[----:B------:R-:W-:Y:S01]  /*8400*/  BPT.TRAP 0x1 ;  /* 0x000000040000795c */ /* 0x000fe20000300000 */
.L_x_1039:
[----:B------:R-:W-:Y:S01]  /*8410*/  IMAD R20, R18, 0x8, R2 ;  /* 0x0000000812147824 */ /* 0x000fe200078e0202 */
[----:B------:R-:W-:-:S04]  /*8420*/  SHF.L.U32 R13, R23, 0x1f, RZ ;  /* 0x0000001f170d7819 */ /* 0x000fc800000006ff */
[----:B------:R0:W0:Y:S01]  /*8430*/  SYNCS.PHASECHK.TRANS64.TRYWAIT P1, [R20+URZ+0x38830], R13 ;  /* 0x0388300d140075a7 */ /* 0x000022000802017f */
[----:B------:R-:W-:Y:S05]  /*8440*/  @!P0 BRA `(.L_x_1040) ;  /* 0x0000000000048947 */ /* 0x000fea0003800000 */
[----:B------:R-:W-:Y:S01]  /*8450*/  BPT.TRAP 0x1 ;  /* 0x000000040000795c */ /* 0x000fe20000300000 */
.L_x_1040:
[C---:B--234-:R-:W-:Y:S02]  /*8460*/  VIADD R0, R2.reuse, 0x22400 ;  /* 0x0002240002007836 */ /* 0x05cfe40000000000 */
[----:B-1----:R-:W-:-:S03]  /*8470*/  VIADD R4, R2, 0x20400 ;  /* 0x0002040002047836 */ /* 0x002fc60000000000 */
[----:B------:R-:W-:Y:S02]  /*8480*/  SHF.R.U32.HI R0, RZ, 0x4, R0 ;  /* 0x00000004ff007819 */ /* 0x000fe40000011600 */
[----:B------:R-:W-:Y:S02]  /*8490*/  SHF.R.U32.HI R4, RZ, 0x4, R4 ;  /* 0x00000004ff047819 */ /* 0x000fe40000011604 */
[----:B------:R-:W-:Y:S02]  /*84a0*/  LOP3.LUT R0, R0, 0x3fff, RZ, 0xc0, !PT ;  /* 0x00003fff00007812 */ /* 0x000fe400078ec0ff */
[----:B------:R-:W-:Y:S02]  /*84b0*/  LOP3.LUT R4, R4, 0x3fff, RZ, 0xc0, !PT ;  /* 0x00003fff04047812 */ /* 0x000fe400078ec0ff */
[----:B------:R-:W-:Y:S01]  /*84c0*/  LOP3.LUT R0, R0, 0x10000, RZ, 0xfc, !PT ;  /* 0x0001000000007812 */ /* 0x000fe200078efcff */
[----:B0-----:R-:W-:Y:S06]  /*84d0*/  @P1 BRA `(.L_x_1041) ;  /* 0x0000000000081947 */ /* 0x001fec0003800000 */
[----:B------:R-:W0:Y:S02]  /*84e0*/  SYNCS.PHASECHK.TRANS64.TRYWAIT P1, [R20+URZ+0x38830], R13 ;  /* 0x0388300d140075a7 */ /* 0x000e24000802017f */
[----:B0-----:R-:W-:Y:S05]  /*84f0*/  @!P1 BRA `(.L_x_1042) ;  /* 0x000000f800d09947 */ /* 0x001fea0003800000 */
.L_x_1041:
        /* <DEDUP_REMOVED lines=10> */
[C---:B------:R-:W-:Y:S01]  /*85a0*/  VIADD R6, R10.reuse, 0x2 ;  /* 0x000000020a067836 */ /* 0x040fe20000000000 */
[----:B------:R-:W-:Y:S01]  /*85b0*/  R2UR UR7, R11 ;  /* 0x000000000b0772ca */ /* 0x000fe200000e0000 */
[----:B------:R-:W-:Y:S01]  /*85c0*/  IMAD.MOV.U32 R5, RZ, RZ, 0x40000040 ;  /* 0x40000040ff057424 */ /* 0x000fe200078e00ff */
[----:B------:R-:W-:Y:S01]  /*85d0*/  MOV R7, 0x40000040 ;  /* 0x4000004000077802 */ /* 0x000fe20000000f00 */
[C---:B------:R-:W-:Y:S01]  /*85e0*/  VIADD R14, R10.reuse, 0x4 ;  /* 0x000000040a0e7836 */ /* 0x040fe20000000000 */
[----:B------:R-:W-:Y:S01]  /*85f0*/  IADD3 R10, R10, 0x6, RZ ;  /* 0x000000060a0a7810 */ /* 0x000fe20007ffe0ff */
[----:B------:R-:W-:Y:S01]  /*8600*/  IMAD.MOV.U32 R15, RZ, RZ, 0x40000040 ;  /* 0x40000040ff0f7424 */ /* 0x000fe200078e00ff */
[----:B------:R-:W-:Y:S01]  /*8610*/  SHF.L.U32 R3, R3, 0x1f, RZ ;  /* 0x0000001f03037819 */ /* 0x000fe200000006ff */
[----:B------:R-:W-:Y:S01]  /*8620*/  IMAD.MOV.U32 R9, RZ, RZ, 0x40000040 ;  /* 0x40000040ff097424 */ /* 0x000fe200078e00ff */
[----:B------:R-:W-:Y:S01]  /*8630*/  BSSY B0, `(.L_x_1043) ;  /* 0x000001e000007945 */ /* 0x000fe20003800000 */
[----:B------:R-:W-:-:S04]  /*8640*/  IMAD.MOV.U32 R11, RZ, RZ, 0x40000040 ;  /* 0x40000040ff0b7424 */ /* 0x000fc800078e00ff */
[----:B------:R-:W-:Y:S01]  /*8650*/  HGMMA.64x64x16.F32 R24, gdesc[UR4], RZ, !UPT, gsb0 ;  /* 0x00e00000041879f0 */ /* 0x000fe2000c0008ff */
[----:B------:R-:W-:Y:S02]  /*8660*/  R2UR UR4, R4 ;  /* 0x00000000040472ca */ /* 0x000fe400000e0000 */
[----:B------:R-:W-:Y:S02]  /*8670*/  R2UR UR5, R5 ;  /* 0x00000000050572ca */ /* 0x000fe400000e0000 */
[----:B------:R-:W-:Y:S01]  /*8680*/  R2UR UR6, R6 ;  /* 0x00000000060672ca */ /* 0x000fe200000e0000 */
[C---:B------:R-:W-:Y:S01]  /*8690*/  VIADD R6, R8.reuse, 0x4 ;  /* 0x0000000408067836 */ /* 0x040fe20000000000 */
[----:B------:R-:W-:Y:S01]  /*86a0*/  R2UR UR7, R7 ;  /* 0x00000000070772ca */ /* 0x000fe200000e0000 */
[----:B------:R-:W-:Y:S02]  /*86b0*/  IMAD.MOV.U32 R7, RZ, RZ, 0x40000040 ;  /* 0x40000040ff077424 */ /* 0x000fe400078e00ff */
[----:B------:R-:W-:Y:S01]  /*86c0*/  VIADD R8, R8, 0x6 ;  /* 0x0000000608087836 */ /* 0x000fe20000000000 */
        /* <DEDUP_REMOVED lines=18> */
[----:B------:R-:W1:Y:S02]  /*87f0*/  SYNCS.PHASECHK.TRANS64.TRYWAIT P1, [R2+URZ+0x38810], R3 ;  /* 0x03881003020075a7 */ /* 0x000e64000802017f */
[----:B-1----:R-:W-:Y:S05]  /*8800*/  @!P1 BRA `(.L_x_1044) ;  /* 0x000000f800209947 */ /* 0x002fea0003800000 */
.L_x_1205:
[----:B------:R-:W-:Y:S05]  /*8810*/  BSYNC B0 ;  /* 0x0000000000007941 */ /* 0x000fea0003800000 */
.L_x_1043:
[----:B------:R-:W-:Y:S05]  /*8820*/  @!P0 BRA `(.L_x_1045) ;  /* 0x0000000000048947 */ /* 0x000fea0003800000 */
[----:B------:R-:W-:Y:S01]  /*8830*/  BPT.TRAP 0x1 ;  /* 0x000000040000795c */ /* 0x000fe20000300000 */
.L_x_1045:
[----:B------:R2:W3:Y:S01]  /*8840*/  SYNCS.PHASECHK.TRANS64.TRYWAIT P1, [R20+URZ+0x38850], R13 ;  /* 0x0388500d140075a7 */ /* 0x0004e2000802017f */
[----:B------:R-:W-:Y:S05]  /*8850*/  @!P0 BRA `(.L_x_1046) ;  /* 0x0000000000048947 */ /* 0x000fea0003800000 */
[----:B------:R-:W-:Y:S01]  /*8860*/  BPT.TRAP 0x1 ;  /* 0x000000040000795c */ /* 0x000fe20000300000 */
.L_x_1046:
[C---:B-1----:R-:W-:Y:S01]  /*8870*/  VIADD R3, R2.reuse, 0x400 ;  /* 0x0000040002037836 */ /* 0x042fe20000000000 */
[----:B------:R-:W-:Y:S01]  /*8880*/  BSSY B0, `(.L_x_1047) ;  /* 0x000000a000007945 */ /* 0x000fe20003800000 */
[----:B------:R-:W-:-:S03]  /*8890*/  VIADD R10, R2, 0x26400 ;  /* 0x00026400020a7836 */ /* 0x000fc60000000000 */
[----:B------:R-:W-:Y:S02]  /*88a0*/  SHF.R.U32.HI R3, RZ, 0x4, R3 ;  /* 0x00000004ff037819 */ /* 0x000fe40000011603 */
[----:B------:R-:W-:Y:S02]  /*88b0*/  SHF.R.U32.HI R10, RZ, 0x4, R10 ;  /* 0x00000004ff0a7819 */ /* 0x000fe4000001160a */
[----:B------:R-:W-:Y:S02]  /*88c0*/  LOP3.LUT R3, R3, 0x3fff, RZ, 0xc0, !PT ;  /* 0x00003fff03037812 */ /* 0x000fe400078ec0ff */
[----:B------:R-:W-:Y:S02]  /*88d0*/  LOP3.LUT R11, R10, 0x3fff, RZ, 0xc0, !PT ;  /* 0x00003fff0a0b7812 */ /* 0x000fe400078ec0ff */
[----:B------:R-:W-:Y:S01]  /*88e0*/  LOP3.LUT R10, R3, 0x10000, RZ, 0xfc, !PT ;  /* 0x00010000030a7812 */ /* 0x000fe200078efcff */
[----:B---3--:R-:W-:Y:S06]  /*88f0*/  @P1 BRA `(.L_x_1048) ;  /* 0x0000000000081947 */ /* 0x008fec0003800000 */
[----:B------:R-:W1:Y:S02]  /*8900*/  SYNCS.PHASECHK.TRANS64.TRYWAIT P1, [R20+URZ+0x38850], R13 ;  /* 0x0388500d140075a7 */ /* 0x000e64000802017f */
[----:B-1----:R-:W-:Y:S05]  /*8910*/  @!P1 BRA `(.L_x_1049) ;  /* 0x000000f400f09947 */ /* 0x002fea0003800000 */
.L_x_1048:
[----:B------:R-:W-:Y:S05]  /*8920*/  BSYNC B0 ;  /* 0x0000000000007941 */ /* 0x000fea0003800000 */
.L_x_1047:
[----:B------:R-:W-:Y:S01]  /*8930*/  LOP3.LUT R3, R11, 0x10000, RZ, 0xfc, !PT ;  /* 0x000100000b037812 */ /* 0x000fe200078efcff */
[----:B------:R-:W-:Y:S01]  /*8940*/  IMAD R12, R18, 0x1000, R10 ;  /* 0x00001000120c7824 */ /* 0x000fe200078e020a */
[----:B------:R-:W-:Y:S05]  /*8950*/  WARPSYNC.ALL ;  /* 0x0000000000007948 */ /* 0x000fea0003800000 */
[----:B------:R-:W-:Y:S01]  /*8960*/  IMAD.MOV.U32 R15, RZ, RZ, 0x40000040 ;  /* 0x40000040ff0f7424 */ /* 0x000fe200078e00ff */
[----:B------:R-:W-:Y:S01]  /*8970*/  MOV R14, R3 ;  /* 0x00000003000e7202 */ /* 0x000fe20000000f00 */
[----:B012---:R-:W-:Y:S01]  /*8980*/  IMAD.MOV.U32 R13, RZ, RZ, 0x40000040 ;  /* 0x40000040ff0d7424 */ /* 0x007fe200078e00ff */
[----:B------:R-:W-:Y:S01]  /*8990*/  R2UR UR6, R12 ;  /* 0x000000000c0672ca */ /* 0x000fe200000e0000 */
[----:B------:R-:W-:Y:S01]  /*89a0*/  WARPGROUP.ARRIVE ;  /* 0x00000000000079c5 */ /* 0x000fe20000000000 */
[----:B------:R-:W-:Y:S01]  /*89b0*/  R2UR UR4, R14 ;  /* 0x000000000e0472ca */ /* 0x000fe200000e0000 */
[----:B------:R-:W-:Y:S01]  /*89c0*/  VIADD R58, R3, 0x2 ;  /* 0x00000002033a7836 */ /* 0x000fe20000000000 */
[----:B------:R-:W-:Y:S01]  /*89d0*/  R2UR UR5, R15 ;  /* 0x000000000f0572ca */ /* 0x000fe200000e0000 */
[C---:B------:R-:W-:Y:S01]  /*89e0*/  VIADD R14, R12.reuse, 0x2 ;  /* 0x000000020c0e7836 */ /* 0x040fe20000000000 */
[----:B------:R-:W-:Y:S01]  /*89f0*/  R2UR UR7, R13 ;  /* 0x000000000d0772ca */ /* 0x000fe200000e0000 */
[----:B------:R-:W-:Y:S01]  /*8a00*/  IMAD.MOV.U32 R59, RZ, RZ, 0x40000040 ;  /* 0x40000040ff3b7424 */ /* 0x000fe200078e00ff */
[----:B------:R-:W-:Y:S01]  /*8a10*/  MOV R15, 0x40000040 ;  /* 0x40000040000f7802 */ /* 0x000fe20000000f00 */
[----:B------:R-:W0:Y:S01]  /*8a20*/  S2R R21, SR_TID.X ;  /* 0x0000000000157919 */ /* 0x000e220000002100 */
[----:B------:R-:W-:Y:S01]  /*8a30*/  VIADD R62, R12, 0x800 ;  /* 0x000008000c3e7836 */ /* 0x000fe20000000000 */
[----:B------:R-:W-:Y:S01]  /*8a40*/  BSSY B0, `(.L_x_1050) ;  /* 0x00005b2000007945 */ /* 0x000fe20003800000 */
[----:B------:R-:W-:Y:S01]  /*8a50*/  VIADD R60, R3, 0x800 ;  /* 0x00000800033c7836 */ /* 0x000fe20000000000 */
[----:B------:R-:W1:Y:S01]  /*8a60*/  S2R R57, SR_TID.X ;  /* 0x0000000000397919 */ /* 0x000e620000002100 */
[----:B------:R-:W-:-:S02]  /*8a70*/  IMAD.MOV.U32 R61, RZ, RZ, 0x40000040 ;  /* 0x40000040ff3d7424 */ /* 0x000fc400078e00ff */
[----:B------:R-:W-:-:S03]  /*8a80*/  IMAD.MOV.U32 R63, RZ, RZ, 0x40000040 ;  /* 0x40000040ff3f7424 */ /* 0x000fc600078e00ff */
[----:B------:R-:W-:Y:S01]  /*8a90*/  HGMMA.64x64x16.F32 R24, gdesc[UR4], R24, gsb0 ;  /* 0x00e00000041879f0 */ /* 0x000fe20008000818 */
[----:B------:R-:W-:Y:S01]  /*8aa0*/  R2UR UR4, R58 ;  /* 0x000000003a0472ca */ /* 0x000fe200000e0000 */
[----:B------:R-:W-:Y:S01]  /*8ab0*/  VIADD R58, R3, 0x4 ;  /* 0x00000004033a7836 */ /* 0x000fe20000000000 */
[----:B------:R-:W-:Y:S01]  /*8ac0*/  R2UR UR5, R59 ;  /* 0x000000003b0572ca */ /* 0x000fe200000e0000 */
[----:B------:R-:W-:Y:S01]  /*8ad0*/  IMAD.MOV.U32 R59, RZ, RZ, 0x40000040 ;  /* 0x40000040ff3b7424 */ /* 0x000fe200078e00ff */
[----:B------:R-:W-:Y:S01]  /*8ae0*/  R2UR UR6, R14 ;  /* 0x000000000e0672ca */ /* 0x000fe200000e0000 */
[----:B------:R-:W-:Y:S01]  /*8af0*/  VIADD R14, R12, 0x4 ;  /* 0x000000040c0e7836 */ /* 0x000fe20000000000 */
[----:B------:R-:W-:Y:S01]  /*8b00*/  R2UR UR7, R15 ;  /* 0x000000000f0772ca */ /* 0x000fe200000e0000 */
[----:B------:R-:W-:Y:S01]  /*8b10*/  IMAD.MOV.U32 R15, RZ, RZ, 0x40000040 ;  /* 0x40000040ff0f7424 */ /* 0x000fe200078e00ff */
[----:B0-----:R-:W-:Y:S02]  /*8b20*/  SHF.R.U32.HI R21, RZ, 0x7, R21 ;  /* 0x00000007ff157819 */ /* 0x001fe40000011615 */
[----:B-1----:R-:W-:-:S03]  /*8b30*/  LOP3.LUT R57, R57, 0x7f, RZ, 0xc0, !PT ;  /* 0x0000007f39397812 */ /* 0x002fc600078ec0ff */
[----:B------:R0:W1:Y:S02]  /*8b40*/  SHFL.IDX PT, R11, R21, RZ, 0x1f ;  /* 0x00001fff150b7589 */ /* 0x00006400000e0000 */
[----:B0-----:R-:W-:Y:S01]  /*8b50*/  IMAD.MOV.U32 R21, RZ, RZ, 0x4 ;  /* 0x00000004ff157424 */ /* 0x001fe200078e00ff */
[----:B-1----:R-:W-:-:S04]  /*8b60*/  ISETP.GT.AND P1, PT, R11, 0x7f, PT ;  /* 0x0000007f0b00780c */ /* 0x002fc80003f24270 */
[----:B------:R-:W-:Y:S02]  /*8b70*/  SEL R11, RZ, 0x2, !P1 ;  /* 0x00000002ff0b7807 */ /* 0x000fe40004800000 */
[C---:B------:R-:W-:Y:S02]  /*8b80*/  SEL R13, R21.reuse, 0x2, P1 ;  /* 0x00000002150d7807 */ /* 0x040fe40000800000 */
[----:B------:R-:W-:Y:S01]  /*8b90*/  SEL R21, R21, 0x6, !P1 ;  /* 0x0000000615157807 */ /* 0x000fe20004800000 */
[----:B------:R-:W-:Y:S02]  /*8ba0*/  WARPGROUP.DEPBAR.LE gsb0, 0x0 ;  /* 0x00008000000079c5 */ /* 0x000fe40000010000 */
[----:B------:R-:W-:-:S06]  /*8bb0*/  WARPGROUP.ARRIVE ;  /* 0x00000000000079c5 */ /* 0x000fcc0000000000 */
[----:B------:R-:W-:Y:S01]  /*8bc0*/  HGMMA.64x64x16.F32 R24, gdesc[UR4], R24, gsb0 ;  /* 0x00e00000041879f0 */ /* 0x000fe20008000818 */
[----:B------:R-:W-:Y:S01]  /*8bd0*/  R2UR UR4, R58 ;  /* 0x000000003a0472ca */ /* 0x000fe200000e0000 */
[----:B------:R-:W-:Y:S01]  /*8be0*/  VIADD R58, R3, 0x6 ;  /* 0x00000006033a7836 */ /* 0x000fe20000000000 */
[----:B------:R-:W-:Y:S01]  /*8bf0*/  R2UR UR5, R59 ;  /* 0x000000003b0572ca */ /* 0x000fe200000e0000 */
[----:B------:R-:W-:Y:S01]  /*8c00*/  IMAD.MOV.U32 R59, RZ, RZ, 0x40000040 ;  /* 0x40000040ff3b7424 */ /* 0x000fe200078e00ff */
[----:B------:R-:W-:Y:S02]  /*8c10*/  R2UR UR6, R14 ;  /* 0x000000000e0672ca */ /* 0x000fe400000e0000 */
[----:B------:R-:W-:Y:S01]  /*8c20*/  R2UR UR7, R15 ;  /* 0x000000000f0772ca */ /* 0x000fe200000e0000 */
[----:B------:R-:W-:Y:S01]  /*8c30*/  IMAD.MOV.U32 R15, RZ, RZ, 0x40000040 ;  /* 0x40000040ff0f7424 */ /* 0x000fe200078e00ff */
[----:B------:R-:W-:Y:S01]  /*8c40*/  IADD3 R14, R12, 0x6, RZ ;  /* 0x000000060c0e7810 */ /* 0x000fe20007ffe0ff */
[----:B------:R-:W-:-:S02]  /*8c50*/  WARPGROUP.DEPBAR.LE gsb0, 0x0 ;  /* 0x00008000000079c5 */ /* 0x000fc40000010000 */
[----:B------:R-:W-:-:S08]  /*8c60*/  WARPGROUP.ARRIVE ;  /* 0x00000000000079c5 */ /* 0x000fd00000000000 */
[----:B------:R-:W-:Y:S01]  /*8c70*/  HGMMA.64x64x16.F32 R24, gdesc[UR4], R24, gsb0 ;  /* 0x00e00000041879f0 */ /* 0x000fe20008000818 */
[----:B------:R-:W-:Y:S01]  /*8c80*/  R2UR UR4, R58 ;  /* 0x000000003a0472ca */ /* 0x000fe200000e0000 */
[----:B------:R-:W-:Y:S01]  /*8c90*/  VIADD R58, R3, 0x200 ;  /* 0x00000200033a7836 */ /* 0x000fe20000000000 */
[----:B------:R-:W-:Y:S01]  /*8ca0*/  R2UR UR5, R59 ;  /* 0x000000003b0572ca */ /* 0x000fe200000e0000 */
[----:B------:R-:W-:Y:S01]  /*8cb0*/  IMAD.MOV.U32 R59, RZ, RZ, 0x40000040 ;  /* 0x40000040ff3b7424 */ /* 0x000fe200078e00ff */
[----:B------:R-:W-:Y:S01]  /*8cc0*/  R2UR UR6, R14 ;  /* 0x000000000e0672ca */ /* 0x000fe200000e0000 */
[----:B------:R-:W-:Y:S01]  /*8cd0*/  VIADD R14, R12, 0x200 ;  /* 0x000002000c0e7836 */ /* 0x000fe20000000000 */
[----:B------:R-:W-:Y:S02]  /*8ce0*/  R2UR UR7, R15 ;  /* 0x000000000f0772ca */ /* 0x000fe400000e0000 */
[----:B------:R-:W-:Y:S01]  /*8cf0*/  MOV R15, 0x40000040 ;  /* 0x40000040000f7802 */ /* 0x000fe20000000f00 */
        /* <DEDUP_REMOVED lines=11> */
[----:B------:R-:W-:Y:S02]  /*8db0*/  WARPGROUP.DEPBAR.LE gsb0, 0x0 ;  /* 0x00008000000079c5 */ /* 0x000fe40000010000 */
[----:B------:R-:W-:-:S09]  /*8dc0*/  WARPGROUP.ARRIVE ;  /* 0x00000000000079c5 */ /* 0x000fd20000000000 */
        /* <DEDUP_REMOVED lines=112> */
[----:B------:R-:W-:Y:S01]  /*94d0*/  IMAD.IADD R58, R11, 0x1, R62 ;  /* 0x000000010b3a7824 */ /* 0x000fe200078e023e */
[----:B------:R-:W-:Y:S01]  /*94e0*/  R2UR UR5, R59 ;  /* 0x000000003b0572ca */ /* 0x000fe200000e0000 */
[----:B------:R-:W-:Y:S01]  /*94f0*/  IMAD.MOV.U32 R59, RZ, RZ, 0x40000040 ;  /* 0x40000040ff3b7424 */ /* 0x000fe200078e00ff */
[----:B------:R-:W-:Y:S02]  /*9500*/  R2UR UR6, R14 ;  /* 0x000000000e0672ca */ /* 0x000fe400000e0000 */
[----:B------:R-:W-:Y:S01]  /*9510*/  R2UR UR7, R15 ;  /* 0x000000000f0772ca */ /* 0x000fe200000e0000 */
[----:B------:R-:W-:Y:S01]  /*9520*/  IMAD.MOV.U32 R15, RZ, RZ, 0x40000040 ;  /* 0x40000040ff0f7424 */ /* 0x000fe200078e00ff */
[----:B------:R-:W-:Y:S01]  /*9530*/  IADD3 R14, R11, R60, RZ ;  /* 0x0000003c0b0e7210 */ /* 0x000fe20007ffe0ff */
[----:B------:R-:W-:-:S02]  /*9540*/  WARPGROUP.DEPBAR.LE gsb0, 0x0 ;  /* 0x00008000000079c5 */ /* 0x000fc40000010000 */
[----:B------:R-:W-:-:S08]  /*9550*/  WARPGROUP.ARRIVE ;  /* 0x00000000000079c5 */ /* 0x000fd00000000000 */
[----:B------:R-:W-:Y:S01]  /*9560*/  HGMMA.64x64x16.F32 R24, gdesc[UR4], R24, gsb0 ;  /* 0x00e00000041879f0 */ /* 0x000fe20008000818 */
[----:B------:R-:W-:Y:S01]  /*9570*/  R2UR UR6, R58 ;  /* 0x000000003a0672ca */ /* 0x000fe200000e0000 */
[--C-:B------:R-:W-:Y:S01]  /*9580*/  IMAD.IADD R58, R62, 0x1, R13.reuse ;  /* 0x000000013e3a7824 */ /* 0x100fe200078e020d */
[----:B------:R-:W-:Y:S02]  /*9590*/  R2UR UR7, R59 ;  /* 0x000000003b0772ca */ /* 0x000fe400000e0000 */
[----:B------:R-:W-:Y:S01]  /*95a0*/  R2UR UR4, R14 ;  /* 0x000000000e0472ca */ /* 0x000fe200000e0000 */
[----:B------:R-:W-:Y:S01]  /*95b0*/  IMAD.IADD R14, R60, 0x1, R13 ;  /* 0x000000013c0e7824 */ /* 0x000fe200078e020d */
[----:B------:R-:W-:Y:S01]  /*95c0*/  R2UR UR5, R15 ;  /* 0x000000000f0572ca */ /* 0x000fe200000e0000 */
[----:B------:R-:W-:Y:S01]  /*95d0*/  IMAD.MOV.U32 R15, RZ, RZ, 0x40000040 ;  /* 0x40000040ff0f7424 */ /* 0x000fe200078e00ff */
[----:B------:R-:W-:Y:S01]  /*95e0*/  MOV R59, 0x40000040 ;  /* 0x40000040003b7802 */ /* 0x000fe20000000f00 */
[----:B------:R-:W-:-:S02]  /*95f0*/  WARPGROUP.DEPBAR.LE gsb0, 0x0 ;  /* 0x00008000000079c5 */ /* 0x000fc40000010000 */
[----:B------:R-:W-:-:S08]  /*9600*/  WARPGROUP.ARRIVE ;  /* 0x00000000000079c5 */ /* 0x000fd00000000000 */
[----:B------:R-:W-:Y:S01]  /*9610*/  HGMMA.64x64x16.F32 R24, gdesc[UR4], R24, gsb0 ;  /* 0x00e00000041879f0 */ /* 0x000fe20008000818 */
[----:B------:R-:W-:Y:S01]  /*9620*/  R2UR UR6, R58 ;  /* 0x000000003a0672ca */ /* 0x000fe200000e0000 */
[--C-:B------:R-:W-:Y:S01]  /*9630*/  IMAD.IADD R58, R62, 0x1, R21.reuse ;  /* 0x000000013e3a7824 */ /* 0x100fe200078e0215 */
[----:B------:R-:W-:Y:S01]  /*9640*/  R2UR UR7, R59 ;  /* 0x000000003b0772ca */ /* 0x000fe200000e0000 */
[----:B------:R-:W-:Y:S01]  /*9650*/  IMAD.MOV.U32 R59, RZ, RZ, 0x40000040 ;  /* 0x40000040ff3b7424 */ /* 0x000fe200078e00ff */
[----:B------:R-:W-:Y:S01]  /*9660*/  R2UR UR4, R14 ;  /* 0x000000000e0472ca */ /* 0x000fe200000e0000 */
[----:B------:R-:W-:Y:S01]  /*9670*/  IMAD.IADD R14, R60, 0x1, R21 ;  /* 0x000000013c0e7824 */ /* 0x000fe200078e0215 */
[----:B------:R-:W-:Y:S01]  /*9680*/  R2UR UR5, R15 ;  /* 0x000000000f0572ca */ /* 0x000fe200000e0000 */
[----:B------:R-:W-:Y:S01]  /*9690*/  IMAD.MOV.U32 R15, RZ, RZ, 0x40000040 ;  /* 0x40000040ff0f7424 */ /* 0x000fe200078e00ff */
[----:B------:R-:W-:Y:S02]  /*96a0*/  WARPGROUP.DEPBAR.LE gsb0, 0x0 ;  /* 0x00008000000079c5 */ /* 0x000fe40000010000 */
[----:B------:R-:W-:-:S09]  /*96b0*/  WARPGROUP.ARRIVE ;  /* 0x00000000000079c5 */ /* 0x000fd20000000000 */
[----:B------:R-:W-:Y:S01]  /*96c0*/  HGMMA.64x64x16.F32 R24, gdesc[UR4], R24, gsb0 ;  /* 0x00e00000041879f0 */ /* 0x000fe20008000818 */
[----:B------:R-:W-:Y:S02]  /*96d0*/  R2UR UR4, R14 ;  /* 0x000000000e0472ca */ /* 0x000fe400000e0000 */
[----:B------:R-:W-:Y:S01]  /*96e0*/  R2UR UR5, R15 ;  /* 0x000000000f0572ca */ /* 0x000fe200000e0000 */
[----:B------:R-:W-:Y:S01]  /*96f0*/  IMAD.MOV.U32 R15, RZ, RZ, 0xa00 ;  /* 0x00000a00ff0f7424 */ /* 0x000fe200078e00ff */
[----:B------:R-:W-:Y:S02]  /*9700*/  R2UR UR6, R58 ;  /* 0x000000003a0672ca */ /* 0x000fe400000e0000 */
[----:B------:R-:W-:Y:S01]  /*9710*/  R2UR UR7, R59 ;  /* 0x000000003b0772ca */ /* 0x000fe200000e0000 */
[----:B------:R-:W-:Y:S01]  /*9720*/  IMAD.MOV.U32 R59, RZ, RZ, 0x40000040 ;  /* 0x40000040ff3b7424 */ /* 0x000fe200078e00ff */
[----:B------:R-:W-:Y:S02]  /*9730*/  MOV R14, 0x28 ;  /* 0x00000028000e7802 */ /* 0x000fe40000000f00 */
[----:B------:R-:W-:-:S02]  /*9740*/  SEL R15, R15, 0x980, P1 ;  /* 0x000009800f0f7807 */ /* 0x000fc40000800000 */
[----:B------:R-:W-:Y:S02]  /*9750*/  SEL R14, R14, 0x26, P1 ;  /* 0x000000260e0e7807 */ /* 0x000fe40000800000 */
[----:B------:R-:W-:Y:S02]  /*9760*/  LOP3.LUT R15, R15, 0xa00, RZ, 0xc0, !PT ;  /* 0x00000a000f0f7812 */ /* 0x000fe400078ec0ff */
[----:B------:R-:W-:-:S04]  /*9770*/  LOP3.LUT R14, R14, 0x6, RZ, 0xc0, !PT ;  /* 0x000000060e0e7812 */ /* 0x000fc800078ec0ff */
[CC--:B------:R-:W-:Y:S02]  /*9780*/  IADD3 R58, R14.reuse, R15.reuse, R3 ;  /* 0x0000000f0e3a7210 */ /* 0x0c0fe40007ffe003 */
[----:B------:R-:W-:Y:S01]  /*9790*/  IADD3 R14, R14, R15, R12 ;  /* 0x0000000f0e0e7210 */ /* 0x000fe20007ffe00c */
[----:B------:R-:W-:Y:S01]  /*97a0*/  IMAD.MOV.U32 R15, RZ, RZ, 0x40000040 ;  /* 0x40000040ff0f7424 */ /* 0x000fe200078e00ff */
[----:B------:R-:W-:Y:S02]  /*97b0*/  WARPGROUP.DEPBAR.LE gsb0, 0x0 ;  /* 0x00008000000079c5 */ /* 0x000fe40000010000 */
[----:B------:R-:W-:-:S06]  /*97c0*/  WARPGROUP.ARRIVE ;  /* 0x00000000000079c5 */ /* 0x000fcc0000000000 */
        /* <DEDUP_REMOVED lines=8> */
[C---:B------:R-:W-:Y:S02]  /*9850*/  IMAD.IADD R62, R11.reuse, 0x1, R58 ;  /* 0x000000010b3e7824 */ /* 0x040fe400078e023a */
[----:B------:R-:W-:Y:S01]  /*9860*/  IMAD.MOV.U32 R15, RZ, RZ, 0x40000040 ;  /* 0x40000040ff0f7424 */ /* 0x000fe200078e00ff */
[----:B------:R-:W-:Y:S01]  /*9870*/  IADD3 R60, R11, R14, RZ ;  /* 0x0000000e0b3c7210 */ /* 0x000fe20007ffe0ff */
[----:B------:R-:W-:-:S02]  /*9880*/  WARPGROUP.DEPBAR.LE gsb0, 0x0 ;  /* 0x00008000000079c5 */ /* 0x000fc40000010000 */
[----:B------:R-:W-:-:S06]  /*9890*/  WARPGROUP.ARRIVE ;  /* 0x00000000000079c5 */ /* 0x000fcc0000000000 */
[----:B------:R-:W-:Y:S01]  /*98a0*/  HGMMA.64x64x16.F32 R24, gdesc[UR4], R24, gsb0 ;  /* 0x00e00000041879f0 */ /* 0x000fe20008000818 */
[----:B------:R-:W-:Y:S01]  /*98b0*/  R2UR UR4, R60 ;  /* 0x000000003c0472ca */ /* 0x000fe200000e0000 */
[--C-:B------:R-:W-:Y:S01]  /*98c0*/  IMAD.IADD R60, R13, 0x1, R14.reuse ;  /* 0x000000010d3c7824 */ /* 0x100fe200078e020e */
[----:B------:R-:W-:Y:S01]  /*98d0*/  R2UR UR5, R61 ;  /* 0x000000003d0572ca */ /* 0x000fe200000e0000 */
[----:B------:R-:W-:Y:S01]  /*98e0*/  IMAD.IADD R14, R21, 0x1, R14 ;  /* 0x00000001150e7824 */ /* 0x000fe200078e020e */
[----:B------:R-:W-:Y:S01]  /*98f0*/  R2UR UR6, R62 ;  /* 0x000000003e0672ca */ /* 0x000fe200000e0000 */
[--C-:B------:R-:W-:Y:S01]  /*9900*/  IMAD.IADD R62, R13, 0x1, R58.reuse ;  /* 0x000000010d3e7824 */ /* 0x100fe200078e023a */
[----:B------:R-:W-:Y:S01]  /*9910*/  R2UR UR7, R63 ;  /* 0x000000003f0772ca */ /* 0x000fe200000e0000 */
[----:B------:R-:W-:Y:S01]  /*9920*/  IMAD.MOV.U32 R63, RZ, RZ, 0x40000040 ;  /* 0x40000040ff3f7424 */ /* 0x000fe200078e00ff */
[----:B------:R-:W-:Y:S01]  /*9930*/  MOV R61, 0x40000040 ;  /* 0x40000040003d7802 */ /* 0x000fe20000000f00 */
[----:B------:R-:W-:Y:S01]  /*9940*/  IMAD.IADD R58, R21, 0x1, R58 ;  /* 0x00000001153a7824 */ /* 0x000fe200078e023a */
[----:B------:R-:W-:-:S02]  /*9950*/  WARPGROUP.DEPBAR.LE gsb0, 0x0 ;  /* 0x00008000000079c5 */ /* 0x000fc40000010000 */
[----:B------:R-:W-:-:S07]  /*9960*/  WARPGROUP.ARRIVE ;  /* 0x00000000000079c5 */ /* 0x000fce0000000000 */
[----:B------:R-:W-:Y:S01]  /*9970*/  HGMMA.64x64x16.F32 R24, gdesc[UR4], R24, gsb0 ;  /* 0x00e00000041879f0 */ /* 0x000fe20008000818 */
[----:B------:R-:W-:Y:S02]  /*9980*/  R2UR UR4, R60 ;  /* 0x000000003c0472ca */ /* 0x000fe400000e0000 */
[----:B------:R-:W-:Y:S01]  /*9990*/  R2UR UR5, R61 ;  /* 0x000000003d0572ca */ /* 0x000fe200000e0000 */
[----:B------:R-:W-:Y:S01]  /*99a0*/  IMAD.MOV.U32 R61, RZ, RZ, 0x40000040 ;  /* 0x40000040ff3d7424 */ /* 0x000fe200078e00ff */
[----:B------:R-:W-:Y:S02]  /*99b0*/  R2UR UR6, R62 ;  /* 0x000000003e0672ca */ /* 0x000fe400000e0000 */
        /* <DEDUP_REMOVED lines=48> */
[----:B------:R-:W-:Y:S01]  /*9cc0*/  R2UR UR4, R60 ;  /* 0x000000003c0472ca */ /* 0x000fe200000e0000 */
[----:B------:R-:W-:Y:S01]  /*9cd0*/  VIADD R60, R12, 0xe00 ;  /* 0x00000e000c3c7836 */ /* 0x000fe20000000000 */
[----:B------:R-:W-:Y:S02]  /*9ce0*/  R2UR UR5, R61 ;  /* 0x000000003d0572ca */ /* 0x000fe400000e0000 */
[----:B------:R-:W-:Y:S02]  /*9cf0*/  R2UR UR6, R62 ;  /* 0x000000003e0672ca */ /* 0x000fe400000e0000 */
[----:B------:R-:W-:Y:S01]  /*9d00*/  R2UR UR7, R63 ;  /* 0x000000003f0772ca */ /* 0x000fe200000e0000 */
[----:B------:R-:W-:Y:S01]  /*9d10*/  IMAD.MOV.U32 R63, RZ, RZ, 0x40000040 ;  /* 0x40000040ff3f7424 */ /* 0x000fe200078e00ff */
[----:B------:R-:W-:Y:S01]  /*9d20*/  IADD3 R62, R11, R60, RZ ;  /* 0x0000003c0b3e7210 */ /* 0x000fe20007ffe0ff */
[----:B------:R-:W-:-:S02]  /*9d30*/  WARPGROUP.DEPBAR.LE gsb0, 0x0 ;  /* 0x00008000000079c5 */ /* 0x000fc40000010000 */
[----:B------:R-:W-:-:S08]  /*9d40*/  WARPGROUP.ARRIVE ;  /* 0x00000000000079c5 */ /* 0x000fd00000000000 */
        /* <DEDUP_REMOVED lines=23> */
[----:B------:R-:W-:Y:S01]  /*9ec0*/  IMAD.IADD R14, R11, 0x1, R58 ;  /* 0x000000010b0e7824 */ /* 0x000fe200078e023a */
[----:B------:R-:W-:Y:S01]  /*9ed0*/  R2UR UR7, R15 ;  /* 0x000000000f0772ca */ /* 0x000fe200000e0000 */
[----:B------:R-:W-:Y:S01]  /*9ee0*/  IMAD.MOV.U32 R15, RZ, RZ, 0x40000040 ;  /* 0x40000040ff0f7424 */ /* 0x000fe200078e00ff */
[----:B------:R-:W-:-:S04]  /*9ef0*/  MOV R11, 0x40 ;  /* 0x00000040000b7802 */ /* 0x000fc80000000f00 */
[----:B------:R-:W-:-:S04]  /*9f00*/  SEL R11, R11, 0x3e, P1 ;  /* 0x0000003e0b0b7807 */ /* 0x000fc80000800000 */
[----:B------:R-:W-:Y:S01]  /*9f10*/  LOP3.LUT R11, R11, 0x6, RZ, 0xc0, !PT ;  /* 0x000000060b0b7812 */ /* 0x000fe200078ec0ff */
[----:B------:R-:W-:Y:S02]  /*9f20*/  WARPGROUP.DEPBAR.LE gsb0, 0x0 ;  /* 0x00008000000079c5 */ /* 0x000fe40000010000 */
[----:B------:R-:W-:-:S06]  /*9f30*/  WARPGROUP.ARRIVE ;  /* 0x00000000000079c5 */ /* 0x000fcc0000000000 */
[----:B------:R-:W-:Y:S01]  /*9f40*/  HGMMA.64x64x16.F32 R24, gdesc[UR4], R24, gsb0 ;  /* 0x00e00000041879f0 */ /* 0x000fe20008000818 */
[----:B------:R-:W-:Y:S01]  /*9f50*/  R2UR UR6, R62 ;  /* 0x000000003e0672ca */ /* 0x000fe200000e0000 */
[----:B------:R-:W-:Y:S01]  /*9f60*/  IMAD.IADD R62, R13, 0x1, R58 ;  /* 0x000000010d3e7824 */ /* 0x000fe200078e023a */
[----:B------:R-:W-:Y:S02]  /*9f70*/  R2UR UR7, R63 ;  /* 0x000000003f0772ca */ /* 0x000fe400000e0000 */
[----:B------:R-:W-:Y:S01]  /*9f80*/  R2UR UR4, R14 ;  /* 0x000000000e0472ca */ /* 0x000fe200000e0000 */
[----:B------:R-:W-:Y:S01]  /*9f90*/  IMAD.IADD R14, R13, 0x1, R60 ;  /* 0x000000010d0e7824 */ /* 0x000fe200078e023c */
[----:B------:R-:W-:Y:S01]  /*9fa0*/  R2UR UR5, R15 ;  /* 0x000000000f0572ca */ /* 0x000fe200000e0000 */
[----:B------:R-:W-:Y:S01]  /*9fb0*/  IMAD.MOV.U32 R15, RZ, RZ, 0x40000040 ;  /* 0x40000040ff0f7424 */ /* 0x000fe200078e00ff */
[----:B------:R-:W-:Y:S01]  /*9fc0*/  MOV R63, 0x40000040 ;  /* 0x40000040003f7802 */ /* 0x000fe20000000f00 */
[----:B------:R-:W-:-:S05]  /*9fd0*/  IMAD.MOV.U32 R13, RZ, RZ, 0x1000 ;  /* 0x00001000ff0d7424 */ /* 0x000fca00078e00ff */
[----:B------:R-:W-:Y:S01]  /*9fe0*/  SEL R13, R13, 0xf80, P1 ;  /* 0x00000f800d0d7807 */ /* 0x000fe20000800000 */
[----:B------:R-:W-:Y:S02]  /*9ff0*/  WARPGROUP.DEPBAR.LE gsb0, 0x0 ;  /* 0x00008000000079c5 */ /* 0x000fe40000010000 */
[----:B------:R-:W-:-:S06]  /*a000*/  WARPGROUP.ARRIVE ;  /* 0x00000000000079c5 */ /* 0x000fcc0000000000 */
[----:B------:R-:W-:Y:S01]  /*a010*/  HGMMA.64x64x16.F32 R24, gdesc[UR4], R24, gsb0 ;  /* 0x00e00000041879f0 */ /* 0x000fe20008000818 */
[----:B------:R-:W-:Y:S02]  /*a020*/  R2UR UR4, R62 ;  /* 0x000000003e0472ca */ /* 0x000fe400000e0000 */
[----:B------:R-:W-:Y:S02]  /*a030*/  R2UR UR5, R63 ;  /* 0x000000003f0572ca */ /* 0x000fe400000e0000 */
[----:B------:R-:W-:Y:S01]  /*a040*/  R2UR UR6, R14 ;  /* 0x000000000e0672ca */ /* 0x000fe200000e0000 */
[----:B------:R-:W-:Y:S01]  /*a050*/  IMAD.IADD R14, R21, 0x1, R58 ;  /* 0x00000001150e7824 */ /* 0x000fe200078e023a */
[----:B------:R-:W-:Y:S01]  /*a060*/  R2UR UR7, R15 ;  /* 0x000000000f0772ca */ /* 0x000fe200000e0000 */
[----:B------:R-:W-:Y:S02]  /*a070*/  IMAD.IADD R58, R21, 0x1, R60 ;  /* 0x00000001153a7824 */ /* 0x000fe400078e023c */
[----:B------:R-:W-:Y:S01]  /*a080*/  IMAD.MOV.U32 R15, RZ, RZ, 0x40000040 ;  /* 0x40000040ff0f7424 */ /* 0x000fe200078e00ff */
[----:B------:R-:W-:-:S02]  /*a090*/  WARPGROUP.DEPBAR.LE gsb0, 0x0 ;  /* 0x00008000000079c5 */ /* 0x000fc40000010000 */
[----:B------:R-:W-:-:S07]  /*a0a0*/  WARPGROUP.ARRIVE ;  /* 0x00000000000079c5 */ /* 0x000fce0000000000 */
[----:B------:R-:W-:Y:S01]  /*a0b0*/  HGMMA.64x64x16.F32 R24, gdesc[UR4], R24, gsb0 ;  /* 0x00e00000041879f0 */ /* 0x000fe20008000818 */
[----:B------:R-:W-:Y:S02]  /*a0c0*/  R2UR UR4, R14 ;  /* 0x000000000e0472ca */ /* 0x000fe400000e0000 */
[----:B------:R-:W-:Y:S02]  /*a0d0*/  R2UR UR5, R15 ;  /* 0x000000000f0572ca */ /* 0x000fe400000e0000 */
[----:B------:R-:W-:Y:S02]  /*a0e0*/  R2UR UR6, R58 ;  /* 0x000000003a0672ca */ /* 0x000fe400000e0000 */
[----:B------:R-:W-:Y:S01]  /*a0f0*/  R2UR UR7, R59 ;  /* 0x000000003b0772ca */ /* 0x000fe200000e0000 */
[----:B------:R-:W-:Y:S01]  /*a100*/  IMAD.MOV.U32 R59, RZ, RZ, 0x40000040 ;  /* 0x40000040ff3b7424 */ /* 0x000fe200078e00ff */
[----:B------:R-:W-:Y:S01]  /*a110*/  LOP3.LUT R14, R13, 0x1e00, RZ, 0xc0, !PT ;  /* 0x00001e000d0e7812 */ /* 0x000fe200078ec0ff */
[----:B------:R-:W-:-:S03]  /*a120*/  IMAD.MOV.U32 R13, RZ, RZ, 0x40000040 ;  /* 0x40000040ff0d7424 */ /* 0x000fc600078e00ff */
[CC--:B------:R-:W-:Y:S02]  /*a130*/  IADD3 R58, R11.reuse, R14.reuse, R3 ;  /* 0x0000000e0b3a7210 */ /* 0x0c0fe40007ffe003 */
[----:B------:R-:W-:Y:S01]  /*a140*/  IADD3 R12, R11, R14, R12 ;  /* 0x0000000e0b0c7210 */ /* 0x000fe20007ffe00c */
[----:B------:R-:W-:-:S05]  /*a150*/  IMAD R11, R182, -0x40, R168 ;  /* 0xffffffc0b60b7824 */ /* 0x000fca00078e02a8 */
        /* <DEDUP_REMOVED lines=48> */
[C---:B------:R-:W-:Y:S02]  /*a460*/  ISETP.GT.AND P6, PT, R11.reuse, 0x29, PT ;  /* 0x000000290b00780c */ /* 0x040fe40003fc4270 */
        /* <DEDUP_REMOVED lines=22> */
[----:B------:R-:W-:Y:S02]  /*a5d0*/  FMNMX.FTZ R11, R30, R11, !PT ;  /* 0x0000000b1e0b7209 */ /* 0x000fe40007810000 */
[----:B------:R-:W-:Y:S01]  /*a5e0*/  FSEL R46, R46, -INF , P1 ;  /* 0xff8000002e2e7808 */ /* 0x000fe20000800000 */
[----:B------:R-:W0:Y:S01]  /*a5f0*/  SHFL.BFLY PT, R12, R15, 0x2, 0x1f ;  /* 0x0c401f000f0c7f89 */ /* 0x000e2200000e0000 */
[----:B------:R-:W-:Y:S02]  /*a600*/  FMNMX.FTZ R11, R14, R11, !PT ;  /* 0x0000000b0e0b7209 */ /* 0x000fe40007810000 */
[----:B------:R-:W-:Y:S02]  /*a610*/  FSEL R48, R47, -INF , P6 ;  /* 0xff8000002f307808 */ /* 0x000fe40003000000 */
[----:B------:R-:W-:Y:S02]  /*a620*/  FMNMX.FTZ R11, R34, R11, !PT ;  /* 0x0000000b220b7209 */ /* 0x000fe40007810000 */
[----:B------:R-:W-:-:S02]  /*a630*/  FSEL R50, R50, -INF , P5 ;  /* 0xff80000032327808 */ /* 0x000fc40002800000 */
[----:B------:R-:W-:Y:S02]  /*a640*/  FMNMX.FTZ R11, R36, R11, !PT ;  /* 0x0000000b240b7209 */ /* 0x000fe40007810000 */
[----:B------:R-:W-:Y:S02]  /*a650*/  FSEL R54, R54, -INF , P3 ;  /* 0xff80000036367808 */ /* 0x000fe40001800000 */
[----:B------:R-:W-:Y:S01]  /*a660*/  FMNMX.FTZ R13, R38, R11, !PT ;  /* 0x0000000b260d7209 */ /* 0x000fe20007810000 */
[----:B------:R-:W-:Y:S01]  /*a670*/  IMAD.U32 R11, RZ, RZ, UR4 ;  /* 0x00000004ff0b7e24 */ /* 0x000fe2000f8e00ff */
[----:B------:R-:W-:Y:S02]  /*a680*/  FSEL R78, R55, -INF , P2 ;  /* 0xff800000374e7808 */ /* 0x000fe40001000000 */
[----:B------:R-:W-:Y:S02]  /*a690*/  FMNMX.FTZ R13, R40, R13, !PT ;  /* 0x0000000d280d7209 */ /* 0x000fe40007810000 */
[----:B------:R-:W-:-:S02]  /*a6a0*/  ISETP.GE.AND P2, PT, R168, 0x41, PT ;  /* 0x00000041a800780c */ /* 0x000fc40003f46270 */
[----:B------:R-:W-:Y:S02]  /*a6b0*/  FMNMX.FTZ R13, R42, R13, !PT ;  /* 0x0000000d2a0d7209 */ /* 0x000fe40007810000 */
[----:B0-----:R-:W-:Y:S02]  /*a6c0*/  FMNMX.FTZ R21, R15, R12, !PT ;  /* 0x0000000c0f157209 */ /* 0x001fe40007810000 */
[----:B------:R-:W-:-:S03]  /*a6d0*/  FMNMX.FTZ R13, R44, R13, !PT ;  /* 0x0000000d2c0d7209 */ /* 0x000fc60007810000 */
[----:B------:R-:W0:Y:S01]  /*a6e0*/  SHFL.BFLY PT, R12, R21, 0x1, 0x1f ;  /* 0x0c201f00150c7f89 */ /* 0x000e2200000e0000 */
[----:B------:R-:W-:-:S04]  /*a6f0*/  FMNMX.FTZ R13, R46, R13, !PT ;  /* 0x0000000d2e0d7209 */ /* 0x000fc80007810000 */
[----:B------:R-:W-:-:S04]  /*a700*/  FMNMX.FTZ R13, R48, R13, !PT ;  /* 0x0000000d300d7209 */ /* 0x000fc80007810000 */
[----:B------:R-:W-:Y:S02]  /*a710*/  FMNMX.FTZ R13, R50, R13, !PT ;  /* 0x0000000d320d7209 */ /* 0x000fe40007810000 */
[----:B0-----:R-:W-:-:S04]  /*a720*/  FMNMX.FTZ R12, R21, R12, !PT ;  /* 0x0000000c150c7209 */ /* 0x001fc80007810000 */
[C---:B------:R-:W-:Y:S01]  /*a730*/  FSETP.NEU.FTZ.AND P1, PT, R12.reuse, -INF , PT ;  /* 0xff8000000c00780b */ /* 0x040fe20003f3d000 */
[----:B------:R-:W-:-:S05]  /*a740*/  FMUL.FTZ R15, R12, R11 ;  /* 0x0000000b0c0f7220 */ /* 0x000fca0000410000 */
[----:B------:R-:W-:-:S05]  /*a750*/  FSEL R15, R15, RZ, P1 ;  /* 0x000000ff0f0f7208 */ /* 0x000fca0000800000 */
[-CC-:B------:R-:W-:Y:S01]  /*a760*/  FFMA.FTZ R169, R24, R11.reuse, -R15.reuse ;  /* 0x0000000b18a97223 */ /* 0x180fe2000001080f */
[----:B------:R-:W-:Y:S01]  /*a770*/  FSEL R24, R51, -INF , P4 ;  /* 0xff80000033187808 */ /* 0x000fe20002000000 */
[-CC-:B------:R-:W-:Y:S01]  /*a780*/  FFMA.FTZ R171, R28, R11.reuse, -R15.reuse ;  /* 0x0000000b1cab7223 */ /* 0x180fe2000001080f */
[-CC-:B------:R-:W-:Y:S01]  /*a790*/  FFMA.FTZ R170, R25, R11.reuse, -R15.reuse ;  /* 0x0000000b19aa7223 */ /* 0x180fe2000001080f */
[--C-:B------:R-:W-:Y:S01]  /*a7a0*/  FFMA.FTZ R172, R58, R11, -R15.reuse ;  /* 0x0000000b3aac7223 */ /* 0x100fe2000001080f */
[----:B------:R-:W-:Y:S01]  /*a7b0*/  FMNMX.FTZ R13, R24, R13, !PT ;  /* 0x0000000d180d7209 */ /* 0x000fe20007810000 */
        /* <DEDUP_REMOVED lines=11> */
[-CC-:B------:R-:W-:Y:S01]  /*a870*/  FFMA.FTZ R183, R76, R11.reuse, -R15.reuse ;  /* 0x0000000b4cb77223 */ /* 0x180fe2000001080f */
[----:B------:R-:W0:Y:S01]  /*a880*/  SHFL.BFLY PT, R28, R13, 0x2, 0x1f ;  /* 0x0c401f000d1c7f89 */ /* 0x000e2200000e0000 */
[-CC-:B------:R-:W-:Y:S01]  /*a890*/  FFMA.FTZ R197, R52, R11.reuse, -R15.reuse ;  /* 0x0000000b34c57223 */ /* 0x180fe2000001080f */
[----:B------:R-:W-:Y:S01]  /*a8a0*/  FFMA.FTZ R199, R80, R11, -R15 ;  /* 0x0000000b50c77223 */ /* 0x000fe2000001080f */
[----:B------:R-:W-:Y:S08]  /*a8b0*/  MUFU.EX2 R169, R169 ;  /* 0x000000a900a97308 */ /* 0x000ff00000000800 */
[----:B------:R-:W1:Y:S08]  /*a8c0*/  MUFU.EX2 R170, R170 ;  /* 0x000000aa00aa7308 */ /* 0x000e700000000800 */
[----:B------:R-:W-:Y:S01]  /*a8d0*/  MUFU.EX2 R171, R171 ;  /* 0x000000ab00ab7308 */ /* 0x000fe20000000800 */
[----:B0-----:R-:W-:-:S07]  /*a8e0*/  FMNMX.FTZ R28, R13, R28, !PT ;  /* 0x0000001c0d1c7209 */ /* 0x001fce0007810000 */
[----:B------:R-:W0:Y:S01]  /*a8f0*/  MUFU.EX2 R172, R172 ;  /* 0x000000ac00ac7308 */ /* 0x000e220000000800 */
[----:B-1----:R-:W-:Y:S01]  /*a900*/  F2FP.F16.F32.PACK_AB R152, R170, R169 ;  /* 0x000000a9aa98723e */ /* 0x002fe200000000ff */
[----:B------:R-:W1:Y:S01]  /*a910*/  SHFL.BFLY PT, R21, R28, 0x1, 0x1f ;  /* 0x0c201f001c157f89 */ /* 0x000e6200000e0000 */
[----:B------:R-:W-:-:S05]  /*a920*/  FADD.FTZ R170, R169, R170 ;  /* 0x000000aaa9aa7221 */ /* 0x000fca0000010000 */
[----:B------:R-:W-:Y:S08]  /*a930*/  MUFU.EX2 R173, R173 ;  /* 0x000000ad00ad7308 */ /* 0x000ff00000000800 */
[----:B------:R-:W2:Y:S01]  /*a940*/  MUFU.EX2 R174, R174 ;  /* 0x000000ae00ae7308 */ /* 0x000ea20000000800 */
[----:B0-----:R-:W-:Y:S01]  /*a950*/  F2FP.F16.F32.PACK_AB R154, R172, R171 ;  /* 0x000000abac9a723e */ /* 0x001fe200000000ff */
[----:B------:R-:W-:-:S04]  /*a960*/  FADD.FTZ R171, R171, R170 ;  /* 0x000000aaabab7221 */ /* 0x000fc80000010000 */
[----:B------:R-:W-:Y:S02]  /*a970*/  FADD.FTZ R172, R172, R171 ;  /* 0x000000abacac7221 */ /* 0x000fe40000010000 */
[----:B------:R-:W-:Y:S01]  /*a980*/  MUFU.EX2 R175, R175 ;  /* 0x000000af00af7308 */ /* 0x000fe20000000800 */
[----:B-1----:R-:W-:-:S04]  /*a990*/  FMNMX.FTZ R21, R28, R21, !PT ;  /* 0x000000151c157209 */ /* 0x002fc80007810000 */
[C---:B------:R-:W-:Y:S01]  /*a9a0*/  FSETP.NEU.FTZ.AND P1, PT, R21.reuse, -INF , PT ;  /* 0xff8000001500780b */ /* 0x040fe20003f3d000 */
[----:B------:R-:W-:Y:S02]  /*a9b0*/  FMUL.FTZ R13, R21, R11 ;  /* 0x0000000b150d7220 */ /* 0x000fe40000410000 */
[----:B------:R-:W0:Y:S01]  /*a9c0*/  MUFU.EX2 R176, R176 ;  /* 0x000000b000b07308 */ /* 0x000e220000000800 */
[C---:B--2---:R-:W-:Y:S01]  /*a9d0*/  F2FP.F16.F32.PACK_AB R156, R174.reuse, R173 ;  /* 0x000000adae9c723e */ /* 0x044fe200000000ff */
[----:B------:R-:W-:Y:S01]  /*a9e0*/  FADD.FTZ R173, R173, R172 ;  /* 0x000000acadad7221 */ /* 0x000fe20000010000 */
[----:B------:R-:W-:Y:S02]  /*a9f0*/  FSEL R25, R13, RZ, P1 ;  /* 0x000000ff0d197208 */ /* 0x000fe40000800000 */
[----:B------:R-:W-:Y:S01]  /*aa00*/  ISETP.NE.AND P1, PT, R57, RZ, PT ;  /* 0x000000ff3900720c */ /* 0x000fe20003f25270 */
[----:B------:R-:W-:Y:S02]  /*aa10*/  FADD.FTZ R174, R174, R173 ;  /* 0x000000adaeae7221 */ /* 0x000fe40000010000 */
        /* <DEDUP_REMOVED lines=10> */
[----:B------:R-:W-:Y:S01]  /*aac0*/  FFMA.FTZ R223, R44, R11, -R25 ;  /* 0x0000000b2cdf7223 */ /* 0x000fe20000010819 */
[----:B------:R-:W-:-:S02]  /*aad0*/  @!P1 VIADD R15, R20, 0x38840 ;  /* 0x00038840140f9836 */ /* 0x000fc40000000000 */
[-CC-:B------:R-:W-:Y:S01]  /*aae0*/  FFMA.FTZ R224, R46, R11.reuse, -R25.reuse ;  /* 0x0000000b2ee07223 */ /* 0x180fe20000010819 */
[-CC-:B------:R-:W-:Y:S01]  /*aaf0*/  FFMA.FTZ R225, R48, R11.reuse, -R25.reuse ;  /* 0x0000000b30e17223 */ /* 0x180fe20000010819 */
[-CC-:B------:R-:W-:Y:S01]  /*ab00*/  FFMA.FTZ R226, R50, R11.reuse, -R25.reuse ;  /* 0x0000000b32e27223 */ /* 0x180fe20000010819 */
[-C--:B------:R-:W-:Y:S01]  /*ab10*/  FFMA.FTZ R227, R24, R11.reuse, -R25 ;  /* 0x0000000b18e37223 */ /* 0x080fe20000010819 */
[----:B------:R-:W-:Y:S01]  /*ab20*/  @!P1 PRMT R15, RZ, 0x654, R15 ;  /* 0x00000654ff0f9816 */ /* 0x000fe2000000000f */
[-CC-:B------:R-:W-:Y:S01]  /*ab30*/  FFMA.FTZ R228, R54, R11.reuse, -R25.reuse ;  /* 0x0000000b36e47223 */ /* 0x180fe20000010819 */
[----:B------:R-:W-:Y:S01]  /*ab40*/  FFMA.FTZ R200, R78, R11, -R25 ;  /* 0x0000000b4ec87223 */ /* 0x000fe20000010819 */
[----:B------:R-:W-:Y:S01]  /*ab50*/  MUFU.EX2 R198, R198 ;  /* 0x000000c600c67308 */ /* 0x000fe20000000800 */
[----:B------:R1:W-:Y:S01]  /*ab60*/  @!P1 SYNCS.ARRIVE.TRANS64.RED.A1T0 RZ, [R15+URZ], RZ ;  /* 0x000000ff0fff99a7 */ /* 0x0003e2000810043f */
[----:B------:R-:W-:Y:S01]  /*ab70*/  LOP3.LUT R13, R56, 0x2000000, RZ, 0xfc, !PT ;  /* 0x02000000380d7812 */ /* 0x000fe200078efcff */
[----:B------:R-:W-:Y:S01]  /*ab80*/  @!P1 VIADD R20, R20, 0x38860 ;  /* 0x0003886014149836 */ /* 0x000fe20000000000 */
[----:B0-----:R-:W-:Y:S01]  /*ab90*/  F2FP.F16.F32.PACK_AB R158, R176, R175 ;  /* 0x000000afb09e723e */ /* 0x001fe200000000ff */
[----:B------:R-:W-:Y:S01]  /*aba0*/  FADD.FTZ R175, R175, R174 ;  /* 0x000000aeafaf7221 */ /* 0x000fe20000010000 */
[----:B------:R-:W-:-:S02]  /*abb0*/  LEA R14, R18, R13, 0xc ;  /* 0x0000000d120e7211 */ /* 0x000fc400078e60ff */
[----:B------:R-:W0:Y:S01]  /*abc0*/  MUFU.EX2 R201, R201 ;  /* 0x000000c900c97308 */ /* 0x000e220000000800 */
[----:B-1----:R-:W-:Y:S01]  /*abd0*/  IMAD.MOV.U32 R15, RZ, RZ, 0x40000040 ;  /* 0x40000040ff0f7424 */ /* 0x002fe200078e00ff */
[----:B------:R-:W-:Y:S01]  /*abe0*/  R2UR UR6, R14 ;  /* 0x000000000e0672ca */ /* 0x000fe200000e0000 */
[----:B------:R-:W-:Y:S01]  /*abf0*/  FADD.FTZ R176, R176, R175 ;  /* 0x000000afb0b07221 */ /* 0x000fe20000010000 */
[----:B------:R-:W-:Y:S02]  /*ac00*/  @!P1 PRMT R20, RZ, 0x654, R20 ;  /* 0x00000654ff149816 */ /* 0x000fe40000000014 */
[----:B------:R-:W-:Y:S01]  /*ac10*/  R2UR UR7, R15 ;  /* 0x000000000f0772ca */ /* 0x000fe200000e0000 */
[----:B------:R-:W-:Y:S01]  /*ac20*/  IMAD.MOV.U32 R15, RZ, RZ, 0x40000040 ;  /* 0x40000040ff0f7424 */ /* 0x000fe200078e00ff */
[----:B------:R-:W-:Y:S08]  /*ac30*/  MUFU.EX2 R202, R202 ;  /* 0x000000ca00ca7308 */ /* 0x000ff00000000800 */
[----:B------:R-:W1:Y:S01]  /*ac40*/  MUFU.EX2 R203, R203 ;  /* 0x000000cb00cb7308 */ /* 0x000e620000000800 */
[----:B0-----:R-:W-:Y:S01]  /*ac50*/  F2FP.F16.F32.PACK_AB R153, R201, R198 ;  /* 0x000000c6c999723e */ /* 0x001fe200000000ff */
[----:B------:R-:W-:-:S06]  /*ac60*/  FADD.FTZ R201, R198, R201 ;  /* 0x000000c9c6c97221 */ /* 0x000fcc0000010000 */
[----:B------:R-:W-:Y:S08]  /*ac70*/  MUFU.EX2 R204, R204 ;  /* 0x000000cc00cc7308 */ /* 0x000ff00000000800 */
[----:B------:R-:W0:Y:S01]  /*ac80*/  MUFU.EX2 R205, R205 ;  /* 0x000000cd00cd7308 */ /* 0x000e220000000800 */
[----:B-1----:R-:W-:Y:S01]  /*ac90*/  F2FP.F16.F32.PACK_AB R155, R203, R202 ;  /* 0x000000cacb9b723e */ /* 0x002fe200000000ff */
[----:B------:R-:W-:Y:S01]  /*aca0*/  BAR.SYNC.DEFER_BLOCKING 0xf, 0x100 ;  /* 0x03c4000000007b1d */ /* 0x000fe20000010000 */
[----:B------:R-:W-:-:S04]  /*acb0*/  FADD.FTZ R202, R202, R201 ;  /* 0x000000c9caca7221 */ /* 0x000fc80000010000 */
[----:B------:R-:W-:Y:S01]  /*acc0*/  FADD.FTZ R203, R203, R202 ;  /* 0x000000cacbcb7221 */ /* 0x000fe20000010000 */
[----:B------:R-:W-:Y:S08]  /*acd0*/  MUFU.EX2 R206, R206 ;  /* 0x000000ce00ce7308 */ /* 0x000ff00000000800 */
[----:B------:R-:W1:Y:S01]  /*ace0*/  MUFU.EX2 R207, R207 ;  /* 0x000000cf00cf7308 */ /* 0x000e620000000800 */
[----:B0-----:R-:W-:Y:S01]  /*acf0*/  F2FP.F16.F32.PACK_AB R157, R205, R204 ;  /* 0x000000cccd9d723e */ /* 0x001fe200000000ff */
[----:B------:R-:W-:-:S04]  /*ad00*/  FADD.FTZ R204, R204, R203 ;  /* 0x000000cbcccc7221 */ /* 0x000fc80000010000 */
[----:B------:R-:W-:Y:S02]  /*ad10*/  FADD.FTZ R205, R205, R204 ;  /* 0x000000cccdcd7221 */ /* 0x000fe40000010000 */
[----:B------:R-:W0:Y:S01]  /*ad20*/  MUFU.EX2 R178, R178 ;  /* 0x000000b200b27308 */ /* 0x000e220000000800 */
[----:B------:R2:W-:Y:S07]  /*ad30*/  STSM.16.M88.4 [R194+0x36400], R152 ;  /* 0x03640098c2007844 */ /* 0x0005ee0000000200 */
[----:B------:R-:W-:Y:S01]  /*ad40*/  MUFU.EX2 R179, R179 ;  /* 0x000000b300b37308 */ /* 0x000fe20000000800 */
[----:B-1----:R-:W-:Y:S01]  /*ad50*/  F2FP.F16.F32.PACK_AB R159, R207, R206 ;  /* 0x000000cecf9f723e */ /* 0x002fe200000000ff */
[----:B------:R-:W-:-:S04]  /*ad60*/  FADD.FTZ R206, R206, R205 ;  /* 0x000000cdcece7221 */ /* 0x000fc80000010000 */
[----:B------:R1:W-:Y:S01]  /*ad70*/  STSM.16.M88.4 [R195], R156 ;  /* 0x0000009cc3007844 */ /* 0x0003e20000000200 */
[----:B------:R-:W-:Y:S01]  /*ad80*/  FADD.FTZ R207, R207, R206 ;  /* 0x000000cecfcf7221 */ /* 0x000fe20000010000 */
[----:B------:R-:W3:Y:S01]  /*ad90*/  MUFU.EX2 R180, R180 ;  /* 0x000000b400b47308 */ /* 0x000ee20000000800 */
[----:B0-----:R-:W-:Y:S01]  /*ada0*/  F2FP.F16.F32.PACK_AB R160, R178, R177 ;  /* 0x000000b1b2a0723e */ /* 0x001fe200000000ff */
[----:B------:R-:W-:-:S04]  /*adb0*/  FADD.FTZ R177, R177, R176 ;  /* 0x000000b0b1b17221 */ /* 0x000fc80000010000 */
[----:B------:R-:W-:Y:S02]  /*adc0*/  FADD.FTZ R178, R178, R177 ;  /* 0x000000b1b2b27221 */ /* 0x000fe40000010000 */
[----:B------:R-:W-:Y:S08]  /*add0*/  MUFU.EX2 R222, R222 ;  /* 0x000000de00de7308 */ /* 0x000ff00000000800 */
[----:B------:R-:W0:Y:S01]  /*ade0*/  MUFU.EX2 R223, R223 ;  /* 0x000000df00df7308 */ /* 0x000e220000000800 */
[----:B---3--:R-:W-:Y:S01]  /*adf0*/  F2FP.F16.F32.PACK_AB R162, R180, R179 ;  /* 0x000000b3b4a2723e */ /* 0x008fe200000000ff */
[----:B------:R-:W-:-:S04]  /*ae00*/  FADD.FTZ R179, R179, R178 ;  /* 0x000000b2b3b37221 */ /* 0x000fc80000010000 */
[----:B------:R-:W-:Y:S02]  /*ae10*/  FADD.FTZ R180, R180, R179 ;  /* 0x000000b3b4b47221 */ /* 0x000fe40000010000 */
[----:B------:R-:W-:Y:S08]  /*ae20*/  MUFU.EX2 R224, R224 ;  /* 0x000000e000e07308 */ /* 0x000ff00000000800 */
[----:B------:R-:W3:Y:S01]  /*ae30*/  MUFU.EX2 R225, R225 ;  /* 0x000000e100e17308 */ /* 0x000ee20000000800 */
[----:B0-----:R-:W-:Y:S01]  /*ae40*/  F2FP.F16.F32.PACK_AB R161, R223, R222 ;  /* 0x000000dedfa1723e */ /* 0x001fe200000000ff */
[----:B------:R-:W-:-:S04]  /*ae50*/  FADD.FTZ R222, R222, R207 ;  /* 0x000000cfdede7221 */ /* 0x000fc80000010000 */
[----:B------:R-:W-:Y:S02]  /*ae60*/  FADD.FTZ R223, R223, R222 ;  /* 0x000000dedfdf7221 */ /* 0x000fe40000010000 */
[----:B------:R-:W0:Y:S08]  /*ae70*/  MUFU.EX2 R181, R181 ;  /* 0x000000b500b57308 */ /* 0x000e300000000800 */
[----:B------:R-:W4:Y:S01]  /*ae80*/  MUFU.EX2 R183, R183 ;  /* 0x000000b700b77308 */ /* 0x000f220000000800 */
[----:B---3--:R-:W-:Y:S01]  /*ae90*/  F2FP.F16.F32.PACK_AB R163, R225, R224 ;  /* 0x000000e0e1a3723e */ /* 0x008fe200000000ff */
[----:B------:R-:W-:-:S04]  /*aea0*/  FADD.FTZ R224, R224, R223 ;  /* 0x000000dfe0e07221 */ /* 0x000fc80000010000 */
[----:B------:R1:W-:Y:S01]  /*aeb0*/  STSM.16.M88.4 [R208], R160 ;  /* 0x000000a0d0007844 */ /* 0x0003e20000000200 */
[----:B------:R-:W-:Y:S01]  /*aec0*/  FADD.FTZ R225, R225, R224 ;  /* 0x000000e0e1e17221 */ /* 0x000fe20000010000 */
[----:B------:R-:W3:Y:S01]  /*aed0*/  MUFU.EX2 R197, R197 ;  /* 0x000000c500c57308 */ /* 0x000ee20000000800 */
[----:B0-----:R-:W-:-:S07]  /*aee0*/  FADD.FTZ R180, R181, R180 ;  /* 0x000000b4b5b47221 */ /* 0x001fce0000010000 */
[----:B------:R-:W0:Y:S01]  /*aef0*/  MUFU.EX2 R199, R199 ;  /* 0x000000c700c77308 */ /* 0x000e220000000800 */
[C---:B----4-:R-:W-:Y:S01]  /*af00*/  F2FP.F16.F32.PACK_AB R164, R183.reuse, R181 ;  /* 0x000000b5b7a4723e */ /* 0x050fe200000000ff */
[----:B------:R-:W-:-:S06]  /*af10*/  FADD.FTZ R180, R183, R180 ;  /* 0x000000b4b7b47221 */ /* 0x000fcc0000010000 */
[----:B------:R-:W-:Y:S01]  /*af20*/  MUFU.EX2 R226, R226 ;  /* 0x000000e200e27308 */ /* 0x000fe20000000800 */
[----:B---3--:R-:W-:-:S07]  /*af30*/  FADD.FTZ R180, R197, R180 ;  /* 0x000000b4c5b47221 */ /* 0x008fce0000010000 */
[----:B------:R-:W3:Y:S01]  /*af40*/  MUFU.EX2 R227, R227 ;  /* 0x000000e300e37308 */ /* 0x000ee20000000800 */
[C---:B0-----:R-:W-:Y:S01]  /*af50*/  F2FP.F16.F32.PACK_AB R166, R199.reuse, R197 ;  /* 0x000000c5c7a6723e */ /* 0x041fe200000000ff */
[----:B------:R-:W-:-:S06]  /*af60*/  FADD.FTZ R199, R199, R180 ;  /* 0x000000b4c7c77221 */ /* 0x000fcc0000010000 */
[----:B------:R-:W0:Y:S08]  /*af70*/  MUFU.EX2 R228, R228 ;  /* 0x000000e400e47308 */ /* 0x000e300000000800 */
[----:B------:R-:W4:Y:S01]  /*af80*/  MUFU.EX2 R200, R200 ;  /* 0x000000c800c87308 */ /* 0x000f220000000800 */
[----:B---3--:R-:W-:Y:S01]  /*af90*/  F2FP.F16.F32.PACK_AB R165, R227, R226 ;  /* 0x000000e2e3a5723e */ /* 0x008fe200000000ff */
[----:B------:R-:W-:-:S04]  /*afa0*/  FADD.FTZ R226, R226, R225 ;  /* 0x000000e1e2e27221 */ /* 0x000fc80000010000 */
[----:B------:R-:W-:-:S04]  /*afb0*/  FADD.FTZ R227, R227, R226 ;  /* 0x000000e2e3e37221 */ /* 0x000fc80000010000 */
[----:B0-----:R-:W-:Y:S01]  /*afc0*/  FADD.FTZ R227, R228, R227 ;  /* 0x000000e3e4e37221 */ /* 0x001fe20000010000 */
[----:B----4-:R-:W-:-:S03]  /*afd0*/  F2FP.F16.F32.PACK_AB R167, R200, R228 ;  /* 0x000000e4c8a7723e */ /* 0x010fc600000000ff */
[----:B------:R-:W-:Y:S02]  /*afe0*/  FADD.FTZ R200, R200, R227 ;  /* 0x000000e3c8c87221 */ /* 0x000fe40000010000 */
[----:B------:R1:W-:Y:S01]  /*aff0*/  STSM.16.M88.4 [R196], R164 ;  /* 0x000000a4c4007844 */ /* 0x0003e20000000200 */
[----:B------:R-:W-:-:S06]  /*b000*/  WARPGROUP.ARRIVE ;  /* 0x00000000000079c5 */ /* 0x000fcc0000000000 */
[----:B------:R-:W-:Y:S03]  /*b010*/  HGMMA.64x256x16.F32 R24, R152, gdesc[UR4].tnspB, RZ, !UPT, gsb0 ;  /* 0x43e0000498187df0 */ /* 0x000fe6000c0008ff */
[----:B------:R-:W-:Y:S02]  /*b020*/  WARPGROUP.DEPBAR.LE gsb0, 0x0 ;  /* 0x00008000000079c5 */ /* 0x000fe40000010000 */
[----:B--2---:R-:W-:Y:S01]  /*b030*/  VIADD R152, R14, 0x80 ;  /* 0x000000800e987836 */ /* 0x004fe20000000000 */
[----:B------:R-:W-:Y:S01]  /*b040*/  WARPGROUP.ARRIVE ;  /* 0x00000000000079c5 */ /* 0x000fe20000000000 */
[----:B------:R-:W-:-:S03]  /*b050*/  IMAD.MOV.U32 R153, RZ, RZ, 0x40000040 ;  /* 0x40000040ff997424 */ /* 0x000fc600078e00ff */
[----:B------:R-:W-:Y:S01]  /*b060*/  R2UR UR6, R152 ;  /* 0x00000000980672ca */ /* 0x000fe200000e0000 */
[C---:B------:R-:W-:Y:S01]  /*b070*/  VIADD R152, R14.reuse, 0x100 ;  /* 0x000001000e987836 */ /* 0x040fe20000000000 */
[----:B------:R-:W-:Y:S01]  /*b080*/  R2UR UR7, R153 ;  /* 0x00000000990772ca */ /* 0x000fe200000e0000 */
[----:B------:R-:W-:Y:S01]  /*b090*/  IMAD.MOV.U32 R153, RZ, RZ, 0x40000040 ;  /* 0x40000040ff997424 */ /* 0x000fe200078e00ff */
[----:B------:R-:W-:-:S14]  /*b0a0*/  IADD3 R14, R14, 0x180, RZ ;  /* 0x000001800e0e7810 */ /* 0x000fdc0007ffe0ff */
        /* <DEDUP_REMOVED lines=28> */
.L_x_1062:
[----:B------:R-:W-:Y:S01]  /*b270*/  VIADD R18, R198, 0x1 ;  /* 0x00000001c6127836 */ /* 0x000fe20000000000 */
[C---:B------:R-:W-:Y:S01]  /*b280*/  ISETP.GT.AND P2, PT, R15.reuse, RZ, PT ;  /* 0x000000ff0f00720c */ /* 0x040fe20003f44270 */
[----:B------:R-:W-:-:S03]  /*b290*/  VIADD R15, R15, 0xffffffff ;  /* 0xffffffff0f0f7836 */ /* 0x000fc60000000000 */
[----:B------:R-:W-:-:S04]  /*b2a0*/  ISETP.NE.AND P3, PT, R18, 0x2, PT ;  /* 0x000000021200780c */ /* 0x000fc80003f65270 */
[----:B------:R-:W-:Y:S02]  /*b2b0*/  SEL R12, RZ, 0x1, P3 ;  /* 0x00000001ff0c7807 */ /* 0x000fe40001800000 */
[----:B------:R-:W-:Y:S02]  /*b2c0*/  SEL R18, R18, RZ, P3 ;  /* 0x000000ff12127207 */ /* 0x000fe40001800000 */
[----:B------:R-:W-:Y:S01]  /*b2d0*/  LOP3.LUT R23, R23, R12, RZ, 0x3c, !PT ;  /* 0x0000000c17177212 */ /* 0x000fe200078e3cff */
[----:B--2---:R-:W-:Y:S06]  /*b2e0*/  @!P0 BRA `(.L_x_1052) ;  /* 0x0000000000048947 */ /* 0x004fec0003800000 */
[----:B------:R-:W-:Y:S01]  /*b2f0*/  BPT.TRAP 0x1 ;  /* 0x000000040000795c */ /* 0x000fe20000300000 */
.L_x_1052:
[----:B------:R-:W-:Y:S01]  /*b300*/  IMAD R14, R18, 0x8, R2 ;  /* 0x00000008120e7824 */ /* 0x000fe200078e0202 */
[----:B------:R-:W-:-:S04]  /*b310*/  SHF.L.U32 R11, R23, 0x1f, RZ ;  /* 0x0000001f170b7819 */ /* 0x000fc800000006ff */
[----:B------:R0:W2:Y:S01]  /*b320*/  SYNCS.PHASECHK.TRANS64.TRYWAIT P3, [R14+URZ+0x38830], R11 ;  /* 0x0388300b0e0075a7 */ /* 0x0000a2000806017f */
[----:B------:R-:W-:Y:S05]  /*b330*/  @!P0 BRA `(.L_x_1053) ;  /* 0x0000000000048947 */ /* 0x000fea0003800000 */
[----:B------:R-:W-:Y:S01]  /*b340*/  BPT.TRAP 0x1 ;  /* 0x000000040000795c */ /* 0x000fe20000300000 */
.L_x_1053:
[----:B------:R-:W-:Y:S01]  /*b350*/  VIADD R12, R2, 0x20400 ;  /* 0x00020400020c7836 */ /* 0x000fe20000000000 */
[----:B------:R-:W-:Y:S01]  /*b360*/  BSSY B1, `(.L_x_1054) ;  /* 0x0000009000017945 */ /* 0x000fe20003800000 */
[----:B-1----:R-:W-:Y:S01]  /*b370*/  IMAD R20, R18, 0x200, R0 ;  /* 0x0000020012147824 */ /* 0x002fe200078e0200 */
[----:B------:R-:W-:Y:S02]  /*b380*/  MOV R21, 0x40000040 ;  /* 0x4000004000157802 */ /* 0x000fe40000000f00 */
[----:B------:R-:W-:-:S04]  /*b390*/  SHF.R.U32.HI R12, RZ, 0x4, R12 ;  /* 0x00000004ff0c7819 */ /* 0x000fc8000001160c */
[----:B------:R-:W-:-:S04]  /*b3a0*/  LOP3.LUT R12, R12, 0x3fff, RZ, 0xc0, !PT ;  /* 0x00003fff0c0c7812 */ /* 0x000fc800078ec0ff */
[----:B------:R-:W-:Y:S01]  /*b3b0*/  LOP3.LUT R152, R12, 0x10000, RZ, 0xfc, !PT ;  /* 0x000100000c987812 */ /* 0x000fe200078efcff */
[----:B--2---:R-:W-:Y:S06]  /*b3c0*/  @P3 BRA `(.L_x_1055) ;  /* 0x0000000000083947 */ /* 0x004fec0003800000 */
[----:B------:R-:W1:Y:S02]  /*b3d0*/  SYNCS.PHASECHK.TRANS64.TRYWAIT P3, [R14+URZ+0x38830], R11 ;  /* 0x0388300b0e0075a7 */ /* 0x000e64000806017f */
[----:B-1----:R-:W-:Y:S05]  /*b3e0*/  @!P3 BRA `(.L_x_1056) ;  /* 0x000000cc0050b947 */ /* 0x002fea0003800000 */
.L_x_1055:
[----:B------:R-:W-:Y:S05]  /*b3f0*/  BSYNC B1 ;  /* 0x0000000000017941 */ /* 0x000fea0003800000 */
.L_x_1054:
[----:B------:R-:W-:Y:S01]  /*b400*/  IMAD.MOV.U32 R153, RZ, RZ, 0x40000040 ;  /* 0x40000040ff997424 */ /* 0x000fe200078e00ff */
[C---:B------:R-:W-:Y:S01]  /*b410*/  R2UR UR6, R20.reuse ;  /* 0x00000000140672ca */ /* 0x040fe200000e0000 */
[----:B------:R-:W-:Y:S01]  /*b420*/  VIADD R202, R20, 0x2 ;  /* 0x0000000214ca7836 */ /* 0x000fe20000000000 */
[----:B------:R-:W-:Y:S01]  /*b430*/  R2UR UR7, R21 ;  /* 0x00000000150772ca */ /* 0x000fe200000e0000 */
[----:B------:R-:W-:Y:S01]  /*b440*/  IMAD.MOV.U32 R203, RZ, RZ, 0x40000040 ;  /* 0x40000040ffcb7424 */ /* 0x000fe200078e00ff */
[----:B------:R-:W-:Y:S01]  /*b450*/  R2UR UR4, R152 ;  /* 0x00000000980472ca */ /* 0x000fe200000e0000 */
[----:B------:R-:W-:Y:S01]  /*b460*/  IMAD.MOV.U32 R21, RZ, RZ, 0x40000040 ;  /* 0x40000040ff157424 */ /* 0x000fe200078e00ff */
[----:B------:R-:W-:Y:S02]  /*b470*/  R2UR UR5, R153 ;  /* 0x00000000990572ca */ /* 0x000fe400000e0000 */
[----:B------:R-:W-:-:S11]  /*b480*/  WARPGROUP.ARRIVE ;  /* 0x00000000000079c5 */ /* 0x000fd60000000000 */
[----:B------:R-:W-:Y:S01]  /*b490*/  HGMMA.64x64x16.F32 R152, gdesc[UR4], RZ, !UPT, gsb0 ;  /* 0x00e00000049879f0 */ /* 0x000fe2000c0008ff */
[----:B------:R-:W-:Y:S01]  /*b4a0*/  R2UR UR6, R202 ;  /* 0x00000000ca0672ca */ /* 0x000fe200000e0000 */
[----:B------:R-:W-:Y:S01]  /*b4b0*/  VIADD R202, R20, 0x4 ;  /* 0x0000000414ca7836 */ /* 0x000fe20000000000 */
[----:B------:R-:W-:Y:S01]  /*b4c0*/  R2UR UR7, R203 ;  /* 0x00000000cb0772ca */ /* 0x000fe200000e0000 */
[----:B------:R-:W-:Y:S01]  /*b4d0*/  IMAD.MOV.U32 R203, RZ, RZ, 0x40000040 ;  /* 0x40000040ffcb7424 */ /* 0x000fe200078e00ff */
[----:B------:R-:W-:Y:S02]  /*b4e0*/  R2UR UR4, R4 ;  /* 0x00000000040472ca */ /* 0x000fe400000e0000 */
[----:B------:R-:W-:Y:S02]  /*b4f0*/  R2UR UR5, R5 ;  /* 0x00000000050572ca */ /* 0x000fe400000e0000 */
[----:B------:R-:W-:Y:S01]  /*b500*/  IADD3 R20, R20, 0x6, RZ ;  /* 0x0000000614147810 */ /* 0x000fe20007ffe0ff */
[----:B------:R-:W-:-:S02]  /*b510*/  WARPGROUP.DEPBAR.LE gsb0, 0x0 ;  /* 0x00008000000079c5 */ /* 0x000fc40000010000 */
[----:B------:R-:W-:-:S08]  /*b520*/  WARPGROUP.ARRIVE ;  /* 0x00000000000079c5 */ /* 0x000fd00000000000 */
        /* <DEDUP_REMOVED lines=16> */
[----:B------:R-:W-:Y:S05]  /*b630*/  @!P0 BRA `(.L_x_1057) ;  /* 0x0000000000048947 */ /* 0x000fea0003800000 */
[----:B------:R-:W-:Y:S01]  /*b640*/  BPT.TRAP 0x1 ;  /* 0x000000040000795c */ /* 0x000fe20000300000 */
.L_x_1057:
[----:B------:R2:W3:Y:S01]  /*b650*/  SYNCS.PHASECHK.TRANS64.TRYWAIT P3, [R14+URZ+0x38850], R11 ;  /* 0x0388500b0e0075a7 */ /* 0x0004e2000806017f */
[----:B------:R-:W-:Y:S05]  /*b660*/  @!P0 BRA `(.L_x_1058) ;  /* 0x0000000000048947 */ /* 0x000fea0003800000 */
[----:B------:R-:W-:Y:S01]  /*b670*/  BPT.TRAP 0x1 ;  /* 0x000000040000795c */ /* 0x000fe20000300000 */
.L_x_1058:
[----:B------:R-:W-:Y:S04]  /*b680*/  BSSY B1, `(.L_x_1059) ;  /* 0x0000004000017945 */ /* 0x000fe80003800000 */
[----:B---3--:R-:W-:Y:S05]  /*b690*/  @P3 BRA `(.L_x_1060) ;  /* 0x0000000000083947 */ /* 0x008fea0003800000 */
[----:B------:R-:W3:Y:S02]  /*b6a0*/  SYNCS.PHASECHK.TRANS64.TRYWAIT P3, [R14+URZ+0x38850], R11 ;  /* 0x0388500b0e0075a7 */ /* 0x000ee4000806017f */
[----:B---3--:R-:W-:Y:S05]  /*b6b0*/  @!P3 BRA `(.L_x_1061) ;  /* 0x000000c800b0b947 */ /* 0x008fea0003800000 */
.L_x_1060:
[----:B------:R-:W-:Y:S05]  /*b6c0*/  BSYNC B1 ;  /* 0x0000000000017941 */ /* 0x000fea0003800000 */
.L_x_1059:
[----:B0123--:R-:W-:Y:S01]  /*b6d0*/  VIADD R11, R2, 0x26400 ;  /* 0x00026400020b7836 */ /* 0x00ffe20000000000 */
[----:B------:R-:W-:Y:S01]  /*b6e0*/  MOV R203, 0x40000040 ;  /* 0x4000004000cb7802 */ /* 0x000fe20000000f00 */
[C---:B------:R-:W-:Y:S01]  /*b6f0*/  VIADD R204, R3.reuse, 0x6 ;  /* 0x0000000603cc7836 */ /* 0x040fe20000000000 */
[----:B------:R-:W-:Y:S01]  /*b700*/  WARPGROUP.ARRIVE ;  /* 0x00000000000079c5 */ /* 0x000fe20000000000 */
[----:B------:R-:W-:Y:S01]  /*b710*/  VIADD R20, R3, 0x200 ;  /* 0x0000020003147836 */ /* 0x000fe20000000000 */
[----:B------:R-:W-:Y:S01]  /*b720*/  SHF.R.U32.HI R11, RZ, 0x4, R11 ;  /* 0x00000004ff0b7819 */ /* 0x000fe2000001160b */
[----:B------:R-:W-:Y:S01]  /*b730*/  IMAD R202, R18, 0x1000, R10 ;  /* 0x0000100012ca7824 */ /* 0x000fe200078e020a */
[----:B------:R-:W-:Y:S01]  /*b740*/  R2UR UR7, R203 ;  /* 0x00000000cb0772ca */ /* 0x000fe200000e0000 */
[----:B------:R-:W-:Y:S01]  /*b750*/  IMAD.MOV.U32 R207, RZ, RZ, 0x40000040 ;  /* 0x40000040ffcf7424 */ /* 0x000fe200078e00ff */
[----:B------:R-:W-:Y:S01]  /*b760*/  LOP3.LUT R11, R11, 0x3fff, RZ, 0xc0, !PT ;  /* 0x00003fff0b0b7812 */ /* 0x000fe200078ec0ff */
[----:B------:R-:W-:Y:S01]  /*b770*/  IMAD.MOV.U32 R205, RZ, RZ, 0x40000040 ;  /* 0x40000040ffcd7424 */ /* 0x000fe200078e00ff */
[----:B------:R-:W-:Y:S01]  /*b780*/  R2UR UR6, R202 ;  /* 0x00000000ca0672ca */ /* 0x000fe200000e0000 */
[----:B------:R-:W-:Y:S01]  /*b790*/  IMAD.MOV.U32 R21, RZ, RZ, 0x40000040 ;  /* 0x40000040ff157424 */ /* 0x000fe200078e00ff */
[----:B------:R-:W-:Y:S01]  /*b7a0*/  LOP3.LUT R3, R11, 0x10000, RZ, 0xfc, !PT ;  /* 0x000100000b037812 */ /* 0x000fe200078efcff */
[----:B------:R-:W0:Y:S01]  /*b7b0*/  S2R R12, SR_TID.X ;  /* 0x00000000000c7919 */ /* 0x000e220000002100 */
[----:B------:R-:W-:Y:S01]  /*b7c0*/  R2UR UR5, R207 ;  /* 0x00000000cf0572ca */ /* 0x000fe200000e0000 */
[----:B------:R-:W-:-:S02]  /*b7d0*/  IMAD.MOV.U32 R207, RZ, RZ, 0x40000040 ;  /* 0x40000040ffcf7424 */ /* 0x000fc400078e00ff */
[----:B------:R-:W-:Y:S02]  /*b7e0*/  IMAD.MOV.U32 R206, RZ, RZ, R3 ;  /* 0x000000ffffce7224 */ /* 0x000fe400078e0003 */
[----:B------:R-:W-:-:S03]  /*b7f0*/  VIADD R203, R3, 0x800 ;  /* 0x0000080003cb7836 */ /* 0x000fc60000000000 */
[----:B------:R-:W-:Y:S01]  /*b800*/  R2UR UR4, R206 ;  /* 0x00000000ce0472ca */ /* 0x000fe200000e0000 */
[----:B------:R-:W-:-:S12]  /*b810*/  VIADD R206, R202, 0x2 ;  /* 0x00000002cace7836 */ /* 0x000fd80000000000 */
[----:B------:R-:W-:Y:S01]  /*b820*/  HGMMA.64x64x16.F32 R152, gdesc[UR4], R152, gsb0 ;  /* 0x00e00000049879f0 */ /* 0x000fe20008000898 */
[----:B------:R-:W-:Y:S01]  /*b830*/  R2UR UR6, R206 ;  /* 0x00000000ce0672ca */ /* 0x000fe200000e0000 */
[----:B------:R-:W-:Y:S01]  /*b840*/  VIADD R206, R3, 0x2 ;  /* 0x0000000203ce7836 */ /* 0x000fe20000000000 */
[----:B------:R-:W-:Y:S02]  /*b850*/  R2UR UR7, R207 ;  /* 0x00000000cf0772ca */ /* 0x000fe400000e0000 */
[----:B------:R-:W-:Y:S02]  /*b860*/  MOV R207, 0x40000040 ;  /* 0x4000004000cf7802 */ /* 0x000fe40000000f00 */
[----:B------:R-:W-:Y:S01]  /*b870*/  R2UR UR4, R206 ;  /* 0x00000000ce0472ca */ /* 0x000fe200000e0000 */
[----:B------:R-:W-:Y:S01]  /*b880*/  VIADD R206, R202, 0x4 ;  /* 0x00000004cace7836 */ /* 0x000fe20000000000 */
[----:B------:R-:W-:Y:S01]  /*b890*/  R2UR UR5, R207 ;  /* 0x00000000cf0572ca */ /* 0x000fe200000e0000 */
[----:B------:R-:W-:Y:S01]  /*b8a0*/  IMAD.MOV.U32 R207, RZ, RZ, 0x40000040 ;  /* 0x40000040ffcf7424 */ /* 0x000fe200078e00ff */
[----:B0-----:R-:W-:-:S05]  /*b8b0*/  SHF.R.U32.HI R12, RZ, 0x7, R12 ;  /* 0x00000007ff0c7819 */ /* 0x001fca000001160c */
[----:B------:R-:W0:Y:S02]  /*b8c0*/  SHFL.IDX PT, R11, R12, RZ, 0x1f ;  /* 0x00001fff0c0b7589 */ /* 0x000e2400000e0000 */
[----:B0-----:R-:W-:-:S04]  /*b8d0*/  ISETP.GT.AND P3, PT, R11, 0x7f, PT ;  /* 0x0000007f0b00780c */ /* 0x001fc80003f64270 */
[----:B------:R-:W-:Y:S01]  /*b8e0*/  SEL R12, RZ, 0x2, !P3 ;  /* 0x00000002ff0c7807 */ /* 0x000fe20005800000 */
[----:B------:R-:W-:Y:S02]  /*b8f0*/  WARPGROUP.DEPBAR.LE gsb0, 0x0 ;  /* 0x00008000000079c5 */ /* 0x000fe40000010000 */
[----:B------:R-:W-:-:S06]  /*b900*/  WARPGROUP.ARRIVE ;  /* 0x00000000000079c5 */ /* 0x000fcc0000000000 */
[----:B------:R-:W-:Y:S01]  /*b910*/  HGMMA.64x64x16.F32 R152, gdesc[UR4], R152, gsb0 ;  /* 0x00e00000049879f0 */ /* 0x000fe20008000898 */
[----:B------:R-:W-:Y:S01]  /*b920*/  R2UR UR6, R206 ;  /* 0x00000000ce0672ca */ /* 0x000fe200000e0000 */
[----:B------:R-:W-:Y:S01]  /*b930*/  VIADD R206, R3, 0x4 ;  /* 0x0000000403ce7836 */ /* 0x000fe20000000000 */
[----:B------:R-:W-:Y:S01]  /*b940*/  R2UR UR7, R207 ;  /* 0x00000000cf0772ca */ /* 0x000fe200000e0000 */
[----:B------:R-:W-:-:S03]  /*b950*/  IMAD.MOV.U32 R207, RZ, RZ, 0x40000040 ;  /* 0x40000040ffcf7424 */ /* 0x000fc600078e00ff */
[----:B------:R-:W-:Y:S02]  /*b960*/  R2UR UR4, R206 ;  /* 0x00000000ce0472ca */ /* 0x000fe400000e0000 */
[----:B------:R-:W-:Y:S01]  /*b970*/  R2UR UR5, R207 ;  /* 0x00000000cf0572ca */ /* 0x000fe200000e0000 */
[----:B------:R-:W-:Y:S01]  /*b980*/  IMAD.MOV.U32 R207, RZ, RZ, 0x40000040 ;  /* 0x40000040ffcf7424 */ /* 0x000fe200078e00ff */
[----:B------:R-:W-:Y:S02]  /*b990*/  WARPGROUP.DEPBAR.LE gsb0, 0x0 ;  /* 0x00008000000079c5 */ /* 0x000fe40000010000 */
[----:B------:R-:W-:-:S09]  /*b9a0*/  WARPGROUP.ARRIVE ;  /* 0x00000000000079c5 */ /* 0x000fd20000000000 */
[----:B------:R-:W-:Y:S01]  /*b9b0*/  HGMMA.64x64x16.F32 R152, gdesc[UR4], R152, gsb0 ;  /* 0x00e00000049879f0 */ /* 0x000fe20008000898 */
[----:B------:R-:W-:Y:S01]  /*b9c0*/  R2UR UR5, R205 ;  /* 0x00000000cd0572ca */ /* 0x000fe200000e0000 */
[----:B------:R-:W-:Y:S01]  /*b9d0*/  IMAD.MOV.U32 R205, RZ, RZ, 0x40000040 ;  /* 0x40000040ffcd7424 */ /* 0x000fe200078e00ff */
[----:B------:R-:W-:Y:S02]  /*b9e0*/  R2UR UR4, R204 ;  /* 0x00000000cc0472ca */ /* 0x000fe400000e0000 */
[C---:B------:R-:W-:Y:S02]  /*b9f0*/  IADD3 R204, R202.reuse, 0x6, RZ ;  /* 0x00000006cacc7810 */ /* 0x040fe40007ffe0ff */
[----:B------:R-:W-:Y:S01]  /*ba00*/  R2UR UR7, R205 ;  /* 0x00000000cd0772ca */ /* 0x000fe200000e0000 */
[----:B------:R-:W-:Y:S01]  /*ba10*/  VIADD R205, R202, 0x800 ;  /* 0x00000800cacd7836 */ /* 0x000fe20000000000 */
[----:B------:R-:W-:Y:S01]  /*ba20*/  R2UR UR6, R204 ;  /* 0x00000000cc0672ca */ /* 0x000fe200000e0000 */
[----:B------:R-:W-:-:S05]  /*ba30*/  IMAD.MOV.U32 R204, RZ, RZ, 0x4 ;  /* 0x00000004ffcc7424 */ /* 0x000fca00078e00ff */
[----:B------:R-:W-:Y:S01]  /*ba40*/  SEL R11, R204, 0x2, P3 ;  /* 0x00000002cc0b7807 */ /* 0x000fe20001800000 */
[----:B------:R-:W-:Y:S02]  /*ba50*/  WARPGROUP.DEPBAR.LE gsb0, 0x0 ;  /* 0x00008000000079c5 */ /* 0x000fe40000010000 */
[----:B------:R-:W-:-:S06]  /*ba60*/  WARPGROUP.ARRIVE ;  /* 0x00000000000079c5 */ /* 0x000fcc0000000000 */
[----:B------:R-:W-:Y:S01]  /*ba70*/  HGMMA.64x64x16.F32 R152, gdesc[UR4], R152, gsb0 ;  /* 0x00e00000049879f0 */ /* 0x000fe20008000898 */
[----:B------:R-:W-:Y:S01]  /*ba80*/  R2UR UR4, R20 ;  /* 0x00000000140472ca */ /* 0x000fe200000e0000 */
[----:B------:R-:W-:Y:S01]  /*ba90*/  VIADD R20, R202, 0x200 ;  /* 0x00000200ca147836 */ /* 0x000fe20000000000 */
[----:B------:R-:W-:Y:S01]  /*baa0*/  R2UR UR5, R21 ;  /* 0x00000000150572ca */ /* 0x000fe200000e0000 */
[----:B------:R-:W-:-:S03]  /*bab0*/  IMAD.MOV.U32 R21, RZ, RZ, 0x40000040 ;  /* 0x40000040ff157424 */ /* 0x000fc600078e00ff */
[----:B------:R-:W-:Y:S01]  /*bac0*/  R2UR UR6, R20 ;  /* 0x00000000140672ca */ /* 0x000fe200000e0000 */
[----:B------:R-:W-:Y:S01]  /*bad0*/  VIADD R20, R202, 0x202 ;  /* 0x00000202ca147836 */ /* 0x000fe20000000000 */
[----:B------:R-:W-:Y:S02]  /*bae0*/  R2UR UR7, R21 ;  /* 0x00000000150772ca */ /* 0x000fe400000e0000 */
[----:B------:R-:W-:Y:S01]  /*baf0*/  MOV R21, 0x40000040 ;  /* 0x4000004000157802 */ /* 0x000fe20000000f00 */
[----:B------:R-:W-:Y:S02]  /*bb00*/  WARPGROUP.DEPBAR.LE gsb0, 0x0 ;  /* 0x00008000000079c5 */ /* 0x000fe40000010000 */
[----:B------:R-:W-:-:S08]  /*bb10*/  WARPGROUP.ARRIVE ;  /* 0x00000000000079c5 */ /* 0x000fd00000000000 */
[----:B------:R-:W-:Y:S01]  /*bb20*/  HGMMA.64x64x16.F32 R152, gdesc[UR4], R152, gsb0 ;  /* 0x00e00000049879f0 */ /* 0x000fe20008000898 */
[----:B------:R-:W-:Y:S01]  /*bb30*/  R2UR UR6, R20 ;  /* 0x00000000140672ca */ /* 0x000fe200000e0000 */
[----:B------:R-:W-:Y:S01]  /*bb40*/  VIADD R20, R3, 0x202 ;  /* 0x0000020203147836 */ /* 0x000fe20000000000 */
[----:B------:R-:W-:Y:S01]  /*bb50*/  R2UR UR7, R21 ;  /* 0x00000000150772ca */ /* 0x000fe200000e0000 */
[----:B------:R-:W-:-:S03]  /*bb60*/  IMAD.MOV.U32 R21, RZ, RZ, 0x40000040 ;  /* 0x40000040ff157424 */ /* 0x000fc600078e00ff */
        /* <DEDUP_REMOVED lines=15> */
[----:B------:R-:W-:-:S02]  /*bc60*/  WARPGROUP.DEPBAR.LE gsb0, 0x0 ;  /* 0x00008000000079c5 */ /* 0x000fc40000010000 */
[----:B------:R-:W-:-:S09]  /*bc70*/  WARPGROUP.ARRIVE ;  /* 0x00000000000079c5 */ /* 0x000fd20000000000 */
        /* <DEDUP_REMOVED lines=94> */
[----:B------:R-:W-:Y:S01]  /*c260*/  IMAD.IADD R20, R12, 0x1, R205 ;  /* 0x000000010c147824 */ /* 0x000fe200078e02cd */
[----:B------:R-:W-:Y:S01]  /*c270*/  R2UR UR5, R21 ;  /* 0x00000000150572ca */ /* 0x000fe200000e0000 */
[----:B------:R-:W-:Y:S01]  /*c280*/  IMAD.MOV.U32 R21, RZ, RZ, 0x40000040 ;  /* 0x40000040ff157424 */ /* 0x000fe200078e00ff */
[----:B------:R-:W-:-:S02]  /*c290*/  WARPGROUP.DEPBAR.LE gsb0, 0x0 ;  /* 0x00008000000079c5 */ /* 0x000fc40000010000 */
[----:B------:R-:W-:-:S09]  /*c2a0*/  WARPGROUP.ARRIVE ;  /* 0x00000000000079c5 */ /* 0x000fd20000000000 */
[----:B------:R-:W-:Y:S01]  /*c2b0*/  HGMMA.64x64x16.F32 R152, gdesc[UR4], R152, gsb0 ;  /* 0x00e00000049879f0 */ /* 0x000fe20008000898 */
[----:B------:R-:W-:Y:S01]  /*c2c0*/  R2UR UR6, R20 ;  /* 0x00000000140672ca */ /* 0x000fe200000e0000 */
[----:B------:R-:W-:Y:S01]  /*c2d0*/  IMAD.IADD R20, R203, 0x1, R12 ;  /* 0x00000001cb147824 */ /* 0x000fe200078e020c */
        /* <DEDUP_REMOVED lines=11> */
[----:B------:R-:W-:Y:S01]  /*c390*/  R2UR UR7, R21 ;  /* 0x00000000150772ca */ /* 0x000fe200000e0000 */
[----:B------:R-:W-:-:S03]  /*c3a0*/  IMAD.MOV.U32 R21, RZ, RZ, 0x40000040 ;  /* 0x40000040ff157424 */ /* 0x000fc600078e00ff */
[----:B------:R-:W-:Y:S02]  /*c3b0*/  R2UR UR4, R20 ;  /* 0x00000000140472ca */ /* 0x000fe400000e0000 */
[----:B------:R-:W-:Y:S01]  /*c3c0*/  R2UR UR5, R21 ;  /* 0x00000000150572ca */ /* 0x000fe200000e0000 */
[----:B------:R-:W-:Y:S01]  /*c3d0*/  IMAD.MOV.U32 R21, RZ, RZ, 0x28 ;  /* 0x00000028ff157424 */ /* 0x000fe200078e00ff */
[----:B------:R-:W-:-:S04]  /*c3e0*/  SEL R20, R204, 0x6, !P3 ;  /* 0x00000006cc147807 */ /* 0x000fc80005800000 */
[----:B------:R-:W-:Y:S01]  /*c3f0*/  IADD3 R204, R205, R20, RZ ;  /* 0x00000014cdcc7210 */ /* 0x000fe20007ffe0ff */
[----:B------:R-:W-:Y:S01]  /*c400*/  IMAD.MOV.U32 R205, RZ, RZ, 0x40000040 ;  /* 0x40000040ffcd7424 */ /* 0x000fe200078e00ff */
[----:B------:R-:W-:-:S04]  /*c410*/  SEL R21, R21, 0x26, P3 ;  /* 0x0000002615157807 */ /* 0x000fc80001800000 */
[----:B------:R-:W-:Y:S01]  /*c420*/  LOP3.LUT R21, R21, 0x6, RZ, 0xc0, !PT ;  /* 0x0000000615157812 */ /* 0x000fe200078ec0ff */
[----:B------:R-:W-:Y:S02]  /*c430*/  WARPGROUP.DEPBAR.LE gsb0, 0x0 ;  /* 0x00008000000079c5 */ /* 0x000fe40000010000 */
[----:B------:R-:W-:-:S06]  /*c440*/  WARPGROUP.ARRIVE ;  /* 0x00000000000079c5 */ /* 0x000fcc0000000000 */
[----:B------:R-:W-:Y:S01]  /*c450*/  HGMMA.64x64x16.F32 R152, gdesc[UR4], R152, gsb0 ;  /* 0x00e00000049879f0 */ /* 0x000fe20008000898 */
[----:B------:R-:W-:Y:S01]  /*c460*/  R2UR UR6, R204 ;  /* 0x00000000cc0672ca */ /* 0x000fe200000e0000 */
[----:B------:R-:W-:Y:S01]  /*c470*/  IMAD.IADD R204, R203, 0x1, R20 ;  /* 0x00000001cbcc7824 */ /* 0x000fe200078e0214 */
[----:B------:R-:W-:Y:S01]  /*c480*/  R2UR UR7, R205 ;  /* 0x00000000cd0772ca */ /* 0x000fe200000e0000 */
[----:B------:R-:W-:Y:S02]  /*c490*/  IMAD.MOV.U32 R205, RZ, RZ, 0x40000040 ;  /* 0x40000040ffcd7424 */ /* 0x000fe400078e00ff */
[----:B------:R-:W-:Y:S01]  /*c4a0*/  IMAD.MOV.U32 R203, RZ, RZ, 0xa00 ;  /* 0x00000a00ffcb7424 */ /* 0x000fe200078e00ff */
[----:B------:R-:W-:Y:S02]  /*c4b0*/  R2UR UR4, R204 ;  /* 0x00000000cc0472ca */ /* 0x000fe400000e0000 */
[----:B------:R-:W-:Y:S02]  /*c4c0*/  R2UR UR5, R205 ;  /* 0x00000000cd0572ca */ /* 0x000fe400000e0000 */
[----:B------:R-:W-:-:S02]  /*c4d0*/  SEL R203, R203, 0x980, P3 ;  /* 0x00000980cbcb7807 */ /* 0x000fc40001800000 */
[----:B------:R-:W-:Y:S02]  /*c4e0*/  MOV R205, 0x40000040 ;  /* 0x4000004000cd7802 */ /* 0x000fe40000000f00 */
[----:B------:R-:W-:Y:S01]  /*c4f0*/  LOP3.LUT R206, R203, 0xa00, RZ, 0xc0, !PT ;  /* 0x00000a00cbce7812 */ /* 0x000fe200078ec0ff */
[----:B------:R-:W-:-:S03]  /*c500*/  VIADD R203, R3, 0xa00 ;  /* 0x00000a0003cb7836 */ /* 0x000fc60000000000 */
[CC--:B------:R-:W-:Y:S02]  /*c510*/  IADD3 R204, R21.reuse, R206.reuse, R3 ;  /* 0x000000ce15cc7210 */ /* 0x0c0fe40007ffe003 */
[----:B------:R-:W-:Y:S01]  /*c520*/  IADD3 R206, R21, R206, R202 ;  /* 0x000000ce15ce7210 */ /* 0x000fe20007ffe0ca */
[----:B------:R-:W-:Y:S01]  /*c530*/  VIADD R21, R202, 0xa00 ;  /* 0x00000a00ca157836 */ /* 0x000fe20000000000 */
[----:B------:R-:W-:Y:S02]  /*c540*/  WARPGROUP.DEPBAR.LE gsb0, 0x0 ;  /* 0x00008000000079c5 */ /* 0x000fe40000010000 */
[----:B------:R-:W-:-:S06]  /*c550*/  WARPGROUP.ARRIVE ;  /* 0x00000000000079c5 */ /* 0x000fcc0000000000 */
        /* <DEDUP_REMOVED lines=14> */
[----:B------:R-:W-:Y:S02]  /*c640*/  IADD3 R204, R203, R12, RZ ;  /* 0x0000000ccbcc7210 */ /* 0x000fe40007ffe0ff */
[----:B------:R-:W-:Y:S01]  /*c650*/  R2UR UR5, R205 ;  /* 0x00000000cd0572ca */ /* 0x000fe200000e0000 */
[----:B------:R-:W-:Y:S01]  /*c660*/  IMAD.MOV.U32 R205, RZ, RZ, 0x40000040 ;  /* 0x40000040ffcd7424 */ /* 0x000fe200078e00ff */
[----:B------:R-:W-:Y:S01]  /*c670*/  R2UR UR4, R204 ;  /* 0x00000000cc0472ca */ /* 0x000fe200000e0000 */
[----:B------:R-:W-:Y:S01]  /*c680*/  IMAD.IADD R204, R11, 0x1, R21 ;  /* 0x000000010bcc7824 */ /* 0x000fe200078e0215 */
        /* <DEDUP_REMOVED lines=10> */
[----:B------:R-:W-:Y:S01]  /*c730*/  IADD3 R204, R20, R21, RZ ;  /* 0x0000001514cc7210 */ /* 0x000fe20007ffe0ff */
[----:B------:R-:W-:-:S05]  /*c740*/  IMAD.MOV.U32 R21, RZ, RZ, 0x30 ;  /* 0x00000030ff157424 */ /* 0x000fca00078e00ff */
        /* <DEDUP_REMOVED lines=80> */
[----:B------:R-:W-:Y:S02]  /*cc50*/  WARPGROUP.DEPBAR.LE gsb0, 0x0 ;  /* 0x00008000000079c5 */ /* 0x000fe40000010000 */
[----:B------:R-:W-:-:S10]  /*cc60*/  WARPGROUP.ARRIVE ;  /* 0x00000000000079c5 */ /* 0x000fd40000000000 */
[----:B------:R-:W-:Y:S01]  /*cc70*/  HGMMA.64x64x16.F32 R152, gdesc[UR4], R152, gsb0 ;  /* 0x00e00000049879f0 */ /* 0x000fe20008000898 */
[----:B------:R-:W-:Y:S01]  /*cc80*/  R2UR UR7, R205 ;  /* 0x00000000cd0772ca */ /* 0x000fe200000e0000 */
[----:B------:R-:W-:Y:S01]  /*cc90*/  IMAD.MOV.U32 R205, RZ, RZ, 0x40000040 ;  /* 0x40000040ffcd7424 */ /* 0x000fe200078e00ff */
[----:B------:R-:W-:Y:S02]  /*cca0*/  R2UR UR6, R204 ;  /* 0x00000000cc0672ca */ /* 0x000fe400000e0000 */
[----:B------:R-:W-:Y:S01]  /*ccb0*/  IADD3 R204, R203, R12, RZ ;  /* 0x0000000ccbcc7210 */ /* 0x000fe20007ffe0ff */
[----:B------:R-:W-:Y:S01]  /*ccc0*/  IMAD.MOV.U32 R12, RZ, RZ, 0x1000 ;  /* 0x00001000ff0c7424 */ /* 0x000fe200078e00ff */
[----:B------:R-:W-:Y:S01]  /*ccd0*/  R2UR UR5, R205 ;  /* 0x00000000cd0572ca */ /* 0x000fe200000e0000 */
[----:B------:R-:W-:Y:S01]  /*cce0*/  IMAD.MOV.U32 R205, RZ, RZ, 0x40000040 ;  /* 0x40000040ffcd7424 */ /* 0x000fe200078e00ff */
[----:B------:R-:W-:Y:S01]  /*ccf0*/  R2UR UR4, R204 ;  /* 0x00000000cc0472ca */ /* 0x000fe200000e0000 */
[----:B------:R-:W-:Y:S01]  /*cd00*/  IMAD.IADD R204, R11, 0x1, R21 ;  /* 0x000000010bcc7824 */ /* 0x000fe200078e0215 */
        /* <DEDUP_REMOVED lines=11> */
[----:B------:R-:W-:Y:S01]  /*cdc0*/  R2UR UR5, R205 ;  /* 0x00000000cd0572ca */ /* 0x000fe200000e0000 */
[----:B------:R-:W-:Y:S01]  /*cdd0*/  IMAD.MOV.U32 R205, RZ, RZ, 0x40000040 ;  /* 0x40000040ffcd7424 */ /* 0x000fe200078e00ff */
[----:B------:R-:W-:Y:S01]  /*cde0*/  IADD3 R204, R20, R21, RZ ;  /* 0x0000001514cc7210 */ /* 0x000fe20007ffe0ff */
[----:B------:R-:W-:Y:S01]  /*cdf0*/  IMAD.IADD R20, R203, 0x1, R20 ;  /* 0x00000001cb147824 */ /* 0x000fe200078e0214 */
[----:B------:R-:W-:Y:S01]  /*ce00*/  SEL R11, R11, 0x3e, P3 ;  /* 0x0000003e0b0b7807 */ /* 0x000fe20001800000 */
[----:B------:R-:W-:-:S02]  /*ce10*/  IMAD.MOV.U32 R21, RZ, RZ, 0x40000040 ;  /* 0x40000040ff157424 */ /* 0x000fc400078e00ff */
[----:B------:R-:W-:Y:S01]  /*ce20*/  IMAD.MOV.U32 R203, RZ, RZ, 0x40000040 ;  /* 0x40000040ffcb7424 */ /* 0x000fe200078e00ff */
[----:B------:R-:W-:-:S04]  /*ce30*/  LOP3.LUT R11, R11, 0x6, RZ, 0xc0, !PT ;  /* 0x000000060b0b7812 */ /* 0x000fc800078ec0ff */
[----:B------:R-:W-:Y:S01]  /*ce40*/  IADD3 R202, R11, R12, R202 ;  /* 0x0000000c0bca7210 */ /* 0x000fe20007ffe0ca */
[----:B------:R-:W-:Y:S02]  /*ce50*/  WARPGROUP.DEPBAR.LE gsb0, 0x0 ;  /* 0x00008000000079c5 */ /* 0x000fe40000010000 */
[----:B------:R-:W-:-:S06]  /*ce60*/  WARPGROUP.ARRIVE ;  /* 0x00000000000079c5 */ /* 0x000fcc0000000000 */
[----:B------:R-:W-:Y:S01]  /*ce70*/  HGMMA.64x64x16.F32 R152, gdesc[UR4], R152, gsb0 ;  /* 0x00e00000049879f0 */ /* 0x000fe20008000898 */
[----:B------:R-:W-:Y:S02]  /*ce80*/  R2UR UR6, R204 ;  /* 0x00000000cc0672ca */ /* 0x000fe400000e0000 */
[----:B------:R-:W-:Y:S02]  /*ce90*/  R2UR UR7, R205 ;  /* 0x00000000cd0772ca */ /* 0x000fe400000e0000 */
[----:B------:R-:W-:Y:S02]  /*cea0*/  R2UR UR4, R20 ;  /* 0x00000000140472ca */ /* 0x000fe400000e0000 */
[----:B------:R-:W-:Y:S02]  /*ceb0*/  R2UR UR5, R21 ;  /* 0x00000000150572ca */ /* 0x000fe400000e0000 */
[----:B------:R-:W-:Y:S02]  /*cec0*/  IADD3 R20, R11, R12, R3 ;  /* 0x0000000c0b147210 */ /* 0x000fe40007ffe003 */
[----:B------:R-:W-:Y:S01]  /*ced0*/  MOV R21, 0x40000040 ;  /* 0x4000004000157802 */ /* 0x000fe20000000f00 */
[----:B------:R-:W-:-:S02]  /*cee0*/  WARPGROUP.DEPBAR.LE gsb0, 0x0 ;  /* 0x00008000000079c5 */ /* 0x000fc40000010000 */
[----:B------:R-:W-:-:S06]  /*cef0*/  WARPGROUP.ARRIVE ;  /* 0x00000000000079c5 */ /* 0x000fcc0000000000 */
[----:B------:R-:W-:Y:S01]  /*cf00*/  HGMMA.64x64x16.F32 R152, gdesc[UR4], R152, gsb0 ;  /* 0x00e00000049879f0 */ /* 0x000fe20008000898 */
[----:B------:R-:W-:Y:S01]  /*cf10*/  R2UR UR4, R20 ;  /* 0x00000000140472ca */ /* 0x000fe200000e0000 */
[----:B------:R-:W-:Y:S01]  /*cf20*/  IMAD R20, R18, 0x1000, R13 ;  /* 0x0000100012147824 */ /* 0x000fe200078e020d */
        /* <DEDUP_REMOVED lines=8> */
[----:B------:R-:W-:Y:S01]  /*cfb0*/  ULDC UR4, c[0x0][0xa80] ;  /* 0x0002a00000047ab9 */ /* 0x000fe20000000800 */
[----:B------:R-:W-:Y:S01]  /*cfc0*/  R2UR UR6, R20 ;  /* 0x00000000140672ca */ /* 0x000fe200000e0000 */
        /* <DEDUP_REMOVED lines=24> */
[----:B------:R-:W-:Y:S01]  /*d150*/  FMNMX.FTZ R202, R162, R11, !PT ;  /* 0x0000000ba2ca7209 */ /* 0x000fe20007810000 */
[----:B------:R-:W-:-:S03]  /*d160*/  IMAD.U32 R11, RZ, RZ, UR4 ;  /* 0x00000004ff0b7e24 */ /* 0x000fc6000f8e00ff */
[----:B------:R-:W-:-:S04]  /*d170*/  FMNMX.FTZ R21, R163, R202, !PT ;  /* 0x000000caa3157209 */ /* 0x000fc80007810000 */
[----:B------:R-:W-:-:S04]  /*d180*/  FMNMX.FTZ R202, R166, R21, !PT ;  /* 0x00000015a6ca7209 */ /* 0x000fc80007810000 */
[----:B------:R-:W-:Y:S02]  /*d190*/  FMNMX.FTZ R21, R167, R202, !PT ;  /* 0x000000caa7157209 */ /* 0x000fe40007810000 */
[----:B0-----:R-:W-:Y:S02]  /*d1a0*/  FMNMX.FTZ R12, R203, R204, !PT ;  /* 0x000000cccb0c7209 */ /* 0x001fe40007810000 */
[----:B------:R-:W-:-:S03]  /*d1b0*/  FMNMX.FTZ R202, R170, R21, !PT ;  /* 0x00000015aaca7209 */ /* 0x000fc60007810000 */
[CC--:B------:R-:W-:Y:S01]  /*d1c0*/  FMUL.FTZ R222, R12.reuse, R11.reuse ;  /* 0x0000000b0cde7220 */ /* 0x0c0fe20000410000 */
[----:B------:R-:W-:Y:S01]  /*d1d0*/  FMNMX.FTZ R21, R171, R202, !PT ;  /* 0x000000caab157209 */ /* 0x000fe20007810000 */
[----:B------:R-:W-:Y:S02]  /*d1e0*/  FADD.FTZ R204, -R12, R197 ;  /* 0x000000c50ccc7221 */ /* 0x000fe40000010100 */
[--C-:B------:R-:W-:Y:S01]  /*d1f0*/  FFMA.FTZ R197, R153, R11, -R222.reuse ;  /* 0x0000000b99c57223 */ /* 0x100fe200000108de */
[----:B------:R-:W-:Y:S01]  /*d200*/  FMNMX.FTZ R202, R174, R21, !PT ;  /* 0x00000015aeca7209 */ /* 0x000fe20007810000 */
[-CC-:B------:R-:W-:Y:S01]  /*d210*/  FFMA.FTZ R203, R157, R11.reuse, -R222.reuse ;  /* 0x0000000b9dcb7223 */ /* 0x180fe200000108de */
[-C--:B------:R-:W-:Y:S01]  /*d220*/  FMUL.FTZ R204, R204, R11.reuse ;  /* 0x0000000bcccc7220 */ /* 0x080fe20000410000 */
[-CC-:B------:R-:W-:Y:S01]  /*d230*/  FFMA.FTZ R152, R152, R11.reuse, -R222.reuse ;  /* 0x0000000b98987223 */ /* 0x180fe200000108de */
[----:B------:R-:W-:Y:S01]  /*d240*/  FMNMX.FTZ R21, R175, R202, !PT ;  /* 0x000000caaf157209 */ /* 0x000fe20007810000 */
[-CC-:B------:R-:W-:Y:S01]  /*d250*/  FFMA.FTZ R202, R156, R11.reuse, -R222.reuse ;  /* 0x0000000b9cca7223 */ /* 0x180fe200000108de */
[----:B------:R0:W1:Y:S01]  /*d260*/  MUFU.EX2 R224, R204 ;  /* 0x000000cc00e07308 */ /* 0x0000620000000800 */
        /* <DEDUP_REMOVED lines=8> */
[--C-:B0-----:R-:W-:Y:S01]  /*d2f0*/  FFMA.FTZ R204, R160, R11, -R222.reuse ;  /* 0x0000000ba0cc7223 */ /* 0x101fe200000108de */
[----:B------:R-:W-:Y:S01]  /*d300*/  FMNMX.FTZ R156, R182, R21, !PT ;  /* 0x00000015b69c7209 */ /* 0x000fe20007810000 */
[-CC-:B------:R-:W-:Y:S01]  /*d310*/  FFMA.FTZ R173, R173, R11.reuse, -R222.reuse ;  /* 0x0000000badad7223 */ /* 0x180fe200000108de */
[-CC-:B------:R-:W-:Y:S01]  /*d320*/  FFMA.FTZ R176, R176, R11.reuse, -R222.reuse ;  /* 0x0000000bb0b07223 */ /* 0x180fe200000108de */
[-CC-:B------:R-:W-:Y:S01]  /*d330*/  FFMA.FTZ R177, R177, R11.reuse, -R222.reuse ;  /* 0x0000000bb1b17223 */ /* 0x180fe200000108de */
[----:B------:R-:W-:Y:S01]  /*d340*/  FMNMX.FTZ R156, R183, R156, !PT ;  /* 0x0000009cb79c7209 */ /* 0x000fe20007810000 */
[-CC-:B------:R-:W-:Y:S01]  /*d350*/  FFMA.FTZ R180, R180, R11.reuse, -R222.reuse ;  /* 0x0000000bb4b47223 */ /* 0x180fe200000108de */
[----:B------:R-:W-:Y:S01]  /*d360*/  FFMA.FTZ R181, R181, R11, -R222 ;  /* 0x0000000bb5b57223 */ /* 0x000fe200000108de */
[----:B------:R-:W0:Y:S01]  /*d370*/  MUFU.EX2 R152, R152 ;  /* 0x0000009800987308 */ /* 0x000e220000000800 */
[-C--:B-1----:R-:W-:Y:S01]  /*d380*/  FMUL.FTZ R24, R24, R224.reuse ;  /* 0x000000e018187220 */ /* 0x082fe20000410000 */
[----:B------:R-:W1:Y:S01]  /*d390*/  SHFL.BFLY PT, R21, R156, 0x2, 0x1f ;  /* 0x0c401f009c157f89 */ /* 0x000e6200000e0000 */
        /* <DEDUP_REMOVED lines=14> */
[----:B0-----:R-:W-:Y:S01]  /*d480*/  FFMA.FTZ R199, R224, R199, R152 ;  /* 0x000000c7e0c77223 */ /* 0x001fe20000010098 */
        /* <DEDUP_REMOVED lines=8> */
[-C--:B------:R-:W-:Y:S01]  /*d510*/  FMUL.FTZ R61, R61, R224.reuse ;  /* 0x000000e03d3d7220 */ /* 0x080fe20000410000 */
[----:B-1----:R-:W-:Y:S01]  /*d520*/  FMNMX.FTZ R153, R156, R21, !PT ;  /* 0x000000159c997209 */ /* 0x002fe20007810000 */
[-C--:B------:R-:W-:Y:S01]  /*d530*/  FMUL.FTZ R64, R64, R224.reuse ;  /* 0x000000e040407220 */ /* 0x080fe20000410000 */
[-C--:B------:R-:W-:Y:S01]  /*d540*/  FMUL.FTZ R65, R65, R224.reuse ;  /* 0x000000e041417220 */ /* 0x080fe20000410000 */
[-C--:B------:R-:W-:Y:S01]  /*d550*/  FMUL.FTZ R68, R68, R224.reuse ;  /* 0x000000e044447220 */ /* 0x080fe20000410000 */
[-C--:B------:R-:W-:Y:S01]  /*d560*/  FMUL.FTZ R69, R69, R224.reuse ;  /* 0x000000e045457220 */ /* 0x080fe20000410000 */
[----:B------:R-:W0:Y:S01]  /*d570*/  SHFL.BFLY PT, R156, R153, 0x1, 0x1f ;  /* 0x0c201f00999c7f89 */ /* 0x000e2200000e0000 */
        /* <DEDUP_REMOVED lines=23> */
[----:B0-----:R-:W-:Y:S01]  /*d6f0*/  FMNMX.FTZ R21, R153, R156, !PT ;  /* 0x0000009c99157209 */ /* 0x001fe20007810000 */
[----:B------:R-:W-:Y:S01]  /*d700*/  MUFU.EX2 R207, R207 ;  /* 0x000000cf00cf7308 */ /* 0x000fe20000000800 */
[-C--:B------:R-:W-:Y:S01]  /*d710*/  FMUL.FTZ R112, R112, R224.reuse ;  /* 0x000000e070707220 */ /* 0x080fe20000410000 */
[-C--:B------:R-:W-:Y:S01]  /*d720*/  FMUL.FTZ R113, R113, R224.reuse ;  /* 0x000000e071717220 */ /* 0x080fe20000410000 */
[-C--:B------:R-:W-:Y:S01]  /*d730*/  FMUL.FTZ R116, R116, R224.reuse ;  /* 0x000000e074747220 */ /* 0x080fe20000410000 */
[CC--:B------:R-:W-:Y:S01]  /*d740*/  FMUL.FTZ R157, R21.reuse, R11.reuse ;  /* 0x0000000b159d7220 */ /* 0x0c0fe20000410000 */
[----:B------:R-:W-:Y:S01]  /*d750*/  FADD.FTZ R156, -R21, R201 ;  /* 0x000000c9159c7221 */ /* 0x000fe20000010100 */
[-C--:B------:R-:W-:Y:S01]  /*d760*/  FMUL.FTZ R117, R117, R224.reuse ;  /* 0x000000e075757220 */ /* 0x080fe20000410000 */
[----:B------:R-:W-:Y:S01]  /*d770*/  FMUL.FTZ R120, R120, R224 ;  /* 0x000000e078787220 */ /* 0x000fe20000410000 */
[----:B------:R-:W-:Y:S01]  /*d780*/  FFMA.FTZ R201, R155, R11, -R157 ;  /* 0x0000000b9bc97223 */ /* 0x000fe2000001089d */
[----:B------:R-:W-:-:S02]  /*d790*/  IMAD.MOV R155, RZ, RZ, -R191 ;  /* 0x000000ffff9b7224 */ /* 0x000fc400078e0abf */
[-C--:B------:R-:W-:Y:S01]  /*d7a0*/  FMUL.FTZ R156, R156, R11.reuse ;  /* 0x0000000b9c9c7220 */ /* 0x080fe20000410000 */
[-CC-:B------:R-:W-:Y:S01]  /*d7b0*/  FFMA.FTZ R153, R154, R11.reuse, -R157.reuse ;  /* 0x0000000b9a997223 */ /* 0x180fe2000001089d */
[----:B------:R-:W-:Y:S01]  /*d7c0*/  @!P1 IADD3 R154, R14, 0x38840, RZ ;  /* 0x000388400e9a9810 */ /* 0x000fe20007ffe0ff */
[--C-:B------:R-:W-:Y:S01]  /*d7d0*/  FFMA.FTZ R222, R158, R11, -R157.reuse ;  /* 0x0000000b9ede7223 */ /* 0x100fe2000001089d */
[----:B------:R-:W-:Y:S01]  /*d7e0*/  ISETP.NE.AND P3, PT, R190, R155, PT ;  /* 0x0000009bbe00720c */ /* 0x000fe20003f65270 */
[-CC-:B------:R-:W-:Y:S01]  /*d7f0*/  FFMA.FTZ R223, R159, R11.reuse, -R157.reuse ;  /* 0x0000000b9fdf7223 */ /* 0x180fe2000001089d */
[----:B------:R-:W0:Y:S01]  /*d800*/  MUFU.EX2 R156, R156 ;  /* 0x0000009c009c7308 */ /* 0x000e220000000800 */
[----:B------:R-:W-:Y:S01]  /*d810*/  @!P1 PRMT R154, RZ, 0x654, R154 ;  /* 0x00000654ff9a9816 */ /* 0x000fe2000000009a */
[-CC-:B------:R-:W-:Y:S01]  /*d820*/  FFMA.FTZ R225, R162, R11.reuse, -R157.reuse ;  /* 0x0000000ba2e17223 */ /* 0x180fe2000001089d */
[-CC-:B------:R-:W-:Y:S01]  /*d830*/  FFMA.FTZ R226, R163, R11.reuse, -R157.reuse ;  /* 0x0000000ba3e27223 */ /* 0x180fe2000001089d */
[-CC-:B------:R-:W-:Y:S01]  /*d840*/  FFMA.FTZ R227, R166, R11.reuse, -R157.reuse ;  /* 0x0000000ba6e37223 */ /* 0x180fe2000001089d */
[-CC-:B------:R-:W-:Y:S01]  /*d850*/  FFMA.FTZ R228, R167, R11.reuse, -R157.reuse ;  /* 0x0000000ba7e47223 */ /* 0x180fe2000001089d */
[-CC-:B------:R-:W-:Y:S01]  /*d860*/  FFMA.FTZ R170, R170, R11.reuse, -R157.reuse ;  /* 0x0000000baaaa7223 */ /* 0x180fe2000001089d */
[-CC-:B------:R-:W-:Y:S01]  /*d870*/  FFMA.FTZ R171, R171, R11.reuse, -R157.reuse ;  /* 0x0000000babab7223 */ /* 0x180fe2000001089d */
[----:B------:R-:W1:Y:S01]  /*d880*/  MUFU.EX2 R153, R153 ;  /* 0x0000009900997308 */ /* 0x000e620000000800 */
[-CC-:B------:R-:W-:Y:S01]  /*d890*/  FFMA.FTZ R174, R174, R11.reuse, -R157.reuse ;  /* 0x0000000baeae7223 */ /* 0x180fe2000001089d */
[-CC-:B------:R-:W-:Y:S01]  /*d8a0*/  FFMA.FTZ R175, R175, R11.reuse, -R157.reuse ;  /* 0x0000000bafaf7223 */ /* 0x180fe2000001089d */
[----:B------:R-:W-:Y:S01]  /*d8b0*/  @!P3 IMAD R155, R198, 0x40, R188 ;  /* 0x00000040c69bb824 */ /* 0x000fe200078e02bc */
[----:B------:R2:W-:Y:S01]  /*d8c0*/  @!P1 SYNCS.ARRIVE.TRANS64.RED.A1T0 RZ, [R154+URZ], RZ ;  /* 0x000000ff9aff99a7 */ /* 0x0005e2000810043f */
[-CC-:B------:R-:W-:Y:S01]  /*d8d0*/  FFMA.FTZ R178, R178, R11.reuse, -R157.reuse ;  /* 0x0000000bb2b27223 */ /* 0x180fe2000001089d */
[----:B------:R-:W-:Y:S01]  /*d8e0*/  FFMA.FTZ R179, R179, R11, -R157 ;  /* 0x0000000bb3b37223 */ /* 0x000fe2000001089d */
[----:B------:R-:W-:-:S02]  /*d8f0*/  @!P3 IMAD R155, R155, 0x4, R2 ;  /* 0x000000049b9bb824 */ /* 0x000fc400078e0202 */
[-CC-:B------:R-:W-:Y:S01]  /*d900*/  FFMA.FTZ R182, R182, R11.reuse, -R157.reuse ;  /* 0x0000000bb6b67223 */ /* 0x180fe2000001089d */
[----:B------:R-:W-:Y:S01]  /*d910*/  FFMA.FTZ R161, R183, R11, -R157 ;  /* 0x0000000bb7a17223 */ /* 0x000fe2000001089d */
[----:B------:R-:W3:Y:S01]  /*d920*/  MUFU.EX2 R201, R201 ;  /* 0x000000c900c97308 */ /* 0x000ee20000000800 */
[-C--:B0-----:R-:W-:Y:S01]  /*d930*/  FMUL.FTZ R26, R26, R156.reuse ;  /* 0x0000009c1a1a7220 */ /* 0x081fe20000410000 */
[----:B------:R-:W-:Y:S01]  /*d940*/  @!P3 STS [R155+0x38400], R224 ;  /* 0x038400e09b00b388 */ /* 0x000fe20000000800 */
[-C--:B------:R-:W-:Y:S01]  /*d950*/  FMUL.FTZ R27, R27, R156.reuse ;  /* 0x0000009c1b1b7220 */ /* 0x080fe20000410000 */
[-C--:B------:R-:W-:Y:S01]  /*d960*/  FMUL.FTZ R30, R30, R156.reuse ;  /* 0x0000009c1e1e7220 */ /* 0x080fe20000410000 */
[----:B------:R-:W-:Y:S01]  /*d970*/  FMUL.FTZ R31, R31, R156 ;  /* 0x0000009c1f1f7220 */ /* 0x000fe20000410000 */
[----:B------:R0:W-:Y:S01]  /*d980*/  @!P3 STS [R155+0x38420], R156 ;  /* 0x0384209c9b00b388 */ /* 0x0001e20000000800 */
[----:B-1----:R-:W-:Y:S01]  /*d990*/  FFMA.FTZ R183, R156, R200, R153 ;  /* 0x000000c89cb77223 */ /* 0x002fe20000010099 */
        /* <DEDUP_REMOVED lines=56> */
[----:B------:R-:W5:Y:S01]  /*dd20*/  MUFU.EX2 R169, R169 ;  /* 0x000000a900a97308 */ /* 0x000f620000000800 */
        /* <DEDUP_REMOVED lines=11> */
[----:B------:R-:W-:Y:S01]  /*dde0*/  FMUL.FTZ R151, R151, R156 ;  /* 0x0000009c97977220 */ /* 0x000fe20000410000 */
[----:B---3--:R-:W-:Y:S01]  /*ddf0*/  F2FP.F16.F32.PACK_AB R153, R201, R153 ;  /* 0x00000099c999723e */ /* 0x008fe200000000ff */
[----:B------:R-:W-:Y:S01]  /*de00*/  FMUL.FTZ R121, R121, R224 ;  /* 0x000000e079797220 */ /* 0x000fe20000410000 */
[----:B--2---:R-:W-:Y:S01]  /*de10*/  F2FP.F16.F32.PACK_AB R154, R203, R202 ;  /* 0x000000cacb9a723e */ /* 0x004fe200000000ff */
[----:B------:R-:W2:Y:S01]  /*de20*/  MUFU.EX2 R173, R173 ;  /* 0x000000ad00ad7308 */ /* 0x000ea20000000800 */
[----:B0-----:R-:W-:Y:S01]  /*de30*/  F2FP.F16.F32.PACK_AB R155, R223, R222 ;  /* 0x000000dedf9b723e */ /* 0x001fe200000000ff */
[----:B------:R-:W-:Y:S01]  /*de40*/  BAR.SYNC.DEFER_BLOCKING 0xf, 0x100 ;  /* 0x03c4000000007b1d */ /* 0x000fe20000010000 */
[----:B------:R-:W-:Y:S01]  /*de50*/  F2FP.F16.F32.PACK_AB R156, R205, R204 ;  /* 0x000000cccd9c723e */ /* 0x000fe200000000ff */
[-C--:B------:R-:W-:Y:S01]  /*de60*/  FMUL.FTZ R124, R124, R224.reuse ;  /* 0x000000e07c7c7220 */ /* 0x080fe20000410000 */
[----:B-1----:R-:W-:Y:S01]  /*de70*/  F2FP.F16.F32.PACK_AB R157, R226, R225 ;  /* 0x000000e1e29d723e */ /* 0x002fe200000000ff */
[----:B------:R-:W-:Y:S01]  /*de80*/  FMUL.FTZ R125, R125, R224 ;  /* 0x000000e07d7d7220 */ /* 0x000fe20000410000 */
[----:B------:R-:W-:Y:S01]  /*de90*/  F2FP.F16.F32.PACK_AB R158, R207, R206 ;  /* 0x000000cecf9e723e */ /* 0x000fe200000000ff */
[----:B------:R-:W-:Y:S01]  /*dea0*/  MUFU.EX2 R170, R170 ;  /* 0x000000aa00aa7308 */ /* 0x000fe20000000800 */
[----:B----4-:R-:W-:Y:S01]  /*deb0*/  F2FP.F16.F32.PACK_AB R159, R228, R227 ;  /* 0x000000e3e49f723e */ /* 0x010fe200000000ff */
[----:B------:R-:W-:Y:S01]  /*dec0*/  FMUL.FTZ R128, R128, R224 ;  /* 0x000000e080807220 */ /* 0x000fe20000410000 */
[----:B-----5:R-:W-:Y:S01]  /*ded0*/  F2FP.F16.F32.PACK_AB R160, R169, R168 ;  /* 0x000000a8a9a0723e */ /* 0x020fe200000000ff */
[-C--:B------:R-:W-:Y:S01]  /*dee0*/  FMUL.FTZ R129, R129, R224.reuse ;  /* 0x000000e081817220 */ /* 0x080fe20000410000 */
[-C--:B------:R-:W-:Y:S01]  /*def0*/  FMUL.FTZ R132, R132, R224.reuse ;  /* 0x000000e084847220 */ /* 0x080fe20000410000 */
[-C--:B------:R-:W-:Y:S01]  /*df00*/  FMUL.FTZ R133, R133, R224.reuse ;  /* 0x000000e085857220 */ /* 0x080fe20000410000 */
[----:B------:R-:W-:Y:S01]  /*df10*/  FMUL.FTZ R136, R136, R224 ;  /* 0x000000e088887220 */ /* 0x000fe20000410000 */
[----:B------:R-:W-:Y:S01]  /*df20*/  MUFU.EX2 R171, R171 ;  /* 0x000000ab00ab7308 */ /* 0x000fe20000000800 */
[----:B--2---:R-:W-:Y:S01]  /*df30*/  F2FP.F16.F32.PACK_AB R162, R173, R172 ;  /* 0x000000acada2723e */ /* 0x004fe200000000ff */
        /* <DEDUP_REMOVED lines=8> */
[----:B------:R0:W-:Y:S01]  /*dfc0*/  STSM.16.M88.4 [R194+0x36400], R152 ;  /* 0x03640098c2007844 */ /* 0x0001e20000000200 */
[----:B------:R-:W-:Y:S01]  /*dfd0*/  FADD.FTZ R199, R197, R199 ;  /* 0x000000c7c5c77221 */ /* 0x000fe20000010000 */
[----:B------:R-:W-:Y:S01]  /*dfe0*/  FADD.FTZ R183, R201, R183 ;  /* 0x000000b7c9b77221 */ /* 0x000fe20000010000 */
[----:B------:R-:W-:Y:S01]  /*dff0*/  @!P1 VIADD R14, R14, 0x38860 ;  /* 0x000388600e0e9836 */ /* 0x000fe20000000000 */
[----:B------:R2:W-:Y:S01]  /*e000*/  STSM.16.M88.4 [R195], R156 ;  /* 0x0000009cc3007844 */ /* 0x0005e20000000200 */
[----:B------:R-:W-:Y:S01]  /*e010*/  FADD.FTZ R202, R202, R199 ;  /* 0x000000c7caca7221 */ /* 0x000fe20000010000 */
[----:B------:R-:W1:Y:S01]  /*e020*/  MUFU.EX2 R175, R175 ;  /* 0x000000af00af7308 */ /* 0x000e620000000800 */
[----:B------:R-:W-:Y:S01]  /*e030*/  FADD.FTZ R222, R222, R183 ;  /* 0x000000b7dede7221 */ /* 0x000fe20000010000 */
[----:B------:R-:W-:Y:S01]  /*e040*/  @!P1 PRMT R14, RZ, 0x654, R14 ;  /* 0x00000654ff0e9816 */ /* 0x000fe2000000000e */
[----:B------:R-:W-:Y:S01]  /*e050*/  FADD.FTZ R203, R203, R202 ;  /* 0x000000cacbcb7221 */ /* 0x000fe20000010000 */
[----:B------:R-:W-:-:S02]  /*e060*/  IMAD.MOV.U32 R198, RZ, RZ, R18 ;  /* 0x000000ffffc67224 */ /* 0x000fc400078e0012 */
[----:B------:R-:W-:Y:S01]  /*e070*/  FADD.FTZ R222, R223, R222 ;  /* 0x000000dedfde7221 */ /* 0x000fe20000010000 */
[----:B------:R-:W-:Y:S02]  /*e080*/  IMAD.MOV.U32 R201, RZ, RZ, R21 ;  /* 0x000000ffffc97224 */ /* 0x000fe400078e0015 */
[----:B------:R-:W-:Y:S01]  /*e090*/  FADD.FTZ R204, R204, R203 ;  /* 0x000000cbcccc7221 */ /* 0x000fe20000010000 */
[----:B------:R-:W-:Y:S01]  /*e0a0*/  MUFU.EX2 R176, R176 ;  /* 0x000000b000b07308 */ /* 0x000fe20000000800 */
[----:B------:R-:W-:Y:S01]  /*e0b0*/  FADD.FTZ R225, R225, R222 ;  /* 0x000000dee1e17221 */ /* 0x000fe20000010000 */
[----:B------:R-:W-:Y:S01]  /*e0c0*/  MOV R197, R12 ;  /* 0x0000000c00c57202 */ /* 0x000fe20000000f00 */
[----:B------:R-:W-:Y:S02]  /*e0d0*/  FADD.FTZ R205, R205, R204 ;  /* 0x000000cccdcd7221 */ /* 0x000fe40000010000 */
[----:B------:R-:W-:Y:S02]  /*e0e0*/  FADD.FTZ R226, R226, R225 ;  /* 0x000000e1e2e27221 */ /* 0x000fe40000010000 */
[----:B------:R-:W-:Y:S01]  /*e0f0*/  FADD.FTZ R206, R206, R205 ;  /* 0x000000cdcece7221 */ /* 0x000fe20000010000 */
[----:B------:R-:W3:Y:S01]  /*e100*/  MUFU.EX2 R177, R177 ;  /* 0x000000b100b17308 */ /* 0x000ee20000000800 */
[----:B-1----:R-:W-:Y:S01]  /*e110*/  F2FP.F16.F32.PACK_AB R163, R175, R174 ;  /* 0x000000aeafa3723e */ /* 0x002fe200000000ff */
[----:B------:R-:W-:Y:S01]  /*e120*/  FADD.FTZ R227, R227, R226 ;  /* 0x000000e2e3e37221 */ /* 0x000fe20000010000 */
[----:B------:R-:W-:-:S03]  /*e130*/  FADD.FTZ R207, R207, R206 ;  /* 0x000000cecfcf7221 */ /* 0x000fc60000010000 */
[----:B------:R-:W-:Y:S01]  /*e140*/  FADD.FTZ R227, R228, R227 ;  /* 0x000000e3e4e37221 */ /* 0x000fe20000010000 */
[----:B------:R-:W-:Y:S01]  /*e150*/  FADD.FTZ R168, R168, R207 ;  /* 0x000000cfa8a87221 */ /* 0x000fe20000010000 */
[----:B------:R-:W-:Y:S03]  /*e160*/  MUFU.EX2 R180, R180 ;  /* 0x000000b400b47308 */ /* 0x000fe60000000800 */
[----:B------:R-:W-:-:S04]  /*e170*/  FADD.FTZ R169, R169, R168 ;  /* 0x000000a8a9a97221 */ /* 0x000fc80000010000 */
[----:B------:R-:W-:Y:S01]  /*e180*/  FADD.FTZ R172, R172, R169 ;  /* 0x000000a9acac7221 */ /* 0x000fe20000010000 */
[----:B------:R-:W1:Y:S01]  /*e190*/  MUFU.EX2 R181, R181 ;  /* 0x000000b500b57308 */ /* 0x000e620000000800 */
[----:B---3--:R-:W-:Y:S02]  /*e1a0*/  F2FP.F16.F32.PACK_AB R164, R177, R176 ;  /* 0x000000b0b1a4723e */ /* 0x008fe400000000ff */
[----:B------:R-:W-:-:S04]  /*e1b0*/  FADD.FTZ R173, R173, R172 ;  /* 0x000000acadad7221 */ /* 0x000fc80000010000 */
[----:B------:R-:W-:Y:S01]  /*e1c0*/  FADD.FTZ R176, R176, R173 ;  /* 0x000000adb0b07221 */ /* 0x000fe20000010000 */
[----:B------:R-:W-:Y:S03]  /*e1d0*/  MUFU.EX2 R178, R178 ;  /* 0x000000b200b27308 */ /* 0x000fe60000000800 */
[----:B------:R-:W-:-:S05]  /*e1e0*/  FADD.FTZ R177, R177, R176 ;  /* 0x000000b0b1b17221 */ /* 0x000fca0000010000 */
[----:B------:R-:W3:Y:S01]  /*e1f0*/  MUFU.EX2 R179, R179 ;  /* 0x000000b300b37308 */ /* 0x000ee20000000800 */
[----:B-1----:R-:W-:Y:S01]  /*e200*/  F2FP.F16.F32.PACK_AB R166, R181, R180 ;  /* 0x000000b4b5a6723e */ /* 0x002fe200000000ff */
[----:B------:R-:W-:-:S04]  /*e210*/  FADD.FTZ R180, R180, R177 ;  /* 0x000000b1b4b47221 */ /* 0x000fc80000010000 */
[----:B------:R-:W-:Y:S02]  /*e220*/  FADD.FTZ R199, R181, R180 ;  /* 0x000000b4b5c77221 */ /* 0x000fe40000010000 */
[----:B------:R-:W-:Y:S08]  /*e230*/  MUFU.EX2 R182, R182 ;  /* 0x000000b600b67308 */ /* 0x000ff00000000800 */
[----:B------:R1:W4:Y:S01]  /*e240*/  MUFU.EX2 R200, R161 ;  /* 0x000000a100c87308 */ /* 0x0003220000000800 */
[----:B---3--:R-:W-:-:S02]  /*e250*/  F2FP.F16.F32.PACK_AB R165, R179, R178 ;  /* 0x000000b2b3a5723e */ /* 0x008fc400000000ff */
[----:B-1----:R-:W-:Y:S01]  /*e260*/  F2FP.F16.F32.PACK_AB R161, R171, R170 ;  /* 0x000000aaaba1723e */ /* 0x002fe200000000ff */
[----:B------:R-:W-:-:S04]  /*e270*/  FADD.FTZ R170, R170, R227 ;  /* 0x000000e3aaaa7221 */ /* 0x000fc80000010000 */
[----:B------:R2:W-:Y:S01]  /*e280*/  STSM.16.M88.4 [R208], R160 ;  /* 0x000000a0d0007844 */ /* 0x0005e20000000200 */
[----:B------:R-:W-:Y:S01]  /*e290*/  FADD.FTZ R171, R171, R170 ;  /* 0x000000aaabab7221 */ /* 0x000fe20000010000 */
[----:B----4-:R-:W-:-:S03]  /*e2a0*/  F2FP.F16.F32.PACK_AB R167, R200, R182 ;  /* 0x000000b6c8a7723e */ /* 0x010fc600000000ff */
[----:B------:R-:W-:Y:S02]  /*e2b0*/  FADD.FTZ R174, R174, R171 ;  /* 0x000000abaeae7221 */ /* 0x000fe40000010000 */
[----:B------:R2:W-:Y:S01]  /*e2c0*/  STSM.16.M88.4 [R196], R164 ;  /* 0x000000a4c4007844 */ /* 0x0005e20000000200 */
[----:B------:R-:W-:Y:S01]  /*e2d0*/  WARPGROUP.ARRIVE ;  /* 0x00000000000079c5 */ /* 0x000fe20000000000 */
[----:B------:R-:W-:-:S04]  /*e2e0*/  FADD.FTZ R175, R175, R174 ;  /* 0x000000aeafaf7221 */ /* 0x000fc80000010000 */
[----:B------:R-:W-:Y:S01]  /*e2f0*/  FADD.FTZ R178, R178, R175 ;  /* 0x000000afb2b27221 */ /* 0x000fe20000010000 */
[----:B------:R-:W-:Y:S03]  /*e300*/  HGMMA.64x256x16.F32 R24, R152, gdesc[UR4].tnspB, R24, gsb0 ;  /* 0x43e0000498187df0 */ /* 0x000fe60008000818 */
[----:B------:R-:W-:-:S04]  /*e310*/  FADD.FTZ R179, R179, R178 ;  /* 0x000000b2b3b37221 */ /* 0x000fc80000010000 */
[----:B------:R-:W-:-:S04]  /*e320*/  FADD.FTZ R179, R182, R179 ;  /* 0x000000b3b6b37221 */ /* 0x000fc80000010000 */
[----:B------:R-:W-:Y:S01]  /*e330*/  FADD.FTZ R200, R200, R179 ;  /* 0x000000b3c8c87221 */ /* 0x000fe20000010000 */
[----:B------:R-:W-:Y:S02]  /*e340*/  WARPGROUP.DEPBAR.LE gsb0, 0x0 ;  /* 0x00008000000079c5 */ /* 0x000fe40000010000 */
[----:B0-----:R-:W-:Y:S01]  /*e350*/  VIADD R152, R20, 0x80 ;  /* 0x0000008014987836 */ /* 0x001fe20000000000 */
[----:B------:R-:W-:Y:S01]  /*e360*/  WARPGROUP.ARRIVE ;  /* 0x00000000000079c5 */ /* 0x000fe20000000000 */
[----:B------:R-:W-:-:S03]  /*e370*/  IMAD.MOV.U32 R153, RZ, RZ, 0x40000040 ;  /* 0x40000040ff997424 */ /* 0x000fc600078e00ff */
[----:B------:R-:W-:Y:S01]  /*e380*/  R2UR UR6, R152 ;  /* 0x00000000980672ca */ /* 0x000fe200000e0000 */
[----:B------:R-:W-:Y:S01]  /*e390*/  VIADD R152, R20, 0x100 ;  /* 0x0000010014987836 */ /* 0x000fe20000000000 */
[----:B------:R-:W-:Y:S02]  /*e3a0*/  R2UR UR7, R153 ;  /* 0x00000000990772ca */ /* 0x000fe400000e0000 */
[----:B------:R-:W-:-:S11]  /*e3b0*/  MOV R153, 0x40000040 ;  /* 0x4000004000997802 */ /* 0x000fd60000000f00 */
[----:B------:R-:W-:Y:S01]  /*e3c0*/  HGMMA.64x256x16.F32 R24, R156, gdesc[UR4].tnspB, R24, gsb0 ;  /* 0x43e000049c187df0 */ /* 0x000fe20008000818 */
[----:B------:R-:W-:Y:S01]  /*e3d0*/  R2UR UR6, R152 ;  /* 0x00000000980672ca */ /* 0x000fe200000e0000 */
[----:B------:R-:W-:Y:S01]  /*e3e0*/  VIADD R152, R20, 0x180 ;  /* 0x0000018014987836 */ /* 0x000fe20000000000 */
[----:B------:R-:W-:Y:S01]  /*e3f0*/  R2UR UR7, R153 ;  /* 0x00000000990772ca */ /* 0x000fe200000e0000 */
[----:B------:R-:W-:Y:S01]  /*e400*/  IMAD.MOV.U32 R153, RZ, RZ, 0x40000040 ;  /* 0x40000040ff997424 */ /* 0x000fe200078e00ff */
[----:B------:R-:W-:Y:S02]  /*e410*/  WARPGROUP.DEPBAR.LE gsb0, 0x0 ;  /* 0x00008000000079c5 */ /* 0x000fe40000010000 */
[----:B------:R-:W-:-:S15]  /*e420*/  WARPGROUP.ARRIVE ;  /* 0x00000000000079c5 */ /* 0x000fde0000000000 */
[----:B------:R-:W-:-:S06]  /*e430*/  NOP ;  /* 0x0000000000007918 */ /* 0x000fcc0000000000 */
        /* <DEDUP_REMOVED lines=18> */
.L_x_1051:
[----:B------:R-:W-:Y:S05]  /*e560*/  BSYNC B0 ;  /* 0x0000000000007941 */ /* 0x000fea0003800000 */
.L_x_1050:
[----:B------:R-:W0:Y:S01]  /*e570*/  SHFL.BFLY PT, R0, R199, 0x2, 0x1f ;  /* 0x0c401f00c7007f89 */ /* 0x000e2200000e0000 */
[----:B------:R-:W-:Y:S02]  /*e580*/  IMAD.MOV.U32 R6, RZ, RZ, RZ ;  /* 0x000000ffff067224 */ /* 0x000fe400078e00ff */
[----:B------:R-:W-:Y:S01]  /*e590*/  IMAD.MOV.U32 R172, RZ, RZ, -0x800000 ;  /* 0xff800000ffac7424 */ /* 0x000fe200078e00ff */
[----:B------:R-:W3:Y:S01]  /*e5a0*/  SHFL.BFLY PT, R5, R200, 0x2, 0x1f ;  /* 0x0c401f00c8057f89 */ /* 0x000ee200000e0000 */
[----:B------:R-:W-:Y:S02]  /*e5b0*/  IMAD.MOV.U32 R173, RZ, RZ, -0x800000 ;  /* 0xff800000ffad7424 */ /* 0x000fe400078e00ff */
[----:B------:R-:W-:Y:S01]  /*e5c0*/  VIADD R213, R213, 0x1 ;  /* 0x00000001d5d57836 */ /* 0x000fe20000000000 */
[----:B------:R-:W-:Y:S08]  /*e5d0*/  BAR.ARV 0x8, 0xa0 ;  /* 0x0202800000007b1d */ /* 0x000ff00000002000 */
[----:B------:R-:W-:Y:S01]  /*e5e0*/  BAR.SYNC.DEFER_BLOCKING 0xf, 0x100 ;  /* 0x03c4000000007b1d */ /* 0x000fe20000010000 */
[----:B0-----:R-:W-:Y:S01]  /*e5f0*/  FADD.FTZ R4, R0, R199 ;  /* 0x000000c700047221 */ /* 0x001fe20000010000 */
[----:B---3--:R-:W-:-:S04]  /*e600*/  FADD.FTZ R5, R5, R200 ;  /* 0x000000c805057221 */ /* 0x008fc80000010000 */
[----:B------:R-:W0:Y:S04]  /*e610*/  SHFL.BFLY PT, R3, R4, 0x1, 0x1f ;  /* 0x0c201f0004037f89 */ /* 0x000e2800000e0000 */
[----:B------:R-:W3:Y:S01]  /*e620*/  SHFL.BFLY PT, R0, R5, 0x1, 0x1f ;  /* 0x0c201f0005007f89 */ /* 0x000ee200000e0000 */
[----:B0-----:R-:W-:Y:S01]  /*e630*/  FADD.FTZ R7, R4, R3 ;  /* 0x0000000304077221 */ /* 0x001fe20000010000 */
[----:B------:R-:W-:Y:S02]  /*e640*/  IMAD.MOV R3, RZ, RZ, -R191 ;  /* 0x000000ffff037224 */ /* 0x000fe400078e0abf */
        /* <DEDUP_REMOVED lines=8> */
[----:B------:R-:W0:Y:S01]  /*e6d0*/  @P2 MUFU.RCP R3, R7 ;  /* 0x0000000700032308 */ /* 0x000e220000001000 */
[----:B------:R-:W-:Y:S01]  /*e6e0*/  LOP3.LUT R23, R23, R8, RZ, 0x3c, !PT ;  /* 0x0000000817177212 */ /* 0x000fe200078e3cff */
[----:B------:R-:W-:Y:S02]  /*e6f0*/  @!P0 IMAD R5, R18, 0x40, R188 ;  /* 0x0000004012058824 */ /* 0x000fe400078e02bc */
[C---:B------:R-:W-:Y:S01]  /*e700*/  @P2 FMUL.FTZ R18, R11.reuse, 0.69314718246459960938 ;  /* 0x3f3172180b122820 */ /* 0x040fe20000410000 */
[----:B-1----:R-:W-:Y:S02]  /*e710*/  @P3 FMUL.FTZ R20, R11, 0.69314718246459960938 ;  /* 0x3f3172180b143820 */ /* 0x002fe40000410000 */
[----:B------:R-:W-:Y:S01]  /*e720*/  @!P0 LEA R5, R5, R2, 0x2 ;  /* 0x0000000205058211 */ /* 0x000fe200078e10ff */
[----:B------:R-:W1:Y:S08]  /*e730*/  @P3 MUFU.RCP R6, R0 ;  /* 0x0000000000063308 */ /* 0x000e700000001000 */
[----:B------:R-:W3:Y:S01]  /*e740*/  @P2 MUFU.LG2 R2, R7 ;  /* 0x0000000700022308 */ /* 0x000ee20000000c00 */
[-C--:B0-----:R-:W-:Y:S01]  /*e750*/  FMUL.FTZ R181, R24, R3.reuse ;  /* 0x0000000318b57220 */ /* 0x081fe20000410000 */
[----:B------:R-:W-:Y:S01]  /*e760*/  @!P0 STS [R5+0x38400], R3 ;  /* 0x0384000305008388 */ /* 0x000fe20000000800 */
[-C--:B------:R-:W-:Y:S01]  /*e770*/  FMUL.FTZ R179, R25, R3.reuse ;  /* 0x0000000319b37220 */ /* 0x080fe20000410000 */
[-C--:B------:R-:W-:Y:S01]  /*e780*/  FMUL.FTZ R180, R28, R3.reuse ;  /* 0x000000031cb47220 */ /* 0x080fe20000410000 */
[-C--:B------:R-:W-:Y:S01]  /*e790*/  FMUL.FTZ R178, R32, R3.reuse ;  /* 0x0000000320b27220 */ /* 0x080fe20000410000 */
[-C--:B------:R-:W-:Y:S01]  /*e7a0*/  FMUL.FTZ R28, R33, R3.reuse ;  /* 0x00000003211c7220 */ /* 0x080fe20000410000 */
[-C--:B------:R-:W-:Y:S01]  /*e7b0*/  FMUL.FTZ R177, R29, R3.reuse ;  /* 0x000000031db17220 */ /* 0x080fe20000410000 */
[----:B------:R0:W4:Y:S01]  /*e7c0*/  @P3 MUFU.LG2 R24, R0 ;  /* 0x0000000000183308 */ /* 0x0001220000000c00 */
        /* <DEDUP_REMOVED lines=8> */
[-C--:B0-----:R-:W-:Y:S01]  /*e850*/  FMUL.FTZ R0, R27, R6.reuse ;  /* 0x000000061b007220 */ /* 0x081fe20000410000 */
[----:B---3--:R-:W-:Y:S01]  /*e860*/  @P2 FMUL.FTZ R25, R2, 0.69314718246459960938 ;  /* 0x3f31721802192820 */ /* 0x008fe20000410000 */
[-C--:B--2---:R-:W-:Y:S01]  /*e870*/  FMUL.FTZ R166, R49, R3.reuse ;  /* 0x0000000331a67220 */ /* 0x084fe20000410000 */
[-C--:B------:R-:W-:Y:S01]  /*e880*/  FMUL.FTZ R167, R52, R3.reuse ;  /* 0x0000000334a77220 */ /* 0x080fe20000410000 */
[-C--:B------:R-:W-:Y:S01]  /*e890*/  FMUL.FTZ R14, R53, R3.reuse ;  /* 0x00000003350e7220 */ /* 0x080fe20000410000 */
        /* <DEDUP_REMOVED lines=53> */
[----:B------:R-:W-:Y:S01]  /*ebf0*/  FMUL.FTZ R11, R62, R6 ;  /* 0x000000063e0b7220 */ /* 0x000fe20000410000 */
[----:B------:R-:W-:Y:S01]  /*ec00*/  @P2 FFMA.FTZ R172, R18, R12, R25 ;  /* 0x0000000c12ac2223 */ /* 0x000fe20000010019 */
[----:B------:R-:W-:Y:S01]  /*ec10*/  PLOP3.LUT P0, PT, PT, PT, PT, 0x8, 0x0 ;  /* 0x000000000000781c */ /* 0x000fe20003f0e170 */
        /* <DEDUP_REMOVED lines=61> */
.L_x_1001:
[----:B------:R-:W-:Y:S05]  /*eff0*/  BSYNC B7 ;  /* 0x0000000000077941 */ /* 0x000fea0003800000 */
.L_x_999:
        /* <DEDUP_REMOVED lines=36> */
[----:B------:R-:W-:Y:S01]  /*f240*/  LOP3.LUT R44, R183, 0x380, RZ, 0xc0, !PT ;  /* 0x00000380b72c7812 */ /* 0x000fe200078ec0ff */
[--C-:B------:R-:W-:Y:S01]  /*f250*/  IMAD.X R45, RZ, RZ, R123.reuse, P1 ;  /* 0x000000ffff2d7224 */ /* 0x100fe200008e067b */
[----:B------:R-:W-:Y:S01]  /*f260*/  IADD3 R40, P6, R122, 0x2020, RZ ;  /* 0x000020207a287810 */ /* 0x000fe20007fde0ff */
[--C-:B------:R-:W-:Y:S01]  /*f270*/  IMAD.X R57, RZ, RZ, R123.reuse, P3 ;  /* 0x000000ffff397224 */ /* 0x100fe200018e067b */
[----:B------:R-:W-:Y:S02]  /*f280*/  SHF.R.U64 R44, R44, 0x3, RZ ;  /* 0x000000032c2c7819 */ /* 0x000fe400000012ff */
[----:B------:R-:W-:Y:S01]  /*f290*/  IADD3 R197, P0, R122, 0x40, RZ ;  /* 0x000000407ac57810 */ /* 0x000fe20007f1e0ff */
[----:B------:R-:W-:Y:S01]  /*f2a0*/  IMAD.X R61, RZ, RZ, R123, P6 ;  /* 0x000000ffff3d7224 */ /* 0x000fe200030e067b */
[----:B------:R-:W-:Y:S02]  /*f2b0*/  LOP3.LUT R44, R44, R183, RZ, 0x3c, !PT ;  /* 0x000000b72c2c7212 */ /* 0x000fe400078e3cff */
[----:B------:R-:W-:-:S02]  /*f2c0*/  LOP3.LUT R56, R201, 0x380, RZ, 0xc0, !PT ;  /* 0x00000380c9387812 */ /* 0x000fc400078ec0ff */
[----:B------:R-:W-:Y:S02]  /*f2d0*/  LOP3.LUT R183, R40, 0x380, RZ, 0xc0, !PT ;  /* 0x0000038028b77812 */ /* 0x000fe400078ec0ff */
[----:B------:R-:W-:Y:S02]  /*f2e0*/  LOP3.LUT R48, R197, 0x380, RZ, 0xc0, !PT ;  /* 0x00000380c5307812 */ /* 0x000fe400078ec0ff */
[----:B------:R-:W-:Y:S02]  /*f2f0*/  IADD3.X R49, RZ, R123, RZ, P0, !PT ;  /* 0x0000007bff317210 */ /* 0x000fe400007fe4ff */
[----:B------:R-:W-:Y:S02]  /*f300*/  SHF.R.U64 R56, R56, 0x3, RZ ;  /* 0x0000000338387819 */ /* 0x000fe400000012ff */
[----:B------:R-:W-:Y:S02]  /*f310*/  SHF.R.U64 R183, R183, 0x3, RZ ;  /* 0x00000003b7b77819 */ /* 0x000fe400000012ff */
[----:B------:R-:W-:-:S02]  /*f320*/  IADD3 R199, P4, R122, 0x60, RZ ;  /* 0x000000607ac77810 */ /* 0x000fc40007f9e0ff */
[C---:B------:R-:W-:Y:S02]  /*f330*/  IADD3 R98, P1, R122.reuse, 0x4000, RZ ;  /* 0x000040007a627810 */ /* 0x040fe40007f3e0ff */
[----:B------:R-:W-:Y:S01]  /*f340*/  IADD3 R4, P0, R122, 0x4020, RZ ;  /* 0x000040207a047810 */ /* 0x000fe20007f1e0ff */
[--C-:B------:R-:W-:Y:S01]  /*f350*/  IMAD.X R53, RZ, RZ, R123.reuse, P4 ;  /* 0x000000ffff357224 */ /* 0x100fe200020e067b */
[----:B------:R-:W-:Y:S02]  /*f360*/  SHF.R.U64 R48, R48, 0x3, RZ ;  /* 0x0000000330307819 */ /* 0x000fe400000012ff */
[----:B------:R-:W-:Y:S01]  /*f370*/  IADD3 R64, P5, R122, 0x2040, RZ ;  /* 0x000020407a407810 */ /* 0x000fe20007fbe0ff */
[--C-:B------:R-:W-:Y:S01]  /*f380*/  IMAD.X R103, RZ, RZ, R123.reuse, P0 ;  /* 0x000000ffff677224 */ /* 0x100fe200000e067b */
[----:B------:R-:W-:Y:S02]  /*f390*/  LOP3.LUT R56, R56, R201, RZ, 0x3c, !PT ;  /* 0x000000c938387212 */ /* 0x000fe400078e3cff */
[----:B------:R-:W-:Y:S01]  /*f3a0*/  LOP3.LUT R60, R183, R40, RZ, 0x3c, !PT ;  /* 0x00000028b73c7212 */ /* 0x000fe200078e3cff */
[----:B------:R-:W-:Y:S01]  /*f3b0*/  IMAD.X R65, RZ, RZ, R123, P5 ;  /* 0x000000ffff417224 */ /* 0x000fe200028e067b */
[----:B------:R-:W-:-:S02]  /*f3c0*/  LOP3.LUT R37, R122, 0x380, RZ, 0xc0, !PT ;  /* 0x000003807a257812 */ /* 0x000fc400078ec0ff */
[----:B------:R-:W-:Y:S02]  /*f3d0*/  LOP3.LUT R52, R199, 0x380, RZ, 0xc0, !PT ;  /* 0x00000380c7347812 */ /* 0x000fe400078ec0ff */
[----:B------:R-:W-:Y:S02]  /*f3e0*/  LOP3.LUT R201, R98, 0x380, RZ, 0xc0, !PT ;  /* 0x0000038062c97812 */ /* 0x000fe400078ec0ff */
[----:B------:R-:W-:Y:S02]  /*f3f0*/  LOP3.LUT R183, R4, 0x380, RZ, 0xc0, !PT ;  /* 0x0000038004b77812 */ /* 0x000fe400078ec0ff */
[----:B------:R-:W-:Y:S02]  /*f400*/  IADD3 R68, P2, R122, 0x2060, RZ ;  /* 0x000020607a447810 */ /* 0x000fe40007f5e0ff */
[----:B------:R-:W-:Y:S02]  /*f410*/  LOP3.LUT R48, R48, R197, RZ, 0x3c, !PT ;  /* 0x000000c530307212 */ /* 0x000fe400078e3cff */
[----:B------:R-:W-:Y:S01]  /*f420*/  LOP3.LUT R197, R64, 0x380, RZ, 0xc0, !PT ;  /* 0x0000038040c57812 */ /* 0x000fe200078ec0ff */
[----:B------:R-:W-:Y:S01]  /*f430*/  IMAD.X R69, RZ, RZ, R123, P2 ;  /* 0x000000ffff457224 */ /* 0x000fe200010e067b */
[----:B------:R-:W-:-:S02]  /*f440*/  SHF.R.U64 R37, R37, 0x3, RZ ;  /* 0x0000000325257819 */ /* 0x000fc400000012ff */
[----:B------:R-:W-:Y:S02]  /*f450*/  SHF.R.U64 R52, R52, 0x3, RZ ;  /* 0x0000000334347819 */ /* 0x000fe400000012ff */
[----:B------:R-:W-:Y:S02]  /*f460*/  SHF.R.U64 R201, R201, 0x3, RZ ;  /* 0x00000003c9c97819 */ /* 0x000fe400000012ff */
[----:B------:R-:W-:Y:S02]  /*f470*/  SHF.R.U64 R183, R183, 0x3, RZ ;  /* 0x00000003b7b77819 */ /* 0x000fe400000012ff */
[C---:B------:R-:W-:Y:S02]  /*f480*/  IADD3 R6, P6, R122.reuse, 0x6000, RZ ;  /* 0x000060007a067810 */ /* 0x040fe40007fde0ff */
[----:B------:R-:W-:Y:S02]  /*f490*/  IADD3.X R99, RZ, R123, RZ, P1, !PT ;  /* 0x0000007bff637210 */ /* 0x000fe40000ffe4ff */
[C---:B------:R-:W-:Y:S01]  /*f4a0*/  IADD3 R30, P1, R122.reuse, 0x6060, RZ ;  /* 0x000060607a1e7810 */ /* 0x040fe20007f3e0ff */
[----:B------:R-:W-:Y:S01]  /*f4b0*/  IMAD.X R115, RZ, RZ, R123, P6 ;  /* 0x000000ffff737224 */ /* 0x000fe200030e067b */
[----:B------:R-:W-:-:S02]  /*f4c0*/  IADD3 R34, P4, R122, 0x4040, RZ ;  /* 0x000040407a227810 */ /* 0x000fc40007f9e0ff */
[C---:B------:R-:W-:Y:S01]  /*f4d0*/  IADD3 R36, P3, R122.reuse, 0x4060, RZ ;  /* 0x000040607a247810 */ /* 0x040fe20007f7e0ff */
[--C-:B------:R-:W-:Y:S01]  /*f4e0*/  IMAD.X R41, RZ, RZ, R123.reuse, P1 ;  /* 0x000000ffff297224 */ /* 0x100fe200008e067b */
[C---:B------:R-:W-:Y:S01]  /*f4f0*/  IADD3 R12, P5, R122.reuse, 0x6020, RZ ;  /* 0x000060207a0c7810 */ /* 0x040fe20007fbe0ff */
[--C-:B------:R-:W-:Y:S01]  /*f500*/  IMAD.X R107, RZ, RZ, R123.reuse, P4 ;  /* 0x000000ffff6b7224 */ /* 0x100fe200020e067b */
[----:B-1----:R-:W-:Y:S01]  /*f510*/  IADD3 R24, P2, R122, 0x6040, RZ ;  /* 0x000060407a187810 */ /* 0x002fe20007f5e0ff */
[--C-:B------:R-:W-:Y:S01]  /*f520*/  IMAD.X R111, RZ, RZ, R123.reuse, P3 ;  /* 0x000000ffff6f7224 */ /* 0x100fe200018e067b */
[----:B------:R-:W-:Y:S01]  /*f530*/  SHF.R.U64 R197, R197, 0x3, RZ ;  /* 0x00000003c5c57819 */ /* 0x000fe200000012ff */
[----:B------:R-:W-:Y:S01]  /*f540*/  IMAD.X R119, RZ, RZ, R123, P5 ;  /* 0x000000ffff777224 */ /* 0x000fe200028e067b */
[----:B------:R-:W-:Y:S02]  /*f550*/  LOP3.LUT R122, R37, R122, RZ, 0x3c, !PT ;  /* 0x0000007a257a7212 */ /* 0x000fe400078e3cff */
[----:B------:R-:W-:-:S02]  /*f560*/  LOP3.LUT R52, R52, R199, RZ, 0x3c, !PT ;  /* 0x000000c734347212 */ /* 0x000fc400078e3cff */
[----:B------:R-:W-:Y:S02]  /*f570*/  LOP3.LUT R98, R201, R98, RZ, 0x3c, !PT ;  /* 0x00000062c9627212 */ /* 0x000fe400078e3cff */
[----:B------:R-:W-:Y:S02]  /*f580*/  LOP3.LUT R102, R183, R4, RZ, 0x3c, !PT ;  /* 0x00000004b7667212 */ /* 0x000fe400078e3cff */
[----:B------:R-:W-:Y:S02]  /*f590*/  LOP3.LUT R199, R68, 0x380, RZ, 0xc0, !PT ;  /* 0x0000038044c77812 */ /* 0x000fe400078ec0ff */
[----:B------:R-:W-:Y:S02]  /*f5a0*/  LOP3.LUT R201, R6, 0x380, RZ, 0xc0, !PT ;  /* 0x0000038006c97812 */ /* 0x000fe400078ec0ff */
[----:B------:R-:W-:Y:S02]  /*f5b0*/  F2FP.F16.F32.PACK_AB R4, R179, R181 ;  /* 0x000000b5b304723e */ /* 0x000fe400000000ff */
[----:B------:R-:W-:-:S02]  /*f5c0*/  LOP3.LUT R179, R30, 0x380, RZ, 0xc0, !PT ;  /* 0x000003801eb37812 */ /* 0x000fc400078ec0ff */
[----:B------:R-:W-:Y:S02]  /*f5d0*/  LOP3.LUT R64, R197, R64, RZ, 0x3c, !PT ;  /* 0x00000040c5407212 */ /* 0x000fe400078e3cff */
[-C--:B------:R-:W-:Y:S02]  /*f5e0*/  IADD3.X R37, RZ, R123.reuse, RZ, P2, !PT ;  /* 0x0000007bff257210 */ /* 0x080fe400017fe4ff */
[----:B------:R-:W-:Y:S02]  /*f5f0*/  LOP3.LUT R197, R34, 0x380, RZ, 0xc0, !PT ;  /* 0x0000038022c57812 */ /* 0x000fe400078ec0ff */
[----:B------:R-:W-:Y:S02]  /*f600*/  MOV R122, R122 ;  /* 0x0000007a007a7202 */ /* 0x000fe40000000f00 */
[----:B------:R-:W-:Y:S02]  /*f610*/  SHF.R.U64 R199, R199, 0x3, RZ ;  /* 0x00000003c7c77819 */ /* 0x000fe400000012ff */
[----:B------:R-:W-:-:S02]  /*f620*/  SHF.R.U64 R201, R201, 0x3, RZ ;  /* 0x00000003c9c97819 */ /* 0x000fc400000012ff */
[----:B------:R-:W-:Y:S02]  /*f630*/  LOP3.LUT R123, R12, 0x380, RZ, 0xc0, !PT ;  /* 0x000003800c7b7812 */ /* 0x000fe400078ec0ff */
[----:B------:R-:W-:Y:S02]  /*f640*/  SHF.R.U64 R179, R179, 0x3, RZ ;  /* 0x00000003b3b37819 */ /* 0x000fe400000012ff */
[----:B------:R-:W-:Y:S02]  /*f650*/  SHF.R.U64 R197, R197, 0x3, RZ ;  /* 0x00000003c5c57819 */ /* 0x000fe400000012ff */
[----:B------:R-:W-:Y:S02]  /*f660*/  LOP3.LUT R68, R199, R68, RZ, 0x3c, !PT ;  /* 0x00000044c7447212 */ /* 0x000fe400078e3cff */
[----:B------:R-:W-:Y:S02]  /*f670*/  LOP3.LUT R114, R201, R6, RZ, 0x3c, !PT ;  /* 0x00000006c9727212 */ /* 0x000fe400078e3cff */
[----:B------:R-:W-:-:S02]  /*f680*/  SHF.R.U64 R123, R123, 0x3, RZ ;  /* 0x000000037b7b7819 */ /* 0x000fc400000012ff */
[----:B------:R-:W-:Y:S02]  /*f690*/  LOP3.LUT R199, R36, 0x380, RZ, 0xc0, !PT ;  /* 0x0000038024c77812 */ /* 0x000fe400078ec0ff */
[----:B------:R-:W-:Y:S01]  /*f6a0*/  F2FP.F16.F32.PACK_AB R6, R177, R180 ;  /* 0x000000b4b106723e */ /* 0x000fe200000000ff */
[----:B------:R-:W-:Y:S01]  /*f6b0*/  BAR.SYNC.DEFER_BLOCKING 0x1, 0x100 ;  /* 0x0044000000007b1d */ /* 0x000fe20000010000 */
[----:B------:R-:W-:Y:S02]  /*f6c0*/  LOP3.LUT R40, R179, R30, RZ, 0x3c, !PT ;  /* 0x0000001eb3287212 */ /* 0x000fe400078e3cff */
[----:B------:R-:W-:Y:S02]  /*f6d0*/  LOP3.LUT R0, R24, 0x380, RZ, 0xc0, !PT ;  /* 0x0000038018007812 */ /* 0x000fe400078ec0ff */
[----:B------:R-:W-:Y:S02]  /*f6e0*/  MOV R45, R44 ;  /* 0x0000002c002d7202 */ /* 0x000fe40000000f00 */
[----:B------:R-:W-:-:S02]  /*f6f0*/  F2FP.F16.F32.PACK_AB R30, R174, R176 ;  /* 0x000000b0ae1e723e */ /* 0x000fc400000000ff */
[----:B------:R-:W-:Y:S02]  /*f700*/  LOP3.LUT R106, R197, R34, RZ, 0x3c, !PT ;  /* 0x00000022c56a7212 */ /* 0x000fe400078e3cff */
[----:B------:R-:W-:Y:S02]  /*f710*/  LOP3.LUT R118, R123, R12, RZ, 0x3c, !PT ;  /* 0x0000000c7b767212 */ /* 0x000fe400078e3cff */
[----:B------:R-:W-:Y:S02]  /*f720*/  MOV R48, R48 ;  /* 0x0000003000307202 */ /* 0x000fe40000000f00 */
[----:B------:R-:W-:Y:S02]  /*f730*/  F2FP.F16.F32.PACK_AB R34, R169, R171 ;  /* 0x000000aba922723e */ /* 0x000fe400000000ff */
[----:B------:R-:W-:Y:S02]  /*f740*/  SHF.R.U64 R199, R199, 0x3, RZ ;  /* 0x00000003c7c77819 */ /* 0x000fe400000012ff */
[----:B------:R-:W-:-:S02]  /*f750*/  MOV R52, R52 ;  /* 0x0000003400347202 */ /* 0x000fc40000000f00 */
[----:B------:R-:W-:Y:S02]  /*f760*/  F2FP.F16.F32.PACK_AB R12, R166, R170 ;  /* 0x000000aaa60c723e */ /* 0x000fe400000000ff */
[----:B------:R-:W-:Y:S01]  /*f770*/  SHF.R.U64 R177, R0, 0x3, RZ ;  /* 0x0000000300b17819 */ /* 0x000fe200000012ff */
[----:B------:R1:W-:Y:S01]  /*f780*/  STSM.16.M88.4 [R122], R4 ;  /* 0x000000047a007844 */ /* 0x0003e20000000200 */
[----:B------:R-:W-:Y:S02]  /*f790*/  MOV R56, R56 ;  /* 0x0000003800387202 */ /* 0x000fe40000000f00 */
[----:B------:R-:W-:Y:S01]  /*f7a0*/  MOV R60, R60 ;  /* 0x0000003c003c7202 */ /* 0x000fe20000000f00 */
[----:B------:R2:W-:Y:S01]  /*f7b0*/  STSM.16.M88.4 [R45], R28 ;  /* 0x0000001c2d007844 */ /* 0x0005e20000000200 */
[----:B------:R-:W-:Y:S02]  /*f7c0*/  MOV R64, R64 ;  /* 0x0000004000407202 */ /* 0x000fe40000000f00 */
[----:B------:R-:W-:Y:S01]  /*f7d0*/  LOP3.LUT R110, R199, R36, RZ, 0x3c, !PT ;  /* 0x00000024c76e7212 */ /* 0x000fe200078e3cff */
[----:B------:R-:W-:Y:S01]  /*f7e0*/  STSM.16.M88.4 [R48], R32 ;  /* 0x0000002030007844 */ /* 0x000fe20000000200 */
[----:B------:R-:W-:-:S02]  /*f7f0*/  MOV R68, R68 ;  /* 0x0000004400447202 */ /* 0x000fc40000000f00 */
[----:B------:R-:W-:Y:S01]  /*f800*/  F2FP.F16.F32.PACK_AB R89, R91, R90 ;  /* 0x0000005a5b59723e */ /* 0x000fe200000000ff */
[----:B------:R-:W-:Y:S01]  /*f810*/  STSM.16.M88.4 [R52], R12 ;  /* 0x0000000c34007844 */ /* 0x000fe20000000200 */
[----:B------:R-:W-:Y:S02]  /*f820*/  LOP3.LUT R36, R177, R24, RZ, 0x3c, !PT ;  /* 0x00000018b1247212 */ /* 0x000fe400078e3cff */
[----:B------:R-:W-:Y:S01]  /*f830*/  MOV R0, R98 ;  /* 0x0000006200007202 */ /* 0x000fe20000000f00 */
[----:B------:R-:W-:Y:S01]  /*f840*/  STSM.16.M88.4 [R56], R8 ;  /* 0x0000000838007844 */ /* 0x000fe20000000200 */
[----:B-1----:R-:W-:Y:S02]  /*f850*/  F2FP.F16.F32.PACK_AB R4, R160, R163 ;  /* 0x000000a3a004723e */ /* 0x002fe400000000ff */
[----:B------:R-:W-:Y:S02]  /*f860*/  F2FP.F16.F32.PACK_AB R5, R67, R66 ;  /* 0x000000424305723e */ /* 0x000fe400000000ff */
[----:B------:R-:W-:-:S02]  /*f870*/  F2FP.F16.F32.PACK_AB R6, R152, R162 ;  /* 0x000000a29806723e */ /* 0x000fc400000000ff */
[----:B------:R-:W-:Y:S02]  /*f880*/  F2FP.F16.F32.PACK_AB R7, R71, R70 ;  /* 0x000000464707723e */ /* 0x000fe400000000ff */
[----:B--2---:R-:W-:Y:S02]  /*f890*/  F2FP.F16.F32.PACK_AB R28, R73, R158 ;  /* 0x0000009e491c723e */ /* 0x004fe400000000ff */
[----:B------:R-:W-:Y:S01]  /*f8a0*/  F2FP.F16.F32.PACK_AB R29, R75, R74 ;  /* 0x0000004a4b1d723e */ /* 0x000fe200000000ff */
[----:B------:R1:W-:Y:S01]  /*f8b0*/  STSM.16.M88.4 [R60], R4 ;  /* 0x000000043c007844 */ /* 0x0003e20000000200 */
[----:B------:R-:W-:Y:S02]  /*f8c0*/  F2FP.F16.F32.PACK_AB R30, R77, R76 ;  /* 0x0000004c4d1e723e */ /* 0x000fe400000000ff */
[----:B------:R-:W-:Y:S02]  /*f8d0*/  F2FP.F16.F32.PACK_AB R31, R79, R78 ;  /* 0x0000004e4f1f723e */ /* 0x000fe400000000ff */
[----:B------:R-:W-:-:S02]  /*f8e0*/  F2FP.F16.F32.PACK_AB R90, R93, R92 ;  /* 0x0000005c5d5a723e */ /* 0x000fc400000000ff */
[----:B------:R-:W-:Y:S01]  /*f8f0*/  F2FP.F16.F32.PACK_AB R91, R95, R94 ;  /* 0x0000005e5f5b723e */ /* 0x000fe200000000ff */
[----:B------:R-:W-:Y:S01]  /*f900*/  STSM.16.M88.4 [R64], R28 ;  /* 0x0000001c40007844 */ /* 0x000fe20000000200 */
[----:B------:R-:W-:Y:S02]  /*f910*/  F2FP.F16.F32.PACK_AB R96, R97, R96 ;  /* 0x000000606160723e */ /* 0x000fe400000000ff */
[----:B------:R-:W-:Y:S01]  /*f920*/  MOV R102, R102 ;  /* 0x0000006600667202 */ /* 0x000fe20000000f00 */
[----:B------:R-:W-:Y:S01]  /*f930*/  STSM.16.M88.4 [R68], R80 ;  /* 0x0000005044007844 */ /* 0x000fe20000000200 */
[----:B------:R-:W-:Y:S02]  /*f940*/  MOV R24, R106 ;  /* 0x0000006a00187202 */ /* 0x000fe40000000f00 */
[----:B------:R-:W-:Y:S01]  /*f950*/  F2FP.F16.F32.PACK_AB R97, R42, R3 ;  /* 0x000000032a61723e */ /* 0x000fe200000000ff */
[----:B------:R2:W-:Y:S01]  /*f960*/  STSM.16.M88.4 [R0], R88 ;  /* 0x0000005800007844 */ /* 0x0005e20000000200 */
[----:B------:R-:W-:-:S02]  /*f970*/  F2FP.F16.F32.PACK_AB R98, R101, R100 ;  /* 0x000000646562723e */ /* 0x000fc400000000ff */
[----:B------:R-:W-:Y:S02]  /*f980*/  F2FP.F16.F32.PACK_AB R99, R54, R50 ;  /* 0x000000323663723e */ /* 0x000fe400000000ff */
[----:B------:R-:W-:Y:S02]  /*f990*/  F2FP.F16.F32.PACK_AB R104, R105, R104 ;  /* 0x000000686968723e */ /* 0x000fe400000000ff */
[----:B------:R-:W-:Y:S01]  /*f9a0*/  MOV R44, R114 ;  /* 0x00000072002c7202 */ /* 0x000fe20000000f00 */
[----:B------:R-:W-:Y:S01]  /*f9b0*/  STSM.16.M88.4 [R102], R96 ;  /* 0x0000006066007844 */ /* 0x000fe20000000200 */
[----:B------:R-:W-:Y:S02]  /*f9c0*/  F2FP.F16.F32.PACK_AB R105, R62, R58 ;  /* 0x0000003a3e69723e */ /* 0x000fe400000000ff */
[----:B------:R-:W-:Y:S02]  /*f9d0*/  F2FP.F16.F32.PACK_AB R106, R109, R108 ;  /* 0x0000006c6d6a723e */ /* 0x000fe400000000ff */
[----:B------:R-:W-:-:S02]  /*f9e0*/  F2FP.F16.F32.PACK_AB R107, R153, R72 ;  /* 0x00000048996b723e */ /* 0x000fc400000000ff */
[----:B------:R-:W-:Y:S02]  /*f9f0*/  F2FP.F16.F32.PACK_AB R112, R113, R112 ;  /* 0x000000707170723e */ /* 0x000fe400000000ff */
[----:B------:R-:W-:Y:S01]  /*fa00*/  MOV R110, R110 ;  /* 0x0000006e006e7202 */ /* 0x000fe20000000f00 */
[----:B------:R-:W-:Y:S01]  /*fa10*/  STSM.16.M88.4 [R24], R104 ;  /* 0x0000006818007844 */ /* 0x000fe20000000200 */
[----:B------:R-:W-:Y:S02]  /*fa20*/  F2FP.F16.F32.PACK_AB R113, R155, R154 ;  /* 0x0000009a9b71723e */ /* 0x000fe400000000ff */
[----:B------:R-:W-:Y:S02]  /*fa30*/  F2FP.F16.F32.PACK_AB R120, R121, R120 ;  /* 0x000000787978723e */ /* 0x000fe400000000ff */
[----:B------:R-:W-:Y:S02]  /*fa40*/  F2FP.F16.F32.PACK_AB R128, R129, R128 ;  /* 0x000000808180723e */ /* 0x000fe400000000ff */
[----:B------:R-:W-:-:S02]  /*fa50*/  F2FP.F16.F32.PACK_AB R122, R125, R124 ;  /* 0x0000007c7d7a723e */ /* 0x000fc400000000ff */
[----:B------:R-:W-:Y:S02]  /*fa60*/  F2FP.F16.F32.PACK_AB R123, R127, R126 ;  /* 0x0000007e7f7b723e */ /* 0x000fe400000000ff */
[----:B------:R-:W-:Y:S02]  /*fa70*/  F2FP.F16.F32.PACK_AB R136, R137, R136 ;  /* 0x000000888988723e */ /* 0x000fe400000000ff */
[----:B------:R-:W-:Y:S02]  /*fa80*/  ISETP.NE.U32.AND P0, PT, RZ, UR4, PT ;  /* 0x00000004ff007c0c */ /* 0x000fe4000bf05070 */
[----:B-1----:R-:W-:Y:S02]  /*fa90*/  IADD3 R4, P1, R210, UR4, RZ ;  /* 0x00000004d2047c10 */ /* 0x002fe4000ff3e0ff */
[----:B------:R-:W-:Y:S02]  /*faa0*/  MOV R118, R118 ;  /* 0x0000007600767202 */ /* 0x000fe40000000f00 */
[----:B------:R-:W-:-:S02]  /*fab0*/  F2FP.F16.F32.PACK_AB R144, R145, R144 ;  /* 0x000000909190723e */ /* 0x000fc400000000ff */
[----:B------:R-:W-:Y:S02]  /*fac0*/  MOV R36, R36 ;  /* 0x0000002400247202 */ /* 0x000fe40000000f00 */
[----:B------:R-:W-:Y:S01]  /*fad0*/  MOV R40, R40 ;  /* 0x0000002800287202 */ /* 0x000fe20000000f00 */
[----:B------:R-:W-:Y:S01]  /*fae0*/  IMAD R3, R192, 0x40, R187 ;  /* 0x00000040c0037824 */ /* 0x000fe200078e02bb */
[----:B------:R-:W-:Y:S01]  /*faf0*/  F2FP.F16.F32.PACK_AB R114, R117, R116 ;  /* 0x000000747572723e */ /* 0x000fe200000000ff */
[----:B--2---:R-:W-:Y:S01]  /*fb00*/  IMAD.MOV.U32 R0, RZ, RZ, RZ ;  /* 0x000000ffff007224 */ /* 0x004fe200078e00ff */
[----:B------:R-:W-:Y:S02]  /*fb10*/  F2FP.F16.F32.PACK_AB R115, R157, R156 ;  /* 0x0000009c9d73723e */ /* 0x000fe400000000ff */
[----:B------:R-:W-:Y:S02]  /*fb20*/  F2FP.F16.F32.PACK_AB R121, R161, R159 ;  /* 0x0000009fa179723e */ /* 0x000fe400000000ff */
[----:B------:R-:W-:Y:S01]  /*fb30*/  F2FP.F16.F32.PACK_AB R129, R131, R130 ;  /* 0x000000828381723e */ /* 0x000fe200000000ff */
[----:B------:R-:W-:Y:S01]  /*fb40*/  STSM.16.M88.4 [R110], R112 ;  /* 0x000000706e007844 */ /* 0x000fe20000000200 */
[----:B------:R-:W-:-:S02]  /*fb50*/  F2FP.F16.F32.PACK_AB R130, R133, R132 ;  /* 0x000000848582723e */ /* 0x000fc400000000ff */
[----:B------:R-:W-:Y:S01]  /*fb60*/  F2FP.F16.F32.PACK_AB R131, R135, R134 ;  /* 0x000000868783723e */ /* 0x000fe200000000ff */
[----:B------:R-:W-:Y:S01]  /*fb70*/  STSM.16.M88.4 [R44], R120 ;  /* 0x000000782c007844 */ /* 0x000fe20000000200 */
[----:B------:R-:W-:Y:S02]  /*fb80*/  F2FP.F16.F32.PACK_AB R137, R139, R138 ;  /* 0x0000008a8b89723e */ /* 0x000fe400000000ff */
[----:B------:R-:W-:Y:S01]  /*fb90*/  F2FP.F16.F32.PACK_AB R138, R141, R140 ;  /* 0x0000008c8d8a723e */ /* 0x000fe200000000ff */
[----:B------:R-:W-:Y:S01]  /*fba0*/  STSM.16.M88.4 [R118], R128 ;  /* 0x0000008076007844 */ /* 0x000fe20000000200 */
[----:B------:R-:W-:Y:S02]  /*fbb0*/  F2FP.F16.F32.PACK_AB R139, R143, R142 ;  /* 0x0000008e8f8b723e */ /* 0x000fe400000000ff */
[----:B------:R-:W-:Y:S02]  /*fbc0*/  F2FP.F16.F32.PACK_AB R145, R147, R146 ;  /* 0x000000929391723e */ /* 0x000fe400000000ff */
[----:B------:R-:W-:Y:S01]  /*fbd0*/  F2FP.F16.F32.PACK_AB R146, R149, R148 ;  /* 0x000000949592723e */ /* 0x000fe200000000ff */
[----:B------:R1:W-:Y:S01]  /*fbe0*/  STSM.16.M88.4 [R36], R136 ;  /* 0x0000008824007844 */ /* 0x0003e20000000200 */
[----:B------:R-:W-:-:S02]  /*fbf0*/  F2FP.F16.F32.PACK_AB R147, R151, R150 ;  /* 0x000000969793723e */ /* 0x000fc400000000ff */
[----:B------:R-:W-:Y:S02]  /*fc00*/  ISETP.NE.AND.EX P0, PT, RZ, UR5, PT, P0 ;  /* 0x00000005ff007c0c */ /* 0x000fe4000bf05300 */
[----:B------:R-:W-:Y:S01]  /*fc10*/  IADD3.X R5, R211, UR5, RZ, P1, !PT ;  /* 0x00000005d3057c10 */ /* 0x000fe20008ffe4ff */
[----:B------:R-:W-:Y:S01]  /*fc20*/  ULDC.64 UR4, c[0x0][0xce0] ;  /* 0x0003380000047ab9 */ /* 0x000fe20000000a00 */
[----:B------:R2:W-:Y:S01]  /*fc30*/  STSM.16.M88.4 [R40], R144 ;  /* 0x0000009028007844 */ /* 0x0005e20000000200 */
[----:B------:R-:W-:Y:S01]  /*fc40*/  BAR.SYNC.DEFER_BLOCKING 0x1, 0x100 ;  /* 0x0044000000007b1d */ /* 0x000fe20000010000 */
[----:B------:R-:W-:-:S04]  /*fc50*/  ISETP.NE.U32.AND P6, PT, RZ, UR4, PT ;  /* 0x00000004ff007c0c */ /* 0x000fc8000bfc5070 */
[----:B------:R-:W-:Y:S01]  /*fc60*/  ISETP.NE.AND.EX P6, PT, RZ, UR5, PT, P6 ;  /* 0x00000005ff007c0c */ /* 0x000fe2000bfc5360 */
[----:B------:R-:W-:-:S12]  /*fc70*/  IMAD.WIDE R20, R3, 0x2, R20 ;  /* 0x0000000203147825 */ /* 0x000fd800078e0214 */
[----:B------:R-:W-:Y:S01]  /*fc80*/  @P6 IADD3 R210, P4, R210, UR4, RZ ;  /* 0x00000004d2d26c10 */ /* 0x000fe2000ff9e0ff */
[----:B------:R-:W-:Y:S02]  /*fc90*/  ULDC UR4, c[0x0][0xb88] ;  /* 0x0002e20000047ab9 */ /* 0x000fe40000000800 */
[----:B------:R-:W-:Y:S01]  /*fca0*/  IMAD.U32 R3, RZ, RZ, UR4 ;  /* 0x00000004ff037e24 */ /* 0x000fe2000f8e00ff */
[----:B------:R-:W-:Y:S01]  /*fcb0*/  @P6 IADD3.X R211, R211, UR5, RZ, P4, !PT ;  /* 0x00000005d3d36c10 */ /* 0x000fe2000a7fe4ff */
[----:B------:R3:W5:Y:S01]  /*fcc0*/  @P0 LDG.E R0, desc[UR54][R4.64] ;  /* 0x0000003604000981 */ /* 0x000762000c1e1900 */
[C---:B------:R-:W-:Y:S02]  /*fcd0*/  IADD3 R9, P1, R20.reuse, 0x1000, RZ ;  /* 0x0000100014097810 */ /* 0x040fe40007f3e0ff */
[C---:B------:R-:W-:Y:S01]  /*fce0*/  IADD3 R13, P2, R20.reuse, 0x2000, RZ ;  /* 0x00002000140d7810 */ /* 0x040fe20007f5e0ff */
[----:B------:R3:W5:Y:S01]  /*fcf0*/  @P6 LDG.E R3, desc[UR54][R210.64] ;  /* 0x00000036d2036981 */ /* 0x000762000c1e1900 */
[----:B------:R-:W-:-:S02]  /*fd00*/  IADD3 R29, P3, R20, 0x3000, RZ ;  /* 0x00003000141d7810 */ /* 0x000fc40007f7e0ff */
[----:B------:R-:W-:Y:S02]  /*fd10*/  IADD3 R33, P4, R20, 0x4000, RZ ;  /* 0x0000400014217810 */ /* 0x000fe40007f9e0ff */
[----:B------:R-:W-:Y:S02]  /*fd20*/  LOP3.LUT R8, R9, 0x380, RZ, 0xc0, !PT ;  /* 0x0000038009087812 */ /* 0x000fe400078ec0ff */
[----:B------:R-:W-:Y:S02]  /*fd30*/  LOP3.LUT R12, R13, 0x380, RZ, 0xc0, !PT ;  /* 0x000003800d0c7812 */ /* 0x000fe400078ec0ff */
[----:B------:R-:W-:Y:S02]  /*fd40*/  LOP3.LUT R28, R29, 0x380, RZ, 0xc0, !PT ;  /* 0x000003801d1c7812 */ /* 0x000fe400078ec0ff */
[----:B------:R-:W-:Y:S02]  /*fd50*/  LOP3.LUT R32, R33, 0x380, RZ, 0xc0, !PT ;  /* 0x0000038021207812 */ /* 0x000fe400078ec0ff */
[----:B------:R-:W-:-:S02]  /*fd60*/  SHF.R.U64 R8, R8, 0x3, RZ ;  /* 0x0000000308087819 */ /* 0x000fc400000012ff */
[----:B------:R-:W-:Y:S02]  /*fd70*/  SHF.R.U64 R12, R12, 0x3, RZ ;  /* 0x000000030c0c7819 */ /* 0x000fe400000012ff */
[----:B------:R-:W-:Y:S02]  /*fd80*/  SHF.R.U64 R28, R28, 0x3, RZ ;  /* 0x000000031c1c7819 */ /* 0x000fe400000012ff */
[----:B------:R-:W-:Y:S02]  /*fd90*/  SHF.R.U64 R32, R32, 0x3, RZ ;  /* 0x0000000320207819 */ /* 0x000fe400000012ff */
[----:B------:R-:W-:Y:S02]  /*fda0*/  IADD3 R37, P5, R20, 0x5000, RZ ;  /* 0x0000500014257810 */ /* 0x000fe40007fbe0ff */
[----:B------:R-:W-:Y:S01]  /*fdb0*/  LOP3.LUT R8, R8, R9, RZ, 0x3c, !PT ;  /* 0x0000000908087212 */ /* 0x000fe200078e3cff */
[--C-:B------:R-:W-:Y:S01]  /*fdc0*/  IMAD.X R9, RZ, RZ, R21.reuse, P1 ;  /* 0x000000ffff097224 */ /* 0x100fe200008e0615 */
[----:B------:R-:W-:Y:S01]  /*fdd0*/  LOP3.LUT R12, R12, R13, RZ, 0x3c, !PT ;  /* 0x0000000d0c0c7212 */ /* 0x000fe200078e3cff */
[----:B------:R-:W-:Y:S01]  /*fde0*/  IMAD.X R13, RZ, RZ, R21, P2 ;  /* 0x000000ffff0d7224 */ /* 0x000fe200010e0615 */
[----:B------:R-:W-:-:S02]  /*fdf0*/  LOP3.LUT R28, R28, R29, RZ, 0x3c, !PT ;  /* 0x0000001d1c1c7212 */ /* 0x000fc400078e3cff */
[----:B------:R-:W-:Y:S01]  /*fe00*/  LOP3.LUT R32, R32, R33, RZ, 0x3c, !PT ;  /* 0x0000002120207212 */ /* 0x000fe200078e3cff */
[----:B------:R-:W-:Y:S01]  /*fe10*/  IMAD.X R33, RZ, RZ, R21, P4 ;  /* 0x000000ffff217224 */ /* 0x000fe200020e0615 */
[----:B------:R-:W-:Y:S02]  /*fe20*/  P2R R7, PR, RZ, 0x20 ;  /* 0x00000020ff077803 */ /* 0x000fe40000000000 */
[----:B------:R-:W-:Y:S02]  /*fe30*/  IADD3.X R29, RZ, R21, RZ, P3, !PT ;  /* 0x00000015ff1d7210 */ /* 0x000fe40001ffe4ff */
[C---:B------:R-:W-:Y:S02]  /*fe40*/  IADD3 R41, P1, R20.reuse, 0x6000, RZ ;  /* 0x0000600014297810 */ /* 0x040fe40007f3e0ff */
[C---:B------:R-:W-:Y:S02]  /*fe50*/  IADD3 R45, P2, R20.reuse, 0x7000, RZ ;  /* 0x00007000142d7810 */ /* 0x040fe40007f5e0ff */
[----:B------:R-:W-:-:S02]  /*fe60*/  IADD3 R49, P3, R20, 0x8000, RZ ;  /* 0x0000800014317810 */ /* 0x000fc40007f7e0ff */
[C---:B------:R-:W-:Y:S02]  /*fe70*/  IADD3 R53, P4, R20.reuse, 0x9000, RZ ;  /* 0x0000900014357810 */ /* 0x040fe40007f9e0ff */
[----:B------:R-:W-:Y:S02]  /*fe80*/  IADD3 R57, P5, R20, 0xa000, RZ ;  /* 0x0000a00014397810 */ /* 0x000fe40007fbe0ff */
[----:B-1----:R-:W-:Y:S02]  /*fe90*/  LOP3.LUT R36, R37, 0x380, RZ, 0xc0, !PT ;  /* 0x0000038025247812 */ /* 0x002fe400078ec0ff */
[----:B--2---:R-:W-:Y:S02]  /*fea0*/  LOP3.LUT R40, R41, 0x380, RZ, 0xc0, !PT ;  /* 0x0000038029287812 */ /* 0x004fe400078ec0ff */
        /* <DEDUP_REMOVED lines=15> */
[----:B------:R-:W-:Y:S01]  /*ffa0*/  LOP3.LUT R56, R56, R57, RZ, 0x3c, !PT ;  /* 0x0000003938387212 */ /* 0x000fe200078e3cff */
[----:B---3--:R-:W-:Y:S06]  /*ffb0*/  @P6 BRA `(.L_x_1065) ;  /* 0x0000000000106947 */ /* 0x008fec0003800000 */
[----:B------:R-:W-:Y:S05]  /*ffc0*/  @!P0 BRA `(.L_x_1065) ;  /* 0x00000000000c8947 */ /* 0x000fea0003800000 */
[----:B------:R-:W2:Y:S04]  /*ffd0*/  LDG.E R6, desc[UR54][R4.64] ;  /* 0x0000003604067981 */ /* 0x000ea8000c1e1900 */
[----:B-----5:R-:W2:Y:S02]  /*ffe0*/  LDG.E R3, desc[UR54][R4.64+0x4] ;  /* 0x0000043604037981 */ /* 0x020ea4000c1e1900 */
[----:B--2---:R-:W-:-:S07]  /*fff0*/  IMAD.IADD R3, R3, 0x1, -R6 ;  /* 0x0000000103037824 */ /* 0x004fce00078e0a06 */
.L_x_1065:
        /* <DEDUP_REMOVED lines=29> */
[----:B------:R-:W-:Y:S01]  /*101d0*/  LOP3.LUT R64, R64, R65, RZ, 0x3c, !PT ;  /* 0x0000004140407212 */ /* 0x000fe200078e3cff */
[--C-:B------:R-:W-:Y:S01]  /*101e0*/  IMAD.X R65, RZ, RZ, R21.reuse, P1 ;  /* 0x000000ffff417224 */ /* 0x100fe200008e0615 */
[----:B------:R-:W-:Y:S02]  /*101f0*/  LOP3.LUT R68, R68, R69, RZ, 0x3c, !PT ;  /* 0x0000004544447212 */ /* 0x000fe400078e3cff */
[----:B------:R-:W-:Y:S01]  /*10200*/  LOP3.LUT R72, R72, R73, RZ, 0x3c, !PT ;  /* 0x0000004948487212 */ /* 0x000fe200078e3cff */
[----:B------:R-:W-:Y:S01]  /*10210*/  IMAD.X R73, RZ, RZ, R21, P3 ;  /* 0x000000ffff497224 */ /* 0x000fe200018e0615 */
[----:B------:R-:W-:-:S02]  /*10220*/  LOP3.LUT R20, R7, R20, RZ, 0x3c, !PT ;  /* 0x0000001407147212 */ /* 0x000fc400078e3cff */
[----:B------:R-:W-:Y:S02]  /*10230*/  IADD3.X R69, RZ, R21, RZ, P2, !PT ;  /* 0x00000015ff457210 */ /* 0x000fe400017fe4ff */
[----:B------:R-:W-:Y:S02]  /*10240*/  LOP3.LUT R76, R4, R5, RZ, 0x3c, !PT ;  /* 0x00000005044c7212 */ /* 0x000fe400078e3cff */
[----:B------:R-:W-:Y:S02]  /*10250*/  SHF.R.S32.HI R80, RZ, 0x1f, R209 ;  /* 0x0000001fff507819 */ /* 0x000fe400000114d1 */
[----:B------:R-:W-:Y:S02]  /*10260*/  SEL R83, R212, RZ, !P0 ;  /* 0x000000ffd4537207 */ /* 0x000fe40004000000 */
[----:B------:R-:W-:Y:S02]  /*10270*/  SEL R216, R216, RZ, !P0 ;  /* 0x000000ffd8d87207 */ /* 0x000fe40004000000 */
[----:B-----5:R-:W-:Y:S01]  /*10280*/  SHF.R.S32.HI R81, RZ, 0x1f, R0 ;  /* 0x0000001fff517819 */ /* 0x020fe20000011400 */
[----:B------:R-:W-:Y:S06]  /*10290*/  @P5 BRA `(.L_x_1066) ;  /* 0x0000000000645947 */ /* 0x000fec0003800000 */
[----:B------:R-:W-:Y:S01]  /*102a0*/  ULDC.64 UR4, c[0x0][0xc70] ;  /* 0x00031c0000047ab9 */ /* 0x000fe20000000a00 */
[----:B------:R-:W-:Y:S02]  /*102b0*/  IMAD.MOV.U32 R4, RZ, RZ, R0 ;  /* 0x000000ffff047224 */ /* 0x000fe400078e0000 */
[----:B------:R-:W-:Y:S02]  /*102c0*/  IMAD R6, R80, UR4, RZ ;  /* 0x0000000450067c24 */ /* 0x000fe4000f8e02ff */
[----:B------:R-:W-:Y:S02]  /*102d0*/  IMAD.MOV.U32 R5, RZ, RZ, R81 ;  /* 0x000000ffff057224 */ /* 0x000fe400078e0051 */
[C---:B------:R-:W-:Y:S02]  /*102e0*/  IMAD R7, R209.reuse, UR5, R6 ;  /* 0x00000005d1077c24 */ /* 0x040fe4000f8e0206 */
[----:B------:R-:W-:Y:S01]  /*102f0*/  IMAD.WIDE.U32 R4, R209, UR4, R4 ;  /* 0x00000004d1047c25 */ /* 0x000fe2000f8e0004 */
[----:B------:R-:W-:-:S03]  /*10300*/  ULDC.64 UR4, c[0x0][0xc78] ;  /* 0x00031e0000047ab9 */ /* 0x000fc60000000a00 */
[----:B------:R-:W-:Y:S01]  /*10310*/  IMAD.IADD R5, R5, 0x1, R7 ;  /* 0x0000000105057824 */ /* 0x000fe200078e0207 */
[----:B------:R-:W-:Y:S01]  /*10320*/  IADD3 R7, -R191, RZ, RZ ;  /* 0x000000ffbf077210 */ /* 0x000fe20007ffe1ff */
[----:B------:R-:W-:Y:S02]  /*10330*/  IMAD R6, R216, UR4, RZ ;  /* 0x00000004d8067c24 */ /* 0x000fe4000f8e02ff */
[----:B------:R-:W-:Y:S01]  /*10340*/  IMAD R14, R214, 0x40, R188 ;  /* 0x00000040d60e7824 */ /* 0x000fe200078e02bc */
[----:B------:R-:W-:Y:S01]  /*10350*/  ISETP.NE.AND P0, PT, R190, R7, PT ;  /* 0x00000007be00720c */ /* 0x000fe20003f05270 */
[----:B------:R-:W-:-:S03]  /*10360*/  IMAD.WIDE.U32 R4, R83, UR4, R4 ;  /* 0x0000000453047c25 */ /* 0x000fc6000f8e0004 */
[----:B------:R-:W-:Y:S01]  /*10370*/  SHF.R.S32.HI R7, RZ, 0x1f, R14 ;  /* 0x0000001fff077819 */ /* 0x000fe2000001140e */
[----:B------:R-:W-:Y:S01]  /*10380*/  IMAD R11, R83, UR5, R6 ;  /* 0x00000005530b7c24 */ /* 0x000fe2000f8e0206 */
[C---:B------:R-:W-:Y:S01]  /*10390*/  IADD3 R10, P2, R14.reuse, R4, RZ ;  /* 0x000000040e0a7210 */ /* 0x040fe20007f5e0ff */
[C---:B------:R-:W-:Y:S01]  /*103a0*/  VIADD R6, R14.reuse, 0x8 ;  /* 0x000000080e067836 */ /* 0x040fe20000000000 */
[----:B------:R-:W-:Y:S01]  /*103b0*/  ISETP.GE.OR P1, PT, R14, R3, P0 ;  /* 0x000000030e00720c */ /* 0x000fe20000726670 */
[----:B------:R-:W-:Y:S01]  /*103c0*/  ULDC.64 UR4, c[0x0][0xc40] ;  /* 0x0003100000047ab9 */ /* 0x000fe20000000a00 */
[----:B------:R-:W-:Y:S02]  /*103d0*/  IADD3.X R7, R7, R5, R11, P2, !PT ;  /* 0x0000000507077210 */ /* 0x000fe400017fe40b */
[----:B------:R-:W-:Y:S02]  /*103e0*/  ISETP.GE.OR P0, PT, R6, R3, P0 ;  /* 0x000000030600720c */ /* 0x000fe40000706670 */
[----:B------:R-:W-:-:S04]  /*103f0*/  LEA R4, P2, R10, UR4, 0x2 ;  /* 0x000000040a047c11 */ /* 0x000fc8000f8410ff */
[----:B------:R-:W-:-:S05]  /*10400*/  LEA.HI.X R5, R10, UR5, R7, 0x2, P2 ;  /* 0x000000050a057c11 */ /* 0x000fca00090f1407 */
[----:B------:R1:W-:Y:S04]  /*10410*/  @!P1 STG.E desc[UR54][R4.64], R172 ;  /* 0x000000ac04009986 */ /* 0x0003e8000c101936 */
[----:B------:R1:W-:Y:S02]  /*10420*/  @!P0 STG.E desc[UR54][R4.64+0x20], R173 ;  /* 0x000020ad04008986 */ /* 0x0003e4000c101936 */
.L_x_1066:
[----:B------:R-:W2:Y:S01]  /*10430*/  LDC R90, c[0x0][0xb8c] ;  /* 0x0002e300ff5a7b82 */ /* 0x000ea20000000800 */
[----:B-1----:R1:W5:Y:S01]  /*10440*/  LD.E.128 R4, desc[UR54][R20.64] ;  /* 0x0000003614047980 */ /* 0x002362000c101d00 */
[----:B------:R-:W-:Y:S01]  /*10450*/  ULDC.64 UR4, c[0x0][0xba0] ;  /* 0x0002e80000047ab9 */ /* 0x000fe20000000a00 */
[----:B------:R-:W-:Y:S02]  /*10460*/  VIADD R24, R187, 0x40 ;  /* 0x00000040bb187836 */ /* 0x000fe40000000000 */
[----:B------:R-:W-:Y:S01]  /*10470*/  IMAD R81, R81, UR4, RZ ;  /* 0x0000000451517c24 */ /* 0x000fe2000f8e02ff */
[----:B------:R-:W5:Y:S04]  /*10480*/  LD.E.128 R8, desc[UR54][R8.64] ;  /* 0x0000003608087980 */ /* 0x000f68000c101d00 */
[----:B------:R-:W5:Y:S01]  /*10490*/  LD.E.128 R12, desc[UR54][R12.64] ;  /* 0x000000360c0c7980 */ /* 0x000f62000c101d00 */
[--C-:B-1----:R-:W-:Y:S01]  /*104a0*/  SHF.R.S32.HI R21, RZ, 0x1f, R187.reuse ;  /* 0x0000001fff157819 */ /* 0x102fe200000114bb */
[----:B------:R-:W-:-:S02]  /*104b0*/  IMAD.MOV.U32 R20, RZ, RZ, R187 ;  /* 0x000000ffff147224 */ /* 0x000fc400078e00bb */
[C---:B------:R-:W-:Y:S01]  /*104c0*/  IMAD R81, R0.reuse, UR5, R81 ;  /* 0x0000000500517c24 */ /* 0x040fe2000f8e0251 */
[----:B------:R-:W5:Y:S01]  /*104d0*/  LD.E.128 R28, desc[UR54][R28.64] ;  /* 0x000000361c1c7980 */ /* 0x000f62000c101d00 */
[----:B------:R-:W-:Y:S01]  /*104e0*/  IMAD.WIDE.U32 R20, R0, UR4, R20 ;  /* 0x0000000400147c25 */ /* 0x000fe2000f8e0014 */
[----:B------:R-:W-:Y:S01]  /*104f0*/  IADD3 R0, R192, 0x20, RZ ;  /* 0x00000020c0007810 */ /* 0x000fe20007ffe0ff */
[----:B------:R-:W-:Y:S01]  /*10500*/  ULDC.64 UR4, c[0x0][0xbe0] ;  /* 0x0002f80000047ab9 */ /* 0x000fe20000000a00 */
[----:B------:R-:W5:Y:S01]  /*10510*/  LD.E.128 R32, desc[UR54][R32.64] ;  /* 0x0000003620207980 */ /* 0x000f62000c101d00 */
[----:B------:R-:W-:-:S03]  /*10520*/  IMAD R3, R214, -0x40, R3 ;  /* 0xffffffc0d6037824 */ /* 0x000fc600078e0203 */
[----:B------:R-:W5:Y:S01]  /*10530*/  LD.E.128 R36, desc[UR54][R36.64] ;  /* 0x0000003624247980 */ /* 0x000f62000c101d00 */
[-C--:B--2---:R-:W-:Y:S02]  /*10540*/  ISETP.GE.AND P3, PT, R24, R90.reuse, PT ;  /* 0x0000005a1800720c */ /* 0x084fe40003f66270 */
[-C--:B------:R-:W-:Y:S01]  /*10550*/  ISETP.GE.AND P0, PT, R0, R3.reuse, PT ;  /* 0x000000030000720c */ /* 0x080fe20003f06270 */
[----:B------:R-:W5:Y:S01]  /*10560*/  LD.E.128 R40, desc[UR54][R40.64] ;  /* 0x0000003628287980 */ /* 0x000f62000c101d00 */
[----:B------:R-:W-:Y:S02]  /*10570*/  ISETP.GE.AND P1, PT, R192, R3, PT ;  /* 0x00000003c000720c */ /* 0x000fe40003f26270 */
[----:B------:R-:W-:Y:S01]  /*10580*/  SEL R3, RZ, 0xffffffff, P3 ;  /* 0xffffffffff037807 */ /* 0x000fe20001800000 */
[----:B------:R-:W5:Y:S01]  /*10590*/  LD.E.128 R44, desc[UR54][R44.64] ;  /* 0x000000362c2c7980 */ /* 0x000f62000c101d00 */
[C---:B------:R-:W-:Y:S01]  /*105a0*/  ISETP.GE.AND P2, PT, R187.reuse, R90, PT ;  /* 0x0000005abb00720c */ /* 0x040fe20003f46270 */
[----:B------:R-:W-:-:S02]  /*105b0*/  VIADD R86, R187, 0x80 ;  /* 0x00000080bb567836 */ /* 0x000fc40000000000 */
[----:B------:R-:W5:Y:S01]  /*105c0*/  LD.E.128 R48, desc[UR54][R48.64] ;  /* 0x0000003630307980 */ /* 0x000f62000c101d00 */
[----:B------:R-:W-:-:S03]  /*105d0*/  VIADD R87, R187, 0xc0 ;  /* 0x000000c0bb577836 */ /* 0x000fc60000000000 */
[----:B------:R-:W5:Y:S04]  /*105e0*/  LD.E.128 R52, desc[UR54][R52.64] ;  /* 0x0000003634347980 */ /* 0x000f68000c101d00 */
[----:B------:R-:W5:Y:S04]  /*105f0*/  LD.E.128 R56, desc[UR54][R56.64] ;  /* 0x0000003638387980 */ /* 0x000f68000c101d00 */
[----:B------:R-:W5:Y:S04]  /*10600*/  LD.E.128 R60, desc[UR54][R60.64] ;  /* 0x000000363c3c7980 */ /* 0x000f68000c101d00 */
[----:B------:R-:W5:Y:S04]  /*10610*/  LD.E.128 R64, desc[UR54][R64.64] ;  /* 0x0000003640407980 */ /* 0x000f68000c101d00 */
[----:B------:R-:W5:Y:S04]  /*10620*/  LD.E.128 R68, desc[UR54][R68.64] ;  /* 0x0000003644447980 */ /* 0x000f68000c101d00 */
[----:B------:R-:W5:Y:S04]  /*10630*/  LD.E.128 R72, desc[UR54][R72.64] ;  /* 0x0000003648487980 */ /* 0x000f68000c101d00 */
[----:B------:R-:W5:Y:S01]  /*10640*/  LD.E.128 R76, desc[UR54][R76.64] ;  /* 0x000000364c4c7980 */ /* 0x000f62000c101d00 */
[----:B------:R-:W-:Y:S01]  /*10650*/  IMAD.SHL.U32 R3, R3, 0x2, RZ ;  /* 0x0000000203037824 */ /* 0x000fe200078e00ff */
[----:B------:R-:W-:Y:S01]  /*10660*/  SEL R0, RZ, 0x1, P2 ;  /* 0x00000001ff007807 */ /* 0x000fe20001000000 */
[----:B------:R-:W-:Y:S01]  /*10670*/  IMAD.IADD R21, R21, 0x1, R81 ;  /* 0x0000000115157824 */ /* 0x000fe200078e0251 */
[----:B------:R-:W-:Y:S01]  /*10680*/  @!PT LDS RZ, [RZ] ;  /* 0x00000000fffff984 */ /* 0x000fe20000000800 */
[----:B------:R-:W-:Y:S01]  /*10690*/  @!PT LDS RZ, [RZ] ;  /* 0x00000000fffff984 */ /* 0x000fe20000000800 */
[----:B------:R-:W-:Y:S01]  /*106a0*/  @!PT LDS RZ, [RZ] ;  /* 0x00000000fffff984 */ /* 0x000fe20000000800 */
[----:B------:R-:W-:Y:S01]  /*106b0*/  @!PT LDS RZ, [RZ] ;  /* 0x00000000fffff984 */ /* 0x000fe20000000800 */
[----:B------:R1:W-:Y:S06]  /*106c0*/  MEMBAR.ALL.CTA ;  /* 0x0000000000007992 */ /* 0x0003ec0000008000 */
[----:B-1----:R-:W1:Y:S01]  /*106d0*/  FENCE.VIEW.ASYNC.S ;  /* 0x00000000000073c6 */ /* 0x002e620000000000 */
[----:B------:R-:W-:Y:S01]  /*106e0*/  IMAD R80, R80, UR4, RZ ;  /* 0x0000000450507c24 */ /* 0x000fe2000f8e02ff */
[-C--:B------:R-:W-:Y:S01]  /*106f0*/  ISETP.GE.AND P2, PT, R86, R90.reuse, PT ;  /* 0x0000005a5600720c */ /* 0x080fe20003f46270 */
[----:B------:R-:W-:Y:S01]  /*10700*/  IMAD.WIDE.U32 R20, R209, UR4, R20 ;  /* 0x00000004d1147c25 */ /* 0x000fe2000f8e0014 */
[----:B------:R-:W-:Y:S01]  /*10710*/  ISETP.GE.AND P3, PT, R87, R90, PT ;  /* 0x0000005a5700720c */ /* 0x000fe20003f66270 */
[----:B------:R-:W-:Y:S01]  /*10720*/  BSSY B1, `(.L_x_1067) ;  /* 0x000003b000017945 */ /* 0x000fe20003800000 */
[----:B------:R-:W-:Y:S01]  /*10730*/  LOP3.LUT R0, R3, 0x2, R0, 0xe2, !PT ;  /* 0x0000000203007812 */ /* 0x000fe200078ee200 */
[----:B------:R-:W-:Y:S01]  /*10740*/  IMAD R81, R209, UR5, R80 ;  /* 0x00000005d1517c24 */ /* 0x000fe2000f8e0250 */
[----:B------:R-:W-:Y:S01]  /*10750*/  SEL R3, RZ, 0x4, P2 ;  /* 0x00000004ff037807 */ /* 0x000fe20001000000 */
[----:B------:R-:W-:Y:S01]  /*10760*/  VIADD R89, R187, 0x140 ;  /* 0x00000140bb597836 */ /* 0x000fe20000000000 */
[----:B------:R-:W-:Y:S01]  /*10770*/  SEL R80, RZ, 0x8, P3 ;  /* 0x00000008ff507807 */ /* 0x000fe20001800000 */
[----:B------:R-:W-:Y:S01]  /*10780*/  IMAD.IADD R21, R21, 0x1, R81 ;  /* 0x0000000115157824 */ /* 0x000fe200078e0251 */
[C---:B------:R-:W-:Y:S01]  /*10790*/  IADD3 R88, R187.reuse, 0x100, RZ ;  /* 0x00000100bb587810 */ /* 0x040fe20007ffe0ff */
[C---:B------:R-:W-:Y:S01]  /*107a0*/  VIADD R81, R187.reuse, 0x180 ;  /* 0x00000180bb517836 */ /* 0x040fe20000000000 */
[----:B------:R-:W-:Y:S01]  /*107b0*/  LOP3.LUT R3, R80, R0, R3, 0xfe, !PT ;  /* 0x0000000050037212 */ /* 0x000fe200078efe03 */
[----:B------:R-:W-:Y:S01]  /*107c0*/  VIADD R0, R2, 0x38820 ;  /* 0x0003882002007836 */ /* 0x000fe20000000000 */
[-C--:B------:R-:W-:Y:S01]  /*107d0*/  ISETP.GE.AND P2, PT, R88, R90.reuse, PT ;  /* 0x0000005a5800720c */ /* 0x080fe20003f46270 */
[----:B------:R-:W-:Y:S01]  /*107e0*/  VIADD R82, R187, 0x1c0 ;  /* 0x000001c0bb527836 */ /* 0x000fe20000000000 */
[-C--:B------:R-:W-:Y:S01]  /*107f0*/  ISETP.GE.AND P3, PT, R89, R90.reuse, PT ;  /* 0x0000005a5900720c */ /* 0x080fe20003f66270 */
[----:B------:R-:W-:Y:S01]  /*10800*/  ULDC.64 UR4, c[0x0][0xbe8] ;  /* 0x0002fa0000047ab9 */ /* 0x000fe20000000a00 */
[----:B------:R-:W-:-:S02]  /*10810*/  ISETP.GE.AND P4, PT, R81, R90, PT ;  /* 0x0000005a5100720c */ /* 0x000fc40003f86270 */
[----:B------:R-:W-:Y:S02]  /*10820*/  SEL R80, RZ, 0x10, P2 ;  /* 0x00000010ff507807 */ /* 0x000fe40001000000 */
[----:B------:R-:W-:Y:S02]  /*10830*/  SEL R81, RZ, 0x20, P3 ;  /* 0x00000020ff517807 */ /* 0x000fe40001800000 */
[----:B------:R-:W-:Y:S02]  /*10840*/  PRMT R0, RZ, 0x654, R0 ;  /* 0x00000654ff007816 */ /* 0x000fe40000000000 */
[----:B------:R-:W-:Y:S01]  /*10850*/  LOP3.LUT R3, R81, R3, R80, 0xfe, !PT ;  /* 0x0000000351037212 */ /* 0x000fe200078efe50 */
[----:B------:R-:W-:Y:S01]  /*10860*/  IMAD R80, R216, UR4, RZ ;  /* 0x00000004d8507c24 */ /* 0x000fe2000f8e02ff */
[----:B-1----:R1:W-:Y:S01]  /*10870*/  SYNCS.ARRIVE.TRANS64.RED.A1T0 RZ, [R0+URZ], RZ ;  /* 0x000000ff00ff79a7 */ /* 0x0023e2000810043f */
[----:B------:R-:W-:Y:S02]  /*10880*/  ISETP.GE.AND P2, PT, R82, R90, PT ;  /* 0x0000005a5200720c */ /* 0x000fe40003f46270 */
[----:B------:R-:W-:Y:S01]  /*10890*/  SHF.R.S32.HI R193, RZ, 0x1f, R192 ;  /* 0x0000001fffc17819 */ /* 0x000fe200000114c0 */
[----:B------:R-:W-:-:S02]  /*108a0*/  IMAD R85, R83, UR5, R80 ;  /* 0x0000000553557c24 */ /* 0x000fc4000f8e0250 */
[----:B------:R-:W-:Y:S01]  /*108b0*/  IMAD.WIDE.U32 R82, R83, UR4, R20 ;  /* 0x0000000453527c25 */ /* 0x000fe2000f8e0014 */
[----:B-1----:R-:W-:-:S03]  /*108c0*/  SEL R0, RZ, 0x40, P4 ;  /* 0x00000040ff007807 */ /* 0x002fc60002000000 */
[----:B------:R-:W-:Y:S01]  /*108d0*/  IMAD.WIDE R80, R214, 0x40, R192 ;  /* 0x00000040d6507825 */ /* 0x000fe200078e02c0 */
[----:B------:R-:W-:Y:S02]  /*108e0*/  LOP3.LUT R0, R3, R0, RZ, 0xfc, !PT ;  /* 0x0000000003007212 */ /* 0x000fe400078efcff */
[----:B------:R-:W-:Y:S01]  /*108f0*/  SEL R3, RZ, 0x80, P2 ;  /* 0x00000080ff037807 */ /* 0x000fe20001000000 */
[----:B------:R-:W-:-:S03]  /*10900*/  IMAD.IADD R91, R83, 0x1, R85 ;  /* 0x00000001535b7824 */ /* 0x000fc600078e0255 */
        /* <DEDUP_REMOVED lines=9> */
[----:B------:R-:W-:Y:S01]  /*109a0*/  ISETP.GE.AND P4, PT, R89, R90, PT ;  /* 0x0000005a5900720c */ /* 0x000fe20003f86270 */
[----:B------:R-:W-:Y:S01]  /*109b0*/  IMAD.WIDE.U32 R20, R80, UR4, R20 ;  /* 0x0000000450147c25 */ /* 0x000fe2000f8e0014 */
[----:B------:R-:W-:Y:S01]  /*109c0*/  ULDC.64 UR4, c[0x0][0xb80] ;  /* 0x0002e00000047ab9 */ /* 0x000fe20000000a00 */
[----:B------:R-:W-:-:S02]  /*109d0*/  LOP3.LUT P5, RZ, R0, 0x40, RZ, 0xc0, !PT ;  /* 0x0000004000ff7812 */ /* 0x000fc400078ac0ff */
[----:B------:R-:W-:Y:S01]  /*109e0*/  IMAD.IADD R21, R21, 0x1, R85 ;  /* 0x0000000115157824 */ /* 0x000fe200078e0255 */
[C---:B------:R-:W-:Y:S02]  /*109f0*/  LEA R84, P1, R20.reuse, UR4, 0x1 ;  /* 0x0000000414547c11 */ /* 0x040fe4000f8208ff */
[----:B------:R-:W-:Y:S02]  /*10a00*/  LOP3.LUT P6, RZ, R3, 0x80, RZ, 0xc0, !PT ;  /* 0x0000008003ff7812 */ /* 0x000fe400078cc0ff */
        /* <DEDUP_REMOVED lines=12> */
.L_x_1068:
[----:B------:R-:W-:Y:S05]  /*10ad0*/  BSYNC B1 ;  /* 0x0000000000017941 */ /* 0x000fea0003800000 */
.L_x_1067:
[----:B------:R-:W-:Y:S05]  /*10ae0*/  @P0 BRA `(.L_x_1069) ;  /* 0x0000000c00040947 */ /* 0x000fea0003800000 */
[----:B-1---5:R-:W-:Y:S01]  /*10af0*/  IADD3 R7, P0, R80, 0x20, RZ ;  /* 0x0000002050077810 */ /* 0x022fe20007f1e0ff */
[----:B------:R-:W-:Y:S01]  /*10b00*/  ULDC.64 UR4, c[0x0][0xbd8] ;  /* 0x0002f60000047ab9 */ /* 0x000fe20000000a00 */
[----:B------:R-:W-:Y:S01]  /*10b10*/  IMAD.MOV.U32 R4, RZ, RZ, R82 ;  /* 0x000000ffff047224 */ /* 0x000fe200078e0052 */
[-C--:B------:R-:W-:Y:S01]  /*10b20*/  ISETP.GE.AND P4, PT, R24, R90.reuse, PT ;  /* 0x0000005a1800720c */ /* 0x080fe20003f86270 */
        /* <DEDUP_REMOVED lines=8> */
[----:B------:R-:W-:-:S03]  /*10bb0*/  ISETP.GE.AND P0, PT, R89, R90, PT ;  /* 0x0000005a5900720c */ /* 0x000fc60003f06270 */
        /* <DEDUP_REMOVED lines=17> */
.L_x_1064:
        /* <DEDUP_REMOVED lines=19> */
[----:B------:R-:W4:Y:S04]  /*10e00*/  LDG.E R0, desc[UR54][R4.64] ;  /* 0x0000003604007981 */ /* 0x000f28000c1e1900 */
[----:B-----5:R-:W4:Y:S02]  /*10e10*/  LDG.E R3, desc[UR54][R4.64+0x4] ;  /* 0x0000043604037981 */ /* 0x020f24000c1e1900 */
[----:B----4-:R-:W-:-:S07]  /*10e20*/  IMAD.IADD R3, R3, 0x1, -R0 ;  /* 0x0000000103037824 */ /* 0x010fce00078e0a00 */
.L_x_1070:
[----:B------:R-:W-:Y:S01]  /*10e30*/  BSSY B1, `(.L_x_1071) ;  /* 0x000001d000017945 */ /* 0x000fe20003800000 */
[----:B------:R-:W-:Y:S02]  /*10e40*/  SHF.R.S32.HI R10, RZ, 0x1f, R209 ;  /* 0x0000001fff0a7819 */ /* 0x000fe400000114d1 */
[----:B------:R-:W-:Y:S02]  /*10e50*/  SHF.R.S32.HI R12, RZ, 0x1f, R187 ;  /* 0x0000001fff0c7819 */ /* 0x000fe400000114bb */
[----:B------:R-:W-:Y:S02]  /*10e60*/  SEL R11, R212, RZ, !P0 ;  /* 0x000000ffd40b7207 */ /* 0x000fe40004000000 */
[----:B------:R-:W-:Y:S02]  /*10e70*/  SEL R216, R216, RZ, !P0 ;  /* 0x000000ffd8d87207 */ /* 0x000fe40004000000 */
[----:B-----5:R-:W-:Y:S01]  /*10e80*/  SHF.R.S32.HI R8, RZ, 0x1f, R9 ;  /* 0x0000001fff087819 */ /* 0x020fe20000011409 */
[----:B------:R-:W-:Y:S06]  /*10e90*/  @P2 BRA `(.L_x_1072) ;  /* 0x0000000000582947 */ /* 0x000fec0003800000 */
[----:B------:R-:W4:Y:S02]  /*10ea0*/  S2R R0, SR_TID.X ;  /* 0x0000000000007919 */ /* 0x000f240000002100 */
[----:B----4-:R-:W-:-:S04]  /*10eb0*/  IMAD R0, R214, 0x40, R0 ;  /* 0x00000040d6007824 */ /* 0x010fc800078e0200 */
[----:B------:R-:W-:-:S05]  /*10ec0*/  VIADD R0, R0, 0xffffff80 ;  /* 0xffffff8000007836 */ /* 0x000fca0000000000 */
[----:B------:R-:W-:-:S13]  /*10ed0*/  ISETP.GE.AND P0, PT, R0, R3, PT ;  /* 0x000000030000720c */ /* 0x000fda0003f06270 */
[----:B------:R-:W-:Y:S05]  /*10ee0*/  @P0 BRA `(.L_x_1072) ;  /* 0x0000000000440947 */ /* 0x000fea0003800000 */
[----:B---3--:R-:W-:Y:S01]  /*10ef0*/  IADD3 R4, P0, R0, R9, RZ ;  /* 0x0000000900047210 */ /* 0x008fe20007f1e0ff */
[----:B------:R-:W-:-:S03]  /*10f00*/  ULDC.64 UR4, c[0x0][0xc70] ;  /* 0x00031c0000047ab9 */ /* 0x000fc60000000a00 */
[----:B------:R-:W-:Y:S01]  /*10f10*/  LEA.HI.X.SX32 R5, R0, R8, 0x1, P0 ;  /* 0x0000000800057211 */ /* 0x000fe200000f0eff */
[----:B------:R-:W-:-:S04]  /*10f20*/  IMAD R0, R10, UR4, RZ ;  /* 0x000000040a007c24 */ /* 0x000fc8000f8e02ff */
[C---:B------:R-:W-:Y:S02]  /*10f30*/  IMAD R7, R209.reuse, UR5, R0 ;  /* 0x00000005d1077c24 */ /* 0x040fe4000f8e0200 */
[----:B------:R-:W-:Y:S01]  /*10f40*/  IMAD.WIDE.U32 R4, R209, UR4, R4 ;  /* 0x00000004d1047c25 */ /* 0x000fe2000f8e0004 */
[----:B------:R-:W-:-:S03]  /*10f50*/  ULDC.64 UR4, c[0x0][0xc78] ;  /* 0x00031e0000047ab9 */ /* 0x000fc60000000a00 */
[----:B------:R-:W-:Y:S02]  /*10f60*/  IMAD R0, R216, UR4, RZ ;  /* 0x00000004d8007c24 */ /* 0x000fe4000f8e02ff */
[----:B------:R-:W-:Y:S02]  /*10f70*/  IMAD.IADD R5, R5, 0x1, R7 ;  /* 0x0000000105057824 */ /* 0x000fe400078e0207 */
[C---:B------:R-:W-:Y:S02]  /*10f80*/  IMAD R7, R11.reuse, UR5, R0 ;  /* 0x000000050b077c24 */ /* 0x040fe4000f8e0200 */
[----:B------:R-:W-:Y:S01]  /*10f90*/  IMAD.WIDE.U32 R4, R11, UR4, R4 ;  /* 0x000000040b047c25 */ /* 0x000fe2000f8e0004 */
[----:B------:R-:W-:-:S04]  /*10fa0*/  ULDC.64 UR4, c[0x0][0xc40] ;  /* 0x0003100000047ab9 */ /* 0x000fc80000000a00 */
[----:B------:R-:W-:Y:S02]  /*10fb0*/  IADD3 R5, R5, R7, RZ ;  /* 0x0000000705057210 */ /* 0x000fe40007ffe0ff */
[----:B------:R-:W-:-:S04]  /*10fc0*/  LEA R6, P0, R4, UR4, 0x2 ;  /* 0x0000000404067c11 */ /* 0x000fc8000f8010ff */
[----:B------:R-:W-:Y:S01]  /*10fd0*/  LEA.HI.X R7, R4, UR5, R5, 0x2, P0 ;  /* 0x0000000504077c11 */ /* 0x000fe200080f1405 */
[----:B------:R-:W-:-:S05]  /*10fe0*/  IMAD.MOV.U32 R5, RZ, RZ, -0x800000 ;  /* 0xff800000ff057424 */ /* 0x000fca00078e00ff */
[----:B------:R4:W-:Y:S03]  /*10ff0*/  STG.E desc[UR54][R6.64], R5 ;  /* 0x0000000506007986 */ /* 0x0009e6000c101936 */
.L_x_1072:
[----:B------:R-:W-:Y:S05]  /*11000*/  BSYNC B1 ;  /* 0x0000000000017941 */ /* 0x000fea0003800000 */
.L_x_1071:
[----:B------:R-:W-:Y:S01]  /*11010*/  ULDC.64 UR4, c[0x0][0xba0] ;  /* 0x0002e80000047ab9 */ /* 0x000fe20000000a00 */
[----:B---3--:R-:W-:Y:S01]  /*11020*/  IMAD.MOV.U32 R4, RZ, RZ, R187 ;  /* 0x000000ffff047224 */ /* 0x008fe200078e00bb */
[----:B--2---:R-:W-:Y:S01]  /*11030*/  ISETP.GE.AND P2, PT, R187, R14, PT ;  /* 0x0000000ebb00720c */ /* 0x004fe20003f46270 */
[----:B----4-:R-:W-:Y:S01]  /*11040*/  IMAD.MOV.U32 R5, RZ, RZ, R12 ;  /* 0x000000ffff057224 */ /* 0x010fe200078e000c */
[----:B------:R-:W-:Y:S01]  /*11050*/  BSSY B1, `(.L_x_1073) ;  /* 0x000004d000017945 */ /* 0x000fe20003800000 */
[----:B------:R-:W-:Y:S02]  /*11060*/  IMAD R0, R8, UR4, RZ ;  /* 0x0000000408007c24 */ /* 0x000fe4000f8e02ff */
[----:B------:R-:W-:-:S04]  /*11070*/  IMAD.WIDE.U32 R4, R9, UR4, R4 ;  /* 0x0000000409047c25 */ /* 0x000fc8000f8e0004 */
[----:B------:R-:W-:Y:S02]  /*11080*/  VIADD R13, R187, 0x40 ;  /* 0x00000040bb0d7836 */ /* 0x000fe40000000000 */
[----:B------:R-:W-:Y:S01]  /*11090*/  IMAD R9, R9, UR5, R0 ;  /* 0x0000000509097c24 */ /* 0x000fe2000f8e0200 */
[----:B------:R-:W-:Y:S01]  /*110a0*/  ULDC.64 UR4, c[0x0][0xbe0] ;  /* 0x0002f80000047ab9 */ /* 0x000fe20000000a00 */
[----:B------:R-:W-:Y:S01]  /*110b0*/  IMAD R3, R214, -0x40, R3 ;  /* 0xffffffc0d6037824 */ /* 0x000fe200078e0203 */
[-C--:B------:R-:W-:Y:S01]  /*110c0*/  ISETP.GE.AND P0, PT, R13, R14.reuse, PT ;  /* 0x0000000e0d00720c */ /* 0x080fe20003f06270 */
[----:B------:R-:W-:Y:S02]  /*110d0*/  IMAD R0, R10, UR4, RZ ;  /* 0x000000040a007c24 */ /* 0x000fe4000f8e02ff */
[----:B------:R-:W-:Y:S01]  /*110e0*/  IMAD.IADD R5, R5, 0x1, R9 ;  /* 0x0000000105057824 */ /* 0x000fe200078e0209 */
[----:B------:R-:W-:Y:S01]  /*110f0*/  SEL R6, RZ, 0xffffffff, P0 ;  /* 0xffffffffff067807 */ /* 0x000fe20000000000 */
[----:B------:R-:W-:Y:S01]  /*11100*/  IMAD R7, R209, UR5, R0 ;  /* 0x00000005d1077c24 */ /* 0x000fe2000f8e0200 */
[C---:B------:R-:W-:Y:S01]  /*11110*/  IADD3 R0, R192.reuse, 0x20, RZ ;  /* 0x00000020c0007810 */ /* 0x040fe20007ffe0ff */
[C---:B------:R-:W-:Y:S01]  /*11120*/  VIADD R15, R187.reuse, 0x80 ;  /* 0x00000080bb0f7836 */ /* 0x040fe20000000000 */
[-C--:B------:R-:W-:Y:S01]  /*11130*/  ISETP.GE.AND P1, PT, R192, R3.reuse, PT ;  /* 0x00000003c000720c */ /* 0x080fe20003f26270 */
[----:B------:R-:W-:Y:S01]  /*11140*/  VIADD R21, R187, 0xc0 ;  /* 0x000000c0bb157836 */ /* 0x000fe20000000000 */
[----:B------:R-:W-:Y:S01]  /*11150*/  ISETP.GE.AND P0, PT, R0, R3, PT ;  /* 0x000000030000720c */ /* 0x000fe20003f06270 */
[----:B------:R-:W-:Y:S01]  /*11160*/  IMAD.SHL.U32 R3, R6, 0x2, RZ ;  /* 0x0000000206037824 */ /* 0x000fe200078e00ff */
[----:B------:R-:W-:Y:S01]  /*11170*/  SEL R0, RZ, 0x1, P2 ;  /* 0x00000001ff007807 */ /* 0x000fe20001000000 */
[----:B------:R-:W-:Y:S01]  /*11180*/  IMAD.WIDE.U32 R4, R209, UR4, R4 ;  /* 0x00000004d1047c25 */ /* 0x000fe2000f8e0004 */
[-C--:B------:R-:W-:Y:S01]  /*11190*/  ISETP.GE.AND P2, PT, R15, R14.reuse, PT ;  /* 0x0000000e0f00720c */ /* 0x080fe20003f46270 */
[----:B------:R-:W-:Y:S01]  /*111a0*/  ULDC.64 UR4, c[0x0][0xbe8] ;  /* 0x0002fa0000047ab9 */ /* 0x000fe20000000a00 */
[----:B------:R-:W-:Y:S01]  /*111b0*/  ISETP.GE.AND P3, PT, R21, R14, PT ;  /* 0x0000000e1500720c */ /* 0x000fe20003f66270 */
[----:B------:R-:W-:Y:S01]  /*111c0*/  VIADD R29, R187, 0x100 ;  /* 0x00000100bb1d7836 */ /* 0x000fe20000000000 */
[----:B------:R-:W-:Y:S01]  /*111d0*/  LOP3.LUT R0, R3, 0x2, R0, 0xe2, !PT ;  /* 0x0000000203007812 */ /* 0x000fe200078ee200 */
[----:B------:R-:W-:Y:S01]  /*111e0*/  VIADD R31, R187, 0x140 ;  /* 0x00000140bb1f7836 */ /* 0x000fe20000000000 */
[----:B------:R-:W-:Y:S01]  /*111f0*/  SEL R3, RZ, 0x4, P2 ;  /* 0x00000004ff037807 */ /* 0x000fe20001000000 */
[----:B------:R-:W-:Y:S01]  /*11200*/  IMAD.IADD R5, R5, 0x1, R7 ;  /* 0x0000000105057824 */ /* 0x000fe200078e0207 */
[C---:B------:R-:W-:Y:S01]  /*11210*/  IADD3 R7, R187.reuse, 0x180, RZ ;  /* 0x00000180bb077810 */ /* 0x040fe20007ffe0ff */
[----:B------:R-:W-:Y:S01]  /*11220*/  VIADD R9, R187, 0x1c0 ;  /* 0x000001c0bb097836 */ /* 0x000fe20000000000 */
[----:B------:R-:W-:-:S02]  /*11230*/  SEL R6, RZ, 0x8, P3 ;  /* 0x00000008ff067807 */ /* 0x000fc40001800000 */
[-C--:B------:R-:W-:Y:S02]  /*11240*/  ISETP.GE.AND P2, PT, R29, R14.reuse, PT ;  /* 0x0000000e1d00720c */ /* 0x080fe40003f46270 */
[-C--:B------:R-:W-:Y:S02]  /*11250*/  ISETP.GE.AND P3, PT, R31, R14.reuse, PT ;  /* 0x0000000e1f00720c */ /* 0x080fe40003f66270 */
[----:B------:R-:W-:Y:S02]  /*11260*/  ISETP.GE.AND P4, PT, R7, R14, PT ;  /* 0x0000000e0700720c */ /* 0x000fe40003f86270 */
[----:B------:R-:W-:Y:S01]  /*11270*/  LOP3.LUT R3, R6, R0, R3, 0xfe, !PT ;  /* 0x0000000006037212 */ /* 0x000fe200078efe03 */
[----:B------:R-:W-:Y:S01]  /*11280*/  IMAD R0, R216, UR4, RZ ;  /* 0x00000004d8007c24 */ /* 0x000fe2000f8e02ff */
[----:B------:R-:W-:Y:S02]  /*11290*/  SEL R6, RZ, 0x10, P2 ;  /* 0x00000010ff067807 */ /* 0x000fe40001000000 */
[----:B------:R-:W-:-:S02]  /*112a0*/  SEL R7, RZ, 0x20, P3 ;  /* 0x00000020ff077807 */ /* 0x000fc40001800000 */
[----:B------:R-:W-:Y:S02]  /*112b0*/  SEL R8, RZ, 0x40, P4 ;  /* 0x00000040ff087807 */ /* 0x000fe40002000000 */
[----:B------:R-:W-:Y:S01]  /*112c0*/  LOP3.LUT R33, R7, R3, R6, 0xfe, !PT ;  /* 0x0000000307217212 */ /* 0x000fe200078efe06 */
[----:B------:R-:W-:Y:S01]  /*112d0*/  IMAD R3, R11, UR5, R0 ;  /* 0x000000050b037c24 */ /* 0x000fe2000f8e0200 */
[----:B------:R-:W-:Y:S01]  /*112e0*/  ISETP.GE.AND P2, PT, R9, R14, PT ;  /* 0x0000000e0900720c */ /* 0x000fe20003f46270 */
[----:B------:R-:W-:Y:S01]  /*112f0*/  IMAD.WIDE.U32 R6, R11, UR4, R4 ;  /* 0x000000040b067c25 */ /* 0x000fe2000f8e0004 */
[--C-:B------:R-:W-:Y:S02]  /*11300*/  SHF.R.S32.HI R9, RZ, 0x1f, R192.reuse ;  /* 0x0000001fff097819 */ /* 0x100fe400000114c0 */
[----:B------:R-:W-:Y:S01]  /*11310*/  LOP3.LUT R33, R33, R8, RZ, 0xfc, !PT ;  /* 0x0000000821217212 */ /* 0x000fe200078efcff */
[----:B------:R-:W-:Y:S01]  /*11320*/  IMAD.MOV.U32 R8, RZ, RZ, R192 ;  /* 0x000000ffff087224 */ /* 0x000fe200078e00c0 */
[----:B------:R-:W-:Y:S01]  /*11330*/  SEL R0, RZ, 0x80, P2 ;  /* 0x00000080ff007807 */ /* 0x000fe20001000000 */
[----:B------:R-:W-:-:S02]  /*11340*/  IMAD.IADD R11, R7, 0x1, R3 ;  /* 0x00000001070b7824 */ /* 0x000fc400078e0203 */
        /* <DEDUP_REMOVED lines=29> */
.L_x_1074:
[----:B------:R-:W-:Y:S05]  /*11520*/  BSYNC B1 ;  /* 0x0000000000017941 */ /* 0x000fea0003800000 */
.L_x_1073:
[----:B------:R-:W-:Y:S05]  /*11530*/  @P0 BRA `(.L_x_1069) ;  /* 0x0000000000700947 */ /* 0x000fea0003800000 */
[----:B------:R-:W-:Y:S01]  /*11540*/  IADD3 R3, P0, R8, 0x20, RZ ;  /* 0x0000002008037810 */ /* 0x000fe20007f1e0ff */
        /* <DEDUP_REMOVED lines=27> */
.L_x_1069:
[----:B------:R-:W-:Y:S05]  /*11700*/  BSYNC B0 ;  /* 0x0000000000007941 */ /* 0x000fea0003800000 */
.L_x_1063:
[----:B------:R-:W-:Y:S02]  /*11710*/  ULDC UR4, c[0x0][0xd14] ;  /* 0x0003450000047ab9 */ /* 0x000fe40000000800 */
[----:B-1----:R-:W-:-:S13]  /*11720*/  ISETP.GE.AND P0, PT, R27, UR4, PT ;  /* 0x000000041b007c0c */ /* 0x002fda000bf06270 */
[----:B------:R-:W-:Y:S05]  /*11730*/  @!P0 BRA `(.L_x_1075) ;  /* 0xfffffef800848947 */ /* 0x000fea000383ffff */
[----:B------:R-:W-:Y:S05]  /*11740*/  BRA `(.L_x_958) ;  /* 0x00000060007c7947 */ /* 0x000fea0003800000 */
.L_x_956:
        /* <DEDUP_REMOVED lines=9> */
[----:B------:R-:W-:Y:S01]  /*117e0*/  MOV R0, RZ ;  /* 0x000000ff00007202 */ /* 0x000fe20000000f00 */
        /* <DEDUP_REMOVED lines=47> */
[----:B------:R-:W-:Y:S01]  /*11ae0*/  ULDC UR5, c[0x0][0xd14] ;  /* 0x0003450000057ab9 */ /* 0x000fe20000000800 */
[----:B------:R-:W-:Y:S01]  /*11af0*/  IMAD.MOV.U32 R19, RZ, RZ, RZ ;  /* 0x000000ffff137224 */ /* 0x000fe200078e00ff */
[----:B------:R-:W-:Y:S01]  /*11b00*/  ULDC UR7, c[0x0][0xd14] ;  /* 0x0003450000077ab9 */ /* 0x000fe20000000800 */
[----:B------:R-:W-:-:S05]  /*11b10*/  ULDC UR4, c[0x0][0xd10] ;  /* 0x0003440000047ab9 */ /* 0x000fca0000000800 */
.L_x_1080:
[----:B------:R-:W-:Y:S01]  /*11b20*/  VIADD R0, R19, 0x1f ;  /* 0x0000001f13007836 */ /* 0x000fe20000000000 */
[----:B------:R-:W-:-:S04]  /*11b30*/  MOV R19, UR7 ;  /* 0x0000000700137c02 */ /* 0x000fc80008000f00 */
        /* <DEDUP_REMOVED lines=14> */
.L_x_1079:
[----:B------:R-:W-:Y:S05]  /*11c20*/  BSYNC B0 ;  /* 0x0000000000007941 */ /* 0x000fea0003800000 */
.L_x_1078:
        /* <DEDUP_REMOVED lines=25> */
[----:B------:R-:W-:-:S07]  /*11dc0*/  IMAD.MOV.U32 R2, RZ, RZ, R9 ;  /* 0x000000ffff027224 */ /* 0x000fce00078e0009 */
.L_x_1076:
        /* <DEDUP_REMOVED lines=10> */
[----:B0-----:R-:W-:-:S06]  /*11e70*/  IADD3 R3, R9, 0xffffffe, RZ ;  /* 0x0ffffffe09037810 */ /* 0x001fcc0007ffe0ff */
[----:B------:R-:W0:Y:S02]  /*11e80*/  F2I.FTZ.U32.TRUNC.NTZ R3, R3 ;  /* 0x0000000300037305 */ /* 0x000e24000021f000 */
[----:B0-----:R-:W-:Y:S01]  /*11e90*/  IMAD.MOV R11, RZ, RZ, -R3 ;  /* 0x000000ffff0b7224 */ /* 0x001fe200078e0a03 */
[----:B------:R-:W-:Y:S06]  /*11ea0*/  @!P0 BRA `(.L_x_1081) ;  /* 0x0000000000088947 */ /* 0x000fec0003800000 */
[----:B------:R-:W-:-:S05]  /*11eb0*/  VIADD R9, R5, 0xffffffff ;  /* 0xffffffff05097836 */ /* 0x000fca0000000000 */
[----:B------:R0:W1:Y:S02]  /*11ec0*/  SHFL.IDX PT, R16, R2, R9, 0x1f ;  /* 0x00001f0902107589 */ /* 0x00006400000e0000 */
.L_x_1081:
[----:B-1----:R-:W-:Y:S02]  /*11ed0*/  IMAD R16, R16, UR4, R7 ;  /* 0x0000000410107c24 */ /* 0x002fe4000f8e0207 */
[----:B------:R-:W-:Y:S02]  /*11ee0*/  IMAD R7, R11, R6, RZ ;  /* 0x000000060b077224 */ /* 0x000fe400078e02ff */
[----:B0-----:R-:W-:Y:S01]  /*11ef0*/  IMAD.MOV.U32 R2, RZ, RZ, RZ ;  /* 0x000000ffff027224 */ /* 0x001fe200078e00ff */
[----:B------:R-:W-:Y:S01]  /*11f00*/  IADD3 R17, -R16, UR6, RZ ;  /* 0x0000000610117c10 */ /* 0x000fe2000fffe1ff */
[----:B------:R-:W-:Y:S02]  /*11f10*/  IMAD.IADD R19, R5, 0x1, R19 ;  /* 0x0000000105137824 */ /* 0x000fe400078e0213 */
        /* <DEDUP_REMOVED lines=20> */
.L_x_1077:
[----:B------:R-:W-:Y:S01]  /*12060*/  MOV R17, RZ ;  /* 0x000000ff00117202 */ /* 0x000fe20000000f00 */
[----:B------:R-:W-:Y:S02]  /*12070*/  IMAD.U32 R16, RZ, RZ, UR6 ;  /* 0x00000006ff107e24 */ /* 0x000fe4000f8e00ff */
[----:B------:R-:W-:-:S07]  /*12080*/  IMAD.MOV.U32 R18, RZ, RZ, RZ ;  /* 0x000000ffff127224 */ /* 0x000fce00078e00ff */
.L_x_1082:
[----:B------:R-:W0:Y:S01]  /*12090*/  S2R R0, SR_TID.X ;  /* 0x0000000000007919 */ /* 0x000e220000002100 */
        /* <DEDUP_REMOVED lines=11> */
[----:B------:R0:W-:Y:S03]  /*12150*/  STL [R1+0x28], RZ ;  /* 0x000028ff01007387 */ /* 0x0001e60000100800 */
[----:B------:R-:W-:Y:S05]  /*12160*/  @P0 BRA `(.L_x_1083) ;  /* 0x0000005400140947 */ /* 0x000fea0003800000 */
[----:B0-----:R-:W-:Y:S01]  /*12170*/  IMAD.MOV.U32 R0, RZ, RZ, 0x1 ;  /* 0x00000001ff007424 */ /* 0x001fe200078e00ff */
[----:B------:R-:W-:Y:S01]  /*12180*/  STL [R1+0x28], RZ ;  /* 0x000028ff01007387 */ /* 0x000fe20000100800 */
[----:B------:R-:W-:Y:S01]  /*12190*/  ULDC UR4, c[0x0][0xc] ;  /* 0x0000030000047ab9 */ /* 0x000fe20000000800 */
[----:B------:R-:W-:Y:S02]  /*121a0*/  IMAD.MOV.U32 R2, RZ, RZ, 0x1 ;  /* 0x00000001ff027424 */ /* 0x000fe400078e00ff */
[----:B------:R0:W-:Y:S04]  /*121b0*/  STL [R1+0xc], R0 ;  /* 0x00000c0001007387 */ /* 0x0001e80000100800 */
[----:B------:R1:W-:Y:S04]  /*121c0*/  STL [R1+0x4], RZ ;  /* 0x000004ff01007387 */ /* 0x0003e80000100800 */
[----:B------:R1:W-:Y:S01]  /*121d0*/  STL [R1], RZ ;  /* 0x000000ff01007387 */ /* 0x0003e20000100800 */
[----:B0-----:R-:W-:-:S03]  /*121e0*/  MOV R0, UR4 ;  /* 0x0000000400007c02 */ /* 0x001fc60008000f00 */
[----:B------:R1:W-:Y:S04]  /*121f0*/  STL [R1+0x8], R2 ;  /* 0x0000080201007387 */ /* 0x0003e80000100800 */
[----:B------:R1:W-:Y:S02]  /*12200*/  STL [R1+0x38], R0 ;  /* 0x0000380001007387 */ /* 0x0003e40000100800 */
.L_x_1165:
[----:B-1-3--:R-:W0:Y:S02]  /*12210*/  LDC.64 R2, c[0x0][0xd60] ;  /* 0x00035800ff027b82 */ /* 0x00ae240000000a00 */
[----:B0-----:R-:W-:-:S05]  /*12220*/  IMAD.WIDE R2, R19, 0x4, R2 ;  /* 0x0000000413027825 */ /* 0x001fca00078e0202 */
[----:B--2---:R-:W2:Y:S01]  /*12230*/  LDG.E R11, desc[UR54][R2.64] ;  /* 0x00000036020b7981 */ /* 0x004ea2000c1e1900 */
[----:B------:R-:W-:Y:S05]  /*12240*/  YIELD ;  /* 0x0000000000007946 */ /* 0x000fea0003800000 */
[----:B------:R-:W-:Y:S01]  /*12250*/  ULDC.64 UR4, c[0x0][0xb20] ;  /* 0x0002c80000047ab9 */ /* 0x000fe20000000a00 */
[----:B------:R-:W-:Y:S01]  /*12260*/  IMAD.MOV.U32 R6, RZ, RZ, RZ ;  /* 0x000000ffff067224 */ /* 0x000fe200078e00ff */
[----:B------:R-:W-:Y:S01]  /*12270*/  ISETP.NE.U32.AND P0, PT, RZ, UR4, PT ;  /* 0x00000004ff007c0c */ /* 0x000fe2000bf05070 */
[----:B------:R-:W-:Y:S01]  /*12280*/  IMAD.MOV.U32 R4, RZ, RZ, RZ ;  /* 0x000000ffff047224 */ /* 0x000fe200078e00ff */
[----:B------:R-:W-:-:S02]  /*12290*/  ULDC.64 UR6, c[0x0][0xb08] ;  /* 0x0002c20000067ab9 */ /* 0x000fc40000000a00 */
[----:B------:R-:W-:Y:S02]  /*122a0*/  ISETP.NE.AND.EX P0, PT, RZ, UR5, PT, P0 ;  /* 0x00000005ff007c0c */ /* 0x000fe4000bf05300 */
        /* <DEDUP_REMOVED lines=48> */
.L_x_1084:
[----:B0-----:R-:W2:Y:S04]  /*125b0*/  @P0 LDG.E R4, desc[UR54][R2.64] ;  /* 0x0000003602040981 */ /* 0x001ea8000c1e1900 */
[----:B------:R-:W2:Y:S01]  /*125c0*/  @P0 LDG.E R5, desc[UR54][R2.64+0x4] ;  /* 0x0000043602050981 */ /* 0x000ea2000c1e1900 */
[----:B-----5:R-:W-:Y:S01]  /*125d0*/  IMAD.IADD R0, R0, 0x1, -R6 ;  /* 0x0000000100007824 */ /* 0x020fe200078e0a06 */
[----:B------:R-:W-:Y:S01]  /*125e0*/  BSSY B0, `(.L_x_1085) ;  /* 0x0000117000007945 */ /* 0x000fe20003800000 */
[----:B------:R-:W-:Y:S01]  /*125f0*/  PLOP3.LUT P2, PT, PT, PT, PT, 0x80, 0x0 ;  /* 0x000000000000781c */ /* 0x000fe20003f4f070 */
[----:B--2---:R-:W-:-:S04]  /*12600*/  @P0 IMAD.IADD R7, R5, 0x1, -R4 ;  /* 0x0000000105070824 */ /* 0x004fc800078e0a04 */
[----:B------:R-:W-:-:S04]  /*12610*/  IMAD.IADD R8, R0, 0x1, R7 ;  /* 0x0000000100087824 */ /* 0x000fc800078e0207 */
[----:B------:R-:W-:Y:S01]  /*12620*/  VIADD R5, R8, 0x3f ;  /* 0x0000003f08057836 */ /* 0x000fe20000000000 */
[----:B------:R0:W-:Y:S04]  /*12630*/  STL [R1+0x2c], R8 ;  /* 0x00002c0801007387 */ /* 0x0001e80000100800 */
[----:B------:R-:W-:-:S04]  /*12640*/  SHF.R.S32.HI R4, RZ, 0x1f, R5 ;  /* 0x0000001fff047819 */ /* 0x000fc80000011405 */
[----:B------:R-:W-:-:S04]  /*12650*/  LEA.HI R5, R4, R5, RZ, 0x6 ;  /* 0x0000000504057211 */ /* 0x000fc800078f30ff */
[----:B------:R-:W-:-:S04]  /*12660*/  LOP3.LUT R4, R5, 0xffffffc0, RZ, 0xc0, !PT ;  /* 0xffffffc005047812 */ /* 0x000fc800078ec0ff */
[----:B------:R-:W-:Y:S02]  /*12670*/  VIADDMNMX R7, R4, -R0, R7, PT ;  /* 0x8000000004077246 */ /* 0x000fe40003800107 */
[----:B------:R-:W-:-:S04]  /*12680*/  IADD3 R4, -R0, RZ, RZ ;  /* 0x000000ff00047210 */ /* 0x000fc80007ffe1ff */
[----:B------:R-:W-:-:S04]  /*12690*/  VIMNMX R4, RZ, R4, !PT ;  /* 0x00000004ff047248 */ /* 0x000fc80007fe0100 */
[----:B------:R-:W-:Y:S02]  /*126a0*/  ISETP.GT.AND P1, PT, R7, R4, PT ;  /* 0x000000040700720c */ /* 0x000fe40003f24270 */
[----:B------:R-:W-:-:S11]  /*126b0*/  SHF.R.U32.HI R4, RZ, 0x6, R4 ;  /* 0x00000006ff047819 */ /* 0x000fd60000011604 */
[----:B------:R-:W-:-:S05]  /*126c0*/  @P1 VIADD R7, R7, 0x3f ;  /* 0x0000003f07071836 */ /* 0x000fca0000000000 */
[----:B------:R-:W-:-:S04]  /*126d0*/  @P1 SHF.R.S32.HI R0, RZ, 0x1f, R7 ;  /* 0x0000001fff001819 */ /* 0x000fc80000011407 */
[----:B------:R-:W-:Y:S01]  /*126e0*/  @P1 LEA.HI R7, R0, R7, RZ, 0x6 ;  /* 0x0000000700071211 */ /* 0x000fe200078f30ff */
[----:B------:R-:W-:-:S03]  /*126f0*/  IMAD.MOV.U32 R0, RZ, RZ, R4 ;  /* 0x000000ffff007224 */ /* 0x000fc600078e0004 */
        /* <DEDUP_REMOVED lines=19> */
.L_x_1208:
[----:B------:R-:W-:-:S03]  /*12830*/  UMOV UR4, 0xffffffff ;  /* 0xffffffff00047882 */ /* 0x000fc60000000000 */
[----:B------:R-:W-:Y:S05]  /*12840*/  BRA.DIV UR4, `(.L_x_1088) ;  /* 0x0000005a04947947 */ /* 0x000fea000b800000 */
[----:B------:R-:W-:-:S13]  /*12850*/  ELECT P6, URZ, PT ;  /* 0x00000000003f782f */ /* 0x000fda00038c0000 */
.L_x_1211:
[----:B------:R-:W2:Y:S01]  /*12860*/  LDL R5, [R1+0x28] ;  /* 0x0000280001057983 */ /* 0x000ea20000100800 */
[----:B------:R-:W-:Y:S02]  /*12870*/  MOV R8, 0x400 ;  /* 0x0000040000087802 */ /* 0x000fe40000000f00 */
        /* <DEDUP_REMOVED lines=9> */
.L_x_1212:
        /* <DEDUP_REMOVED lines=8> */
.L_x_1213:
        /* <DEDUP_REMOVED lines=11> */
.L_x_1093:
[----:B-1----:R-:W2:Y:S01]  /*12a40*/  LDL R8, [R1+0x4] ;  /* 0x0000040001087983 */ /* 0x002ea20000100800 */
[----:B------:R-:W-:Y:S01]  /*12a50*/  R2UR UR9, R6 ;  /* 0x00000000060972ca */ /* 0x000fe200000e0000 */
[----:B------:R-:W-:Y:S01]  /*12a60*/  ULDC.64 UR6, c[0x0][0x198] ;  /* 0x0000660000067ab9 */ /* 0x000fe20000000a00 */
[----:B------:R-:W-:Y:S01]  /*12a70*/  R2UR UR12, R3 ;  /* 0x00000000030c72ca */ /* 0x000fe200000e0000 */
[----:B------:R-:W-:Y:S01]  /*12a80*/  UIADD3 UR4, UP0, UR6, 0x570, URZ ;  /* 0x0000057006047890 */ /* 0x000fe2000ff1e03f */
[----:B------:R-:W-:Y:S01]  /*12a90*/  R2UR UR13, R2 ;  /* 0x00000000020d72ca */ /* 0x000fe200000e0000 */
[----:B------:R-:W-:Y:S01]  /*12aa0*/  UMOV UR10, URZ ;  /* 0x0000003f000a7c82 */ /* 0x000fe20008000000 */
[----:B------:R-:W-:Y:S01]  /*12ab0*/  UMOV UR6, 0x0 ;  /* 0x0000000000067882 */ /* 0x000fe20000000000 */
[----:B------:R-:W-:-:S03]  /*12ac0*/  UIADD3.X UR5, URZ, UR7, URZ, UP0, !UPT ;  /* 0x000000073f057290 */ /* 0x000fc600087fe43f */
[----:B------:R-:W-:-:S03]  /*12ad0*/  UMOV UR7, 0x12f00000 ;  /* 0x12f0000000077882 */ /* 0x000fc60000000000 */
[----:B------:R-:W-:Y:S01]  /*12ae0*/  UIADD3 UR9, UR9, 0x38890, URZ ;  /* 0x0003889009097890 */ /* 0x000fe2000fffe03f */
[----:B--2---:R-:W-:-:S05]  /*12af0*/  IMAD R8, R8, 0x2000, R5 ;  /* 0x0000200008087824 */ /* 0x004fca00078e0205 */
[----:B------:R-:W-:Y:S01]  /*12b00*/  R2UR UR8, R8 ;  /* 0x00000000080872ca */ /* 0x000fe200000e0000 */
[----:B-----5:R-:W-:-:S05]  /*12b10*/  IMAD R8, R0, 0x40, R7 ;  /* 0x0000004000087824 */ /* 0x020fca00078e0207 */
[----:B------:R-:W-:-:S04]  /*12b20*/  IADD3 R8, R8, -0x40, RZ ;  /* 0xffffffc008087810 */ /* 0x000fc80007ffe0ff */
[----:B------:R-:W-:-:S03]  /*12b30*/  R2UR UR11, R8 ;  /* 0x00000000080b72ca */ /* 0x000fc600000e0000 */
[----:B------:R-:W-:-:S10]  /*12b40*/  UIADD3 UR8, UR8, 0x22400, URZ ;  /* 0x0002240008087890 */ /* 0x000fd4000fffe03f */
[----:B------:R1:W-:Y:S01]  /*12b50*/  UTMALDG.4D [UR8], [UR4], desc[UR6] ;  /* 0x00000608040075b4 */ /* 0x0003e20008019000 */
[----:B------:R-:W2:Y:S02]  /*12b60*/  SYNCS.PHASECHK.TRANS64.TRYWAIT P0, [R6+URZ+0x388c0], R9 ;  /* 0x0388c009060075a7 */ /* 0x000ea4000800017f */
[----:B-12---:R-:W-:Y:S05]  /*12b70*/  @!P0 BRA `(.L_x_1094) ;  /* 0x0000005800108947 */ /* 0x006fea0003800000 */
.L_x_1214:
        /* <DEDUP_REMOVED lines=8> */
.L_x_1095:
[----:B01----:R-:W2:Y:S01]  /*12c00*/  LDL R9, [R1+0x4] ;  /* 0x0000040001097983 */ /* 0x003ea20000100800 */
[----:B------:R-:W-:Y:S01]  /*12c10*/  R2UR UR9, R6 ;  /* 0x00000000060972ca */ /* 0x000fe200000e0000 */
[----:B------:R-:W-:Y:S01]  /*12c20*/  ULDC.64 UR24, c[0x0][0x198] ;  /* 0x0000660000187ab9 */ /* 0x000fe20000000a00 */
[----:B------:R-:W-:Y:S01]  /*12c30*/  R2UR UR11, R8 ;  /* 0x00000000080b72ca */ /* 0x000fe200000e0000 */
[----:B------:R-:W-:Y:S01]  /*12c40*/  UIADD3 UR4, UP0, UR24, 0x670, URZ ;  /* 0x0000067018047890 */ /* 0x000fe2000ff1e03f */
[----:B------:R-:W-:Y:S01]  /*12c50*/  R2UR UR12, R3 ;  /* 0x00000000030c72ca */ /* 0x000fe200000e0000 */
[----:B------:R-:W-:Y:S01]  /*12c60*/  UMOV UR10, URZ ;  /* 0x0000003f000a7c82 */ /* 0x000fe20008000000 */
[----:B------:R-:W-:Y:S01]  /*12c70*/  R2UR UR13, R2 ;  /* 0x00000000020d72ca */ /* 0x000fe200000e0000 */
[----:B------:R-:W-:Y:S01]  /*12c80*/  UIADD3.X UR5, URZ, UR25, URZ, UP0, !UPT ;  /* 0x000000193f057290 */ /* 0x000fe200087fe43f */
[----:B------:R-:W-:Y:S01]  /*12c90*/  UMOV UR6, 0x0 ;  /* 0x0000000000067882 */ /* 0x000fe20000000000 */
[----:B------:R-:W-:Y:S01]  /*12ca0*/  UMOV UR7, 0x12f00000 ;  /* 0x12f0000000077882 */ /* 0x000fe20000000000 */
[----:B------:R-:W-:Y:S01]  /*12cb0*/  UMOV UR16, 0x40 ;  /* 0x0000004000107882 */ /* 0x000fe20000000000 */
[----:B------:R-:W-:-:S02]  /*12cc0*/  UMOV UR18, 0x80 ;  /* 0x0000008000127882 */ /* 0x000fc40000000000 */
[----:B------:R-:W-:Y:S01]  /*12cd0*/  UIADD3 UR9, UR9, 0x388b0, URZ ;  /* 0x000388b009097890 */ /* 0x000fe2000fffe03f */
        /* <DEDUP_REMOVED lines=38> */
.L_x_1091:
[----:B------:R-:W-:Y:S05]  /*12f40*/  BSYNC B1 ;  /* 0x0000000000017941 */ /* 0x000fea0003800000 */
.L_x_1090:
[----:B0-----:R-:W2:Y:S04]  /*12f50*/  LDL.LU R6, [R1+0x4] ;  /* 0x0000040001067983 */ /* 0x001ea80000300800 */
[----:B------:R-:W3:Y:S01]  /*12f60*/  LDL.LU R9, [R1+0xc] ;  /* 0x00000c0001097983 */ /* 0x000ee20000300800 */
[----:B------:R-:W-:Y:S01]  /*12f70*/  PLOP3.LUT P2, PT, PT, PT, PT, 0x8, 0x0 ;  /* 0x000000000000781c */ /* 0x000fe20003f4e170 */
[----:B--2---:R-:W-:-:S05]  /*12f80*/  VIADD R6, R6, 0x1 ;  /* 0x0000000106067836 */ /* 0x004fca0000000000 */
[----:B------:R-:W-:-:S04]  /*12f90*/  ISETP.NE.AND P0, PT, R6, 0x2, PT ;  /* 0x000000020600780c */ /* 0x000fc80003f05270 */
[----:B------:R-:W-:-:S04]  /*12fa0*/  SEL R8, RZ, 0x1, P0 ;  /* 0x00000001ff087807 */ /* 0x000fc80000000000 */
[----:B---3--:R-:W-:Y:S02]  /*12fb0*/  LOP3.LUT R9, R9, R8, RZ, 0x3c, !PT ;  /* 0x0000000809097212 */ /* 0x008fe400078e3cff */
[----:B------:R-:W-:Y:S01]  /*12fc0*/  SEL R8, R6, RZ, P0 ;  /* 0x000000ff06087207 */ /* 0x000fe20000000000 */
[----:B------:R-:W-:Y:S02]  /*12fd0*/  VIADD R6, R0, 0xfffffffe ;  /* 0xfffffffe00067836 */ /* 0x000fe40000000000 */
[----:B------:R1:W-:Y:S03]  /*12fe0*/  STL [R1+0xc], R9 ;  /* 0x00000c0901007387 */ /* 0x0003e60000100800 */
[----:B------:R-:W-:Y:S01]  /*12ff0*/  ISETP.GE.AND P0, PT, R6, R4, PT ;  /* 0x000000040600720c */ /* 0x000fe20003f06270 */
[----:B------:R1:W-:-:S12]  /*13000*/  STL [R1+0x4], R8 ;  /* 0x0000040801007387 */ /* 0x0003d80000100800 */
[----:B-1----:R-:W-:Y:S05]  /*13010*/  @!P0 BRA `(.L_x_1086) ;  /* 0x0000000400cc8947 */ /* 0x002fea0003800000 */
[C---:B-----5:R-:W-:Y:S01]  /*13020*/  IMAD R6, R0.reuse, 0x40, R7 ;  /* 0x0000004000067824 */ /* 0x060fe200078e0207 */
[----:B------:R-:W-:-:S03]  /*13030*/  IADD3 R0, R0, -0x1, RZ ;  /* 0xffffffff00007810 */ /* 0x000fc60007ffe0ff */
[----:B------:R-:W-:-:S07]  /*13040*/  VIADD R6, R6, 0xffffff80 ;  /* 0xffffff8006067836 */ /* 0x000fce0000000000 */
.L_x_1102:
        /* <DEDUP_REMOVED lines=9> */
.L_x_1215:
        /* <DEDUP_REMOVED lines=11> */
.L_x_1099:
[----:B-1----:R-:W2:Y:S01]  /*13190*/  LDL R9, [R1+0x4] ;  /* 0x0000040001097983 */ /* 0x002ea20000100800 */
        /* <DEDUP_REMOVED lines=8> */
[----:B------:R-:W-:Y:S02]  /*13220*/  UMOV UR6, 0x0 ;  /* 0x0000000000067882 */ /* 0x000fe40000000000 */
[----:B------:R-:W-:-:S03]  /*13230*/  UMOV UR7, 0x12f00000 ;  /* 0x12f0000000077882 */ /* 0x000fc60000000000 */
[----:B------:R-:W-:Y:S01]  /*13240*/  UIADD3 UR9, UR9, 0x38890, URZ ;  /* 0x0003889009097890 */ /* 0x000fe2000fffe03f */
[----:B--2---:R-:W-:-:S05]  /*13250*/  IMAD R9, R9, 0x2000, R5 ;  /* 0x0000200009097824 */ /* 0x004fca00078e0205 */
[----:B------:R-:W-:-:S13]  /*13260*/  R2UR UR8, R9 ;  /* 0x00000000090872ca */ /* 0x000fda00000e0000 */
[----:B------:R-:W-:-:S09]  /*13270*/  UIADD3 UR8, UR8, 0x22400, URZ ;  /* 0x0002240008087890 */ /* 0x000fd2000fffe03f */
[----:B------:R1:W-:Y:S01]  /*13280*/  UTMALDG.4D [UR8], [UR4], desc[UR6] ;  /* 0x00000608040075b4 */ /* 0x0003e20008019000 */
[----:B------:R-:W2:Y:S02]  /*13290*/  SYNCS.PHASECHK.TRANS64.TRYWAIT P1, [R7+URZ+0x388c0], R8 ;  /* 0x0388c008070075a7 */ /* 0x000ea4000802017f */
[----:B-12---:R-:W-:Y:S05]  /*132a0*/  @!P1 BRA `(.L_x_1100) ;  /* 0x00000050006c9947 */ /* 0x006fea0003800000 */
.L_x_1216:
        /* <DEDUP_REMOVED lines=8> */
.L_x_1101:
        /* <DEDUP_REMOVED lines=52> */
.L_x_1097:
[----:B------:R-:W-:Y:S05]  /*13670*/  BSYNC B1 ;  /* 0x0000000000017941 */ /* 0x000fea0003800000 */
.L_x_1096:
[----:B------:R-:W2:Y:S04]  /*13680*/  LDL.LU R7, [R1+0x4] ;  /* 0x0000040001077983 */ /* 0x000ea80000300800 */
[----:B------:R-:W3:Y:S01]  /*13690*/  LDL.LU R9, [R1+0xc] ;  /* 0x00000c0001097983 */ /* 0x000ee20000300800 */
[----:B------:R-:W-:Y:S02]  /*136a0*/  VIADD R0, R0, 0xffffffff ;  /* 0xffffffff00007836 */ /* 0x000fe40000000000 */
[----:B------:R-:W-:Y:S02]  /*136b0*/  VIADD R6, R6, 0xffffffc0 ;  /* 0xffffffc006067836 */ /* 0x000fe40000000000 */
[----:B--2---:R-:W-:-:S05]  /*136c0*/  VIADD R7, R7, 0x1 ;  /* 0x0000000107077836 */ /* 0x004fca0000000000 */
[----:B------:R-:W-:-:S04]  /*136d0*/  ISETP.NE.AND P0, PT, R7, 0x2, PT ;  /* 0x000000020700780c */ /* 0x000fc80003f05270 */
[----:B------:R-:W-:Y:S02]  /*136e0*/  SEL R8, RZ, 0x1, P0 ;  /* 0x00000001ff087807 */ /* 0x000fe40000000000 */
[----:B------:R-:W-:Y:S02]  /*136f0*/  SEL R7, R7, RZ, P0 ;  /* 0x000000ff07077207 */ /* 0x000fe40000000000 */
[----:B---3--:R-:W-:Y:S02]  /*13700*/  LOP3.LUT R9, R9, R8, RZ, 0x3c, !PT ;  /* 0x0000000809097212 */ /* 0x008fe400078e3cff */
[----:B------:R-:W-:-:S03]  /*13710*/  ISETP.GT.AND P0, PT, R0, R4, PT ;  /* 0x000000040000720c */ /* 0x000fc60003f04270 */
[----:B------:R1:W-:Y:S04]  /*13720*/  STL [R1+0xc], R9 ;  /* 0x00000c0901007387 */ /* 0x0003e80000100800 */
[----:B------:R1:W-:Y:S06]  /*13730*/  STL [R1+0x4], R7 ;  /* 0x0000040701007387 */ /* 0x0003ec0000100800 */
[----:B------:R-:W-:Y:S05]  /*13740*/  @P0 BRA `(.L_x_1102) ;  /* 0xfffffff800400947 */ /* 0x000fea000383ffff */
.L_x_1086:
[----:B------:R-:W-:Y:S05]  /*13750*/  BSYNC B0 ;  /* 0x0000000000007941 */ /* 0x000fea0003800000 */
.L_x_1085:
[----:B-1---5:R-:W2:Y:S01]  /*13760*/  LDL R7, [R1+0x2c] ;  /* 0x00002c0001077983 */ /* 0x022ea20000100800 */
[----:B------:R-:W-:Y:S05]  /*13770*/  @!P2 WARPSYNC.ALL ;  /* 0x000000000000a948 */ /* 0x000fea0003800000 */
[----:B------:R-:W-:Y:S01]  /*13780*/  BSSY B6, `(.L_x_1103) ;  /* 0x0000346000067945 */ /* 0x000fe20003800000 */
[----:B------:R-:W-:Y:S01]  /*13790*/  @!P2 BAR.SYNC.DEFER_BLOCKING 0xc, 0x120 ;  /* 0x030480000000ab1d */ /* 0x000fe20000010000 */
[----:B--2---:R-:W-:-:S13]  /*137a0*/  ISETP.GT.AND P0, PT, R7, RZ, PT ;  /* 0x000000ff0700720c */ /* 0x004fda0003f04270 */
[----:B------:R-:W-:Y:S05]  /*137b0*/  @P0 BRA `(.L_x_1104) ;  /* 0x00000000004c0947 */ /* 0x000fea0003800000 */
[----:B------:R-:W1:Y:S02]  /*137c0*/  S2R R7, SR_TID.X ;  /* 0x0000000000077919 */ /* 0x000e640000002100 */
[----:B-1----:R-:W-:-:S04]  /*137d0*/  LOP3.LUT R7, R7, 0x1f, RZ, 0xc0, !PT ;  /* 0x0000001f07077812 */ /* 0x002fc800078ec0ff */
[----:B------:R-:W-:-:S13]  /*137e0*/  ISETP.NE.AND P1, PT, R7, RZ, PT ;  /* 0x000000ff0700720c */ /* 0x000fda0003f25270 */
[----:B------:R-:W-:Y:S05]  /*137f0*/  @P1 BRA `(.L_x_1105) ;  /* 0x0000003000f81947 */ /* 0x000fea0003800000 */
[----:B------:R-:W2:Y:S01]  /*13800*/  LDL R7, [R1+0x38] ;  /* 0x0000380001077983 */ /* 0x000ea20000100800 */
[----:B------:R-:W-:Y:S01]  /*13810*/  VOTEU.ANY UR4, UPT, PT ;  /* 0x0000000000047886 */ /* 0x000fe200038e0100 */
[----:B0-----:R-:W0:Y:S01]  /*13820*/  LDC.64 R2, c[0x0][0xd38] ;  /* 0x00034e00ff027b82 */ /* 0x001e220000000a00 */
[----:B------:R-:W1:Y:S08]  /*13830*/  FLO.U32 R0, UR4 ;  /* 0x0000000400007d00 */ /* 0x000e7000080e0000 */
[----:B------:R-:W0:Y:S01]  /*13840*/  POPC R5, UR4 ;  /* 0x0000000400057d09 */ /* 0x000e220008000000 */
[----:B--2---:R-:W-:-:S02]  /*13850*/  R2UR UR5, R7 ;  /* 0x00000000070572ca */ /* 0x004fc400000e0000 */
[----:B------:R-:W1:Y:S02]  /*13860*/  S2R R7, SR_LANEID ;  /* 0x0000000000077919 */ /* 0x000e640000000000 */
[----:B-1----:R-:W-:-:S13]  /*13870*/  ISETP.EQ.U32.AND P0, PT, R0, R7, PT ;  /* 0x000000070000720c */ /* 0x002fda0003f02070 */
[----:B0-----:R-:W2:Y:S01]  /*13880*/  @P0 ATOMG.E.ADD.STRONG.GPU PT, R3, desc[UR54][R2.64], R5 ;  /* 0x00000005020309a8 */ /* 0x001ea200081ee1f6 */
[----:B------:R-:W0:Y:S02]  /*13890*/  S2R R4, SR_LTMASK ;  /* 0x0000000000047919 */ /* 0x000e240000003900 */
[----:B0-----:R-:W-:-:S04]  /*138a0*/  LOP3.LUT R4, R4, UR4, RZ, 0xc0, !PT ;  /* 0x0000000404047c12 */ /* 0x001fc8000f8ec0ff */
[----:B------:R-:W0:Y:S01]  /*138b0*/  POPC R7, R4 ;  /* 0x0000000400077309 */ /* 0x000e220000000000 */
[----:B--2---:R-:W0:Y:S02]  /*138c0*/  SHFL.IDX PT, R0, R3, R0, 0x1f ;  /* 0x00001f0003007589 */ /* 0x004e2400000e0000 */
[----:B0-----:R-:W-:Y:S01]  /*138d0*/  IADD3 R16, R0, UR5, R7 ;  /* 0x0000000500107c10 */ /* 0x001fe2000fffe007 */
[----:B------:R-:W-:Y:S06]  /*138e0*/  BRA `(.L_x_1105) ;  /* 0x0000003000bc7947 */ /* 0x000fec0003800000 */
.L_x_1104:
        /* <DEDUP_REMOVED lines=23> */
.L_x_1106:
        /* <DEDUP_REMOVED lines=20> */
.L_x_1108:
        /* <DEDUP_REMOVED lines=16> */
.L_x_1107:
[----:B------:R-:W2:Y:S01]  /*13ca0*/  LDL.LU R2, [R1+0x20] ;  /* 0x0000200001027983 */ /* 0x000ea20000300800 */
[----:B------:R-:W-:-:S03]  /*13cb0*/  ULDC.64 UR4, c[0x0][0xaf0] ;  /* 0x0002bc0000047ab9 */ /* 0x000fc60000000a00 */
[----:B------:R-:W3:Y:S04]  /*13cc0*/  LDL.LU R0, [R1+0x24] ;  /* 0x0000240001007983 */ /* 0x000ee80000300800 */
[----:B------:R-:W4:Y:S04]  /*13cd0*/  LDL.LU R4, [R1+0x34] ;  /* 0x0000340001047983 */ /* 0x000f280000300800 */
[----:B------:R-:W4:Y:S01]  /*13ce0*/  LDL.LU R5, [R1+0x18] ;  /* 0x0000180001057983 */ /* 0x000f220000300800 */
[----:B------:R-:W-:-:S04]  /*13cf0*/  ISETP.NE.U32.AND P0, PT, RZ, UR4, PT ;  /* 0x00000004ff007c0c */ /* 0x000fc8000bf05070 */
[----:B------:R-:W-:Y:S01]  /*13d00*/  ISETP.NE.AND.EX P0, PT, RZ, UR5, PT, P0 ;  /* 0x00000005ff007c0c */ /* 0x000fe2000bf05300 */
[----:B------:R-:W0:Y:S01]  /*13d10*/  S2R R6, SR_TID.X ;  /* 0x0000000000067919 */ /* 0x000e220000002100 */
[----:B------:R-:W-:Y:S01]  /*13d20*/  ULDC.64 UR6, c[0x0][0x198] ;  /* 0x0000660000067ab9 */ /* 0x000fe20000000a00 */
        /* <DEDUP_REMOVED lines=11> */
[----:B------:R-:W-:Y:S01]  /*13de0*/  IMAD R17, R17, 0x40, R4 ;  /* 0x0000004011117824 */ /* 0x000fe200078e0204 */
[----:B------:R-:W-:Y:S01]  /*13df0*/  PLOP3.LUT P1, PT, P6, PT, PT, 0x8, 0x0 ;  /* 0x000000000000781c */ /* 0x000fe2000372e170 */
[----:B------:R-:W-:Y:S01]  /*13e00*/  IMAD.MOV.U32 R4, RZ, RZ, R18 ;  /* 0x000000ffff047224 */ /* 0x000fe200078e0012 */
[----:B0-----:R-:W0:Y:S02]  /*13e10*/  LDC R2, c[0x0][0x428] ;  /* 0x00010a00ff027b82 */ /* 0x001e240000000800 */
[----:B0-----:R-:W-:-:S13]  /*13e20*/  ISETP.NE.AND P0, PT, R2, 0x1, PT ;  /* 0x000000010200780c */ /* 0x001fda0003f05270 */
[----:B------:R-:W0:Y:S08]  /*13e30*/  @P0 LDC R3, c[0x0][0x42c] ;  /* 0x00010b00ff030b82 */ /* 0x000e300000000800 */
[----:B------:R-:W1:Y:S01]  /*13e40*/  @P0 LDC R2, c[0x0][0x430] ;  /* 0x00010c00ff020b82 */ /* 0x000e620000000800 */
[----:B0-----:R-:W-:-:S05]  /*13e50*/  @P0 IMAD.HI.U32 R3, R18, R3, RZ ;  /* 0x0000000312030227 */ /* 0x001fca00078e00ff */
[----:B-1----:R-:W-:Y:S02]  /*13e60*/  @P0 SHF.R.U32.HI R4, RZ, R2, R3 ;  /* 0x00000002ff040219 */ /* 0x002fe40000011603 */
[----:B------:R-:W-:-:S04]  /*13e70*/  ISETP.NE.U32.AND P0, PT, RZ, UR4, PT ;  /* 0x00000004ff007c0c */ /* 0x000fc8000bf05070 */
[----:B------:R-:W-:-:S04]  /*13e80*/  ISETP.NE.AND.EX P0, PT, RZ, UR5, PT, P0 ;  /* 0x00000005ff007c0c */ /* 0x000fc8000bf05300 */
[----:B------:R-:W-:-:S09]  /*13e90*/  SEL R5, R5, RZ, !P0 ;  /* 0x000000ff05057207 */ /* 0x000fd20004000000 */
.L_x_1109:
        /* <DEDUP_REMOVED lines=17> */
.L_x_1219:
[----:B------:R-:W2:Y:S01]  /*13fb0*/  LDL R7, [R1+0x1c] ;  /* 0x00001c0001077983 */ /* 0x000ea20000100800 */
[----:B------:R-:W-:Y:S01]  /*13fc0*/  UMOV UR4, 0xffffffff ;  /* 0xffffffff00047882 */ /* 0x000fe20000000000 */
[----:B------:R-:W-:Y:S02]  /*13fd0*/  SHF.R.S32.HI R8, RZ, 0x1f, R0 ;  /* 0x0000001fff087819 */ /* 0x000fe40000011400 */
[----:B--2---:R-:W-:Y:S01]  /*13fe0*/  IADD3 R7, R7, -0x1, RZ ;  /* 0xffffffff07077810 */ /* 0x004fe20007ffe0ff */
[----:B------:R-:W-:Y:S06]  /*13ff0*/  BRA.DIV UR4, `(.L_x_1111) ;  /* 0x0000004604607947 */ /* 0x000fec000b800000 */
[----:B------:R-:W-:-:S13]  /*14000*/  ELECT P6, URZ, PT ;  /* 0x00000000003f782f */ /* 0x000fda00038c0000 */
.L_x_1222:
        /* <DEDUP_REMOVED lines=24> */
.L_x_1113:
        /* <DEDUP_REMOVED lines=9> */
.L_x_1223:
        /* <DEDUP_REMOVED lines=11> */
.L_x_1115:
[----:B------:R-:W2:Y:S04]  /*142d0*/  LDL R11, [R1] ;  /* 0x00000000010b7983 */ /* 0x000ea80000100800 */
[----:B------:R-:W3:Y:S04]  /*142e0*/  LDL R14, [R1+0x30] ;  /* 0x00003000010e7983 */ /* 0x000ee80000100800 */
[----:B0-----:R-:W4:Y:S01]  /*142f0*/  LDL R10, [R1+0x10] ;  /* 0x00001000010a7983 */ /* 0x001f220000100800 */
[----:B------:R-:W0:Y:S01]  /*14300*/  S2R R13, SR_CgaCtaId ;  /* 0x00000000000d7919 */ /* 0x000e220000008800 */
[----:B------:R-:W-:-:S02]  /*14310*/  MOV R12, 0x400 ;  /* 0x00000400000c7802 */ /* 0x000fc40000000f00 */
[----:B------:R-:W-:Y:S01]  /*14320*/  R2UR UR9, R9 ;  /* 0x00000000090972ca */ /* 0x000fe200000e0000 */
[----:B------:R-:W-:Y:S01]  /*14330*/  ULDC.64 UR14, c[0x0][0x198] ;  /* 0x00006600000e7ab9 */ /* 0x000fe20000000a00 */
[----:B------:R-:W-:Y:S01]  /*14340*/  R2UR UR12, R4 ;  /* 0x00000000040c72ca */ /* 0x000fe200000e0000 */
[----:B------:R-:W-:Y:S01]  /*14350*/  UIADD3 UR6, UP0, UR14, 0x370, URZ ;  /* 0x000003700e067890 */ /* 0x000fe2000ff1e03f */
[----:B-----5:R-:W-:Y:S02]  /*14360*/  R2UR UR13, R6 ;  /* 0x00000000060d72ca */ /* 0x020fe400000e0000 */
[----:B0-----:R-:W-:-:S07]  /*14370*/  LEA R12, R13, R12, 0x18 ;  /* 0x0000000c0d0c7211 */ /* 0x001fce00078ec0ff */
[----:B------:R-:W-:Y:S02]  /*14380*/  UIADD3 UR9, UR9, 0x38830, URZ ;  /* 0x0003883009097890 */ /* 0x000fe4000fffe03f */
[----:B------:R-:W-:Y:S01]  /*14390*/  UIADD3.X UR7, URZ, UR15, URZ, UP0, !UPT ;  /* 0x0000000f3f077290 */ /* 0x000fe200087fe43f */
        /* <DEDUP_REMOVED lines=11> */
.L_x_1112:
        /* <DEDUP_REMOVED lines=9> */
[----:B------:R-:W-:Y:S01]  /*144e0*/  ULDC.64 UR20, c[0x0][0x198] ;  /* 0x0000660000147ab9 */ /* 0x000fe20000000a00 */
[----:B------:R-:W-:Y:S01]  /*144f0*/  R2UR UR11, R17 ;  /* 0x00000000110b72ca */ /* 0x000fe200000e0000 */
[----:B------:R-:W-:Y:S01]  /*14500*/  UIADD3 UR14, UP0, UR20, 0x270, URZ ;  /* 0x00000270140e7890 */ /* 0x000fe2000ff1e03f */
[----:B------:R-:W-:Y:S01]  /*14510*/  R2UR UR12, R18 ;  /* 0x00000000120c72ca */ /* 0x000fe200000e0000 */
[----:B------:R-:W-:Y:S01]  /*14520*/  UMOV UR6, 0x0 ;  /* 0x0000000000067882 */ /* 0x000fe20000000000 */
[----:B------:R-:W-:Y:S01]  /*14530*/  R2UR UR13, R5 ;  /* 0x00000000050d72ca */ /* 0x000fe200000e0000 */
[----:B------:R-:W-:Y:S01]  /*14540*/  UIADD3.X UR15, URZ, UR21, URZ, UP0, !UPT ;  /* 0x000000153f0f7290 */ /* 0x000fe200087fe43f */
[----:B------:R-:W-:Y:S01]  /*14550*/  IMAD.MOV.U32 R5, RZ, RZ, 0x2000 ;  /* 0x00002000ff057424 */ /* 0x000fe200078e00ff */
[----:B------:R-:W-:Y:S01]  /*14560*/  UIADD3 UR4, UP0, UR20, 0x770, URZ ;  /* 0x0000077014047890 */ /* 0x000fe2000ff1e03f */
[----:B------:R-:W-:Y:S01]  /*14570*/  MOV R10, UR55 ;  /* 0x00000037000a7c02 */ /* 0x000fe20008000f00 */
[----:B------:R-:W-:Y:S01]  /*14580*/  UMOV UR7, 0x12f00000 ;  /* 0x12f0000000077882 */ /* 0x000fe20000000000 */
[----:B------:R-:W-:Y:S01]  /*14590*/  UMOV UR10, URZ ;  /* 0x0000003f000a7c82 */ /* 0x000fe20008000000 */
[----:B------:R-:W-:Y:S01]  /*145a0*/  UIADD3 UR8, UR16, 0x20400, URZ ;  /* 0x0002040010087890 */ /* 0x000fe2000fffe03f */
[----:B------:R0:W-:Y:S01]  /*145b0*/  SYNCS.ARRIVE.TRANS64 RZ, [R11+URZ+0x38800], R5 ;  /* 0x038800050bff79a7 */ /* 0x0001e2000800003f */
[----:B------:R-:W-:Y:S01]  /*145c0*/  UIADD3 UR9, UR16, 0x38800, URZ ;  /* 0x0003880010097890 */ /* 0x000fe2000fffe03f */
[----:B------:R-:W-:Y:S01]  /*145d0*/  MOV R9, UR54 ;  /* 0x0000003600097c02 */ /* 0x000fe20008000f00 */
[----:B------:R-:W-:Y:S01]  /*145e0*/  UIADD3.X UR5, URZ, UR21, URZ, UP0, !UPT ;  /* 0x000000153f057290 */ /* 0x000fe200087fe43f */
[----:B------:R-:W-:Y:S01]  /*145f0*/  R2UR UR55, R10 ;  /* 0x000000000a3772ca */ /* 0x000fe200000e0000 */
[----:B------:R-:W-:Y:S01]  /*14600*/  UIADD3 UR48, UR16, 0x28400, URZ ;  /* 0x0002840010307890 */ /* 0x000fe2000fffe03f */
[----:B------:R-:W-:Y:S01]  /*14610*/  R2UR UR54, R9 ;  /* 0x00000000093672ca */ /* 0x000fe200000e0000 */
[----:B------:R-:W-:Y:S01]  /*14620*/  UMOV UR50, 0xc0 ;  /* 0x000000c000327882 */ /* 0x000fe20000000000 */
[----:B------:R-:W-:Y:S01]  /*14630*/  UMOV UR51, UR11 ;  /* 0x0000000b00337c82 */ /* 0x000fe20008000000 */
[----:B------:R-:W-:Y:S01]  /*14640*/  UMOV UR52, UR12 ;  /* 0x0000000c00347c82 */ /* 0x000fe20008000000 */
[----:B------:R1:W-:Y:S01]  /*14650*/  UTMALDG.4D [UR8], [UR14], desc[UR6] ;  /* 0x000006080e0075b4 */ /* 0x0003e20008019000 */
[----:B0-----:R-:W-:Y:S01]  /*14660*/  IMAD.MOV.U32 R5, RZ, RZ, 0x10000 ;  /* 0x00010000ff057424 */ /* 0x001fe200078e00ff */
[----:B------:R-:W-:Y:S01]  /*14670*/  UMOV UR53, UR13 ;  /* 0x0000000d00357c82 */ /* 0x000fe20008000000 */
[----:B------:R-:W-:-:S02]  /*14680*/  UIADD3 UR56, UR16, 0x2a400, URZ ;  /* 0x0002a40010387890 */ /* 0x000fc4000fffe03f */
[----:B------:R-:W-:Y:S01]  /*14690*/  UIADD3 UR40, UR16, 0x2e400, URZ ;  /* 0x0002e40010287890 */ /* 0x000fe2000fffe03f */
[----:B------:R0:W-:Y:S01]  /*146a0*/  SYNCS.ARRIVE.TRANS64 RZ, [R11+URZ+0x38810], R5 ;  /* 0x038810050bff79a7 */ /* 0x0001e2000800003f */
[----:B------:R-:W-:Y:S02]  /*146b0*/  UIADD3 UR32, UR16, 0x30400, URZ ;  /* 0x0003040010207890 */ /* 0x000fe4000fffe03f */
[----:B------:R-:W-:Y:S01]  /*146c0*/  UIADD3 UR24, UR16, 0x32400, URZ ;  /* 0x0003240010187890 */ /* 0x000fe2000fffe03f */
[----:B------:R-:W-:Y:S01]  /*146d0*/  UMOV UR58, 0x80 ;  /* 0x00000080003a7882 */ /* 0x000fe20000000000 */
[----:B------:R-:W-:Y:S01]  /*146e0*/  UMOV UR59, UR11 ;  /* 0x0000000b003b7c82 */ /* 0x000fe20008000000 */
[----:B------:R-:W-:Y:S01]  /*146f0*/  UMOV UR60, UR12 ;  /* 0x0000000c003c7c82 */ /* 0x000fe20008000000 */
[----:B------:R-:W-:Y:S01]  /*14700*/  UMOV UR61, UR13 ;  /* 0x0000000d003d7c82 */ /* 0x000fe20008000000 */
[----:B------:R-:W-:Y:S01]  /*14710*/  UMOV UR42, 0x100 ;  /* 0x00000100002a7882 */ /* 0x000fe20000000000 */
[----:B0-----:R-:W-:Y:S01]  /*14720*/  MOV R5, UR50 ;  /* 0x0000003200057c02 */ /* 0x001fe20008000f00 */
        /* <DEDUP_REMOVED lines=9> */
[----:B-1----:R-:W-:-:S02]  /*147c0*/  UIADD3 UR8, UR16, 0x26400, URZ ;  /* 0x0002640010087890 */ /* 0x002fc4000fffe03f */
[----:B------:R-:W-:Y:S01]  /*147d0*/  UIADD3 UR9, UR16, 0x38810, URZ ;  /* 0x0003881010097890 */ /* 0x000fe2000fffe03f */
[----:B------:R-:W-:Y:S01]  /*147e0*/  UMOV UR27, UR11 ;  /* 0x0000000b001b7c82 */ /* 0x000fe20008000000 */
[----:B------:R-:W-:Y:S01]  /*147f0*/  UMOV UR28, UR12 ;  /* 0x0000000c001c7c82 */ /* 0x000fe20008000000 */
[----:B------:R-:W-:Y:S01]  /*14800*/  UMOV UR29, UR13 ;  /* 0x0000000d001d7c82 */ /* 0x000fe20008000000 */
[----:B------:R-:W-:Y:S01]  /*14810*/  UMOV UR18, 0x1c0 ;  /* 0x000001c000127882 */ /* 0x000fe20000000000 */
[----:B------:R-:W-:Y:S02]  /*14820*/  UMOV UR19, UR11 ;  /* 0x0000000b00137c82 */ /* 0x000fe40008000000 */
[----:B------:R-:W-:Y:S01]  /*14830*/  UMOV UR49, UR9 ;  /* 0x0000000900317c82 */ /* 0x000fe20008000000 */
[----:B------:R-:W-:Y:S01]  /*14840*/  UMOV UR57, UR9 ;  /* 0x0000000900397c82 */ /* 0x000fe20008000000 */
[----:B------:R-:W-:Y:S01]  /*14850*/  UTMALDG.4D [UR8], [UR4], desc[UR6] ;  /* 0x00000608040075b4 */ /* 0x000fe20008019000 */
[----:B------:R-:W-:Y:S01]  /*14860*/  UMOV UR41, UR9 ;  /* 0x0000000900297c82 */ /* 0x000fe20008000000 */
[----:B------:R-:W-:Y:S01]  /*14870*/  UMOV UR33, UR9 ;  /* 0x0000000900217c82 */ /* 0x000fe20008000000 */
[----:B------:R-:W-:Y:S01]  /*14880*/  UMOV UR25, UR9 ;  /* 0x0000000900197c82 */ /* 0x000fe20008000000 */
[----:B------:R-:W-:Y:S01]  /*14890*/  UMOV UR20, UR12 ;  /* 0x0000000c00147c82 */ /* 0x000fe20008000000 */
[----:B------:R-:W-:Y:S01]  /*148a0*/  UMOV UR21, UR13 ;  /* 0x0000000d00157c82 */ /* 0x000fe20008000000 */
[----:B------:R-:W-:Y:S01]  /*148b0*/  UMOV UR17, UR9 ;  /* 0x0000000900117c82 */ /* 0x000fe20008000000 */
        /* <DEDUP_REMOVED lines=8> */
[----:B------:R1:W-:Y:S01]  /*14940*/  UTMALDG.4D [UR24], [UR4], desc[UR6] ;  /* 0x00000618040075b4 */ /* 0x0003e20008019000 */
[----:B------:R1:W-:Y:S02]  /*14950*/  UTMALDG.4D [UR16], [UR4], desc[UR6] ;  /* 0x00000610040075b4 */ /* 0x0003e40008019000 */
[----:B-1----:R-:W-:Y:S01]  /*14960*/  NOP ;  /* 0x0000000000007918 */ /* 0x002fe20000000000 */
.L_x_1117:
[----:B------:R-:W-:Y:S05]  /*14970*/  BSYNC B0 ;  /* 0x0000000000007941 */ /* 0x000fea0003800000 */
.L_x_1116:
[----:B------:R-:W2:Y:S02]  /*14980*/  LDL.LU R9, [R1+0x28] ;  /* 0x0000280001097983 */ /* 0x000ea40000300800 */
        /* <DEDUP_REMOVED lines=8> */
.L_x_1224:
        /* <DEDUP_REMOVED lines=8> */
[----:B0-----:R-:W-:-:S04]  /*14a90*/  LEA R11, R12, R11, 0x18 ;  /* 0x0000000b0c0b7211 */ /* 0x001fc800078ec0ff */
[----:B--2---:R-:W-:Y:S02]  /*14aa0*/  LEA R5, R10, R11, 0x3 ;  /* 0x0000000b0a057211 */ /* 0x004fe400078e18ff */
[----:B---3--:R-:W-:-:S04]  /*14ab0*/  SHF.L.U32 R9, R9, 0x1f, RZ ;  /* 0x0000001f09097819 */ /* 0x008fc800000006ff */
[----:B------:R-:W0:Y:S02]  /*14ac0*/  SYNCS.PHASECHK.TRANS64.TRYWAIT P0, [R5+URZ+0x38860], R9 ;  /* 0x03886009050075a7 */ /* 0x000e24000800017f */
[----:B0-----:R-:W-:Y:S05]  /*14ad0*/  @!P0 BRA `(.L_x_1121) ;  /* 0x0000003800fc8947 */ /* 0x001fea0003800000 */
.L_x_1225:
        /* <DEDUP_REMOVED lines=11> */
.L_x_1122:
        /* <DEDUP_REMOVED lines=59> */
.L_x_1120:
[----:B------:R-:W-:Y:S05]  /*14f40*/  BSYNC B0 ;  /* 0x0000000000007941 */ /* 0x000fea0003800000 */
.L_x_1119:
        /* <DEDUP_REMOVED lines=9> */
[----:B------:R-:W-:-:S05]  /*14fe0*/  IMAD.IADD R5, R10, 0x1, R9 ;  /* 0x000000010a057824 */ /* 0x000fca00078e0209 */
[----:B------:R-:W-:-:S04]  /*14ff0*/  LOP3.LUT R5, R5, 0x1, RZ, 0xc0, !PT ;  /* 0x0000000105057812 */ /* 0x000fc800078ec0ff */
[----:B------:R-:W-:Y:S02]  /*15000*/  ISETP.NE.U32.AND P0, PT, R5, 0x1, PT ;  /* 0x000000010500780c */ /* 0x000fe40003f05070 */
[----:B------:R-:W-:-:S11]  /*15010*/  IADD3 R5, R10, -0x2, RZ ;  /* 0xfffffffe0a057810 */ /* 0x000fd60007ffe0ff */
        /* <DEDUP_REMOVED lines=24> */
[C---:B------:R-:W-:Y:S02]  /*151a0*/  IMAD R12, R0.reuse, UR5, R10 ;  /* 0x00000005000c7c24 */ /* 0x040fe4000f8e020a */
[--C-:B------:R-:W-:Y:S02]  /*151b0*/  IMAD.MOV.U32 R10, RZ, RZ, R6.reuse ;  /* 0x000000ffff0a7224 */ /* 0x100fe400078e0006 */
[----:B------:R-:W-:Y:S02]  /*151c0*/  IMAD.MOV R6, RZ, RZ, -R6 ;  /* 0x000000ffff067224 */ /* 0x000fe400078e0a06 */
[----:B------:R-:W-:-:S04]  /*151d0*/  IMAD.WIDE.U32 R10, R0, UR4, R10 ;  /* 0x00000004000a7c25 */ /* 0x000fc8000f8e000a */
[----:B------:R-:W-:Y:S01]  /*151e0*/  IMAD.IADD R12, R12, 0x1, R11 ;  /* 0x000000010c0c7824 */ /* 0x000fe200078e020b */
[----:B------:R-:W-:Y:S01]  /*151f0*/  LEA R2, P0, R10, R2, 0x2 ;  /* 0x000000020a027211 */ /* 0x000fe200078010ff */
[----:B------:R-:W-:-:S03]  /*15200*/  IMAD R5, R13, R6, R5 ;  /* 0x000000060d057224 */ /* 0x000fc600078e0205 */
[----:B------:R-:W-:-:S05]  /*15210*/  LEA.HI.X R3, R10, R3, R12, 0x2, P0 ;  /* 0x000000030a037211 */ /* 0x000fca00000f140c */
[----:B------:R1:W5:Y:S04]  /*15220*/  LDG.E R6, desc[UR54][R2.64] ;  /* 0x0000003602067981 */ /* 0x000368000c1e1900 */
.L_x_1129:
[----:B-1----:R-:W1:Y:S01]  /*15230*/  S2R R3, SR_CgaCtaId ;  /* 0x0000000000037919 */ /* 0x002e620000008800 */
[----:B------:R-:W-:-:S04]  /*15240*/  MOV R2, 0x400 ;  /* 0x0000040000027802 */ /* 0x000fc80000000f00 */
[----:B-1----:R-:W-:Y:S02]  /*15250*/  LEA R2, R3, R2, 0x18 ;  /* 0x0000000203027211 */ /* 0x002fe400078ec0ff */
[----:B------:R-:W-:Y:S02]  /*15260*/  SHF.L.U32 R3, R14, 0x1f, RZ ;  /* 0x0000001f0e037819 */ /* 0x000fe400000006ff */
[----:B------:R-:W-:-:S04]  /*15270*/  LEA R2, R15, R2, 0x3 ;  /* 0x000000020f027211 */ /* 0x000fc800078e18ff */
[----:B------:R-:W1:Y:S02]  /*15280*/  SYNCS.PHASECHK.TRANS64.TRYWAIT P0, [R2+URZ+0x38840], R3 ;  /* 0x03884003020075a7 */ /* 0x000e64000800017f */
[----:B-1----:R-:W-:Y:S05]  /*15290*/  @!P0 BRA `(.L_x_1130) ;  /* 0x0000003400208947 */ /* 0x002fea0003800000 */
.L_x_1226:
        /* <DEDUP_REMOVED lines=11> */
.L_x_1131:
[----:B--2---:R-:W2:Y:S01]  /*15350*/  LDL R10, [R1] ;  /* 0x00000000010a7983 */ /* 0x004ea20000100800 */
[----:B------:R-:W-:-:S03]  /*15360*/  MOV R12, 0x400 ;  /* 0x00000400000c7802 */ /* 0x000fc60000000f00 */
[----:B------:R-:W3:Y:S01]  /*15370*/  LDL R11, [R1+0x10] ;  /* 0x00001000010b7983 */ /* 0x000ee20000100800 */
[----:B------:R-:W4:Y:S01]  /*15380*/  S2R R13, SR_CgaCtaId ;  /* 0x00000000000d7919 */ /* 0x000f220000008800 */
[----:B------:R-:W-:Y:S01]  /*15390*/  R2UR UR9, R2 ;  /* 0x00000000020972ca */ /* 0x000fe200000e0000 */
[----:B------:R-:W-:Y:S01]  /*153a0*/  ULDC.64 UR6, c[0x0][0x198] ;  /* 0x0000660000067ab9 */ /* 0x000fe20000000a00 */
[----:B------:R-:W-:Y:S01]  /*153b0*/  R2UR UR12, R4 ;  /* 0x00000000040c72ca */ /* 0x000fe200000e0000 */
[----:B------:R-:W-:Y:S01]  /*153c0*/  UIADD3 UR4, UP0, UR6, 0x370, URZ ;  /* 0x0000037006047890 */ /* 0x000fe2000ff1e03f */
[----:B-----5:R-:W-:-:S03]  /*153d0*/  R2UR UR13, R6 ;  /* 0x00000000060d72ca */ /* 0x020fc600000e0000 */
[----:B------:R-:W-:Y:S01]  /*153e0*/  UIADD3.X UR5, URZ, UR7, URZ, UP0, !UPT ;  /* 0x000000073f057290 */ /* 0x000fe200087fe43f */
[----:B----4-:R-:W-:-:S05]  /*153f0*/  LEA R12, R13, R12, 0x18 ;  /* 0x0000000c0d0c7211 */ /* 0x010fca00078ec0ff */
        /* <DEDUP_REMOVED lines=12> */
.L_x_1227:
        /* <DEDUP_REMOVED lines=8> */
.L_x_1133:
[----:B-12---:R-:W2:Y:S01]  /*15540*/  LDL R3, [R1] ;  /* 0x0000000001037983 */ /* 0x006ea20000100800 */
[----:B------:R-:W-:Y:S01]  /*15550*/  MOV R10, 0x400 ;  /* 0x00000400000a7802 */ /* 0x000fe20000000f00 */
[----:B------:R-:W-:Y:S01]  /*15560*/  ULDC.64 UR24, c[0x0][0x198] ;  /* 0x0000660000187ab9 */ /* 0x000fe20000000a00 */
[----:B------:R-:W-:Y:S01]  /*15570*/  R2UR UR9, R2 ;  /* 0x00000000020972ca */ /* 0x000fe200000e0000 */
[----:B------:R-:W1:Y:S01]  /*15580*/  S2R R11, SR_CgaCtaId ;  /* 0x00000000000b7919 */ /* 0x000e620000008800 */
        /* <DEDUP_REMOVED lines=14> */
[----:B-1----:R-:W-:-:S05]  /*15670*/  LEA R10, R11, R10, 0x18 ;  /* 0x0000000a0b0a7211 */ /* 0x002fca00078ec0ff */
        /* <DEDUP_REMOVED lines=14> */
[----:B------:R-:W-:Y:S01]  /*15760*/  UIADD3 UR17, UR14, 0xc400, URZ ;  /* 0x0000c4000e117890 */ /* 0x000fe2000fffe03f */
[----:B------:R1:W-:Y:S02]  /*15770*/  UTMALDG.4D [UR8], [UR4], desc[UR6] ;  /* 0x00000608040075b4 */ /* 0x0003e40008019000 */
        /* <DEDUP_REMOVED lines=19> */
.L_x_1128:
[----:B------:R-:W-:Y:S05]  /*158b0*/  BSYNC B2 ;  /* 0x0000000000027941 */ /* 0x000fea0003800000 */
.L_x_1127:
[----:B------:R-:W2:Y:S02]  /*158c0*/  LDL.LU R2, [R1+0x1c] ;  /* 0x00001c0001027983 */ /* 0x000ea40000300800 */
[----:B--2---:R-:W-:-:S07]  /*158d0*/  IADD3 R5, R2, -0x3, RZ ;  /* 0xfffffffd02057810 */ /* 0x004fce0007ffe0ff */
.L_x_1126:
[----:B------:R-:W-:Y:S05]  /*158e0*/  BSYNC B1 ;  /* 0x0000000000017941 */ /* 0x000fea0003800000 */
.L_x_1125:
[----:B------:R-:W-:-:S05]  /*158f0*/  IMAD.MOV R9, RZ, RZ, -R9 ;  /* 0x000000ffff097224 */ /* 0x000fca00078e0a09 */
[----:B------:R-:W-:-:S13]  /*15900*/  ISETP.NE.AND P0, PT, R7, R9, PT ;  /* 0x000000090700720c */ /* 0x000fda0003f05270 */
[----:B------:R-:W-:Y:S05]  /*15910*/  @!P0 BRA `(.L_x_1124) ;  /* 0x0000001000388947 */ /* 0x000fea0003800000 */
.L_x_1148:
        /* <DEDUP_REMOVED lines=14> */
[----:B------:R-:W1:Y:S02]  /*15a00*/  LDC R11, c[0x0][0x41c] ;  /* 0x00010700ff0b7b82 */ /* 0x000e640000000800 */
[----:B-1----:R-:W-:-:S13]  /*15a10*/  ISETP.NE.AND P0, PT, R11, 0x1, PT ;  /* 0x000000010b00780c */ /* 0x002fda0003f05270 */
[----:B------:R-:W1:Y:S02]  /*15a20*/  @P0 LDC.64 R2, c[0x0][0x420] ;  /* 0x00010800ff020b82 */ /* 0x000e640000000a00 */
[----:B-1----:R-:W-:-:S04]  /*15a30*/  @P0 IMAD.HI.U32 R6, R5, R2, RZ ;  /* 0x0000000205060227 */ /* 0x002fc800078e00ff */
[----:B------:R-:W-:Y:S01]  /*15a40*/  IMAD.MOV.U32 R2, RZ, RZ, R5 ;  /* 0x000000ffff027224 */ /* 0x000fe200078e0005 */
[----:B------:R-:W-:Y:S01]  /*15a50*/  @P0 SHF.R.U32.HI R2, RZ, R3, R6 ;  /* 0x00000003ff020219 */ /* 0x000fe20000011606 */
[----:B------:R-:W-:-:S04]  /*15a60*/  IMAD R6, R8, UR46, RZ ;  /* 0x0000002e08067c24 */ /* 0x000fc8000f8e02ff */
[----:B------:R-:W-:Y:S02]  /*15a70*/  IMAD.MOV R3, RZ, RZ, -R2 ;  /* 0x000000ffff037224 */ /* 0x000fe400078e0a02 */
[----:B------:R-:W-:Y:S02]  /*15a80*/  IMAD R6, R0, UR47, R6 ;  /* 0x0000002f00067c24 */ /* 0x000fe4000f8e0206 */
[----:B------:R-:W-:Y:S01]  /*15a90*/  IMAD R11, R11, R3, R5 ;  /* 0x000000030b0b7224 */ /* 0x000fe200078e0205 */
[----:B------:R-:W-:-:S03]  /*15aa0*/  SHF.R.S32.HI R3, RZ, 0x1f, R2 ;  /* 0x0000001fff037819 */ /* 0x000fc60000011402 */
[----:B------:R-:W-:-:S05]  /*15ab0*/  IMAD.WIDE.U32 R2, R0, UR46, R2 ;  /* 0x0000002e00027c25 */ /* 0x000fca000f8e0002 */
[----:B------:R-:W-:Y:S02]  /*15ac0*/  IADD3 R3, R6, R3, RZ ;  /* 0x0000000306037210 */ /* 0x000fe40007ffe0ff */
[----:B------:R-:W-:-:S04]  /*15ad0*/  LEA R6, P0, R2, UR38, 0x2 ;  /* 0x0000002602067c11 */ /* 0x000fc8000f8010ff */
[----:B------:R-:W-:-:S05]  /*15ae0*/  LEA.HI.X R7, R2, UR39, R3, 0x2, P0 ;  /* 0x0000002702077c11 */ /* 0x000fca00080f1403 */
[----:B------:R1:W5:Y:S04]  /*15af0*/  LDG.E R6, desc[UR54][R6.64] ;  /* 0x0000003606067981 */ /* 0x000368000c1e1900 */
.L_x_1136:
[----:B------:R-:W2:Y:S01]  /*15b00*/  S2R R3, SR_CgaCtaId ;  /* 0x0000000000037919 */ /* 0x000ea20000008800 */
[----:B------:R-:W-:-:S04]  /*15b10*/  MOV R2, 0x400 ;  /* 0x0000040000027802 */ /* 0x000fc80000000f00 */
[----:B--2---:R-:W-:Y:S02]  /*15b20*/  LEA R2, R3, R2, 0x18 ;  /* 0x0000000203027211 */ /* 0x004fe400078ec0ff */
[----:B------:R-:W-:-:S03]  /*15b30*/  SHF.L.U32 R3, R9, 0x1f, RZ ;  /* 0x0000001f09037819 */ /* 0x000fc600000006ff */
[----:B------:R-:W-:-:S04]  /*15b40*/  IMAD R2, R10, 0x8, R2 ;  /* 0x000000080a027824 */ /* 0x000fc800078e0202 */
[----:B------:R-:W2:Y:S02]  /*15b50*/  SYNCS.PHASECHK.TRANS64.TRYWAIT P0, [R2+URZ+0x38840], R3 ;  /* 0x03884003020075a7 */ /* 0x000ea4000800017f */
[----:B--2---:R-:W-:Y:S05]  /*15b60*/  @!P0 BRA `(.L_x_1137) ;  /* 0x0000002c00148947 */ /* 0x004fea0003800000 */
.L_x_1228:
[----:B-1----:R-:W1:Y:S02]  /*15b70*/  S2R R7, SR_TID.X ;  /* 0x0000000000077919 */ /* 0x002e640000002100 */
        /* <DEDUP_REMOVED lines=10> */
.L_x_1138:
[----:B------:R-:W3:Y:S01]  /*15c20*/  LDL R12, [R1+0x10] ;  /* 0x00001000010c7983 */ /* 0x000ee20000100800 */
[----:B-1----:R-:W-:Y:S01]  /*15c30*/  MOV R7, 0x400 ;  /* 0x0000040000077802 */ /* 0x002fe20000000f00 */
[----:B------:R-:W1:Y:S01]  /*15c40*/  S2R R13, SR_CgaCtaId ;  /* 0x00000000000d7919 */ /* 0x000e620000008800 */
[----:B------:R-:W-:Y:S01]  /*15c50*/  R2UR UR9, R2 ;  /* 0x00000000020972ca */ /* 0x000fe200000e0000 */
[----:B------:R-:W-:Y:S01]  /*15c60*/  ULDC.64 UR6, c[0x0][0x198] ;  /* 0x0000660000067ab9 */ /* 0x000fe20000000a00 */
[----:B------:R-:W-:Y:S01]  /*15c70*/  R2UR UR12, R4 ;  /* 0x00000000040c72ca */ /* 0x000fe200000e0000 */
[----:B------:R-:W-:Y:S01]  /*15c80*/  UIADD3 UR4, UP0, UR6, 0x370, URZ ;  /* 0x0000037006047890 */ /* 0x000fe2000ff1e03f */
[----:B-----5:R-:W-:-:S03]  /*15c90*/  R2UR UR13, R6 ;  /* 0x00000000060d72ca */ /* 0x020fc600000e0000 */
        /* <DEDUP_REMOVED lines=14> */
.L_x_1229:
        /* <DEDUP_REMOVED lines=8> */
.L_x_1140:
[----:B------:R-:W3:Y:S01]  /*15e00*/  S2R R11, SR_CgaCtaId ;  /* 0x00000000000b7919 */ /* 0x000ee20000008800 */
[----:B-12---:R-:W-:Y:S01]  /*15e10*/  MOV R3, 0x400 ;  /* 0x0000040000037802 */ /* 0x006fe20000000f00 */
[----:B------:R-:W-:Y:S01]  /*15e20*/  ULDC.64 UR16, c[0x0][0x198] ;  /* 0x0000660000107ab9 */ /* 0x000fe20000000a00 */
        /* <DEDUP_REMOVED lines=51> */
.L_x_1135:
[----:B------:R-:W-:Y:S05]  /*16160*/  BSYNC B1 ;  /* 0x0000000000017941 */ /* 0x000fea0003800000 */
.L_x_1134:
[----:B------:R-:W-:Y:S01]  /*16170*/  VIADD R10, R10, 0x1 ;  /* 0x000000010a0a7836 */ /* 0x000fe20000000000 */
[----:B------:R-:W-:Y:S04]  /*16180*/  BSSY B1, `(.L_x_1141) ;  /* 0x0000084000017945 */ /* 0x000fe80003800000 */
        /* <DEDUP_REMOVED lines=11> */
[----:B------:R-:W2:Y:S02]  /*16240*/  LDC R6, c[0x0][0x41c] ;  /* 0x00010700ff067b82 */ /* 0x000ea40000000800 */
[----:B--2---:R-:W-:-:S13]  /*16250*/  ISETP.NE.AND P0, PT, R6, 0x1, PT ;  /* 0x000000010600780c */ /* 0x004fda0003f05270 */
[----:B------:R-:W2:Y:S02]  /*16260*/  @P0 LDC.64 R2, c[0x0][0x420] ;  /* 0x00010800ff020b82 */ /* 0x000ea40000000a00 */
[----:B--2---:R-:W-:-:S04]  /*16270*/  @P0 IMAD.HI.U32 R7, R9, R2, RZ ;  /* 0x0000000209070227 */ /* 0x004fc800078e00ff */
[----:B------:R-:W-:Y:S01]  /*16280*/  IMAD.MOV.U32 R2, RZ, RZ, R9 ;  /* 0x000000ffff027224 */ /* 0x000fe200078e0009 */
[----:B------:R-:W-:-:S05]  /*16290*/  @P0 SHF.R.U32.HI R2, RZ, R3, R7 ;  /* 0x00000003ff020219 */ /* 0x000fca0000011607 */
[----:B------:R-:W-:-:S04]  /*162a0*/  IMAD.MOV R3, RZ, RZ, -R2 ;  /* 0x000000ffff037224 */ /* 0x000fc800078e0a02 */
[----:B------:R-:W-:Y:S01]  /*162b0*/  IMAD R9, R6, R3, R9 ;  /* 0x0000000306097224 */ /* 0x000fe200078e0209 */
[----:B------:R-:W-:Y:S01]  /*162c0*/  SHF.R.S32.HI R3, RZ, 0x1f, R2 ;  /* 0x0000001fff037819 */ /* 0x000fe20000011402 */
[----:B------:R-:W-:-:S04]  /*162d0*/  IMAD R6, R8, UR46, RZ ;  /* 0x0000002e08067c24 */ /* 0x000fc8000f8e02ff */
[C---:B------:R-:W-:Y:S02]  /*162e0*/  IMAD R6, R0.reuse, UR47, R6 ;  /* 0x0000002f00067c24 */ /* 0x040fe4000f8e0206 */
[----:B------:R-:W-:-:S04]  /*162f0*/  IMAD.WIDE.U32 R2, R0, UR46, R2 ;  /* 0x0000002e00027c25 */ /* 0x000fc8000f8e0002 */
[----:B------:R-:W-:Y:S01]  /*16300*/  IMAD.IADD R3, R6, 0x1, R3 ;  /* 0x0000000106037824 */ /* 0x000fe200078e0203 */
[----:B------:R-:W-:-:S04]  /*16310*/  LEA R6, P0, R2, UR38, 0x2 ;  /* 0x0000002602067c11 */ /* 0x000fc8000f8010ff */
[----:B------:R-:W-:-:S05]  /*16320*/  LEA.HI.X R7, R2, UR39, R3, 0x2, P0 ;  /* 0x0000002702077c11 */ /* 0x000fca00080f1403 */
[----:B------:R2:W5:Y:S04]  /*16330*/  LDG.E R6, desc[UR54][R6.64] ;  /* 0x0000003606067981 */ /* 0x000568000c1e1900 */
.L_x_1143:
[----:B------:R-:W3:Y:S01]  /*16340*/  S2R R3, SR_CgaCtaId ;  /* 0x0000000000037919 */ /* 0x000ee20000008800 */
[----:B------:R-:W-:-:S04]  /*16350*/  MOV R2, 0x400 ;  /* 0x0000040000027802 */ /* 0x000fc80000000f00 */
[----:B---3--:R-:W-:Y:S02]  /*16360*/  LEA R2, R3, R2, 0x18 ;  /* 0x0000000203027211 */ /* 0x008fe400078ec0ff */
[----:B------:R-:W-:Y:S02]  /*16370*/  SHF.L.U32 R3, R11, 0x1f, RZ ;  /* 0x0000001f0b037819 */ /* 0x000fe400000006ff */
[----:B------:R-:W-:-:S04]  /*16380*/  LEA R2, R12, R2, 0x3 ;  /* 0x000000020c027211 */ /* 0x000fc800078e18ff */
[----:B------:R-:W3:Y:S02]  /*16390*/  SYNCS.PHASECHK.TRANS64.TRYWAIT P0, [R2+URZ+0x38840], R3 ;  /* 0x03884003020075a7 */ /* 0x000ee4000800017f */
[----:B---3--:R-:W-:Y:S05]  /*163a0*/  @!P0 BRA `(.L_x_1144) ;  /* 0x00000024002c8947 */ /* 0x008fea0003800000 */
.L_x_1230:
        /* <DEDUP_REMOVED lines=11> */
.L_x_1145:
[----:B--2---:R-:W2:Y:S01]  /*16460*/  LDL R7, [R1] ;  /* 0x0000000001077983 */ /* 0x004ea20000100800 */
[----:B-1----:R-:W-:-:S03]  /*16470*/  MOV R11, 0x400 ;  /* 0x00000400000b7802 */ /* 0x002fc60000000f00 */
[----:B------:R-:W4:Y:S01]  /*16480*/  LDL R10, [R1+0x10] ;  /* 0x00001000010a7983 */ /* 0x000f220000100800 */
        /* <DEDUP_REMOVED lines=20> */
.L_x_1231:
        /* <DEDUP_REMOVED lines=8> */
.L_x_1147:
[----:B-1-3--:R-:W2:Y:S01]  /*16650*/  LDL R3, [R1] ;  /* 0x0000000001037983 */ /* 0x00aea20000100800 */
        /* <DEDUP_REMOVED lines=54> */
.L_x_1142:
[----:B------:R-:W-:Y:S05]  /*169c0*/  BSYNC B1 ;  /* 0x0000000000017941 */ /* 0x000fea0003800000 */
.L_x_1141:
[C---:B------:R-:W-:Y:S02]  /*169d0*/  ISETP.GT.AND P0, PT, R5.reuse, 0x1, PT ;  /* 0x000000010500780c */ /* 0x040fe40003f04270 */
[----:B------:R-:W-:-:S11]  /*169e0*/  IADD3 R5, R5, -0x2, RZ ;  /* 0xfffffffe05057810 */ /* 0x000fd60007ffe0ff */
[----:B------:R-:W-:Y:S05]  /*169f0*/  @P0 BRA `(.L_x_1148) ;  /* 0xffffffec00c80947 */ /* 0x000fea000383ffff */
.L_x_1124:
[----:B------:R-:W-:Y:S05]  /*16a00*/  BSYNC B0 ;  /* 0x0000000000007941 */ /* 0x000fea0003800000 */
.L_x_1123:
        /* <DEDUP_REMOVED lines=12> */
[----:B------:R-:W-:Y:S02]  /*16ad0*/  VOTEU.ANY UR4, UPT, PT ;  /* 0x0000000000047886 */ /* 0x000fe400038e0100 */
        /* <DEDUP_REMOVED lines=12> */
.L_x_1150:
[----:B------:R-:W-:Y:S05]  /*16ba0*/  BSYNC B0 ;  /* 0x0000000000007941 */ /* 0x000fea0003800000 */
.L_x_1149:
[----:B--2---:R-:W2:Y:S02]  /*16bb0*/  LDL.LU R2, [R1+0x8] ;  /* 0x0000080001027983 */ /* 0x004ea40000300800 */
[----:B--2---:R-:W-:-:S05]  /*16bc0*/  LOP3.LUT R2, R2, R0, RZ, 0x3c, !PT ;  /* 0x0000000002027212 */ /* 0x004fca00078e3cff */
[----:B------:R2:W-:Y:S02]  /*16bd0*/  STL [R1+0x8], R2 ;  /* 0x0000080201007387 */ /* 0x0005e40000100800 */
.L_x_1105:
[----:B------:R-:W-:Y:S05]  /*16be0*/  BSYNC B6 ;  /* 0x0000000000067941 */ /* 0x000fea0003800000 */
.L_x_1103:
[----:B------:R-:W-:-:S03]  /*16bf0*/  UMOV UR4, 0xffffffff ;  /* 0xffffffff00047882 */ /* 0x000fc60000000000 */
[----:B------:R-:W-:Y:S05]  /*16c00*/  BRA.DIV UR4, `(.L_x_1151) ;  /* 0x0000001e043c7947 */ /* 0x000fea000b800000 */
[----:B------:R3:W4:Y:S04]  /*16c10*/  SHFL.IDX PT, R4, R16, RZ, 0x1f ;  /* 0x00001fff10047589 */ /* 0x00072800000e0000 */
[----:B------:R3:W0:Y:S02]  /*16c20*/  SHFL.IDX PT, R6, R16, 0x1, 0x1f ;  /* 0x00201f0010067f89 */ /* 0x00062400000e0000 */
.L_x_1235:
[----:B------:R-:W0:Y:S01]  /*16c30*/  S2R R0, SR_TID.X ;  /* 0x0000000000007919 */ /* 0x000e220000002100 */
        /* <DEDUP_REMOVED lines=10> */
[----:B0-----:R-:W-:-:S05]  /*16ce0*/  IMAD.WIDE R2, R5, 0x4, R2 ;  /* 0x0000000405027825 */ /* 0x001fca00078e0202 */
[----:B------:R0:W5:Y:S02]  /*16cf0*/  LDG.E R17, desc[UR54][R2.64] ;  /* 0x0000003602117981 */ /* 0x000164000c1e1900 */
.L_x_1153:
[----:B------:R-:W-:Y:S05]  /*16d00*/  BSYNC B0 ;  /* 0x0000000000007941 */ /* 0x000fea0003800000 */
.L_x_1152:
        /* <DEDUP_REMOVED lines=19> */
[----:B------:R-:W2:Y:S02]  /*16e40*/  SHFL.UP PT, R14, R7, 0x10, RZ ;  /* 0x06000000070e7989 */ /* 0x000ea400000e00ff */
[----:B--2---:R-:W-:-:S05]  /*16e50*/  SEL R2, R14, RZ, P0 ;  /* 0x000000ff0e027207 */ /* 0x004fca0000000000 */
[----:B------:R-:W-:-:S05]  /*16e60*/  IMAD.IADD R2, R7, 0x1, R2 ;  /* 0x0000000107027824 */ /* 0x000fca00078e0202 */
[----:B------:R0:W2:Y:S02]  /*16e70*/  SHFL.IDX PT, R14, R2, 0x1f, 0x1f ;  /* 0x03e01f00020e7f89 */ /* 0x0000a400000e0000 */
.L_x_1243:
[----:B------:R-:W-:Y:S02]  /*16e80*/  ULDC UR4, c[0x0][0xd10] ;  /* 0x0003440000047ab9 */ /* 0x000fe40000000800 */
[----:B---3--:R-:W-:-:S04]  /*16e90*/  IMAD.U32 R16, RZ, RZ, UR4 ;  /* 0x00000004ff107e24 */ /* 0x008fc8000f8e00ff */
[----:B--2---:R-:W-:-:S04]  /*16ea0*/  IMAD R3, R14, R16, RZ ;  /* 0x000000100e037224 */ /* 0x004fc800078e02ff */
[----:B------:R-:W-:-:S05]  /*16eb0*/  IMAD.IADD R6, R6, 0x1, R3 ;  /* 0x0000000106067824 */ /* 0x000fca00078e0203 */
[----:B----4-:R-:W-:-:S13]  /*16ec0*/  ISETP.GT.AND P0, PT, R6, R4, PT ;  /* 0x000000040600720c */ /* 0x010fda0003f04270 */
[----:B------:R-:W-:Y:S05]  /*16ed0*/  @P0 BRA `(.L_x_1155) ;  /* 0x0000000000b40947 */ /* 0x000fea0003800000 */
[----:B------:R-:W2:Y:S02]  /*16ee0*/  LDC R0, c[0x0][0xd14] ;  /* 0x00034500ff007b82 */ /* 0x000ea40000000800 */
.L_x_1160:
        /* <DEDUP_REMOVED lines=12> */
[----:B0-----:R-:W-:-:S05]  /*16fb0*/  IMAD.WIDE R2, R5, 0x4, R2 ;  /* 0x0000000405027825 */ /* 0x001fca00078e0202 */
[----:B------:R0:W5:Y:S02]  /*16fc0*/  LDG.E R17, desc[UR54][R2.64] ;  /* 0x0000003602117981 */ /* 0x000164000c1e1900 */
.L_x_1158:
[----:B------:R-:W-:Y:S05]  /*16fd0*/  BSYNC B0 ;  /* 0x0000000000007941 */ /* 0x000fea0003800000 */
.L_x_1157:
[----:B------:R-:W-:-:S03]  /*16fe0*/  UMOV UR4, 0xffffffff ;  /* 0xffffffff00047882 */ /* 0x000fc60000000000 */
[----:B------:R-:W-:Y:S05]  /*16ff0*/  BRA.DIV UR4, `(.L_x_1159) ;  /* 0x0000001e045c7947 */ /* 0x000fea000b800000 */
[----:B-----5:R-:W0:Y:S01]  /*17000*/  SHFL.UP PT, R14, R17, 0x1, RZ ;  /* 0x04200000110e7989 */ /* 0x020e2200000e00ff */
[C---:B------:R-:W-:Y:S02]  /*17010*/  ISETP.NE.AND P0, PT, R7.reuse, RZ, PT ;  /* 0x000000ff0700720c */ /* 0x040fe40003f05270 */
[C---:B------:R-:W-:Y:S02]  /*17020*/  ISETP.GE.U32.AND P1, PT, R7.reuse, 0x2, PT ;  /* 0x000000020700780c */ /* 0x040fe40003f26070 */
        /* <DEDUP_REMOVED lines=18> */
.L_x_1251:
[----:B------:R-:W-:Y:S02]  /*17150*/  ULDC UR4, c[0x0][0xd10] ;  /* 0x0003440000047ab9 */ /* 0x000fe40000000800 */
[----:B------:R-:W-:-:S04]  /*17160*/  IMAD.U32 R16, RZ, RZ, UR4 ;  /* 0x00000004ff107e24 */ /* 0x000fc8000f8e00ff */
[----:B--2---:R-:W-:-:S04]  /*17170*/  IMAD R3, R14, R16, RZ ;  /* 0x000000100e037224 */ /* 0x004fc800078e02ff */
[----:B------:R-:W-:-:S05]  /*17180*/  IMAD.IADD R6, R3, 0x1, R6 ;  /* 0x0000000103067824 */ /* 0x000fca00078e0206 */
[----:B------:R-:W-:-:S13]  /*17190*/  ISETP.GT.AND P0, PT, R6, R4, PT ;  /* 0x000000040600720c */ /* 0x000fda0003f04270 */
[----:B------:R-:W-:Y:S05]  /*171a0*/  @!P0 BRA `(.L_x_1160) ;  /* 0xfffffffc00508947 */ /* 0x000fea000383ffff */
.L_x_1155:
        /* <DEDUP_REMOVED lines=8> */
.L_x_1255:
[----:B------:R-:W-:Y:S01]  /*17230*/  ISETP.NE.AND P0, PT, R3, RZ, PT ;  /* 0x000000ff0300720c */ /* 0x000fe20003f05270 */
[----:B------:R-:W-:-:S12]  /*17240*/  IMAD.MOV.U32 R14, RZ, RZ, RZ ;  /* 0x000000ffff0e7224 */ /* 0x000fd800078e00ff */
[----:B------:R-:W-:Y:S05]  /*17250*/  @!P0 BRA `(.L_x_1162) ;  /* 0x0000000000108947 */ /* 0x000fea0003800000 */
[----:B------:R-:W-:Y:S01]  /*17260*/  UMOV UR4, 0xffffffff ;  /* 0xffffffff00047882 */ /* 0x000fe20000000000 */
[----:B-1----:R-:W-:Y:S02]  /*17270*/  IADD3 R12, R5, -0x1, RZ ;  /* 0xffffffff050c7810 */ /* 0x002fe40007ffe0ff */
[----:B------:R-:W-:Y:S05]  /*17280*/  BRA.DIV UR4, `(.L_x_1163) ;  /* 0x0000001e04d47947 */ /* 0x000fea000b800000 */
[----:B------:R4:W1:Y:S02]  /*17290*/  SHFL.IDX PT, R14, R2, R12, 0x1f ;  /* 0x00001f0c020e7589 */ /* 0x00086400000e0000 */
.L_x_1162:
[----:B-1----:R-:W-:Y:S01]  /*172a0*/  IMAD R16, R14, R16, R6 ;  /* 0x000000100e107224 */ /* 0x002fe200078e0206 */
[-C--:B---3--:R-:W-:Y:S01]  /*172b0*/  IABS R6, R17.reuse ;  /* 0x0000001100067213 */ /* 0x088fe20000000000 */
[----:B0---4-:R-:W-:Y:S01]  /*172c0*/  IMAD.MOV.U32 R2, RZ, RZ, RZ ;  /* 0x000000ffff027224 */ /* 0x011fe200078e00ff */
[----:B------:R-:W-:Y:S01]  /*172d0*/  IABS R8, R17 ;  /* 0x0000001100087213 */ /* 0x000fe20000000000 */
[----:B------:R-:W-:Y:S01]  /*172e0*/  IMAD.IADD R4, R4, 0x1, -R16 ;  /* 0x0000000104047824 */ /* 0x000fe200078e0a10 */
[----:B------:R-:W0:Y:S01]  /*172f0*/  I2F.RP R7, R6 ;  /* 0x0000000600077306 */ /* 0x000e220000209400 */
[----:B------:R-:W-:Y:S02]  /*17300*/  IMAD.IADD R19, R5, 0x1, R19 ;  /* 0x0000000105137824 */ /* 0x000fe400078e0213 */
[----:B------:R-:W-:-:S05]  /*17310*/  IMAD.MOV R8, RZ, RZ, -R8 ;  /* 0x000000ffff087224 */ /* 0x000fca00078e0a08 */
[----:B0-----:R-:W0:Y:S02]  /*17320*/  MUFU.RCP R7, R7 ;  /* 0x0000000700077308 */ /* 0x001e240000001000 */
[----:B0-----:R-:W-:-:S06]  /*17330*/  VIADD R9, R7, 0xffffffe ;  /* 0x0ffffffe07097836 */ /* 0x001fcc0000000000 */
[----:B------:R-:W0:Y:S02]  /*17340*/  F2I.FTZ.U32.TRUNC.NTZ R3, R9 ;  /* 0x0000000900037305 */ /* 0x000e24000021f000 */
[----:B0-----:R-:W-:-:S04]  /*17350*/  IMAD.MOV R11, RZ, RZ, -R3 ;  /* 0x000000ffff0b7224 */ /* 0x001fc800078e0a03 */
[----:B------:R-:W-:-:S04]  /*17360*/  IMAD R11, R11, R6, RZ ;  /* 0x000000060b0b7224 */ /* 0x000fc800078e02ff */
[----:B------:R-:W-:Y:S01]  /*17370*/  IMAD.HI.U32 R2, R3, R11, R2 ;  /* 0x0000000b03027227 */ /* 0x000fe200078e0002 */
[----:B------:R-:W-:-:S05]  /*17380*/  IABS R3, R4 ;  /* 0x0000000400037213 */ /* 0x000fca0000000000 */
        /* <DEDUP_REMOVED lines=16> */
.L_x_1156:
[----:B------:R-:W-:Y:S01]  /*17490*/  UMOV UR4, URZ ;  /* 0x0000003f00047c82 */ /* 0x000fe20008000000 */
[----:B------:R-:W-:Y:S01]  /*174a0*/  UMOV UR5, URZ ;  /* 0x0000003f00057c82 */ /* 0x000fe20008000000 */
[----:B------:R-:W-:Y:S01]  /*174b0*/  ULDC UR6, c[0x0][0xd14] ;  /* 0x0003450000067ab9 */ /* 0x000fe20000000800 */
[----:B------:R-:W-:Y:S02]  /*174c0*/  IMAD.MOV.U32 R16, RZ, RZ, R4 ;  /* 0x000000ffff107224 */ /* 0x000fe400078e0004 */
[----:B------:R-:W-:Y:S02]  /*174d0*/  IMAD.U32 R17, RZ, RZ, UR4 ;  /* 0x00000004ff117e24 */ /* 0x000fe4000f8e00ff */
[----:B------:R-:W-:Y:S02]  /*174e0*/  IMAD.U32 R18, RZ, RZ, UR5 ;  /* 0x00000005ff127e24 */ /* 0x000fe4000f8e00ff */
[----:B------:R-:W-:-:S07]  /*174f0*/  IMAD.U32 R19, RZ, RZ, UR6 ;  /* 0x00000006ff137e24 */ /* 0x000fce000f8e00ff */
.L_x_1164:
        /* <DEDUP_REMOVED lines=12> */
.L_x_1083:
[----:B0-----:R-:W4:Y:S01]  /*175c0*/  LDL.LU R0, [R1+0x28] ;  /* 0x0000280001007983 */ /* 0x001f220000300800 */
[----:B--2---:R-:W0:Y:S01]  /*175d0*/  S2R R5, SR_CgaCtaId ;  /* 0x0000000000057919 */ /* 0x004e220000008800 */
[----:B----4-:R-:W-:-:S05]  /*175e0*/  VIADD R0, R0, 0x1 ;  /* 0x0000000100007836 */ /* 0x010fca0000000000 */
[----:B---3--:R-:W-:-:S04]  /*175f0*/  LEA.HI R2, R0, R0, RZ, 0x1 ;  /* 0x0000000000027211 */ /* 0x008fc800078f08ff */
[----:B------:R-:W-:-:S04]  /*17600*/  LOP3.LUT R3, R2, 0xfffffffe, RZ, 0xc0, !PT ;  /* 0xfffffffe02037812 */ /* 0x000fc800078ec0ff */
[----:B------:R-:W-:Y:S02]  /*17610*/  IADD3 R3, R0, -R3, RZ ;  /* 0x8000000300037210 */ /* 0x000fe40007ffe0ff */
[----:B------:R-:W-:Y:S02]  /*17620*/  MOV R0, 0x400 ;  /* 0x0000040000007802 */ /* 0x000fe40000000f00 */
[----:B------:R-:W-:Y:S02]  /*17630*/  SHF.L.U32 R3, R3, 0x1f, RZ ;  /* 0x0000001f03037819 */ /* 0x000fe400000006ff */
[----:B0-----:R-:W-:-:S04]  /*17640*/  LEA R0, R5, R0, 0x18 ;  /* 0x0000000005007211 */ /* 0x001fc800078ec0ff */
[----:B------:R-:W0:Y:S02]  /*17650*/  SYNCS.PHASECHK.TRANS64.TRYWAIT P0, [R0+URZ+0x38820], R3 ;  /* 0x03882003000075a7 */ /* 0x000e24000800017f */
[----:B0-----:R-:W-:Y:S05]  /*17660*/  @!P0 BRA `(.L_x_1166) ;  /* 0x0000001c00008947 */ /* 0x001fea0003800000 */
.L_x_1258:
[----:B------:R-:W-:-:S03]  /*17670*/  UMOV UR4, 0xffffffff ;  /* 0xffffffff00047882 */ /* 0x000fc60000000000 */
[----:B------:R-:W-:Y:S05]  /*17680*/  BRA.DIV UR4, `(.L_x_1167) ;  /* 0x0000001e040c7947 */ /* 0x000fea000b800000 */
[----:B------:R-:W2:Y:S02]  /*17690*/  S2R R2, SR_TID.X ;  /* 0x0000000000027919 */ /* 0x000ea40000002100 */
[----:B--2---:R-:W-:-:S04]  /*176a0*/  SHF.R.U32.HI R2, RZ, 0x5, R2 ;  /* 0x00000005ff027819 */ /* 0x004fc80000011602 */
[----:B------:R-:W-:-:S05]  /*176b0*/  LOP3.LUT R2, R2, 0x3, RZ, 0xc0, !PT ;  /* 0x0000000302027812 */ /* 0x000fca00078ec0ff */
[----:B------:R2:W3:Y:S02]  /*176c0*/  SHFL.IDX PT, R14, R2, RZ, 0x1f ;  /* 0x00001fff020e7589 */ /* 0x0004e400000e0000 */
.L_x_1261:
[----:B---3--:R-:W-:-:S13]  /*176d0*/  ISETP.NE.AND P0, PT, R14, RZ, PT ;  /* 0x000000ff0e00720c */ /* 0x008fda0003f05270 */
[----:B------:R-:W-:Y:S05]  /*176e0*/  @P0 BRA `(.L_x_958) ;  /* 0x0000000000940947 */ /* 0x000fea0003800000 */
[----:B------:R-:W-:-:S03]  /*176f0*/  UMOV UR4, 0xffffffff ;  /* 0xffffffff00047882 */ /* 0x000fc60000000000 */
[----:B------:R-:W-:Y:S05]  /*17700*/  BRA.DIV UR4, `(.L_x_1168) ;  /* 0x0000001e04207947 */ /* 0x000fea000b800000 */
[----:B------:R-:W-:-:S13]  /*17710*/  ELECT P6, URZ, PT ;  /* 0x00000000003f782f */ /* 0x000fda00038c0000 */
.L_x_1264:
[----:B------:R-:W-:Y:S05]  /*17720*/  @!P6 BRA `(.L_x_958) ;  /* 0x000000000084e947 */ /* 0x000fea0003800000 */
[----:B--2---:R-:W2:Y:S02]  /*17730*/  LDL.LU R2, [R1+0x3c] ;  /* 0x00003c0001027983 */ /* 0x004ea40000300800 */
[----:B--2---:R-:W-:-:S04]  /*17740*/  LOP3.LUT R2, R2, 0x2, RZ, 0xfc, !PT ;  /* 0x0000000202027812 */ /* 0x004fc800078efcff */
[----:B------:R-:W-:-:S13]  /*17750*/  ISETP.NE.AND P2, PT, R2, 0x3, PT ;  /* 0x000000030200780c */ /* 0x000fda0003f45270 */
[----:B------:R-:W-:Y:S05]  /*17760*/  @!P2 BRA `(.L_x_1169) ;  /* 0x000000000004a947 */ /* 0x000fea0003800000 */
[----:B------:R-:W-:Y:S01]  /*17770*/  BPT.TRAP 0x1 ;  /* 0x000000040000795c */ /* 0x000fe20000300000 */
.L_x_1169:
        /* <DEDUP_REMOVED lines=14> */
.L_x_1265:
[----:B------:R-:W2:Y:S02]  /*17860*/  SYNCS.PHASECHK.TRANS64.TRYWAIT P0, [R7+URZ], R2 ;  /* 0x00000002070075a7 */ /* 0x000ea4000800017f */
[----:B--2---:R-:W-:Y:S05]  /*17870*/  @!P0 BRA `(.L_x_1171) ;  /* 0x0000001800f88947 */ /* 0x004fea0003800000 */
.L_x_1266:
[----:B------:R-:W-:Y:S05]  /*17880*/  @!P2 BRA `(.L_x_1172) ;  /* 0x000000000004a947 */ /* 0x000fea0003800000 */
[----:B------:R-:W-:Y:S01]  /*17890*/  BPT.TRAP 0x1 ;  /* 0x000000040000795c */ /* 0x000fe20000300000 */
.L_x_1172:
[----:B------:R-:W3:Y:S01]  /*178a0*/  LDL.LU R4, [R1] ;  /* 0x0000000001047983 */ /* 0x000ee20000300800 */
[----:B------:R-:W-:-:S05]  /*178b0*/  VIADD R0, R0, 0x38860 ;  /* 0x0003886000007836 */ /* 0x000fca0000000000 */
[----:B---3--:R-:W-:-:S04]  /*178c0*/  LEA R4, R4, R0, 0x3 ;  /* 0x0000000004047211 */ /* 0x008fc800078e18ff */
[----:B------:R-:W3:Y:S02]  /*178d0*/  SYNCS.PHASECHK.TRANS64.TRYWAIT P0, [R4+URZ], R5 ;  /* 0x00000005040075a7 */ /* 0x000ee4000800017f */
[----:B---3--:R-:W-:Y:S05]  /*178e0*/  @!P0 BRA `(.L_x_1173) ;  /* 0x0000001800f08947 */ /* 0x008fea0003800000 */
.L_x_1267:
[----:B------:R-:W-:-:S07]  /*178f0*/  IMAD R3, R3, 0x8, R0 ;  /* 0x0000000803037824 */ /* 0x000fce00078e0200 */
.L_x_1174:
[----:B----4-:R4:W0:Y:S02]  /*17900*/  SYNCS.PHASECHK.TRANS64.TRYWAIT P0, [R3+URZ], R2 ;  /* 0x00000002030075a7 */ /* 0x010824000800017f */
[----:B0-----:R-:W-:Y:S05]  /*17910*/  @!P0 NANOSLEEP.SYNCS 0x989680 ;  /* 0x009896800000895d */ /* 0x001fea0003900000 */
[----:B------:R-:W0:Y:S02]  /*17920*/  @!P0 SYNCS.PHASECHK.TRANS64 P0, [R3+URZ], R2 ;  /* 0x00000002030085a7 */ /* 0x000e24000800007f */
[----:B0-----:R-:W-:Y:S05]  /*17930*/  @!P0 BRA `(.L_x_1174) ;  /* 0xfffffffc00f08947 */ /* 0x001fea000383ffff */
.L_x_958:
[----:B------:R-:W-:Y:S05]  /*17940*/  BSYNC B8 ;  /* 0x0000000000087941 */ /* 0x000fea0003800000 */
.L_x_955:
[----:B------:R-:W-:Y:S05]  /*17950*/  EXIT ;  /* 0x000000000000794d */ /* 0x000fea0003800000 */
.L_x_974:
[----:B0-----:R0:W1:Y:S02]  /*17960*/  SYNCS.PHASECHK.TRANS64.TRYWAIT P5, [R72+URZ+0x38890], R59 ;  /* 0x0388903b480075a7 */ /* 0x00106400080a017f */
[----:B-1----:R-:W-:Y:S05]  /*17970*/  @!P5 NANOSLEEP.SYNCS 0x989680 ;  /* 0x009896800000d95d */ /* 0x002fea0003900000 */
[----:B------:R-:W1:Y:S02]  /*17980*/  @!P5 SYNCS.PHASECHK.TRANS64 P5, [R72+URZ+0x38890], R59 ;  /* 0x0388903b4800d5a7 */ /* 0x000e6400080a007f */
[----:B-1----:R-:W-:Y:S05]  /*17990*/  @!P5 BRA `(.L_x_974) ;  /* 0xfffffffc00f0d947 */ /* 0x002fea000383ffff */
[----:B------:R-:W-:Y:S05]  /*179a0*/  BRA `(.L_x_1175) ;  /* 0xfffffeac00247947 */ /* 0x000fea000383ffff */
.L_x_984:
[----:B0-----:R0:W1:Y:S02]  /*179b0*/  SYNCS.PHASECHK.TRANS64.TRYWAIT P5, [R72+URZ+0x38890], R59 ;  /* 0x0388903b480075a7 */ /* 0x00106400080a017f */
[----:B-1----:R-:W-:Y:S05]  /*179c0*/  @!P5 NANOSLEEP.SYNCS 0x989680 ;  /* 0x009896800000d95d */ /* 0x002fea0003900000 */
[----:B------:R-:W1:Y:S02]  /*179d0*/  @!P5 SYNCS.PHASECHK.TRANS64 P5, [R72+URZ+0x38890], R59 ;  /* 0x0388903b4800d5a7 */ /* 0x000e6400080a007f */
[----:B-1----:R-:W-:Y:S05]  /*179e0*/  @!P5 BRA `(.L_x_984) ;  /* 0xfffffffc00f0d947 */ /* 0x002fea000383ffff */
[----:B------:R-:W-:Y:S05]  /*179f0*/  BRA `(.L_x_1176) ;  /* 0xfffffeb400747947 */ /* 0x000fea000383ffff */
.L_x_989:
[----:B0-----:R0:W1:Y:S02]  /*17a00*/  SYNCS.PHASECHK.TRANS64.TRYWAIT P5, [R72+URZ+0x38890], R59 ;  /* 0x0388903b480075a7 */ /* 0x00106400080a017f */
[----:B-1----:R-:W-:Y:S05]  /*17a10*/  @!P5 NANOSLEEP.SYNCS 0x989680 ;  /* 0x009896800000d95d */ /* 0x002fea0003900000 */
[----:B------:R-:W1:Y:S02]  /*17a20*/  @!P5 SYNCS.PHASECHK.TRANS64 P5, [R72+URZ+0x38890], R59 ;  /* 0x0388903b4800d5a7 */ /* 0x000e6400080a007f */
[----:B-1----:R-:W-:Y:S05]  /*17a30*/  @!P5 BRA `(.L_x_989) ;  /* 0xfffffffc00f0d947 */ /* 0x002fea000383ffff */
[----:B------:R-:W-:Y:S05]  /*17a40*/  BRA `(.L_x_1177) ;  /* 0xfffffebc00807947 */ /* 0x000fea000383ffff */
.L_x_993:
[----:B----4-:R4:W0:Y:S02]  /*17a50*/  SYNCS.PHASECHK.TRANS64.TRYWAIT P5, [R72+URZ+0x388b0], R59 ;  /* 0x0388b03b480075a7 */ /* 0x01082400080a017f */
[----:B0-----:R-:W-:Y:S05]  /*17a60*/  @!P5 NANOSLEEP.SYNCS 0x989680 ;  /* 0x009896800000d95d */ /* 0x001fea0003900000 */
[----:B------:R-:W0:Y:S02]  /*17a70*/  @!P5 SYNCS.PHASECHK.TRANS64 P5, [R72+URZ+0x388b0], R59 ;  /* 0x0388b03b4800d5a7 */ /* 0x000e2400080a007f */
[----:B0-----:R-:W-:Y:S05]  /*17a80*/  @!P5 BRA `(.L_x_993) ;  /* 0xfffffffc00f0d947 */ /* 0x001fea000383ffff */
[----:B------:R-:W-:Y:S05]  /*17a90*/  BRA `(.L_x_1178) ;  /* 0xfffffebc00fc7947 */ /* 0x000fea000383ffff */
.L_x_1018:
[----:B------:R-:W-:Y:S01]  /*17aa0*/  BSSY B1, `(.L_x_1179) ;  /* 0x0000008000017945 */ /* 0x000fe20003800000 */
[----:B------:R-:W-:Y:S02]  /*17ab0*/  IMAD.MOV.U32 R13, RZ, RZ, R26 ;  /* 0x000000ffff0d7224 */ /* 0x000fe400078e001a */
[----:B------:R-:W-:Y:S02]  /*17ac0*/  IMAD.MOV.U32 R12, RZ, RZ, RZ ;  /* 0x000000ffff0c7224 */ /* 0x000fe400078e00ff */
[----:B------:R-:W-:Y:S02]  /*17ad0*/  IMAD.MOV.U32 R11, RZ, RZ, 0x1c1f ;  /* 0x00001c1fff0b7424 */ /* 0x000fe400078e00ff */
[----:B------:R-:W-:-:S07]  /*17ae0*/  IMAD.MOV.U32 R15, RZ, RZ, -0x1 ;  /* 0xffffffffff0f7424 */ /* 0x000fce00078e00ff */
[----:B0----5:R-:W-:Y:S05]  /*17af0*/  WARPSYNC.COLLECTIVE R15, `(.L_x_1180) ;  /* 0x000000000f087348 */ /* 0x021fea0003c00000 */
[----:B------:R1:W2:Y:S02]  /*17b00*/  SHFL.IDX P6, R14, R13, R12, R11 ;  /* 0x0000000c0d0e7389 */ /* 0x0002a400000c000b */
[----:B012--5:R-:W-:Y:S01]  /*17b10*/  ENDCOLLECTIVE ;  /* 0x000000000000791b */ /* 0x027fe20003800000 */
.L_x_1180:
[----:B------:R-:W-:Y:S05]  /*17b20*/  BSYNC B1 ;  /* 0x0000000000017941 */ /* 0x000fea0003800000 */
.L_x_1179:
[----:B------:R-:W-:Y:S05]  /*17b30*/  BRA `(.L_x_1181) ;  /* 0xfffffeec002c7947 */ /* 0x000fea000383ffff */
.L_x_1019:
[----:B------:R-:W-:Y:S01]  /*17b40*/  BSSY B1, `(.L_x_1182) ;  /* 0x0000008000017945 */ /* 0x000fe20003800000 */
[----:B------:R-:W-:Y:S01]  /*17b50*/  MOV R13, R24 ;  /* 0x00000018000d7202 */ /* 0x000fe20000000f00 */
[----:B------:R-:W-:Y:S02]  /*17b60*/  IMAD.MOV.U32 R12, RZ, RZ, RZ ;  /* 0x000000ffff0c7224 */ /* 0x000fe400078e00ff */
[----:B------:R-:W-:Y:S02]  /*17b70*/  IMAD.MOV.U32 R11, RZ, RZ, 0x1c1f ;  /* 0x00001c1fff0b7424 */ /* 0x000fe400078e00ff */
[----:B------:R-:W-:-:S07]  /*17b80*/  IMAD.MOV.U32 R15, RZ, RZ, -0x1 ;  /* 0xffffffffff0f7424 */ /* 0x000fce00078e00ff */
[----:B0----5:R-:W-:Y:S05]  /*17b90*/  WARPSYNC.COLLECTIVE R15, `(.L_x_1183) ;  /* 0x000000000f087348 */ /* 0x021fea0003c00000 */
[----:B------:R1:W2:Y:S02]  /*17ba0*/  SHFL.IDX P6, R14, R13, R12, R11 ;  /* 0x0000000c0d0e7389 */ /* 0x0002a400000c000b */
[----:B012--5:R-:W-:Y:S01]  /*17bb0*/  ENDCOLLECTIVE ;  /* 0x000000000000791b */ /* 0x027fe20003800000 */
.L_x_1183:
[----:B------:R-:W-:Y:S05]  /*17bc0*/  BSYNC B1 ;  /* 0x0000000000017941 */ /* 0x000fea0003800000 */
.L_x_1182:
[----:B------:R-:W-:Y:S05]  /*17bd0*/  BRA `(.L_x_1184) ;  /* 0xfffffeec000c7947 */ /* 0x000fea000383ffff */
.L_x_1020:
[----:B------:R-:W-:Y:S01]  /*17be0*/  BSSY B1, `(.L_x_1185) ;  /* 0x0000008000017945 */ /* 0x000fe20003800000 */
[----:B------:R-:W-:Y:S01]  /*17bf0*/  IMAD.MOV.U32 R13, RZ, RZ, R28 ;  /* 0x000000ffff0d7224 */ /* 0x000fe200078e001c */
[----:B------:R-:W-:Y:S01]  /*17c00*/  MOV R11, 0x1c1f ;  /* 0x00001c1f000b7802 */ /* 0x000fe20000000f00 */
[----:B------:R-:W-:Y:S02]  /*17c10*/  IMAD.MOV.U32 R12, RZ, RZ, RZ ;  /* 0x000000ffff0c7224 */ /* 0x000fe400078e00ff */
[----:B------:R-:W-:-:S07]  /*17c20*/  IMAD.MOV.U32 R15, RZ, RZ, -0x1 ;  /* 0xffffffffff0f7424 */ /* 0x000fce00078e00ff */
[----:B0----5:R-:W-:Y:S05]  /*17c30*/  WARPSYNC.COLLECTIVE R15, `(.L_x_1186) ;  /* 0x000000000f087348 */ /* 0x021fea0003c00000 */
[----:B------:R1:W2:Y:S02]  /*17c40*/  SHFL.IDX P6, R14, R13, R12, R11 ;  /* 0x0000000c0d0e7389 */ /* 0x0002a400000c000b */
[----:B012--5:R-:W-:Y:S01]  /*17c50*/  ENDCOLLECTIVE ;  /* 0x000000000000791b */ /* 0x027fe20003800000 */
.L_x_1186:
[----:B------:R-:W-:Y:S05]  /*17c60*/  BSYNC B1 ;  /* 0x0000000000017941 */ /* 0x000fea0003800000 */
.L_x_1185:
[----:B------:R-:W-:Y:S05]  /*17c70*/  BRA `(.L_x_1187) ;  /* 0xfffffee800ec7947 */ /* 0x000fea000383ffff */
.L_x_1021:
        /* <DEDUP_REMOVED lines=8> */
.L_x_1189:
[----:B------:R-:W-:Y:S05]  /*17d00*/  BSYNC B1 ;  /* 0x0000000000017941 */ /* 0x000fea0003800000 */
.L_x_1188:
[----:B------:R-:W-:Y:S05]  /*17d10*/  BRA `(.L_x_1190) ;  /* 0xfffffee800cc7947 */ /* 0x000fea000383ffff */
.L_x_1023:
[----:B0-----:R0:W1:Y:S02]  /*17d20*/  SYNCS.PHASECHK.TRANS64.TRYWAIT P0, [R2+URZ+0x38800], R25 ;  /* 0x03880019020075a7 */ /* 0x001064000800017f */
[----:B-1----:R-:W-:Y:S05]  /*17d30*/  @!P0 NANOSLEEP.SYNCS 0x989680 ;  /* 0x009896800000895d */ /* 0x002fea0003900000 */
[----:B------:R-:W1:Y:S02]  /*17d40*/  @!P0 SYNCS.PHASECHK.TRANS64 P0, [R2+URZ+0x38800], R25 ;  /* 0x03880019020085a7 */ /* 0x000e64000800007f */
[----:B-1----:R-:W-:Y:S05]  /*17d50*/  @!P0 BRA `(.L_x_1023) ;  /* 0xfffffffc00f08947 */ /* 0x002fea000383ffff */
[----:B------:R-:W-:Y:S05]  /*17d60*/  BRA `(.L_x_1191) ;  /* 0xfffffeec00387947 */ /* 0x000fea000383ffff */
.L_x_1031:
        /* <DEDUP_REMOVED lines=8> */
.L_x_1193:
[----:B------:R-:W-:Y:S05]  /*17df0*/  BSYNC B1 ;  /* 0x0000000000017941 */ /* 0x000fea0003800000 */
.L_x_1192:
[----:B------:R-:W-:Y:S05]  /*17e00*/  BRA `(.L_x_1194) ;  /* 0xfffffef800087947 */ /* 0x000fea000383ffff */
.L_x_1032:
        /* <DEDUP_REMOVED lines=8> */
.L_x_1196:
[----:B------:R-:W-:Y:S05]  /*17e90*/  BSYNC B1 ;  /* 0x0000000000017941 */ /* 0x000fea0003800000 */
.L_x_1195:
[----:B------:R-:W-:Y:S05]  /*17ea0*/  BRA `(.L_x_1197) ;  /* 0xfffffef400ec7947 */ /* 0x000fea000383ffff */
.L_x_1033:
        /* <DEDUP_REMOVED lines=8> */
.L_x_1199:
[----:B------:R-:W-:Y:S05]  /*17f30*/  BSYNC B1 ;  /* 0x0000000000017941 */ /* 0x000fea0003800000 */
.L_x_1198:
[----:B------:R-:W-:Y:S05]  /*17f40*/  BRA `(.L_x_1200) ;  /* 0xfffffef400d07947 */ /* 0x000fea000383ffff */
.L_x_1034:
        /* <DEDUP_REMOVED lines=8> */
.L_x_1202:
[----:B------:R-:W-:Y:S05]  /*17fd0*/  BSYNC B1 ;  /* 0x0000000000017941 */ /* 0x000fea0003800000 */
.L_x_1201:
[----:B------:R-:W-:Y:S05]  /*17fe0*/  BRA `(.L_x_1203) ;  /* 0xfffffef400b47947 */ /* 0x000fea000383ffff */
.L_x_1036:
[----:B0-----:R0:W1:Y:S02]  /*17ff0*/  SYNCS.PHASECHK.TRANS64.TRYWAIT P1, [R2+URZ+0x38800], R9 ;  /* 0x03880009020075a7 */ /* 0x001064000802017f */
[----:B-1----:R-:W-:Y:S05]  /*18000*/  @!P1 NANOSLEEP.SYNCS 0x989680 ;  /* 0x009896800000995d */ /* 0x002fea0003900000 */
[----:B------:R-:W1:Y:S02]  /*18010*/  @!P1 SYNCS.PHASECHK.TRANS64 P1, [R2+URZ+0x38800], R9 ;  /* 0x03880009020095a7 */ /* 0x000e64000802007f */
[----:B-1----:R-:W-:Y:S05]  /*18020*/  @!P1 BRA `(.L_x_1036) ;  /* 0xfffffffc00f09947 */ /* 0x002fea000383ffff */
[----:B------:R-:W-:Y:S05]  /*18030*/  BRA `(.L_x_1204) ;  /* 0xfffffef800187947 */ /* 0x000fea000383ffff */
.L_x_1042:
[----:B0-----:R0:W1:Y:S02]  /*18040*/  SYNCS.PHASECHK.TRANS64.TRYWAIT P1, [R20+URZ+0x38830], R13 ;  /* 0x0388300d140075a7 */ /* 0x001064000802017f */
[----:B-1----:R-:W-:Y:S05]  /*18050*/  @!P1 NANOSLEEP.SYNCS 0x989680 ;  /* 0x009896800000995d */ /* 0x002fea0003900000 */
[----:B------:R-:W1:Y:S02]  /*18060*/  @!P1 SYNCS.PHASECHK.TRANS64 P1, [R20+URZ+0x38830], R13 ;  /* 0x0388300d140095a7 */ /* 0x000e64000802007f */
[----:B-1----:R-:W-:Y:S05]  /*18070*/  @!P1 BRA `(.L_x_1042) ;  /* 0xfffffffc00f09947 */ /* 0x002fea000383ffff */
[----:B------:R-:W-:Y:S05]  /*18080*/  BRA `(.L_x_1041) ;  /* 0xffffff04001c7947 */ /* 0x000fea000383ffff */
.L_x_1044:
[----:B-1----:R1:W2:Y:S02]  /*18090*/  SYNCS.PHASECHK.TRANS64.TRYWAIT P1, [R2+URZ+0x38810], R3 ;  /* 0x03881003020075a7 */ /* 0x0022a4000802017f */
[----:B--2---:R-:W-:Y:S05]  /*180a0*/  @!P1 NANOSLEEP.SYNCS 0x989680 ;  /* 0x009896800000995d */ /* 0x004fea0003900000 */
[----:B------:R-:W2:Y:S02]  /*180b0*/  @!P1 SYNCS.PHASECHK.TRANS64 P1, [R2+URZ+0x38810], R3 ;  /* 0x03881003020095a7 */ /* 0x000ea4000802007f */
[----:B--2---:R-:W-:Y:S05]  /*180c0*/  @!P1 BRA `(.L_x_1044) ;  /* 0xfffffffc00f09947 */ /* 0x004fea000383ffff */
[----:B------:R-:W-:Y:S05]  /*180d0*/  BRA `(.L_x_1205) ;  /* 0xffffff0400cc7947 */ /* 0x000fea000383ffff */
.L_x_1049:
[----:B-1----:R1:W3:Y:S02]  /*180e0*/  SYNCS.PHASECHK.TRANS64.TRYWAIT P1, [R20+URZ+0x38850], R13 ;  /* 0x0388500d140075a7 */ /* 0x0022e4000802017f */
[----:B---3--:R-:W-:Y:S05]  /*180f0*/  @!P1 NANOSLEEP.SYNCS 0x989680 ;  /* 0x009896800000995d */ /* 0x008fea0003900000 */
[----:B------:R-:W3:Y:S02]  /*18100*/  @!P1 SYNCS.PHASECHK.TRANS64 P1, [R20+URZ+0x38850], R13 ;  /* 0x0388500d140095a7 */ /* 0x000ee4000802007f */
[----:B---3--:R-:W-:Y:S05]  /*18110*/  @!P1 BRA `(.L_x_1049) ;  /* 0xfffffffc00f09947 */ /* 0x008fea000383ffff */
[----:B------:R-:W-:Y:S05]  /*18120*/  BRA `(.L_x_1048) ;  /* 0xffffff0400fc7947 */ /* 0x000fea000383ffff */
.L_x_1056:
[----:B-1----:R1:W2:Y:S02]  /*18130*/  SYNCS.PHASECHK.TRANS64.TRYWAIT P3, [R14+URZ+0x38830], R11 ;  /* 0x0388300b0e0075a7 */ /* 0x0022a4000806017f */
[----:B--2---:R-:W-:Y:S05]  /*18140*/  @!P3 NANOSLEEP.SYNCS 0x989680 ;  /* 0x009896800000b95d */ /* 0x004fea0003900000 */
[----:B------:R-:W2:Y:S02]  /*18150*/  @!P3 SYNCS.PHASECHK.TRANS64 P3, [R14+URZ+0x38830], R11 ;  /* 0x0388300b0e00b5a7 */ /* 0x000ea4000806007f */
[----:B--2---:R-:W-:Y:S05]  /*18160*/  @!P3 BRA `(.L_x_1056) ;  /* 0xfffffffc00f0b947 */ /* 0x004fea000383ffff */
[----:B------:R-:W-:Y:S05]  /*18170*/  BRA `(.L_x_1055) ;  /* 0xffffff30009c7947 */ /* 0x000fea000383ffff */
.L_x_1061:
[----:B---3--:R3:W4:Y:S02]  /*18180*/  SYNCS.PHASECHK.TRANS64.TRYWAIT P3, [R14+URZ+0x38850], R11 ;  /* 0x0388500b0e0075a7 */ /* 0x008724000806017f */
[----:B----4-:R-:W-:Y:S05]  /*18190*/  @!P3 NANOSLEEP.SYNCS 0x989680 ;  /* 0x009896800000b95d */ /* 0x010fea0003900000 */
[----:B------:R-:W4:Y:S02]  /*181a0*/  @!P3 SYNCS.PHASECHK.TRANS64 P3, [R14+URZ+0x38850], R11 ;  /* 0x0388500b0e00b5a7 */ /* 0x000f24000806007f */
[----:B----4-:R-:W-:Y:S05]  /*181b0*/  @!P3 BRA `(.L_x_1061) ;  /* 0xfffffffc00f0b947 */ /* 0x010fea000383ffff */
[----:B------:R-:W-:Y:S05]  /*181c0*/  BRA `(.L_x_1060) ;  /* 0xffffff34003c7947 */ /* 0x000fea000383ffff */
.L_x_1087:
        /* <DEDUP_REMOVED lines=8> */
[----:B-----5:R-:W-:Y:S05]  /*18250*/  WARPSYNC.COLLECTIVE R15, `(.L_x_1207) ;  /* 0x000000000f087348 */ /* 0x020fea0003c00000 */
[----:B------:R0:W1:Y:S02]  /*18260*/  SHFL.IDX P6, R14, R13, R12, R11 ;  /* 0x0000000c0d0e7389 */ /* 0x00006400000c000b */
[----:B01---5:R-:W-:Y:S01]  /*18270*/  ENDCOLLECTIVE ;  /* 0x000000000000791b */ /* 0x023fe20003800000 */
.L_x_1207:
[----:B------:R-:W-:Y:S05]  /*18280*/  BSYNC B1 ;  /* 0x0000000000017941 */ /* 0x000fea0003800000 */
.L_x_1206:
[----:B------:R-:W-:Y:S05]  /*18290*/  BRA `(.L_x_1208) ;  /* 0xffffffa400647947 */ /* 0x000fea000383ffff */
.L_x_1088:
[----:B------:R-:W-:Y:S01]  /*182a0*/  BSSY B1, `(.L_x_1209) ;  /* 0x0000006000017945 */ /* 0x000fe20003800000 */
[----:B------:R-:W-:-:S07]  /*182b0*/  IMAD.MOV.U32 R15, RZ, RZ, -0x1 ;  /* 0xffffffffff0f7424 */ /* 0x000fce00078e00ff */
[----:B-----5:R-:W-:Y:S05]  /*182c0*/  WARPSYNC.COLLECTIVE R15, `(.L_x_1210) ;  /* 0x000000000f0c7348 */ /* 0x020fea0003c00000 */
[----:B------:R-:W-:Y:S02]  /*182d0*/  ELECT P6, UR62, PT ;  /* 0x00000000003e782f */ /* 0x000fe400038c0000 */
[----:B------:R-:W-:Y:S01]  /*182e0*/  MOV R14, UR62 ;  /* 0x0000003e000e7c02 */ /* 0x000fe20008000f00 */
[----:B-----5:R-:W-:Y:S10]  /*182f0*/  ENDCOLLECTIVE ;  /* 0x000000000000791b */ /* 0x020ff40003800000 */
.L_x_1210:
[----:B------:R-:W-:Y:S05]  /*18300*/  BSYNC B1 ;  /* 0x0000000000017941 */ /* 0x000fea0003800000 */
.L_x_1209:
[----:B------:R-:W-:Y:S05]  /*18310*/  BRA `(.L_x_1211) ;  /* 0xffffffa400507947 */ /* 0x000fea000383ffff */
.L_x_1089:
[----:B0-----:R0:W1:Y:S02]  /*18320*/  SYNCS.PHASECHK.TRANS64.TRYWAIT P0, [R5+URZ+0x38820], R6 ;  /* 0x03882006050075a7 */ /* 0x001064000800017f */
[----:B-1----:R-:W-:Y:S05]  /*18330*/  @!P0 NANOSLEEP.SYNCS 0x989680 ;  /* 0x009896800000895d */ /* 0x002fea0003900000 */
[----:B------:R-:W1:Y:S02]  /*18340*/  @!P0 SYNCS.PHASECHK.TRANS64 P0, [R5+URZ+0x38820], R6 ;  /* 0x03882006050085a7 */ /* 0x000e64000800007f */
[----:B-1----:R-:W-:Y:S05]  /*18350*/  @!P0 BRA `(.L_x_1089) ;  /* 0xfffffffc00f08947 */ /* 0x002fea000383ffff */
[----:B------:R-:W-:Y:S05]  /*18360*/  BRA `(.L_x_1212) ;  /* 0xffffffa400687947 */ /* 0x000fea000383ffff */
.L_x_1092:
[----:B0-----:R0:W1:Y:S02]  /*18370*/  SYNCS.PHASECHK.TRANS64.TRYWAIT P0, [R6+URZ+0x388a0], R9 ;  /* 0x0388a009060075a7 */ /* 0x001064000800017f */
[----:B-1----:R-:W-:Y:S05]  /*18380*/  @!P0 NANOSLEEP.SYNCS 0x989680 ;  /* 0x009896800000895d */ /* 0x002fea0003900000 */
[----:B------:R-:W1:Y:S02]  /*18390*/  @!P0 SYNCS.PHASECHK.TRANS64 P0, [R6+URZ+0x388a0], R9 ;  /* 0x0388a009060085a7 */ /* 0x000e64000800007f */
[----:B-1----:R-:W-:Y:S05]  /*183a0*/  @!P0 BRA `(.L_x_1092) ;  /* 0xfffffffc00f08947 */ /* 0x002fea000383ffff */
[----:B------:R-:W-:Y:S05]  /*183b0*/  BRA `(.L_x_1213) ;  /* 0xffffffa400747947 */ /* 0x000fea000383ffff */
.L_x_1094:
[----:B-1----:R1:W2:Y:S02]  /*183c0*/  SYNCS.PHASECHK.TRANS64.TRYWAIT P0, [R6+URZ+0x388c0], R9 ;  /* 0x0388c009060075a7 */ /* 0x0022a4000800017f */
[----:B--2---:R-:W-:Y:S05]  /*183d0*/  @!P0 NANOSLEEP.SYNCS 0x989680 ;  /* 0x009896800000895d */ /* 0x004fea0003900000 */
[----:B------:R-:W2:Y:S02]  /*183e0*/  @!P0 SYNCS.PHASECHK.TRANS64 P0, [R6+URZ+0x388c0], R9 ;  /* 0x0388c009060085a7 */ /* 0x000ea4000800007f */
[----:B--2---:R-:W-:Y:S05]  /*183f0*/  @!P0 BRA `(.L_x_1094) ;  /* 0xfffffffc00f08947 */ /* 0x004fea000383ffff */
[----:B------:R-:W-:Y:S05]  /*18400*/  BRA `(.L_x_1214) ;  /* 0xffffffa400dc7947 */ /* 0x000fea000383ffff */
.L_x_1098:
[----:B0-----:R0:W1:Y:S02]  /*18410*/  SYNCS.PHASECHK.TRANS64.TRYWAIT P0, [R7+URZ+0x388a0], R8 ;  /* 0x0388a008070075a7 */ /* 0x001064000800017f */
[----:B-1----:R-:W-:Y:S05]  /*18420*/  @!P0 NANOSLEEP.SYNCS 0x989680 ;  /* 0x009896800000895d */ /* 0x002fea0003900000 */
[----:B------:R-:W1:Y:S02]  /*18430*/  @!P0 SYNCS.PHASECHK.TRANS64 P0, [R7+URZ+0x388a0], R8 ;  /* 0x0388a008070085a7 */ /* 0x000e64000800007f */
[----:B-1----:R-:W-:Y:S05]  /*18440*/  @!P0 BRA `(.L_x_1098) ;  /* 0xfffffffc00f08947 */ /* 0x002fea000383ffff */
[----:B------:R-:W-:Y:S05]  /*18450*/  BRA `(.L_x_1215) ;  /* 0xffffffac00207947 */ /* 0x000fea000383ffff */
.L_x_1100:
[----:B-1----:R1:W2:Y:S02]  /*18460*/  SYNCS.PHASECHK.TRANS64.TRYWAIT P1, [R7+URZ+0x388c0], R8 ;  /* 0x0388c008070075a7 */ /* 0x0022a4000802017f */
[----:B--2---:R-:W-:Y:S05]  /*18470*/  @!P1 NANOSLEEP.SYNCS 0x989680 ;  /* 0x009896800000995d */ /* 0x004fea0003900000 */
[----:B------:R-:W2:Y:S02]  /*18480*/  @!P1 SYNCS.PHASECHK.TRANS64 P1, [R7+URZ+0x388c0], R8 ;  /* 0x0388c008070095a7 */ /* 0x000ea4000802007f */
[----:B--2---:R-:W-:Y:S05]  /*18490*/  @!P1 BRA `(.L_x_1100) ;  /* 0xfffffffc00f09947 */ /* 0x004fea000383ffff */
[----:B------:R-:W-:Y:S05]  /*184a0*/  BRA `(.L_x_1216) ;  /* 0xffffffac00807947 */ /* 0x000fea000383ffff */
.L_x_1110:
        /* <DEDUP_REMOVED lines=11> */
.L_x_1218:
[----:B------:R-:W-:Y:S05]  /*18560*/  BSYNC B0 ;  /* 0x0000000000007941 */ /* 0x000fea0003800000 */
.L_x_1217:
[----:B------:R-:W-:Y:S05]  /*18570*/  BRA `(.L_x_1219) ;  /* 0xffffffb8008c7947 */ /* 0x000fea000383ffff */
.L_x_1111:
[----:B------:R-:W-:Y:S01]  /*18580*/  BSSY B0, `(.L_x_1220) ;  /* 0x0000006000007945 */ /* 0x000fe20003800000 */
[----:B------:R-:W-:-:S07]  /*18590*/  IMAD.MOV.U32 R15, RZ, RZ, -0x1 ;  /* 0xffffffffff0f7424 */ /* 0x000fce00078e00ff */
[----:B------:R-:W-:Y:S05]  /*185a0*/  WARPSYNC.COLLECTIVE R15, `(.L_x_1221) ;  /* 0x000000000f0c7348 */ /* 0x000fea0003c00000 */
[----:B------:R-:W-:Y:S02]  /*185b0*/  ELECT P6, UR62, PT ;  /* 0x00000000003e782f */ /* 0x000fe400038c0000 */
[----:B------:R-:W-:Y:S01]  /*185c0*/  MOV R14, UR62 ;  /* 0x0000003e000e7c02 */ /* 0x000fe20008000f00 */
[----:B------:R-:W-:Y:S10]  /*185d0*/  ENDCOLLECTIVE ;  /* 0x000000000000791b */ /* 0x000ff40003800000 */
.L_x_1221:
[----:B------:R-:W-:Y:S05]  /*185e0*/  BSYNC B0 ;  /* 0x0000000000007941 */ /* 0x000fea0003800000 */
.L_x_1220:
[----:B------:R-:W-:Y:S05]  /*185f0*/  BRA `(.L_x_1222) ;  /* 0xffffffb800847947 */ /* 0x000fea000383ffff */
.L_x_1114:
[----:B0-----:R0:W1:Y:S02]  /*18600*/  SYNCS.PHASECHK.TRANS64.TRYWAIT P0, [R9+URZ+0x38840], R10 ;  /* 0x0388400a090075a7 */ /* 0x001064000800017f */
[----:B-1----:R-:W-:Y:S05]  /*18610*/  @!P0 NANOSLEEP.SYNCS 0x989680 ;  /* 0x009896800000895d */ /* 0x002fea0003900000 */
[----:B------:R-:W1:Y:S02]  /*18620*/  @!P0 SYNCS.PHASECHK.TRANS64 P0, [R9+URZ+0x38840], R10 ;  /* 0x0388400a090085a7 */ /* 0x000e64000800007f */
[----:B-1----:R-:W-:Y:S05]  /*18630*/  @!P0 BRA `(.L_x_1114) ;  /* 0xfffffffc00f08947 */ /* 0x002fea000383ffff */
[----:B------:R-:W-:Y:S05]  /*18640*/  BRA `(.L_x_1223) ;  /* 0xffffffb800f47947 */ /* 0x000fea000383ffff */
.L_x_1118:
        /* <DEDUP_REMOVED lines=8> */
.L_x_1121:
[----:B0-----:R0:W1:Y:S02]  /*186d0*/  SYNCS.PHASECHK.TRANS64.TRYWAIT P0, [R5+URZ+0x38860], R9 ;  /* 0x03886009050075a7 */ /* 0x001064000800017f */
[----:B-1----:R-:W-:Y:S05]  /*186e0*/  @!P0 NANOSLEEP.SYNCS 0x989680 ;  /* 0x009896800000895d */ /* 0x002fea0003900000 */
[----:B------:R-:W1:Y:S02]  /*186f0*/  @!P0 SYNCS.PHASECHK.TRANS64 P0, [R5+URZ+0x38860], R9 ;  /* 0x03886009050085a7 */ /* 0x000e64000800007f */
[----:B-1----:R-:W-:Y:S05]  /*18700*/  @!P0 BRA `(.L_x_1121) ;  /* 0xfffffffc00f08947 */ /* 0x002fea000383ffff */
[----:B------:R-:W-:Y:S05]  /*18710*/  BRA `(.L_x_1225) ;  /* 0xffffffc000f07947 */ /* 0x000fea000383ffff */
.L_x_1130:
[----:B-1----:R1:W2:Y:S02]  /*18720*/  SYNCS.PHASECHK.TRANS64.TRYWAIT P0, [R2+URZ+0x38840], R3 ;  /* 0x03884003020075a7 */ /* 0x0022a4000800017f */
[----:B--2---:R-:W-:Y:S05]  /*18730*/  @!P0 NANOSLEEP.SYNCS 0x989680 ;  /* 0x009896800000895d */ /* 0x004fea0003900000 */
[----:B------:R-:W2:Y:S02]  /*18740*/  @!P0 SYNCS.PHASECHK.TRANS64 P0, [R2+URZ+0x38840], R3 ;  /* 0x03884003020085a7 */ /* 0x000ea4000800007f */
[----:B--2---:R-:W-:Y:S05]  /*18750*/  @!P0 BRA `(.L_x_1130) ;  /* 0xfffffffc00f08947 */ /* 0x004fea000383ffff */
[----:B------:R-:W-:Y:S05]  /*18760*/  BRA `(.L_x_1226) ;  /* 0xffffffc800cc7947 */ /* 0x000fea000383ffff */
.L_x_1132:
[----:B--2---:R2:W3:Y:S02]  /*18770*/  SYNCS.PHASECHK.TRANS64.TRYWAIT P0, [R2+URZ+0x38860], R3 ;  /* 0x03886003020075a7 */ /* 0x0044e4000800017f */
[----:B---3--:R-:W-:Y:S05]  /*18780*/  @!P0 NANOSLEEP.SYNCS 0x989680 ;  /* 0x009896800000895d */ /* 0x008fea0003900000 */
[----:B------:R-:W3:Y:S02]  /*18790*/  @!P0 SYNCS.PHASECHK.TRANS64 P0, [R2+URZ+0x38860], R3 ;  /* 0x03886003020085a7 */ /* 0x000ee4000800007f */
[----:B---3--:R-:W-:Y:S05]  /*187a0*/  @!P0 BRA `(.L_x_1132) ;  /* 0xfffffffc00f08947 */ /* 0x008fea000383ffff */
[----:B------:R-:W-:Y:S05]  /*187b0*/  BRA `(.L_x_1227) ;  /* 0xffffffcc00407947 */ /* 0x000fea000383ffff */
.L_x_1137:
[----:B--2---:R2:W3:Y:S02]  /*187c0*/  SYNCS.PHASECHK.TRANS64.TRYWAIT P0, [R2+URZ+0x38840], R3 ;  /* 0x03884003020075a7 */ /* 0x0044e4000800017f */
[----:B---3--:R-:W-:Y:S05]  /*187d0*/  @!P0 NANOSLEEP.SYNCS 0x989680 ;  /* 0x009896800000895d */ /* 0x008fea0003900000 */
[----:B------:R-:W3:Y:S02]  /*187e0*/  @!P0 SYNCS.PHASECHK.TRANS64 P0, [R2+URZ+0x38840], R3 ;  /* 0x03884003020085a7 */ /* 0x000ee4000800007f */
[----:B---3--:R-:W-:Y:S05]  /*187f0*/  @!P0 BRA `(.L_x_1137) ;  /* 0xfffffffc00f08947 */ /* 0x008fea000383ffff */
[----:B------:R-:W-:Y:S05]  /*18800*/  BRA `(.L_x_1228) ;  /* 0xffffffd000d87947 */ /* 0x000fea000383ffff */
.L_x_1139:
[----:B-1----:R1:W3:Y:S02]  /*18810*/  SYNCS.PHASECHK.TRANS64.TRYWAIT P1, [R2+URZ+0x38860], R3 ;  /* 0x03886003020075a7 */ /* 0x0022e4000802017f */
[----:B---3--:R-:W-:Y:S05]  /*18820*/  @!P1 NANOSLEEP.SYNCS 0x989680 ;  /* 0x009896800000995d */ /* 0x008fea0003900000 */
[----:B------:R-:W3:Y:S02]  /*18830*/  @!P1 SYNCS.PHASECHK.TRANS64 P1, [R2+URZ+0x38860], R3 ;  /* 0x03886003020095a7 */ /* 0x000ee4000802007f */
[----:B---3--:R-:W-:Y:S05]  /*18840*/  @!P1 BRA `(.L_x_1139) ;  /* 0xfffffffc00f09947 */ /* 0x008fea000383ffff */
[----:B------:R-:W-:Y:S05]  /*18850*/  BRA `(.L_x_1229) ;  /* 0xffffffd400487947 */ /* 0x000fea000383ffff */
.L_x_1144:
[----:B---3--:R3:W4:Y:S02]  /*18860*/  SYNCS.PHASECHK.TRANS64.TRYWAIT P0, [R2+URZ+0x38840], R3 ;  /* 0x03884003020075a7 */ /* 0x008724000800017f */
[----:B----4-:R-:W-:Y:S05]  /*18870*/  @!P0 NANOSLEEP.SYNCS 0x989680 ;  /* 0x009896800000895d */ /* 0x010fea0003900000 */
[----:B------:R-:W4:Y:S02]  /*18880*/  @!P0 SYNCS.PHASECHK.TRANS64 P0, [R2+URZ+0x38840], R3 ;  /* 0x03884003020085a7 */ /* 0x000f24000800007f */
[----:B----4-:R-:W-:Y:S05]  /*18890*/  @!P0 BRA `(.L_x_1144) ;  /* 0xfffffffc00f08947 */ /* 0x010fea000383ffff */
[----:B------:R-:W-:Y:S05]  /*188a0*/  BRA `(.L_x_1230) ;  /* 0xffffffd800c07947 */ /* 0x000fea000383ffff */
.L_x_1146:
[----:B-1----:R1:W2:Y:S02]  /*188b0*/  SYNCS.PHASECHK.TRANS64.TRYWAIT P1, [R2+URZ+0x38860], R3 ;  /* 0x03886003020075a7 */ /* 0x0022a4000802017f */
[----:B--2---:R-:W-:Y:S05]  /*188c0*/  @!P1 NANOSLEEP.SYNCS 0x989680 ;  /* 0x009896800000995d */ /* 0x004fea0003900000 */
[----:B------:R-:W2:Y:S02]  /*188d0*/  @!P1 SYNCS.PHASECHK.TRANS64 P1, [R2+URZ+0x38860], R3 ;  /* 0x03886003020095a7 */ /* 0x000ea4000802007f */
[----:B--2---:R-:W-:Y:S05]  /*188e0*/  @!P1 BRA `(.L_x_1146) ;  /* 0xfffffffc00f09947 */ /* 0x004fea000383ffff */
[----:B------:R-:W-:Y:S05]  /*188f0*/  BRA `(.L_x_1231) ;  /* 0xffffffdc00347947 */ /* 0x000fea000383ffff */
.L_x_1151:
[----:B------:R-:W-:Y:S01]  /*18900*/  BSSY B0, `(.L_x_1232) ;  /* 0x0000008000007945 */ /* 0x000fe20003800000 */
[----:B------:R-:W-:Y:S02]  /*18910*/  IMAD.MOV.U32 R13, RZ, RZ, R16 ;  /* 0x000000ffff0d7224 */ /* 0x000fe400078e0010 */
[----:B-1----:R-:W-:Y:S02]  /*18920*/  IMAD.MOV.U32 R12, RZ, RZ, RZ ;  /* 0x000000ffff0c7224 */ /* 0x002fe400078e00ff */
[----:B------:R-:W-:Y:S02]  /*18930*/  IMAD.MOV.U32 R11, RZ, RZ, 0x1f ;  /* 0x0000001fff0b7424 */ /* 0x000fe400078e00ff */
[----:B0-----:R-:W-:-:S07]  /*18940*/  IMAD.MOV.U32 R15, RZ, RZ, -0x1 ;  /* 0xffffffffff0f7424 */ /* 0x001fce00078e00ff */
[----:B--2---:R-:W-:Y:S05]  /*18950*/  WARPSYNC.COLLECTIVE R15, `(.L_x_1233) ;  /* 0x000000000f087348 */ /* 0x004fea0003c00000 */
[----:B------:R0:W1:Y:S02]  /*18960*/  SHFL.IDX P6, R14, R13, R12, R11 ;  /* 0x0000000c0d0e7389 */ /* 0x00006400000c000b */
[----:B012---:R-:W-:Y:S01]  /*18970*/  ENDCOLLECTIVE ;  /* 0x000000000000791b */ /* 0x007fe20003800000 */
.L_x_1233:
[----:B------:R-:W-:Y:S05]  /*18980*/  BSYNC B0 ;  /* 0x0000000000007941 */ /* 0x000fea0003800000 */
.L_x_1232:
[----:B------:R-:W-:Y:S01]  /*18990*/  IMAD.MOV.U32 R13, RZ, RZ, R16 ;  /* 0x000000ffff0d7224 */ /* 0x000fe200078e0010 */
[----:B------:R-:W-:Y:S01]  /*189a0*/  MOV R4, R14 ;  /* 0x0000000e00047202 */ /* 0x000fe20000000f00 */
[----:B------:R-:W-:Y:S02]  /*189b0*/  IMAD.MOV.U32 R12, RZ, RZ, 0x1 ;  /* 0x00000001ff0c7424 */ /* 0x000fe400078e00ff */
[----:B------:R-:W-:Y:S02]  /*189c0*/  IMAD.MOV.U32 R11, RZ, RZ, 0x1f ;  /* 0x0000001fff0b7424 */ /* 0x000fe400078e00ff */
[----:B------:R-:W-:-:S07]  /*189d0*/  IMAD.MOV.U32 R15, RZ, RZ, -0x1 ;  /* 0xffffffffff0f7424 */ /* 0x000fce00078e00ff */
[----:B------:R-:W-:Y:S05]  /*189e0*/  WARPSYNC.COLLECTIVE R15, `(.L_x_1234) ;  /* 0x000000000f087348 */ /* 0x000fea0003c00000 */
[----:B------:R0:W1:Y:S02]  /*189f0*/  SHFL.IDX P6, R14, R13, R12, R11 ;  /* 0x0000000c0d0e7389 */ /* 0x00006400000c000b */
[----:B01----:R-:W-:Y:S01]  /*18a00*/  ENDCOLLECTIVE ;  /* 0x000000000000791b */ /* 0x003fe20003800000 */
.L_x_1234:
[----:B------:R-:W-:Y:S01]  /*18a10*/  IMAD.MOV.U32 R6, RZ, RZ, R14 ;  /* 0x000000ffff067224 */ /* 0x000fe200078e000e */
[----:B------:R-:W-:Y:S06]  /*18a20*/  BRA `(.L_x_1235) ;  /* 0xffffffe000807947 */ /* 0x000fec000383ffff */
.L_x_1154:
[----:B------:R-:W-:Y:S01]  /*18a30*/  BSSY B0, `(.L_x_1236) ;  /* 0x0000008000007945 */ /* 0x000fe20003800000 */
[----:B-----5:R-:W-:Y:S01]  /*18a40*/  MOV R13, R17 ;  /* 0x00000011000d7202 */ /* 0x020fe20000000f00 */
[----:B-1----:R-:W-:Y:S02]  /*18a50*/  IMAD.MOV.U32 R12, RZ, RZ, 0x1 ;  /* 0x00000001ff0c7424 */ /* 0x002fe400078e00ff */
[----:B------:R-:W-:Y:S02]  /*18a60*/  IMAD.MOV.U32 R11, RZ, RZ, RZ ;  /* 0x000000ffff0b7224 */ /* 0x000fe400078e00ff */
[----:B------:R-:W-:-:S07]  /*18a70*/  IMAD.MOV.U32 R15, RZ, RZ, -0x1 ;  /* 0xffffffffff0f7424 */ /* 0x000fce00078e00ff */
[----:B0-234-:R-:W-:Y:S05]  /*18a80*/  WARPSYNC.COLLECTIVE R15, `(.L_x_1237) ;  /* 0x000000000f087348 */ /* 0x01dfea0003c00000 */
[----:B------:R1:W0:Y:S02]  /*18a90*/  SHFL.UP P6, R14, R13, R12, R11 ;  /* 0x0400000c0d0e7389 */ /* 0x00022400000c000b */
[----:B01234-:R-:W-:Y:S01]  /*18aa0*/  ENDCOLLECTIVE ;  /* 0x000000000000791b */ /* 0x01ffe20003800000 */
.L_x_1237:
[----:B------:R-:W-:Y:S05]  /*18ab0*/  BSYNC B0 ;  /* 0x0000000000007941 */ /* 0x000fea0003800000 */
.L_x_1236:
[----:B------:R-:W-:Y:S01]  /*18ac0*/  ISETP.NE.AND P0, PT, R8, RZ, PT ;  /* 0x000000ff0800720c */ /* 0x000fe20003f05270 */
[----:B------:R-:W-:Y:S01]  /*18ad0*/  IMAD.MOV.U32 R12, RZ, RZ, 0x2 ;  /* 0x00000002ff0c7424 */ /* 0x000fe200078e00ff */
[----:B------:R-:W-:Y:S01]  /*18ae0*/  MOV R11, RZ ;  /* 0x000000ff000b7202 */ /* 0x000fe20000000f00 */
[----:B------:R-:W-:Y:S01]  /*18af0*/  IMAD.MOV.U32 R15, RZ, RZ, -0x1 ;  /* 0xffffffffff0f7424 */ /* 0x000fe200078e00ff */
[----:B------:R-:W-:Y:S02]  /*18b00*/  SEL R14, R14, RZ, P0 ;  /* 0x000000ff0e0e7207 */ /* 0x000fe40000000000 */
[----:B------:R-:W-:-:S03]  /*18b10*/  ISETP.GE.U32.AND P0, PT, R8, 0x2, PT ;  /* 0x000000020800780c */ /* 0x000fc60003f06070 */
[----:B------:R-:W-:-:S10]  /*18b20*/  IMAD.IADD R13, R17, 0x1, R14 ;  /* 0x00000001110d7824 */ /* 0x000fd400078e020e */
[----:B------:R-:W-:Y:S05]  /*18b30*/  WARPSYNC.COLLECTIVE R15, `(.L_x_1238) ;  /* 0x000000000f087348 */ /* 0x000fea0003c00000 */
[----:B------:R0:W1:Y:S02]  /*18b40*/  SHFL.UP P6, R14, R13, R12, R11 ;  /* 0x0400000c0d0e7389 */ /* 0x00006400000c000b */
[----:B01----:R-:W-:Y:S01]  /*18b50*/  ENDCOLLECTIVE ;  /* 0x000000000000791b */ /* 0x003fe20003800000 */
.L_x_1238:
        /* <DEDUP_REMOVED lines=8> */
.L_x_1239:
        /* <DEDUP_REMOVED lines=8> */
.L_x_1240:
        /* <DEDUP_REMOVED lines=8> */
.L_x_1241:
        /* <DEDUP_REMOVED lines=8> */
.L_x_1242:
[----:B------:R-:W-:Y:S05]  /*18d60*/  BRA `(.L_x_1243) ;  /* 0xffffffe000447947 */ /* 0x000fea000383ffff */
.L_x_1159:
[----:B------:R-:W-:Y:S01]  /*18d70*/  BSSY B0, `(.L_x_1244) ;  /* 0x0000008000007945 */ /* 0x000fe20003800000 */
[----:B-----5:R-:W-:Y:S01]  /*18d80*/  IMAD.MOV.U32 R13, RZ, RZ, R17 ;  /* 0x000000ffff0d7224 */ /* 0x020fe200078e0011 */
[----:B------:R-:W-:Y:S01]  /*18d90*/  MOV R15, 0xffffffff ;  /* 0xffffffff000f7802 */ /* 0x000fe20000000f00 */
[----:B-1----:R-:W-:Y:S02]  /*18da0*/  IMAD.MOV.U32 R12, RZ, RZ, 0x1 ;  /* 0x00000001ff0c7424 */ /* 0x002fe400078e00ff */
[----:B------:R-:W-:-:S07]  /*18db0*/  IMAD.MOV.U32 R11, RZ, RZ, RZ ;  /* 0x000000ffff0b7224 */ /* 0x000fce00078e00ff */
[----:B0-----:R-:W-:Y:S05]  /*18dc0*/  WARPSYNC.COLLECTIVE R15, `(.L_x_1245) ;  /* 0x000000000f087348 */ /* 0x001fea0003c00000 */
[----:B------:R1:W2:Y:S02]  /*18dd0*/  SHFL.UP P6, R14, R13, R12, R11 ;  /* 0x0400000c0d0e7389 */ /* 0x0002a400000c000b */
[----:B012---:R-:W-:Y:S01]  /*18de0*/  ENDCOLLECTIVE ;  /* 0x000000000000791b */ /* 0x007fe20003800000 */
.L_x_1245:
[----:B------:R-:W-:Y:S05]  /*18df0*/  BSYNC B0 ;  /* 0x0000000000007941 */ /* 0x000fea0003800000 */
.L_x_1244:
[C---:B------:R-:W-:Y:S01]  /*18e00*/  ISETP.NE.AND P0, PT, R7.reuse, RZ, PT ;  /* 0x000000ff0700720c */ /* 0x040fe20003f05270 */
[----:B------:R-:W-:Y:S01]  /*18e10*/  IMAD.MOV.U32 R12, RZ, RZ, 0x2 ;  /* 0x00000002ff0c7424 */ /* 0x000fe200078e00ff */
[----:B------:R-:W-:Y:S01]  /*18e20*/  MOV R15, 0xffffffff ;  /* 0xffffffff000f7802 */ /* 0x000fe20000000f00 */
[----:B------:R-:W-:Y:S01]  /*18e30*/  IMAD.MOV.U32 R11, RZ, RZ, RZ ;  /* 0x000000ffff0b7224 */ /* 0x000fe200078e00ff */
[----:B------:R-:W-:Y:S02]  /*18e40*/  SEL R2, R14, RZ, P0 ;  /* 0x000000ff0e027207 */ /* 0x000fe40000000000 */
[----:B------:R-:W-:-:S03]  /*18e50*/  ISETP.GE.U32.AND P0, PT, R7, 0x2, PT ;  /* 0x000000020700780c */ /* 0x000fc60003f06070 */
[----:B------:R-:W-:-:S04]  /*18e60*/  IMAD.IADD R2, R17, 0x1, R2 ;  /* 0x0000000111027824 */ /* 0x000fc800078e0202 */
[----:B------:R-:W-:-:S07]  /*18e70*/  IMAD.MOV.U32 R13, RZ, RZ, R2 ;  /* 0x000000ffff0d7224 */ /* 0x000fce00078e0002 */
[----:B------:R-:W-:Y:S05]  /*18e80*/  WARPSYNC.COLLECTIVE R15, `(.L_x_1246) ;  /* 0x000000000f087348 */ /* 0x000fea0003c00000 */
[----:B------:R0:W1:Y:S02]  /*18e90*/  SHFL.UP P6, R14, R13, R12, R11 ;  /* 0x0400000c0d0e7389 */ /* 0x00006400000c000b */
[----:B01----:R-:W-:Y:S01]  /*18ea0*/  ENDCOLLECTIVE ;  /* 0x000000000000791b */ /* 0x003fe20003800000 */
.L_x_1246:
        /* <DEDUP_REMOVED lines=8> */
.L_x_1247:
        /* <DEDUP_REMOVED lines=8> */
.L_x_1248:
        /* <DEDUP_REMOVED lines=8> */
.L_x_1249:
        /* <DEDUP_REMOVED lines=8> */
.L_x_1250:
[----:B------:R-:W-:Y:S05]  /*190b0*/  BRA `(.L_x_1251) ;  /* 0xffffffe000247947 */ /* 0x000fea000383ffff */
.L_x_1161:
[----:B------:R-:W-:Y:S01]  /*190c0*/  BSSY B0, `(.L_x_1252) ;  /* 0x0000006000007945 */ /* 0x000fe20003800000 */
[----:B------:R-:W-:Y:S01]  /*190d0*/  PLOP3.LUT P6, PT, P6, PT, PT, 0x8, 0x0 ;  /* 0x000000000000781c */ /* 0x000fe200037ce170 */
[----:B------:R-:W-:-:S12]  /*190e0*/  IMAD.MOV.U32 R15, RZ, RZ, -0x1 ;  /* 0xffffffffff0f7424 */ /* 0x000fd800078e00ff */
[----:B01----:R-:W-:Y:S05]  /*190f0*/  WARPSYNC.COLLECTIVE R15, `(.L_x_1253) ;  /* 0x000000000f087348 */ /* 0x003fea0003c00000 */
[----:B------:R-:W-:Y:S01]  /*19100*/  VOTE.ANY R14, PT, P6 ;  /* 0x00000000000e7806 */ /* 0x000fe200030e0100 */
[----:B01----:R-:W-:Y:S06]  /*19110*/  ENDCOLLECTIVE ;  /* 0x000000000000791b */ /* 0x003fec0003800000 */
.L_x_1253:
[----:B------:R-:W-:Y:S05]  /*19120*/  BSYNC B0 ;  /* 0x0000000000007941 */ /* 0x000fea0003800000 */
.L_x_1252:
        /* <DEDUP_REMOVED lines=9> */
.L_x_1254:
[----:B------:R-:W-:Y:S01]  /*191c0*/  MOV R17, R14 ;  /* 0x0000000e00117202 */ /* 0x000fe20000000f00 */
[----:B------:R-:W-:Y:S06]  /*191d0*/  BRA `(.L_x_1255) ;  /* 0xffffffe000147947 */ /* 0x000fec000383ffff */
.L_x_1163:
[----:B------:R-:W-:Y:S01]  /*191e0*/  BSSY B0, `(.L_x_1256) ;  /* 0x0000007000007945 */ /* 0x000fe20003800000 */
[----:B------:R-:W-:Y:S02]  /*191f0*/  IMAD.MOV.U32 R13, RZ, RZ, R2 ;  /* 0x000000ffff0d7224 */ /* 0x000fe400078e0002 */
[----:B------:R-:W-:Y:S02]  /*19200*/  IMAD.MOV.U32 R11, RZ, RZ, 0x1f ;  /* 0x0000001fff0b7424 */ /* 0x000fe400078e00ff */
[----:B------:R-:W-:-:S07]  /*19210*/  IMAD.MOV.U32 R15, RZ, RZ, -0x1 ;  /* 0xffffffffff0f7424 */ /* 0x000fce00078e00ff */
[----:B0-23--:R-:W-:Y:S05]  /*19220*/  WARPSYNC.COLLECTIVE R15, `(.L_x_1257) ;  /* 0x000000000f087348 */ /* 0x00dfea0003c00000 */
[----:B------:R1:W4:Y:S02]  /*19230*/  SHFL.IDX P6, R14, R13, R12, R11 ;  /* 0x0000000c0d0e7389 */ /* 0x00032400000c000b */
[----:B01234-:R-:W-:Y:S01]  /*19240*/  ENDCOLLECTIVE ;  /* 0x000000000000791b */ /* 0x01ffe20003800000 */
.L_x_1257:
[----:B------:R-:W-:Y:S05]  /*19250*/  BSYNC B0 ;  /* 0x0000000000007941 */ /* 0x000fea0003800000 */
.L_x_1256:
[----:B------:R-:W-:Y:S05]  /*19260*/  BRA `(.L_x_1162) ;  /* 0xffffffe0000c7947 */ /* 0x000fea000383ffff */
.L_x_1166:
[----:B0-----:R0:W2:Y:S02]  /*19270*/  SYNCS.PHASECHK.TRANS64.TRYWAIT P0, [R0+URZ+0x38820], R3 ;  /* 0x03882003000075a7 */ /* 0x0010a4000800017f */
[----:B--2---:R-:W-:Y:S05]  /*19280*/  @!P0 NANOSLEEP.SYNCS 0x989680 ;  /* 0x009896800000895d */ /* 0x004fea0003900000 */
[----:B------:R-:W2:Y:S02]  /*19290*/  @!P0 SYNCS.PHASECHK.TRANS64 P0, [R0+URZ+0x38820], R3 ;  /* 0x03882003000085a7 */ /* 0x000ea4000800007f */
[----:B--2---:R-:W-:Y:S05]  /*192a0*/  @!P0 BRA `(.L_x_1166) ;  /* 0xfffffffc00f08947 */ /* 0x004fea000383ffff */
[----:B------:R-:W-:Y:S05]  /*192b0*/  BRA `(.L_x_1258) ;  /* 0xffffffe000ec7947 */ /* 0x000fea000383ffff */
.L_x_1167:
        /* <DEDUP_REMOVED lines=11> */
.L_x_1260:
[----:B------:R-:W-:Y:S05]  /*19370*/  BSYNC B0 ;  /* 0x0000000000007941 */ /* 0x000fea0003800000 */
.L_x_1259:
[----:B------:R-:W-:Y:S05]  /*19380*/  BRA `(.L_x_1261) ;  /* 0xffffffe000d07947 */ /* 0x000fea000383ffff */
.L_x_1168:
[----:B------:R-:W-:Y:S01]  /*19390*/  BSSY B0, `(.L_x_1262) ;  /* 0x0000006000007945 */ /* 0x000fe20003800000 */
[----:B------:R-:W-:-:S07]  /*193a0*/  IMAD.MOV.U32 R15, RZ, RZ, -0x1 ;  /* 0xffffffffff0f7424 */ /* 0x000fce00078e00ff */
[----:B012---:R-:W-:Y:S05]  /*193b0*/  WARPSYNC.COLLECTIVE R15, `(.L_x_1263) ;  /* 0x000000000f0c7348 */ /* 0x007fea0003c00000 */
[----:B------:R-:W-:Y:S02]  /*193c0*/  ELECT P6, UR62, PT ;  /* 0x00000000003e782f */ /* 0x000fe400038c0000 */
[----:B------:R-:W-:Y:S01]  /*193d0*/  MOV R14, UR62 ;  /* 0x0000003e000e7c02 */ /* 0x000fe20008000f00 */
[----:B012---:R-:W-:Y:S10]  /*193e0*/  ENDCOLLECTIVE ;  /* 0x000000000000791b */ /* 0x007ff40003800000 */
.L_x_1263:
[----:B------:R-:W-:Y:S05]  /*193f0*/  BSYNC B0 ;  /* 0x0000000000007941 */ /* 0x000fea0003800000 */
.L_x_1262:
[----:B------:R-:W-:Y:S05]  /*19400*/  BRA `(.L_x_1264) ;  /* 0xffffffe000c47947 */ /* 0x000fea000383ffff */
.L_x_1170:
[----:B0-----:R0:W2:Y:S02]  /*19410*/  SYNCS.PHASECHK.TRANS64.TRYWAIT P0, [R6+URZ], R5 ;  /* 0x00000005060075a7 */ /* 0x0010a4000800017f */
[----:B--2---:R-:W-:Y:S05]  /*19420*/  @!P0 NANOSLEEP.SYNCS 0x989680 ;  /* 0x009896800000895d */ /* 0x004fea0003900000 */
[----:B------:R-:W2:Y:S02]  /*19430*/  @!P0 SYNCS.PHASECHK.TRANS64 P0, [R6+URZ], R5 ;  /* 0x00000005060085a7 */ /* 0x000ea4000800007f */
[----:B--2---:R-:W-:Y:S05]  /*19440*/  @!P0 BRA `(.L_x_1170) ;  /* 0xfffffffc00f08947 */ /* 0x004fea000383ffff */
[----:B------:R-:W-:Y:S05]  /*19450*/  BRA `(.L_x_1265) ;  /* 0xffffffe400007947 */ /* 0x000fea000383ffff */
.L_x_1171:
[----:B--2---:R2:W3:Y:S02]  /*19460*/  SYNCS.PHASECHK.TRANS64.TRYWAIT P0, [R7+URZ], R2 ;  /* 0x00000002070075a7 */ /* 0x0044e4000800017f */
[----:B---3--:R-:W-:Y:S05]  /*19470*/  @!P0 NANOSLEEP.SYNCS 0x989680 ;  /* 0x009896800000895d */ /* 0x008fea0003900000 */
[----:B------:R-:W3:Y:S02]  /*19480*/  @!P0 SYNCS.PHASECHK.TRANS64 P0, [R7+URZ], R2 ;  /* 0x00000002070085a7 */ /* 0x000ee4000800007f */
[----:B---3--:R-:W-:Y:S05]  /*19490*/  @!P0 BRA `(.L_x_1171) ;  /* 0xfffffffc00f08947 */ /* 0x008fea000383ffff */
[----:B------:R-:W-:Y:S05]  /*194a0*/  BRA `(.L_x_1266) ;  /* 0xffffffe000f47947 */ /* 0x000fea000383ffff */
.L_x_1173:
[----:B---3--:R3:W4:Y:S02]  /*194b0*/  SYNCS.PHASECHK.TRANS64.TRYWAIT P0, [R4+URZ], R5 ;  /* 0x00000005040075a7 */ /* 0x008724000800017f */
[----:B----4-:R-:W-:Y:S05]  /*194c0*/  @!P0 NANOSLEEP.SYNCS 0x989680 ;  /* 0x009896800000895d */ /* 0x010fea0003900000 */
[----:B------:R-:W4:Y:S02]  /*194d0*/  @!P0 SYNCS.PHASECHK.TRANS64 P0, [R4+URZ], R5 ;  /* 0x00000005040085a7 */ /* 0x000f24000800007f */
[----:B----4-:R-:W-:Y:S05]  /*194e0*/  @!P0 BRA `(.L_x_1173) ;  /* 0xfffffffc00f08947 */ /* 0x010fea000383ffff */
[----:B------:R-:W-:Y:S05]  /*194f0*/  BRA `(.L_x_1267) ;  /* 0xffffffe000fc7947 */ /* 0x000fea000383ffff */
.L_x_1268:
        /* <DEDUP_REMOVED lines=16> */
.L_x_4554:


//--------------------- .text._ZN7cutlass13device_kernelIN5flash11enable_sm90INS1_16FlashAttnFwdSm90INS1_25CollectiveMainloopFwdSm90ILi2EN4cute5tupleIJNS5_1CILi1EEES8_S8_EEENS6_IJNS7_ILi64EEESA_SA_EEELi512ENS_6half_tEfNS_4arch4Sm90ELb0ELb1ELb0ELb0ELb0ELb0ELb0ELb0ELb0ELb0ELb0ELb0EEENS1_21CollectiveEpilogueFwdINS6_IJSA_NS7_ILi512EEESA_EEES9_SC_SE_Li256ELb0ELb0ELb0ELb0EEENS1_30DynamicPersistentTileSchedulerILi256ELi32ELb0ELb0ELb1EEEEEEEEEvNT_6ParamsE --------------------------
	.section	.text._ZN7cutlass13device_kernelIN5flash11enable_sm90INS1_16FlashAttnFwdSm90INS1_25CollectiveMainloopFwdSm90ILi2EN4cute5tupleIJNS5_1CILi1EEES8_S8_EEENS6_IJNS7_ILi64EEESA_SA_EEELi512ENS_6half_tEfNS_4arch4Sm90ELb0ELb1ELb0ELb0ELb0ELb0ELb0ELb0ELb0ELb0ELb0ELb0EEENS1_21CollectiveEpilogueFwdINS6_IJSA_NS7_ILi512EEESA_EEES9_SC_SE_Li256ELb0ELb0ELb0ELb0EEENS1_30DynamicPersistentTileSchedulerILi256ELi32ELb0ELb0ELb1EEEEEEEEEvNT_6ParamsE,"ax",@progbits
	.align	128
.text._ZN7cutlass13device_kernelIN5flash11enable_sm90INS1_16FlashAttnFwdSm90INS1_25CollectiveMainloopFwdSm90ILi2EN4cute5tupleIJNS5_1CILi1EEES8_S8_EEENS6_IJNS7_ILi64EEESA_SA_EEELi512ENS_6half_tEfNS_4arch4Sm90ELb0ELb1ELb0ELb0ELb0ELb0ELb0ELb0ELb0ELb0ELb0ELb0EEENS1_21CollectiveEpilogueFwdINS6_IJSA_NS7_ILi512EEESA_EEES9_SC_SE_Li256ELb0ELb0ELb0ELb0EEENS1_30DynamicPersistentTileSchedulerILi256ELi32ELb0ELb0ELb1EEEEEEEEEvNT_6ParamsE:
        .type           _ZN7cutlass13device_kernelIN5flash11enable_sm90INS1_16FlashAttnFwdSm90INS1_25CollectiveMainloopFwdSm90ILi2EN4cute5tupleIJNS5_1CILi1EEES8_S8_EEENS6_IJNS7_ILi64EEESA_SA_EEELi512ENS_6half_tEfNS_4arch4Sm90ELb0ELb1ELb0ELb0ELb0ELb0ELb0ELb0ELb0ELb0ELb0ELb0EEENS1_21CollectiveEpilogueFwdINS6_IJSA_NS7_ILi512EEESA_EEES9_SC_SE_Li256ELb0ELb0ELb0ELb0EEENS1_30DynamicPersistentTileSchedulerILi256ELi32ELb0ELb0ELb1EEEEEEEEEvNT_6ParamsE,@function
        .size           _ZN7cutlass13device_kernelIN5flash11enable_sm90INS1_16FlashAttnFwdSm90INS1_25CollectiveMainloopFwdSm90ILi2EN4cute5tupleIJNS5_1CILi1EEES8_S8_EEENS6_IJNS7_ILi64EEESA_SA_EEELi512ENS_6half_tEfNS_4arch4Sm90ELb0ELb1ELb0ELb0ELb0ELb0ELb0ELb0ELb0ELb0ELb0ELb0EEENS1_21CollectiveEpilogueFwdINS6_IJSA_NS7_ILi512EEESA_EEES9_SC_SE_Li256ELb0ELb0ELb0ELb0EEENS1_30DynamicPersistentTileSchedulerILi256ELi32ELb0ELb0ELb1EEEEEEEEEvNT_6ParamsE,(.L_x_4555 - _ZN7cutlass13device_kernelIN5flash11enable_sm90INS1_16FlashAttnFwdSm90INS1_25CollectiveMainloopFwdSm90ILi2EN4cute5tupleIJNS5_1CILi1EEES8_S8_EEENS6_IJNS7_ILi64EEESA_SA_EEELi512ENS_6half_tEfNS_4arch4Sm90ELb0ELb1ELb0ELb0ELb0ELb0ELb0ELb0ELb0ELb0ELb0ELb0EEENS1_21CollectiveEpilogueFwdINS6_IJSA_NS7_ILi512EEESA_EEES9_SC_SE_Li256ELb0ELb0ELb0ELb0EEENS1_30DynamicPersistentTileSchedulerILi256ELi32ELb0ELb0ELb1EEEEEEEEEvNT_6ParamsE)
        .other          _ZN7cutlass13device_kernelIN5flash11enable_sm90INS1_16FlashAttnFwdSm90INS1_25CollectiveMainloopFwdSm90ILi2EN4cute5tupleIJNS5_1CILi1EEES8_S8_EEENS6_IJNS7_ILi64EEESA_SA_EEELi512ENS_6half_tEfNS_4arch4Sm90ELb0ELb1ELb0ELb0ELb0ELb0ELb0ELb0ELb0ELb0ELb0ELb0EEENS1_21CollectiveEpilogueFwdINS6_IJSA_NS7_ILi512EEESA_EEES9_SC_SE_Li256ELb0ELb0ELb0ELb0EEENS1_30DynamicPersistentTileSchedulerILi256ELi32ELb0ELb0ELb1EEEEEEEEEvNT_6ParamsE,@"STO_CUDA_ENTRY STV_DEFAULT"
_ZN7cutlass13device_kernelIN5flash11enable_sm90INS1_16FlashAttnFwdSm90INS1_25CollectiveMainloopFwdSm90ILi2EN4cute5tupleIJNS5_1CILi1EEES8_S8_EEENS6_IJNS7_ILi64EEESA_SA_EEELi512ENS_6half_tEfNS_4arch4Sm90ELb0ELb1ELb0ELb0ELb0ELb0ELb0ELb0ELb0ELb0ELb0ELb0EEENS1_21CollectiveEpilogueFwdINS6_IJSA_NS7_ILi512EEESA_EEES9_SC_SE_Li256ELb0ELb0ELb0ELb0EEENS1_30DynamicPersistentTileSchedulerILi256ELi32ELb0ELb0ELb1EEEEEEEEEvNT_6ParamsE:
[----:B------:R-:W1:Y:S01]  /*0000*/  LDC R1, c[0x0][0x28] ;  /* 0x00000a00ff017b82 */ /* 0x000e620000000800 */
[----:B------:R-:W2:Y:S01]  /*0010*/  S2R R19, SR_TID.X ;  /* 0x0000000000137919 */ /* 0x000ea20000002100 */
[----:B------:R-:W-:Y:S01]  /*0020*/  ELECT P0, URZ, PT ;  /* 0x00000000003f782f */ /* 0x000fe20003800000 */
[----:B------:R-:W-:Y:S01]  /*0030*/  BSSY B0, `(.L_x_1269) ;  /* 0x0000014000007945 */ /* 0x000fe20003800000 */
[----:B--2---:R-:W-:-:S05]  /*0040*/  SHF.R.U32.HI R0, RZ, 0x5, R19 ;  /* 0x00000005ff007819 */ /* 0x004fca0000011613 */
[----:B------:R-:W2:Y:S02]  /*0050*/  SHFL.IDX PT, R2, R0, RZ, 0x1f ;  /* 0x00001fff00027589 */ /* 0x000ea400000e0000 */
[----:B--2---:R-:W-:Y:S02]  /*0060*/  ISETP.EQ.AND P0, PT, R2, RZ, P0 ;  /* 0x000000ff0200720c */ /* 0x004fe40000702270 */
[----:B------:R-:W-:-:S11]  /*0070*/  SHF.R.U32.HI R2, RZ, 0x7, R19 ;  /* 0x00000007ff027819 */ /* 0x000fd60000011613 */
[----:B-1----:R-:W-:Y:S05]  /*0080*/  @!P0 BRA `(.L_x_1270) ;  /* 0x0000000000388947 */ /* 0x002fea0003800000 */
        /* <DEDUP_REMOVED lines=14> */
.L_x_1270:
[----:B------:R-:W-:Y:S05]  /*0170*/  BSYNC B0 ;  /* 0x0000000000007941 */ /* 0x000fea0003800000 */
.L_x_1269:
        /* <DEDUP_REMOVED lines=33> */
.L_x_1271:
        /* <DEDUP_REMOVED lines=22> */
.L_x_1272:
        /* <DEDUP_REMOVED lines=18> */
.L_x_1273:
        /* <DEDUP_REMOVED lines=22> */
.L_x_1274:
        /* <DEDUP_REMOVED lines=22> */
.L_x_1275:
[----:B------:R-:W-:Y:S01]  /*08d0*/  PLOP3.LUT P0, PT, PT, PT, UP0, 0x80, 0x0 ;  /* 0x000000000000781c */ /* 0x000fe20003f0f008 */
[----:B------:R-:W-:Y:S01]  /*08e0*/  UMOV UR36, 0x1 ;  /* 0x0000000100247882 */ /* 0x000fe20000000000 */
[----:B------:R-:W-:Y:S01]  /*08f0*/  NOP ;  /* 0x0000000000007918 */ /* 0x000fe20000000000 */
[----:B------:R-:W-:Y:S01]  /*0900*/  USEL UR36, UR36, 0x2, !UP0 ;  /* 0x0000000224247887 */ /* 0x000fe2000c000000 */
[----:B------:R-:W-:Y:S01]  /*0910*/  ULDC.64 UR50, c[0x0][0x208] ;  /* 0x0000820000327ab9 */ /* 0x000fe20000000a00 */
[----:B-123--:R-:W-:Y:S08]  /*0920*/  BAR.SYNC.DEFER_BLOCKING 0x0 ;  /* 0x0000000000007b1d */ /* 0x00eff00000010000 */
[----:B------:R-:W-:Y:S05]  /*0930*/  @!P0 BRA `(.L_x_1276) ;  /* 0x000000d800108947 */ /* 0x000fea0003800000 */
.L_x_1277:
[----:B------:R-:W-:-:S08]  /*0940*/  NOP ;  /* 0x0000000000007918 */ /* 0x000fd00000000000 */
[----:B------:R-:W1:Y:S02]  /*0950*/  USETMAXREG.TRY_ALLOC.CTAPOOL UP0, 0xf0 ;  /* 0x000000f0000079c8 */ /* 0x000e640008000600 */
[----:B-1----:R-:W-:-:S13]  /*0960*/  PLOP3.LUT P0, PT, PT, PT, UP0, 0x80, 0x0 ;  /* 0x000000000000781c */ /* 0x002fda0003f0f008 */
[----:B------:R-:W-:Y:S05]  /*0970*/  @!P0 BRA `(.L_x_1277) ;  /* 0xfffffffc00f08947 */ /* 0x000fea000383ffff */
[----:B------:R-:W-:Y:S01]  /*0980*/  LOP3.LUT R0, R19, 0xffffff80, RZ, 0xc0, !PT ;  /* 0xffffff8013007812 */ /* 0x000fe200078ec0ff */
[----:B------:R-:W1:Y:S08]  /*0990*/  S2UR UR4, SR_CTAID.X ;  /* 0x00000000000479c3 */ /* 0x000e700000002500 */
[----:B------:R-:W-:Y:S06]  /*09a0*/  BAR.ARV 0x4, 0x120 ;  /* 0x0104800000007b1d */ /* 0x000fec0000002000 */
[----:B------:R-:W-:-:S02]  /*09b0*/  ISETP.NE.AND P0, PT, R0, 0x80, PT ;  /* 0x000000800000780c */ /* 0x000fc40003f05270 */
[----:B------:R-:W1:Y:S11]  /*09c0*/  LDC R0, c[0x0][0xda8] ;  /* 0x00036a00ff007b82 */ /* 0x000e760000000800 */
        /* <DEDUP_REMOVED lines=17> */
[--C-:B------:R-:W-:Y:S02]  /*0ae0*/  SHF.R.S32.HI R189, RZ, 0x5, R4.reuse ;  /* 0x00000005ffbd7819 */ /* 0x100fe40000011404 */
[----:B------:R-:W-:Y:S02]  /*0af0*/  SHF.R.S32.HI R6, RZ, 0x1f, R4 ;  /* 0x0000001fff067819 */ /* 0x000fe40000011404 */
[----:B------:R-:W-:Y:S02]  /*0b00*/  LOP3.LUT R4, R2, 0xfffffff0, RZ, 0xc0, !PT ;  /* 0xfffffff002047812 */ /* 0x000fe400078ec0ff */
[----:B------:R-:W-:Y:S02]  /*0b10*/  LEA.HI R3, R0, R191, RZ, 0x7 ;  /* 0x000000bf00037211 */ /* 0x000fe400078f38ff */
[----:B------:R-:W-:Y:S01]  /*0b20*/  SHF.R.S32.HI R7, RZ, 0x4, R2 ;  /* 0x00000004ff077819 */ /* 0x000fe20000011402 */
[----:B------:R-:W-:Y:S01]  /*0b30*/  IMAD.IADD R5, R191, 0x1, -R4 ;  /* 0x00000001bf057824 */ /* 0x000fe200078e0a04 */
[----:B------:R-:W-:-:S02]  /*0b40*/  LOP3.LUT R8, R3, 0xffffff80, RZ, 0xc0, !PT ;  /* 0xffffff8003087812 */ /* 0x000fc400078ec0ff */
[----:B------:R-:W-:Y:S01]  /*0b50*/  LEA.HI R2, R2, R7, RZ, 0x1 ;  /* 0x0000000702027211 */ /* 0x000fe200078f08ff */
[----:B-1----:R-:W-:Y:S01]  /*0b60*/  ULEA UR48, UR5, UR48, 0x18 ;  /* 0x0000003005307291 */ /* 0x002fe2000f8ec03f */
[----:B------:R-:W-:Y:S01]  /*0b70*/  SHF.R.S32.HI R10, RZ, 0x1f, R5 ;  /* 0x0000001fff0a7819 */ /* 0x000fe20000011405 */
[----:B------:R-:W-:Y:S01]  /*0b80*/  IMAD.IADD R8, R191, 0x1, -R8 ;  /* 0x00000001bf087824 */ /* 0x000fe200078e0a08 */
[----:B------:R-:W-:Y:S02]  /*0b90*/  LEA.HI R6, R6, R189, RZ, 0x2 ;  /* 0x000000bd06067211 */ /* 0x000fe400078f10ff */
[----:B------:R-:W-:Y:S02]  /*0ba0*/  LEA.HI R12, R10, R5, RZ, 0x3 ;  /* 0x000000050a0c7211 */ /* 0x000fe400078f18ff */
[----:B------:R-:W-:Y:S02]  /*0bb0*/  SHF.R.S32.HI R9, RZ, 0x1f, R8 ;  /* 0x0000001fff097819 */ /* 0x000fe40000011408 */
[C---:B------:R-:W-:Y:S01]  /*0bc0*/  LOP3.LUT R14, R12.reuse, 0xfffffff8, RZ, 0xc0, !PT ;  /* 0xfffffff80c0e7812 */ /* 0x040fe200078ec0ff */
[----:B------:R-:W-:Y:S01]  /*0bd0*/  IMAD.SHL.U32 R12, R12, 0x40, RZ ;  /* 0x000000400c0c7824 */ /* 0x000fe200078e00ff */
[----:B------:R-:W-:-:S02]  /*0be0*/  SHF.R.S32.HI R188, RZ, 0x7, R3 ;  /* 0x00000007ffbc7819 */ /* 0x000fc40000011403 */
[----:B------:R-:W-:Y:S01]  /*0bf0*/  LOP3.LUT R2, R2, 0x1ffffffe, RZ, 0xc0, !PT ;  /* 0x1ffffffe02027812 */ /* 0x000fe200078ec0ff */
[----:B------:R-:W-:Y:S01]  /*0c00*/  IMAD.IADD R14, R5, 0x1, -R14 ;  /* 0x00000001050e7824 */ /* 0x000fe200078e0a0e */
[----:B------:R-:W-:Y:S01]  /*0c10*/  LOP3.LUT R6, R6, 0x3ffffc, RZ, 0xc0, !PT ;  /* 0x003ffffc06067812 */ /* 0x000fe200078ec0ff */
[----:B------:R-:W-:Y:S01]  /*0c20*/  IMAD R13, R188, 0x100, R5 ;  /* 0x00000100bc0d7824 */ /* 0x000fe200078e0205 */
[----:B------:R-:W-:Y:S01]  /*0c30*/  LEA.HI R4, R9, R8, RZ, 0x2 ;  /* 0x0000000809047211 */ /* 0x000fe200078f10ff */
[----:B------:R-:W-:Y:S01]  /*0c40*/  IMAD.IADD R2, R7, 0x1, -R2 ;  /* 0x0000000107027824 */ /* 0x000fe200078e0a02 */
[----:B------:R-:W-:Y:S02]  /*0c50*/  IADD3 R6, R189, -R6, RZ ;  /* 0x80000006bd067210 */ /* 0x000fe40007ffe0ff */
[--C-:B------:R-:W-:Y:S01]  /*0c60*/  SHF.R.S32.HI R10, RZ, 0x2, R4.reuse ;  /* 0x00000002ff0a7819 */ /* 0x100fe20000011404 */
[----:B------:R-:W-:Y:S01]  /*0c70*/  IMAD.SHL.U32 R2, R2, 0x8, RZ ;  /* 0x0000000802027824 */ /* 0x000fe200078e00ff */
[----:B------:R-:W-:Y:S01]  /*0c80*/  SHF.R.S32.HI R11, RZ, 0x1f, R4 ;  /* 0x0000001fff0b7819 */ /* 0x000fe20000011404 */
[----:B------:R-:W-:Y:S01]  /*0c90*/  IMAD R13, R6, 0x10, R13 ;  /* 0x00000010060d7824 */ /* 0x000fe200078e020d */
[----:B------:R-:W-:Y:S01]  /*0ca0*/  LOP3.LUT R5, R4, 0x7ffffffc, RZ, 0xc0, !PT ;  /* 0x7ffffffc04057812 */ /* 0x000fe200078ec0ff */
[----:B------:R-:W-:Y:S01]  /*0cb0*/  IMAD.SHL.U32 R4, R14, 0x40, RZ ;  /* 0x000000400e047824 */ /* 0x000fe200078e00ff */
[----:B------:R-:W-:Y:S01]  /*0cc0*/  LEA.HI R9, R9, R8, RZ, 0x5 ;  /* 0x0000000809097211 */ /* 0x000fe200078f28ff */
[----:B------:R-:W-:Y:S01]  /*0cd0*/  IMAD.U32 R190, R13, 0x40, R2 ;  /* 0x000000400dbe7824 */ /* 0x000fe200078e0002 */
[----:B------:R-:W-:-:S02]  /*0ce0*/  IADD3 R8, R8, -R5, RZ ;  /* 0x8000000508087210 */ /* 0x000fc40007ffe0ff */
[----:B------:R-:W-:Y:S02]  /*0cf0*/  LOP3.LUT R5, R4, 0x1c0, RZ, 0xc0, !PT ;  /* 0x000001c004057812 */ /* 0x000fe400078ec0ff */
[----:B------:R-:W-:Y:S02]  /*0d00*/  LOP3.LUT R12, R12, 0x7ffffe00, RZ, 0xc0, !PT ;  /* 0x7ffffe000c0c7812 */ /* 0x000fe400078ec0ff */
[----:B------:R-:W-:Y:S02]  /*0d10*/  LOP3.LUT R2, R5, 0x8, R2, 0xf8, !PT ;  /* 0x0000000805027812 */ /* 0x000fe400078ef802 */
[----:B------:R-:W-:Y:S01]  /*0d20*/  SHF.R.U32.HI R5, RZ, 0x3, R5 ;  /* 0x00000003ff057819 */ /* 0x000fe20000011605 */
[----:B------:R-:W-:Y:S01]  /*0d30*/  IMAD R12, R189, 0x400, R12 ;  /* 0x00000400bd0c7824 */ /* 0x000fe200078e020c */
[----:B------:R-:W-:Y:S02]  /*0d40*/  R2P PR, R14, 0x6 ;  /* 0x000000060e007804 */ /* 0x000fe40000000000 */
[----:B------:R-:W-:-:S02]  /*0d50*/  LOP3.LUT R5, R2, R5, RZ, 0x3c, !PT ;  /* 0x0000000502057212 */ /* 0x000fc400078e3cff */
[----:B------:R-:W-:Y:S02]  /*0d60*/  LEA.HI R11, R11, R10, RZ, 0x3 ;  /* 0x0000000a0b0b7211 */ /* 0x000fe400078f18ff */
[----:B------:R-:W-:Y:S01]  /*0d70*/  LEA.HI R0, R0, R191, RZ, 0x3 ;  /* 0x000000bf00007211 */ /* 0x000fe200078f18ff */
[----:B------:R-:W-:Y:S01]  /*0d80*/  IMAD.IADD R5, R12, 0x1, R5 ;  /* 0x000000010c057824 */ /* 0x000fe200078e0205 */
[----:B------:R-:W-:Y:S02]  /*0d90*/  LEA.HI R3, R3, R188, RZ, 0x1 ;  /* 0x000000bc03037211 */ /* 0x000fe400078f08ff */
[----:B------:R-:W-:Y:S02]  /*0da0*/  LOP3.LUT R11, R11, 0xfffffff8, RZ, 0xc0, !PT ;  /* 0xfffffff80b0b7812 */ /* 0x000fe400078ec0ff */
[----:B------:R-:W-:Y:S02]  /*0db0*/  LEA R18, R5, UR48, 0x1 ;  /* 0x0000003005127c11 */ /* 0x000fe4000f8e08ff */
[----:B------:R-:W-:Y:S01]  /*0dc0*/  LOP3.LUT R2, R0, 0x1ffffff8, RZ, 0xc0, !PT ;  /* 0x1ffffff800027812 */ /* 0x000fe200078ec0ff */
[----:B------:R-:W-:Y:S01]  /*0dd0*/  IMAD.IADD R16, R10, 0x1, -R11 ;  /* 0x000000010a107824 */ /* 0x000fe200078e0a0b */
[----:B------:R-:W-:Y:S01]  /*0de0*/  LOP3.LUT R3, R3, 0xfffffe, RZ, 0xc0, !PT ;  /* 0x00fffffe03037812 */ /* 0x000fe200078ec0ff */
[C---:B------:R-:W-:Y:S01]  /*0df0*/  VIADD R19, R18.reuse, 0x26820 ;  /* 0x0002682012137836 */ /* 0x040fe20000000000 */
[----:B------:R-:W-:Y:S01]  /*0e00*/  IADD3 R23, R18, 0x26800, RZ ;  /* 0x0002680012177810 */ /* 0x000fe20007ffe0ff */
[----:B------:R-:W-:Y:S01]  /*0e10*/  IMAD.IADD R2, R191, 0x1, -R2 ;  /* 0x00000001bf027824 */ /* 0x000fe200078e0a02 */
[----:B------:R-:W-:Y:S01]  /*0e20*/  SEL R22, R22, 0xffffffc0, !P2 ;  /* 0xffffffc016167807 */ /* 0x000fe20005000000 */
[----:B------:R-:W-:Y:S01]  /*0e30*/  IMAD.IADD R3, R188, 0x1, -R3 ;  /* 0x00000001bc037824 */ /* 0x000fe200078e0a03 */
[----:B------:R-:W-:Y:S01]  /*0e40*/  SHF.R.S32.HI R9, RZ, 0x5, R9 ;  /* 0x00000005ff097819 */ /* 0x000fe20000011409 */
[----:B------:R-:W-:Y:S01]  /*0e50*/  @P1 VIADD R19, R23, 0xffffffe0 ;  /* 0xffffffe017131836 */ /* 0x000fe20000000000 */
[----:B------:R-:W-:Y:S01]  /*0e60*/  SHF.R.S32.HI R186, RZ, 0x3, R0 ;  /* 0x00000003ffba7819 */ /* 0x000fe20000011400 */
[----:B------:R-:W-:Y:S01]  /*0e70*/  IMAD.SHL.U32 R184, R2, 0x8, RZ ;  /* 0x0000000802b87824 */ /* 0x000fe200078e00ff */
[----:B------:R-:W-:Y:S01]  /*0e80*/  LEA R16, R9, R16, 0x4 ;  /* 0x0000001009107211 */ /* 0x000fe200078e20ff */
[----:B------:R-:W-:Y:S01]  /*0e90*/  IMAD.IADD R23, R23, 0x1, R22 ;  /* 0x0000000117177824 */ /* 0x000fe200078e0216 */
[----:B------:R-:W-:Y:S01]  /*0ea0*/  SHF.L.U32 R17, R3, 0x8, RZ ;  /* 0x0000000803117819 */ /* 0x000fe200000006ff */
[----:B------:R-:W-:-:S02]  /*0eb0*/  IMAD.SHL.U32 R2, R8, 0x2, RZ ;  /* 0x0000000208027824 */ /* 0x000fc400078e00ff */
[----:B------:R-:W-:-:S07]  /*0ec0*/  IMAD.IADD R22, R22, 0x1, R19 ;  /* 0x0000000116167824 */ /* 0x000fce00078e0213 */
.L_x_1382:
[----:B------:R-:W-:Y:S01]  /*0ed0*/  ULDC UR5, c[0x0][0xdd0] ;  /* 0x0003740000057ab9 */ /* 0x000fe20000000800 */
[----:B-1----:R-:W1:Y:S01]  /*0ee0*/  LDC R0, c[0x0][0xde8] ;  /* 0x00037a00ff007b82 */ /* 0x002e620000000800 */
[----:B------:R-:W-:Y:S01]  /*0ef0*/  UISETP.NE.AND UP0, UPT, UR5, 0x1, UPT ;  /* 0x000000010500788c */ /* 0x000fe2000bf05270 */
[----:B------:R-:W-:-:S10]  /*0f00*/  UMOV UR8, UR4 ;  /* 0x0000000400087c82 */ /* 0x000fd40008000000 */
[----:B------:R-:W-:Y:S01]  /*0f10*/  @UP0 ULDC UR6, c[0x0][0xdd4] ;  /* 0x0003750000060ab9 */ /* 0x000fe20000000800 */
[----:B------:R-:W-:Y:S01]  /*0f20*/  @UP0 ULDC UR9, c[0x0][0xdd8] ;  /* 0x0003760000090ab9 */ /* 0x000fe20000000800 */
[----:B------:R-:W-:-:S04]  /*0f30*/  UIMAD.WIDE.U32 UR6, UR4, UR6, URZ ;  /* 0x00000006040672a5 */ /* 0x000fc8000f8e003f */
[----:B------:R-:W-:-:S04]  /*0f40*/  @UP0 USHF.R.U32.HI UR8, URZ, UR9, UR7 ;  /* 0x000000093f080299 */ /* 0x000fc80008011607 */
[----:B------:R-:W-:Y:S02]  /*0f50*/  UIADD3 UR6, -UR8, URZ, URZ ;  /* 0x0000003f08067290 */ /* 0x000fe4000fffe13f */
[----:B-1----:R-:W-:Y:S02]  /*0f60*/  ISETP.LE.AND P0, PT, R0, UR8, PT ;  /* 0x0000000800007c0c */ /* 0x002fe4000bf03270 */
[----:B------:R-:W-:-:S11]  /*0f70*/  UIMAD UR7, UR5, UR6, UR4 ;  /* 0x00000006050772a4 */ /* 0x000fd6000f8e0204 */
[----:B--2---:R-:W-:Y:S05]  /*0f80*/  @!P0 BRA `(.L_x_1278) ;  /* 0x0000000000208947 */ /* 0x004fea0003800000 */
[----:B------:R-:W-:Y:S01]  /*0f90*/  ULDC UR6, c[0x0][0xddc] ;  /* 0x0003770000067ab9 */ /* 0x000fe20000000800 */
[----:B------:R-:W-:Y:S01]  /*0fa0*/  UMOV UR40, UR7 ;  /* 0x0000000700287c82 */ /* 0x000fe20008000000 */
[----:B------:R-:W-:-:S11]  /*0fb0*/  UISETP.NE.AND UP0, UPT, UR6, 0x1, UPT ;  /* 0x000000010600788c */ /* 0x000fd6000bf05270 */
[----:B------:R-:W-:Y:S02]  /*0fc0*/  @UP0 ULDC.64 UR10, c[0x0][0xde0] ;  /* 0x00037800000a0ab9 */ /* 0x000fe40000000a00 */
[----:B------:R-:W-:-:S04]  /*0fd0*/  UIMAD.WIDE.U32 UR4, UR7, UR10, URZ ;  /* 0x0000000a070472a5 */ /* 0x000fc8000f8e003f */
[----:B------:R-:W-:-:S04]  /*0fe0*/  @UP0 USHF.R.U32.HI UR40, URZ, UR11, UR5 ;  /* 0x0000000b3f280299 */ /* 0x000fc80008011605 */
[----:B------:R-:W-:Y:S01]  /*0ff0*/  UIMAD UR4, UR40, UR6, URZ ;  /* 0x00000006280472a4 */ /* 0x000fe2000f8e023f */
[----:B------:R-:W-:Y:S11]  /*1000*/  BRA `(.L_x_1279) ;  /* 0x00000000001c7947 */ /* 0x000ff60003800000 */
.L_x_1278:
[----:B------:R-:W-:Y:S01]  /*1010*/  ULDC UR6, c[0x0][0xdc4] ;  /* 0x0003710000067ab9 */ /* 0x000fe20000000800 */
[----:B------:R-:W-:Y:S01]  /*1020*/  UMOV UR40, UR7 ;  /* 0x0000000700287c82 */ /* 0x000fe20008000000 */
[----:B------:R-:W-:-:S11]  /*1030*/  UISETP.NE.AND UP0, UPT, UR6, 0x1, UPT ;  /* 0x000000010600788c */ /* 0x000fd6000bf05270 */
[----:B------:R-:W-:Y:S02]  /*1040*/  @UP0 ULDC.64 UR10, c[0x0][0xdc8] ;  /* 0x00037200000a0ab9 */ /* 0x000fe40000000a00 */
[----:B------:R-:W-:-:S04]  /*1050*/  UIMAD.WIDE.U32 UR4, UR7, UR10, URZ ;  /* 0x0000000a070472a5 */ /* 0x000fc8000f8e003f */
[----:B------:R-:W-:-:S04]  /*1060*/  @UP0 USHF.R.U32.HI UR40, URZ, UR11, UR5 ;  /* 0x0000000b3f280299 */ /* 0x000fc80008011605 */
[----:B------:R-:W-:-:S12]  /*1070*/  UIMAD UR4, UR40, UR6, URZ ;  /* 0x00000006280472a4 */ /* 0x000fd8000f8e023f */
.L_x_1279:
[----:B------:R-:W-:Y:S01]  /*1080*/  ULDC UR43, c[0x0][0xdb8] ;  /* 0x00036e00002b7ab9 */ /* 0x000fe20000000800 */
[----:B------:R-:W-:Y:S01]  /*1090*/  ULDC.64 UR10, c[0x0][0x3f8] ;  /* 0x0000fe00000a7ab9 */ /* 0x000fe20000000a00 */
[----:B------:R-:W-:Y:S02]  /*10a0*/  ULOP3.LUT UR5, URZ, UR40, URZ, 0x33, !UPT ;  /* 0x000000283f057292 */ /* 0x000fe4000f8e333f */
[----:B------:R-:W-:Y:S02]  /*10b0*/  UISETP.NE.AND UP1, UPT, UR43, 0x1, UPT ;  /* 0x000000012b00788c */ /* 0x000fe4000bf25270 */
[----:B------:R-:W-:Y:S01]  /*10c0*/  UISETP.NE.U32.AND UP0, UPT, UR10, URZ, UPT ;  /* 0x0000003f0a00728c */ /* 0x000fe2000bf05070 */
[----:B------:R-:W-:Y:S01]  /*10d0*/  ULDC UR6, c[0x0][0xdac] ;  /* 0x00036b0000067ab9 */ /* 0x000fe20000000800 */
[----:B------:R-:W-:Y:S02]  /*10e0*/  UIADD3 UR4, UR7, -UR4, URZ ;  /* 0x8000000407047290 */ /* 0x000fe4000fffe03f */
[----:B------:R-:W-:-:S02]  /*10f0*/  UIADD3 UR5, UR5, UR6, URZ ;  /* 0x0000000605057290 */ /* 0x000fc4000fffe03f */
[----:B------:R-:W-:Y:S01]  /*1100*/  UISETP.NE.AND.EX UP0, UPT, UR11, URZ, UPT, UP0 ;  /* 0x0000003f0b00728c */ /* 0x000fe2000bf05300 */
[----:B------:R-:W-:Y:S01]  /*1110*/  ULDC UR12, c[0x0][0xdc4] ;  /* 0x00037100000c7ab9 */ /* 0x000fe20000000800 */
[----:B------:R-:W-:Y:S01]  /*1120*/  ULDC UR49, c[0x0][0x404] ;  /* 0x0001010000317ab9 */ /* 0x000fe20000000800 */
[----:B------:R-:W-:Y:S02]  /*1130*/  UISETP.NE.AND UP2, UPT, UR46, 0x1, UPT ;  /* 0x000000012e00788c */ /* 0x000fe4000bf45270 */
[----:B------:R-:W-:Y:S01]  /*1140*/  USHF.L.U32 UR42, UR5, 0x6, URZ ;  /* 0x00000006052a7899 */ /* 0x000fe2000800063f */
[----:B------:R-:W-:Y:S01]  /*1150*/  ULDC UR10, c[0x0][0x288] ;  /* 0x0000a200000a7ab9 */ /* 0x000fe20000000800 */
[----:B------:R-:W-:Y:S02]  /*1160*/  UIMAD UR12, UR8, UR12, UR4 ;  /* 0x0000000c080c72a4 */ /* 0x000fe4000f8e0204 */
[----:B------:R-:W-:Y:S01]  /*1170*/  PLOP3.LUT P0, PT, PT, PT, UP2, 0x80, 0x0 ;  /* 0x000000000000781c */ /* 0x000fe20003f0f028 */
[----:B------:R-:W-:Y:S01]  /*1180*/  USEL UR49, UR49, 0x1, UP0 ;  /* 0x0000000131317887 */ /* 0x000fe20008000000 */
[----:B------:R-:W-:Y:S01]  /*1190*/  ULDC UR9, c[0x0][0x2e0] ;  /* 0x0000b80000097ab9 */ /* 0x000fe20000000800 */
[----:B------:R-:W-:Y:S01]  /*11a0*/  @UP1 ULDC UR4, c[0x0][0xdbc] ;  /* 0x00036f0000041ab9 */ /* 0x000fe20000000800 */
[----:B------:R-:W-:-:S02]  /*11b0*/  UIADD3 UR54, UR42, 0x40, -UR10 ;  /* 0x000000402a367890 */ /* 0x000fc4000fffe80a */
[----:B------:R-:W-:Y:S02]  /*11c0*/  UIMAD.WIDE.U32 UR4, UR12, UR4, URZ ;  /* 0x000000040c0472a5 */ /* 0x000fe4000f8e003f */
[----:B------:R-:W-:Y:S02]  /*11d0*/  UIMAD UR6, UR49, UR9, 0x3f ;  /* 0x0000003f310674a4 */ /* 0x000fe4000f8e0209 */
[----:B------:R-:W-:Y:S01]  /*11e0*/  UIMAD UR54, UR49, UR9, UR54 ;  /* 0x00000009313672a4 */ /* 0x000fe2000f8e0236 */
[----:B------:R-:W-:Y:S01]  /*11f0*/  @UP1 ULDC UR13, c[0x0][0xdc0] ;  /* 0x00037000000d1ab9 */ /* 0x000fe20000000800 */
[----:B------:R-:W-:Y:S01]  /*1200*/  UMOV UR44, UR12 ;  /* 0x0000000c002c7c82 */ /* 0x000fe20008000000 */
[----:B------:R-:W-:Y:S01]  /*1210*/  ULDC UR11, c[0x0][0x9e0] ;  /* 0x00027800000b7ab9 */ /* 0x000fe20000000800 */
[----:B------:R-:W-:Y:S02]  /*1220*/  USHF.R.S32.HI UR7, URZ, 0x1f, UR6 ;  /* 0x0000001f3f077899 */ /* 0x000fe40008011406 */
[----:B------:R-:W-:-:S02]  /*1230*/  @UP1 USHF.R.U32.HI UR44, URZ, UR13, UR5 ;  /* 0x0000000d3f2c1299 */ /* 0x000fc40008011605 */
[----:B------:R-:W-:Y:S02]  /*1240*/  UIADD3 UR8, UR54, UR11, URZ ;  /* 0x0000000b36087290 */ /* 0x000fe4000fffe03f */
[----:B------:R-:W-:Y:S02]  /*1250*/  ULEA.HI UR7, UR7, UR6, URZ, 0x6 ;  /* 0x0000000607077291 */ /* 0x000fe4000f8f303f */
[----:B------:R-:W-:Y:S02]  /*1260*/  UIADD3 UR4, -UR44, URZ, URZ ;  /* 0x0000003f2c047290 */ /* 0x000fe4000fffe13f */
[----:B------:R-:W-:Y:S01]  /*1270*/  USHF.R.S32.HI UR7, URZ, 0x6, UR7 ;  /* 0x000000063f077899 */ /* 0x000fe20008011407 */
[----:B------:R-:W-:Y:S01]  /*1280*/  IMAD.U32 R0, RZ, RZ, UR8 ;  /* 0x00000008ff007e24 */ /* 0x000fe2000f8e00ff */
[----:B------:R-:W-:Y:S01]  /*1290*/  UIMAD UR43, UR43, UR4, UR12 ;  /* 0x000000042b2b72a4 */ /* 0x000fe2000f8e020c */
[----:B------:R-:W-:Y:S11]  /*12a0*/  @!P0 BRA `(.L_x_1280) ;  /* 0x0000001c00f88947 */ /* 0x000ff60003800000 */
[----:B------:R-:W1:Y:S02]  /*12b0*/  LDC R8, c[0x0][0x9e4] ;  /* 0x00027900ff087b82 */ /* 0x000e640000000800 */
[----:B-1----:R-:W-:-:S13]  /*12c0*/  ISETP.GE.AND P1, PT, R8, 0x1, PT ;  /* 0x000000010800780c */ /* 0x002fda0003f26270 */
[----:B------:R-:W-:Y:S05]  /*12d0*/  @!P1 BRA `(.L_x_1281) ;  /* 0x0000000000449947 */ /* 0x000fea0003800000 */
[----:B------:R-:W-:Y:S01]  /*12e0*/  ISETP.LT.AND P0, PT, RZ, UR54, PT ;  /* 0x00000036ff007c0c */ /* 0x000fe2000bf01270 */
[----:B------:R-:W-:-:S06]  /*12f0*/  UIADD3 UR4, UR54, -0x1, URZ ;  /* 0xffffffff36047890 */ /* 0x000fcc000fffe03f */
[----:B------:R-:W-:-:S06]  /*1300*/  MOV R3, UR4 ;  /* 0x0000000400037c02 */ /* 0x000fcc0008000f00 */
[----:B------:R-:W-:Y:S05]  /*1310*/  @P0 BRA `(.L_x_1282) ;  /* 0x00000000001c0947 */ /* 0x000fea0003800000 */
[----:B------:R-:W-:Y:S01]  /*1320*/  ISETP.NE.AND P0, PT, R8, 0x1, PT ;  /* 0x000000010800780c */ /* 0x000fe20003f05270 */
[----:B------:R-:W-:-:S12]  /*1330*/  IMAD R3, RZ, RZ, -UR54 ;  /* 0x80000036ff037e24 */ /* 0x000fd8000f8e02ff */
[----:B------:R-:W1:Y:S02]  /*1340*/  @P0 LDC.64 R4, c[0x0][0x9e8] ;  /* 0x00027a00ff040b82 */ /* 0x000e640000000a00 */
[----:B-1----:R-:W-:-:S05]  /*1350*/  @P0 IMAD.HI.U32 R4, R3, R4, RZ ;  /* 0x0000000403040227 */ /* 0x002fca00078e00ff */
[----:B------:R-:W-:-:S04]  /*1360*/  @P0 SHF.R.U32.HI R3, RZ, R5, R4 ;  /* 0x00000005ff030219 */ /* 0x000fc80000011604 */
[----:B------:R-:W-:Y:S01]  /*1370*/  LOP3.LUT R3, RZ, R3, RZ, 0x33, !PT ;  /* 0x00000003ff037212 */ /* 0x000fe200078e33ff */
[----:B------:R-:W-:Y:S06]  /*1380*/  BRA `(.L_x_1283) ;  /* 0x0000000000107947 */ /* 0x000fec0003800000 */
.L_x_1282:
[----:B------:R-:W-:-:S13]  /*1390*/  ISETP.NE.AND P0, PT, R8, 0x1, PT ;  /* 0x000000010800780c */ /* 0x000fda0003f05270 */
[----:B------:R-:W1:Y:S02]  /*13a0*/  @P0 LDC.64 R4, c[0x0][0x9e8] ;  /* 0x00027a00ff040b82 */ /* 0x000e640000000a00 */
[----:B-1----:R-:W-:-:S05]  /*13b0*/  @P0 IMAD.HI.U32 R4, R3, R4, RZ ;  /* 0x0000000403040227 */ /* 0x002fca00078e00ff */
[----:B------:R-:W-:-:S07]  /*13c0*/  @P0 SHF.R.U32.HI R3, RZ, R5, R4 ;  /* 0x00000005ff030219 */ /* 0x000fce0000011604 */
.L_x_1283:
[----:B------:R-:W-:-:S05]  /*13d0*/  IMAD R3, R3, R8, R8 ;  /* 0x0000000803037224 */ /* 0x000fca00078e0208 */
[----:B------:R-:W-:-:S07]  /*13e0*/  VIMNMX R0, R0, R3, PT ;  /* 0x0000000300007248 */ /* 0x000fce0003fe0100 */
.L_x_1281:
[----:B------:R-:W-:Y:S01]  /*13f0*/  VIADD R0, R0, 0x3f ;  /* 0x0000003f00007836 */ /* 0x000fe20000000000 */
[----:B------:R-:W-:Y:S01]  /*1400*/  UIADD3 UR4, UR42, -UR10, URZ ;  /* 0x8000000a2a047290 */ /* 0x000fe2000fffe03f */
[----:B------:R-:W-:-:S03]  /*1410*/  ULDC UR5, c[0x0][0x9dc] ;  /* 0x0002770000057ab9 */ /* 0x000fc60000000800 */
[----:B------:R-:W-:Y:S01]  /*1420*/  SHF.R.S32.HI R3, RZ, 0x1f, R0 ;  /* 0x0000001fff037819 */ /* 0x000fe20000011400 */
[----:B------:R-:W-:-:S03]  /*1430*/  UIMAD UR4, UR49, UR9, UR4 ;  /* 0x00000009310472a4 */ /* 0x000fc6000f8e0204 */
[----:B------:R-:W-:Y:S01]  /*1440*/  LEA.HI R3, R3, R0, RZ, 0x6 ;  /* 0x0000000003037211 */ /* 0x000fe200078f30ff */
[----:B------:R-:W-:-:S03]  /*1450*/  UIADD3 UR5, UR4, -UR5, URZ ;  /* 0x8000000504057290 */ /* 0x000fc6000fffe03f */
[----:B------:R-:W-:-:S03]  /*1460*/  SHF.R.S32.HI R3, RZ, 0x6, R3 ;  /* 0x00000006ff037819 */ /* 0x000fc60000011403 */
[----:B------:R-:W-:Y:S01]  /*1470*/  IMAD.U32 R0, RZ, RZ, UR5 ;  /* 0x00000005ff007e24 */ /* 0x000fe2000f8e00ff */
[----:B------:R-:W-:Y:S01]  /*1480*/  VIMNMX R4, R3, UR7, PT ;  /* 0x0000000703047c48 */ /* 0x000fe2000bfe0100 */
[----:B------:R-:W-:Y:S06]  /*1490*/  @!P1 BRA `(.L_x_1284) ;  /* 0x0000000000409947 */ /* 0x000fec0003800000 */
[----:B------:R-:W-:-:S05]  /*14a0*/  IMAD.U32 R3, RZ, RZ, UR4 ;  /* 0x00000004ff037e24 */ /* 0x000fca000f8e00ff */
[----:B------:R-:W-:-:S13]  /*14b0*/  ISETP.GT.AND P0, PT, R3, -0x1, PT ;  /* 0xffffffff0300780c */ /* 0x000fda0003f04270 */
[----:B------:R-:W-:Y:S05]  /*14c0*/  @P0 BRA `(.L_x_1285) ;  /* 0x00000000001c0947 */ /* 0x000fea0003800000 */
[----:B------:R-:W-:Y:S02]  /*14d0*/  ISETP.NE.AND P0, PT, R8, 0x1, PT ;  /* 0x000000010800780c */ /* 0x000fe40003f05270 */
[----:B------:R-:W-:-:S11]  /*14e0*/  LOP3.LUT R3, RZ, R3, RZ, 0x33, !PT ;  /* 0x00000003ff037212 */ /* 0x000fd600078e33ff */
[----:B------:R-:W1:Y:S02]  /*14f0*/  @P0 LDC.64 R6, c[0x0][0x9e8] ;  /* 0x00027a00ff060b82 */ /* 0x000e640000000a00 */
[----:B-1----:R-:W-:-:S05]  /*1500*/  @P0 IMAD.HI.U32 R6, R3, R6, RZ ;  /* 0x0000000603060227 */ /* 0x002fca00078e00ff */
[----:B------:R-:W-:-:S04]  /*1510*/  @P0 SHF.R.U32.HI R3, RZ, R7, R6 ;  /* 0x00000007ff030219 */ /* 0x000fc80000011606 */
[----:B------:R-:W-:Y:S01]  /*1520*/  LOP3.LUT R3, RZ, R3, RZ, 0x33, !PT ;  /* 0x00000003ff037212 */ /* 0x000fe200078e33ff */
[----:B------:R-:W-:Y:S06]  /*1530*/  BRA `(.L_x_1286) ;  /* 0x0000000000107947 */ /* 0x000fec0003800000 */
.L_x_1285:
[----:B------:R-:W-:-:S13]  /*1540*/  ISETP.NE.AND P0, PT, R8, 0x1, PT ;  /* 0x000000010800780c */ /* 0x000fda0003f05270 */
[----:B------:R-:W1:Y:S02]  /*1550*/  @P0 LDC.64 R6, c[0x0][0x9e8] ;  /* 0x00027a00ff060b82 */ /* 0x000e640000000a00 */
[----:B-1----:R-:W-:-:S05]  /*1560*/  @P0 IMAD.HI.U32 R6, R3, R6, RZ ;  /* 0x0000000603060227 */ /* 0x002fca00078e00ff */
[----:B------:R-:W-:-:S07]  /*1570*/  @P0 SHF.R.U32.HI R3, RZ, R7, R6 ;  /* 0x00000007ff030219 */ /* 0x000fce0000011606 */
.L_x_1286:
[----:B------:R-:W-:-:S05]  /*1580*/  IMAD R3, R3, R8, RZ ;  /* 0x0000000803037224 */ /* 0x000fca00078e02ff */
[----:B------:R-:W-:-:S07]  /*1590*/  VIMNMX R0, R0, R3, !PT ;  /* 0x0000000300007248 */ /* 0x000fce0007fe0100 */
.L_x_1284:
[----:B------:R-:W-:Y:S02]  /*15a0*/  SHF.R.S32.HI R3, RZ, 0x1f, R0 ;  /* 0x0000001fff037819 */ /* 0x000fe40000011400 */
[----:B------:R-:W-:Y:S02]  /*15b0*/  CS2R R28, SRZ ;  /* 0x00000000001c7805 */ /* 0x000fe4000001ff00 */
[----:B------:R-:W-:Y:S02]  /*15c0*/  PLOP3.LUT P0, PT, PT, PT, PT, 0x80, 0x0 ;  /* 0x000000000000781c */ /* 0x000fe40003f0f070 */
[----:B------:R-:W-:Y:S02]  /*15d0*/  CS2R R150, SRZ ;  /* 0x0000000000967805 */ /* 0x000fe4000001ff00 */
[----:B------:R-:W-:Y:S02]  /*15e0*/  LEA.HI R0, R3, R0, RZ, 0x6 ;  /* 0x0000000003007211 */ /* 0x000fe400078f30ff */
[----:B------:R-:W-:-:S02]  /*15f0*/  CS2R R148, SRZ ;  /* 0x0000000000947805 */ /* 0x000fc4000001ff00 */
[----:B------:R-:W-:Y:S02]  /*1600*/  MOV R3, RZ ;  /* 0x000000ff00037202 */ /* 0x000fe40000000f00 */
[----:B------:R-:W-:Y:S02]  /*1610*/  CS2R R146, SRZ ;  /* 0x0000000000927805 */ /* 0x000fe4000001ff00 */
[----:B------:R-:W-:Y:S02]  /*1620*/  SHF.R.S32.HI R0, RZ, 0x6, R0 ;  /* 0x00000006ff007819 */ /* 0x000fe40000011400 */
[----:B------:R-:W-:Y:S02]  /*1630*/  CS2R R144, SRZ ;  /* 0x0000000000907805 */ /* 0x000fe4000001ff00 */
[----:B------:R-:W-:Y:S02]  /*1640*/  CS2R R142, SRZ ;  /* 0x00000000008e7805 */ /* 0x000fe4000001ff00 */
[----:B------:R-:W-:-:S02]  /*1650*/  CS2R R140, SRZ ;  /* 0x00000000008c7805 */ /* 0x000fc4000001ff00 */
[----:B------:R-:W-:Y:S02]  /*1660*/  VIMNMX R0, RZ, R0, !PT ;  /* 0x00000000ff007248 */ /* 0x000fe40007fe0100 */
[----:B------:R-:W-:Y:S02]  /*1670*/  CS2R R138, SRZ ;  /* 0x00000000008a7805 */ /* 0x000fe4000001ff00 */
[----:B------:R-:W-:Y:S02]  /*1680*/  CS2R R136, SRZ ;  /* 0x0000000000887805 */ /* 0x000fe4000001ff00 */
[----:B------:R-:W-:Y:S02]  /*1690*/  CS2R R134, SRZ ;  /* 0x0000000000867805 */ /* 0x000fe4000001ff00 */
[----:B------:R-:W-:Y:S02]  /*16a0*/  ISETP.GT.AND P1, PT, R4, R0, PT ;  /* 0x000000000400720c */ /* 0x000fe40003f24270 */
[----:B------:R-:W-:-:S02]  /*16b0*/  CS2R R132, SRZ ;  /* 0x0000000000847805 */ /* 0x000fc4000001ff00 */
[----:B------:R-:W-:Y:S02]  /*16c0*/  CS2R R130, SRZ ;  /* 0x0000000000827805 */ /* 0x000fe4000001ff00 */
[----:B------:R-:W-:Y:S02]  /*16d0*/  CS2R R128, SRZ ;  /* 0x0000000000807805 */ /* 0x000fe4000001ff00 */
[----:B------:R-:W-:Y:S02]  /*16e0*/  CS2R R126, SRZ ;  /* 0x00000000007e7805 */ /* 0x000fe4000001ff00 */
[----:B------:R-:W-:Y:S01]  /*16f0*/  CS2R R124, SRZ ;  /* 0x00000000007c7805 */ /* 0x000fe2000001ff00 */
[----:B------:R-:W-:Y:S01]  /*1700*/  IMAD.MOV.U32 R172, RZ, RZ, RZ ;  /* 0x000000ffffac7224 */ /* 0x000fe200078e00ff */
        /* <DEDUP_REMOVED lines=47> */
[----:B------:R-:W-:Y:S01]  /*1a00*/  CS2R R30, SRZ ;  /* 0x00000000001e7805 */ /* 0x000fe2000001ff00 */
[----:B------:R-:W-:Y:S02]  /*1a10*/  IMAD.MOV.U32 R5, RZ, RZ, RZ ;  /* 0x000000ffff057224 */ /* 0x000fe400078e00ff */
[----:B------:R-:W-:Y:S01]  /*1a20*/  IMAD.MOV.U32 R153, RZ, RZ, RZ ;  /* 0x000000ffff997224 */ /* 0x000fe200078e00ff */
[----:B------:R-:W-:Y:S06]  /*1a30*/  @!P1 BRA `(.L_x_1287) ;  /* 0x000000ac002c9947 */ /* 0x000fec0003800000 */
        /* <DEDUP_REMOVED lines=14> */
.L_x_1288:
[----:B------:R-:W-:Y:S01]  /*1b20*/  ULEA UR21, UR39, UR48, 0x3 ;  /* 0x0000003027157291 */ /* 0x000fe2000f8e183f */
[----:B------:R-:W-:-:S05]  /*1b30*/  IMAD.U32 R3, RZ, RZ, UR38 ;  /* 0x00000026ff037e24 */ /* 0x000fca000f8e00ff */
[----:B------:R-:W-:-:S04]  /*1b40*/  SHF.L.U32 R3, R3, 0x1f, RZ ;  /* 0x0000001f03037819 */ /* 0x000fc800000006ff */
[----:B------:R-:W1:Y:S02]  /*1b50*/  SYNCS.PHASECHK.TRANS64.TRYWAIT P1, [UR21+0x28c50], R3 ;  /* 0x028c5003ff0075a7 */ /* 0x000e640008020155 */
[----:B-1----:R-:W-:Y:S05]  /*1b60*/  @!P1 BRA `(.L_x_1289) ;  /* 0x000000f800a49947 */ /* 0x002fea0003800000 */
.L_x_1447:
        /* <DEDUP_REMOVED lines=9> */
[----:B------:R-:W-:-:S02]  /*1c00*/  UIADD3 UR6, UR18, 0x80, URZ ;  /* 0x0000008012067890 */ /* 0x000fc4000fffe03f */
[----:B------:R-:W-:Y:S01]  /*1c10*/  ULOP3.LUT UR16, UR4, 0x10000, URZ, 0xfc, !UPT ;  /* 0x0001000004107892 */ /* 0x000fe2000f8efc3f */
[----:B------:R-:W-:Y:S01]  /*1c20*/  UMOV UR7, 0x40000040 ;  /* 0x4000004000077882 */ /* 0x000fe20000000000 */
[----:B------:R-:W-:Y:S02]  /*1c30*/  UMOV UR5, 0x40000040 ;  /* 0x4000004000057882 */ /* 0x000fe40000000000 */
[----:B------:R-:W-:Y:S02]  /*1c40*/  UIADD3 UR4, UR16, 0x2, URZ ;  /* 0x0000000210047890 */ /* 0x000fe4000fffe03f */
[----:B------:R-:W-:Y:S02]  /*1c50*/  UIADD3 UR10, UR18, 0x100, URZ ;  /* 0x00000100120a7890 */ /* 0x000fe4000fffe03f */
[----:B------:R-:W-:Y:S01]  /*1c60*/  UIADD3 UR8, UR16, 0x4, URZ ;  /* 0x0000000410087890 */ /* 0x000fe2000fffe03f */
[----:B------:R-:W-:Y:S01]  /*1c70*/  UMOV UR11, 0x40000040 ;  /* 0x40000040000b7882 */ /* 0x000fe20000000000 */
[----:B------:R-:W-:Y:S01]  /*1c80*/  WARPGROUP.ARRIVE ;  /* 0x00000000000079c5 */ /* 0x000fe20000000000 */
[----:B------:R-:W-:Y:S01]  /*1c90*/  UMOV UR9, 0x40000040 ;  /* 0x4000004000097882 */ /* 0x000fe20000000000 */
[----:B------:R-:W-:-:S02]  /*1ca0*/  UIADD3 UR14, UR18, 0x180, URZ ;  /* 0x00000180120e7890 */ /* 0x000fc4000fffe03f */
[----:B------:R-:W-:Y:S02]  /*1cb0*/  UIADD3 UR12, UR16, 0x6, URZ ;  /* 0x00000006100c7890 */ /* 0x000fe4000fffe03f */
[----:B------:R-:W-:Y:S01]  /*1cc0*/  HGMMA.64x256x16.F32 R24, gdesc[UR16].tnspB, RZ, !UPT, gsb0 ;  /* 0x43e00000101879f0 */ /* 0x000fe2000c0008ff */
[----:B------:R-:W-:Y:S01]  /*1cd0*/  UMOV UR15, 0x40000040 ;  /* 0x40000040000f7882 */ /* 0x000fe20000000000 */
[----:B------:R-:W-:Y:S01]  /*1ce0*/  UMOV UR13, 0x40000040 ;  /* 0x40000040000d7882 */ /* 0x000fe20000000000 */
[----:B-1----:R-:W-:-:S04]  /*1cf0*/  LOP3.LUT R5, R5, 0x7f, RZ, 0xc0, !PT ;  /* 0x0000007f05057812 */ /* 0x002fc800078ec0ff */
        /* <DEDUP_REMOVED lines=17> */
[----:B-1----:R-:W-:-:S05]  /*1e10*/  VIADD R3, R4, 0xfffffffe ;  /* 0xfffffffe04037836 */ /* 0x002fca0000000000 */
[----:B------:R-:W-:-:S13]  /*1e20*/  ISETP.GE.AND P1, PT, R3, R0, PT ;  /* 0x000000000300720c */ /* 0x000fda0003f26270 */
[----:B------:R-:W-:Y:S05]  /*1e30*/  @!P1 BRA `(.L_x_1290) ;  /* 0x0000000800d49947 */ /* 0x000fea0003800000 */
.L_x_1295:
[----:B------:R-:W-:Y:S01]  /*1e40*/  BAR.SYNC.DEFER_BLOCKING 0xe, 0x100 ;  /* 0x0384000000007b1d */ /* 0x000fe20000010000 */
[----:B------:R-:W-:Y:S01]  /*1e50*/  IMAD.U32 R5, RZ, RZ, UR39 ;  /* 0x00000027ff057e24 */ /* 0x000fe2000f8e00ff */
[----:B------:R-:W-:Y:S01]  /*1e60*/  UIADD3 UR39, UR39, 0x1, URZ ;  /* 0x0000000127277890 */ /* 0x000fe2000fffe03f */
[----:B------:R-:W-:Y:S02]  /*1e70*/  ISETP.GT.AND P3, PT, R3, R0, PT ;  /* 0x000000000300720c */ /* 0x000fe40003f64270 */
[----:B-1----:R-:W-:Y:S01]  /*1e80*/  IMAD R4, R5, 0x40, R16 ;  /* 0x0000004005047824 */ /* 0x002fe200078e0210 */
[----:B------:R-:W-:Y:S01]  /*1e90*/  UISETP.NE.AND UP0, UPT, UR39, 0x2, UPT ;  /* 0x000000022700788c */ /* 0x000fe2000bf05270 */
[----:B------:R-:W-:-:S03]  /*1ea0*/  IADD3 R3, R3, -0x1, RZ ;  /* 0xffffffff03037810 */ /* 0x000fc60007ffe0ff */
        /* <DEDUP_REMOVED lines=136> */
.L_x_1291:
[----:B------:R-:W-:Y:S01]  /*2730*/  ULEA UR21, UR39, UR48, 0x3 ;  /* 0x0000003027157291 */ /* 0x000fe2000f8e183f */
[----:B------:R-:W-:-:S05]  /*2740*/  IMAD.U32 R4, RZ, RZ, UR38 ;  /* 0x00000026ff047e24 */ /* 0x000fca000f8e00ff */
[----:B------:R-:W-:-:S04]  /*2750*/  SHF.L.U32 R4, R4, 0x1f, RZ ;  /* 0x0000001f04047819 */ /* 0x000fc800000006ff */
[----:B------:R1:W2:Y:S01]  /*2760*/  SYNCS.PHASECHK.TRANS64.TRYWAIT P1, [UR21+0x28c50], R4 ;  /* 0x028c5004ff0075a7 */ /* 0x0002a20008020155 */
[----:B------:R-:W-:Y:S05]  /*2770*/  @!P0 BRA `(.L_x_1292) ;  /* 0x0000000000048947 */ /* 0x000fea0003800000 */
[----:B------:R-:W-:Y:S01]  /*2780*/  BPT.TRAP 0x1 ;  /* 0x000000040000795c */ /* 0x000fe20000300000 */
.L_x_1292:
[----:B--2---:R-:W-:Y:S05]  /*2790*/  @P1 BRA `(.L_x_1293) ;  /* 0x0000000000081947 */ /* 0x004fea0003800000 */
[----:B------:R-:W2:Y:S02]  /*27a0*/  SYNCS.PHASECHK.TRANS64.TRYWAIT P1, [UR21+0x28c50], R4 ;  /* 0x028c5004ff0075a7 */ /* 0x000ea40008020155 */
[----:B--2---:R-:W-:Y:S05]  /*27b0*/  @!P1 BRA `(.L_x_1294) ;  /* 0x000000ec00a89947 */ /* 0x004fea0003800000 */
.L_x_1293:
[----:B------:R-:W-:Y:S01]  /*27c0*/  ULEA UR18, UR39, UR20, 0xc ;  /* 0x0000001427127291 */ /* 0x000fe2000f8e603f */
[----:B------:R-:W-:Y:S01]  /*27d0*/  WARPGROUP.ARRIVE ;  /* 0x00000000000079c5 */ /* 0x000fe20000000000 */
[----:B------:R-:W-:Y:S01]  /*27e0*/  UMOV UR19, 0x40000040 ;  /* 0x4000004000137882 */ /* 0x000fe20000000000 */
[----:B------:R-:W-:Y:S01]  /*27f0*/  UMOV UR7, 0x40000040 ;  /* 0x4000004000077882 */ /* 0x000fe20000000000 */
[----:B------:R-:W-:Y:S01]  /*2800*/  UIADD3 UR6, UR18, 0x80, URZ ;  /* 0x0000008012067890 */ /* 0x000fe2000fffe03f */
[----:B-12---:R-:W-:Y:S01]  /*2810*/  IMAD.U32 R4, RZ, RZ, UR21 ;  /* 0x00000015ff047e24 */ /* 0x006fe2000f8e00ff */
[----:B------:R-:W-:Y:S01]  /*2820*/  UIADD3 UR10, UR18, 0x100, URZ ;  /* 0x00000100120a7890 */ /* 0x000fe2000fffe03f */
[----:B------:R-:W-:Y:S02]  /*2830*/  UMOV UR11, 0x40000040 ;  /* 0x40000040000b7882 */ /* 0x000fe40000000000 */
[----:B------:R-:W-:Y:S01]  /*2840*/  HGMMA.64x256x16.F32 R24, gdesc[UR16].tnspB, R24, gsb0 ;  /* 0x43e00000101879f0 */ /* 0x000fe20008000818 */
[----:B------:R-:W-:Y:S01]  /*2850*/  UIADD3 UR14, UR18, 0x180, URZ ;  /* 0x00000180120e7890 */ /* 0x000fe2000fffe03f */
[----:B------:R-:W-:Y:S01]  /*2860*/  @!P2 VIADD R4, R4, 0x28c60 ;  /* 0x00028c600404a836 */ /* 0x000fe20000000000 */
[----:B------:R-:W-:-:S04]  /*2870*/  UMOV UR15, 0x40000040 ;  /* 0x40000040000f7882 */ /* 0x000fc80000000000 */
[----:B------:R-:W-:Y:S01]  /*2880*/  @!P2 PRMT R4, RZ, 0x654, R4 ;  /* 0x00000654ff04a816 */ /* 0x000fe20000000004 */
        /* <DEDUP_REMOVED lines=16> */
.L_x_1290:
[----:B------:R-:W-:Y:S01]  /*2990*/  BAR.SYNC.DEFER_BLOCKING 0xe, 0x100 ;  /* 0x0384000000007b1d */ /* 0x000fe20000010000 */
[----:B------:R-:W-:Y:S01]  /*29a0*/  IMAD.U32 R3, RZ, RZ, UR39 ;  /* 0x00000027ff037e24 */ /* 0x000fe2000f8e00ff */
[----:B------:R-:W-:Y:S01]  /*29b0*/  UIADD3 UR39, UR39, 0x1, URZ ;  /* 0x0000000127277890 */ /* 0x000fe2000fffe03f */
[----:B------:R-:W-:-:S03]  /*29c0*/  PLOP3.LUT P0, PT, PT, PT, PT, 0x8, 0x0 ;  /* 0x000000000000781c */ /* 0x000fc60003f0e170 */
[----:B------:R-:W-:Y:S01]  /*29d0*/  LEA R0, R3, R16, 0x6 ;  /* 0x0000001003007211 */ /* 0x000fe200078e30ff */
[----:B------:R-:W-:-:S03]  /*29e0*/  UISETP.NE.AND UP0, UPT, UR39, 0x2, UPT ;  /* 0x000000022700788c */ /* 0x000fc6000bf05270 */
[----:B-1----:R-:W-:Y:S01]  /*29f0*/  LEA R4, R0, UR48, 0x2 ;  /* 0x0000003000047c11 */ /* 0x002fe2000f8e10ff */
        /* <DEDUP_REMOVED lines=133> */
[----:B------:R-:W-:-:S02]  /*3250*/  IMAD.MOV.U32 R28, RZ, RZ, RZ ;  /* 0x000000ffff1c7224 */ /* 0x000fc400078e00ff */
[----:B------:R-:W-:Y:S01]  /*3260*/  IMAD.MOV.U32 R3, RZ, RZ, RZ ;  /* 0x000000ffff037224 */ /* 0x000fe200078e00ff */
[----:B------:R-:W-:Y:S06]  /*3270*/  BAR.ARV 0xf, 0x100 ;  /* 0x03c4000000007b1d */ /* 0x000fec0000002000 */
[----:B------:R-:W-:Y:S05]  /*3280*/  BRA `(.L_x_1287) ;  /* 0x0000009400187947 */ /* 0x000fea0003800000 */
.L_x_1280:
[----:B------:R-:W-:Y:S02]  /*3290*/  ULDC UR11, c[0x0][0x9e4] ;  /* 0x00027900000b7ab9 */ /* 0x000fe40000000800 */
[----:B------:R-:W-:-:S06]  /*32a0*/  UISETP.GE.AND UP0, UPT, UR11, 0x1, UPT ;  /* 0x000000010b00788c */ /* 0x000fcc000bf06270 */
[----:B------:R-:W-:-:S13]  /*32b0*/  PLOP3.LUT P1, PT, PT, PT, UP0, 0x80, 0x0 ;  /* 0x000000000000781c */ /* 0x000fda0003f2f008 */
[----:B------:R-:W-:Y:S05]  /*32c0*/  @!P1 BRA `(.L_x_1296) ;  /* 0x0000000000409947 */ /* 0x000fea0003800000 */
[----:B------:R-:W-:Y:S01]  /*32d0*/  ISETP.LT.AND P0, PT, RZ, UR54, PT ;  /* 0x00000036ff007c0c */ /* 0x000fe2000bf01270 */
[----:B------:R-:W-:-:S12]  /*32e0*/  UIADD3 UR6, UR54, -0x1, URZ ;  /* 0xffffffff36067890 */ /* 0x000fd8000fffe03f */
[----:B------:R-:W-:Y:S05]  /*32f0*/  @P0 BRA `(.L_x_1297) ;  /* 0x00000000001c0947 */ /* 0x000fea0003800000 */
[----:B------:R-:W-:Y:S02]  /*3300*/  UISETP.NE.AND UP0, UPT, UR11, 0x1, UPT ;  /* 0x000000010b00788c */ /* 0x000fe4000bf05270 */
[----:B------:R-:W-:-:S09]  /*3310*/  UIADD3 UR6, -UR54, URZ, URZ ;  /* 0x0000003f36067290 */ /* 0x000fd2000fffe13f */
[----:B------:R-:W-:Y:S02]  /*3320*/  @UP0 ULDC.64 UR12, c[0x0][0x9e8] ;  /* 0x00027a00000c0ab9 */ /* 0x000fe40000000a00 */
[----:B------:R-:W-:-:S04]  /*3330*/  UIMAD.WIDE.U32 UR4, UR6, UR12, URZ ;  /* 0x0000000c060472a5 */ /* 0x000fc8000f8e003f */
[----:B------:R-:W-:-:S04]  /*3340*/  @UP0 USHF.R.U32.HI UR6, URZ, UR13, UR5 ;  /* 0x0000000d3f060299 */ /* 0x000fc80008011605 */
[----:B------:R-:W-:Y:S01]  /*3350*/  ULOP3.LUT UR6, URZ, UR6, URZ, 0x33, !UPT ;  /* 0x000000063f067292 */ /* 0x000fe2000f8e333f */
[----:B------:R-:W-:Y:S11]  /*3360*/  BRA `(.L_x_1298) ;  /* 0x0000000000107947 */ /* 0x000ff60003800000 */
.L_x_1297:
[----:B------:R-:W-:-:S11]  /*3370*/  UISETP.NE.AND UP0, UPT, UR11, 0x1, UPT ;  /* 0x000000010b00788c */ /* 0x000fd6000bf05270 */
[----:B------:R-:W-:Y:S02]  /*3380*/  @UP0 ULDC.64 UR12, c[0x0][0x9e8] ;  /* 0x00027a00000c0ab9 */ /* 0x000fe40000000a00 */
[----:B------:R-:W-:-:S04]  /*3390*/  UIMAD.WIDE.U32 UR4, UR6, UR12, URZ ;  /* 0x0000000c060472a5 */ /* 0x000fc8000f8e003f */
[----:B------:R-:W-:-:S12]  /*33a0*/  @UP0 USHF.R.U32.HI UR6, URZ, UR13, UR5 ;  /* 0x0000000d3f060299 */ /* 0x000fd80008011605 */
.L_x_1298:
[----:B------:R-:W-:-:S06]  /*33b0*/  UIMAD UR6, UR6, UR11, UR11 ;  /* 0x0000000b060672a4 */ /* 0x000fcc000f8e020b */
[----:B------:R-:W-:-:S07]  /*33c0*/  VIMNMX R0, R0, UR6, PT ;  /* 0x0000000600007c48 */ /* 0x000fce000bfe0100 */
.L_x_1296:
[----:B------:R-:W-:Y:S01]  /*33d0*/  VIADD R0, R0, 0x3f ;  /* 0x0000003f00007836 */ /* 0x000fe20000000000 */
[----:B------:R-:W-:Y:S01]  /*33e0*/  UIADD3 UR10, UR42, -UR10, URZ ;  /* 0x8000000a2a0a7290 */ /* 0x000fe2000fffe03f */
[----:B------:R-:W-:-:S03]  /*33f0*/  ULDC UR8, c[0x0][0x9dc] ;  /* 0x0002770000087ab9 */ /* 0x000fc60000000800 */
[----:B------:R-:W-:Y:S01]  /*3400*/  SHF.R.S32.HI R3, RZ, 0x1f, R0 ;  /* 0x0000001fff037819 */ /* 0x000fe20000011400 */
[----:B------:R-:W-:-:S03]  /*3410*/  UIMAD UR6, UR49, UR9, UR10 ;  /* 0x00000009310672a4 */ /* 0x000fc6000f8e020a */
[----:B------:R-:W-:Y:S01]  /*3420*/  LEA.HI R3, R3, R0, RZ, 0x6 ;  /* 0x0000000003037211 */ /* 0x000fe200078f30ff */
[----:B------:R-:W-:-:S03]  /*3430*/  UIADD3 UR8, UR6, -UR8, URZ ;  /* 0x8000000806087290 */ /* 0x000fc6000fffe03f */
[----:B------:R-:W-:-:S04]  /*3440*/  SHF.R.S32.HI R3, RZ, 0x6, R3 ;  /* 0x00000006ff037819 */ /* 0x000fc80000011403 */
[----:B------:R-:W-:Y:S01]  /*3450*/  VIMNMX R152, R3, UR7, PT ;  /* 0x0000000703987c48 */ /* 0x000fe2000bfe0100 */
[----:B------:R-:W-:Y:S06]  /*3460*/  @!P1 BRA `(.L_x_1299) ;  /* 0x0000000000449947 */ /* 0x000fec0003800000 */
[----:B------:R-:W-:-:S06]  /*3470*/  UISETP.GT.AND UP0, UPT, UR6, -0x1, UPT ;  /* 0xffffffff0600788c */ /* 0x000fcc000bf04270 */
[----:B------:R-:W-:-:S13]  /*3480*/  PLOP3.LUT P0, PT, PT, PT, UP0, 0x80, 0x0 ;  /* 0x000000000000781c */ /* 0x000fda0003f0f008 */
[----:B------:R-:W-:Y:S05]  /*3490*/  @P0 BRA `(.L_x_1300) ;  /* 0x00000000001c0947 */ /* 0x000fea0003800000 */
[----:B------:R-:W-:Y:S02]  /*34a0*/  UISETP.NE.AND UP0, UPT, UR11, 0x1, UPT ;  /* 0x000000010b00788c */ /* 0x000fe4000bf05270 */
[----:B------:R-:W-:-:S09]  /*34b0*/  ULOP3.LUT UR6, URZ, UR6, URZ, 0x33, !UPT ;  /* 0x000000063f067292 */ /* 0x000fd2000f8e333f */
[----:B------:R-:W-:Y:S02]  /*34c0*/  @UP0 ULDC.64 UR12, c[0x0][0x9e8] ;  /* 0x00027a00000c0ab9 */ /* 0x000fe40000000a00 */
[----:B------:R-:W-:-:S04]  /*34d0*/  UIMAD.WIDE.U32 UR4, UR6, UR12, URZ ;  /* 0x0000000c060472a5 */ /* 0x000fc8000f8e003f */
[----:B------:R-:W-:-:S04]  /*34e0*/  @UP0 USHF.R.U32.HI UR6, URZ, UR13, UR5 ;  /* 0x0000000d3f060299 */ /* 0x000fc80008011605 */
[----:B------:R-:W-:Y:S01]  /*34f0*/  ULOP3.LUT UR6, URZ, UR6, URZ, 0x33, !UPT ;  /* 0x000000063f067292 */ /* 0x000fe2000f8e333f */
[----:B------:R-:W-:Y:S11]  /*3500*/  BRA `(.L_x_1301) ;  /* 0x0000000000107947 */ /* 0x000ff60003800000 */
.L_x_1300:
[----:B------:R-:W-:-:S11]  /*3510*/  UISETP.NE.AND UP0, UPT, UR11, 0x1, UPT ;  /* 0x000000010b00788c */ /* 0x000fd6000bf05270 */
[----:B------:R-:W-:Y:S02]  /*3520*/  @UP0 ULDC.64 UR12, c[0x0][0x9e8] ;  /* 0x00027a00000c0ab9 */ /* 0x000fe40000000a00 */
[----:B------:R-:W-:-:S04]  /*3530*/  UIMAD.WIDE.U32 UR4, UR6, UR12, URZ ;  /* 0x0000000c060472a5 */ /* 0x000fc8000f8e003f */
[----:B------:R-:W-:-:S12]  /*3540*/  @UP0 USHF.R.U32.HI UR6, URZ, UR13, UR5 ;  /* 0x0000000d3f060299 */ /* 0x000fd80008011605 */
.L_x_1301:
[----:B------:R-:W-:-:S04]  /*3550*/  UIMAD UR6, UR6, UR11, URZ ;  /* 0x0000000b060672a4 */ /* 0x000fc8000f8e023f */
[----:B------:R-:W-:-:S04]  /*3560*/  UISETP.LT.AND UP0, UPT, UR8, UR6, UPT ;  /* 0x000000060800728c */ /* 0x000fc8000bf01270 */
[----:B------:R-:W-:-:S12]  /*3570*/  USEL UR8, UR8, UR6, !UP0 ;  /* 0x0000000608087287 */ /* 0x000fd8000c000000 */
.L_x_1299:
[----:B------:R-:W-:Y:S01]  /*3580*/  USHF.R.S32.HI UR4, URZ, 0x1f, UR8 ;  /* 0x0000001f3f047899 */ /* 0x000fe20008011408 */
[----:B------:R-:W-:Y:S02]  /*3590*/  PLOP3.LUT P0, PT, PT, PT, PT, 0x80, 0x0 ;  /* 0x000000000000781c */ /* 0x000fe40003f0f070 */
[----:B------:R-:W-:Y:S01]  /*35a0*/  CS2R R28, SRZ ;  /* 0x00000000001c7805 */ /* 0x000fe2000001ff00 */
[----:B------:R-:W-:Y:S01]  /*35b0*/  IMAD.MOV.U32 R3, RZ, RZ, RZ ;  /* 0x000000ffff037224 */ /* 0x000fe200078e00ff */
[----:B------:R-:W-:Y:S01]  /*35c0*/  ULEA.HI UR4, UR4, UR8, URZ, 0x6 ;  /* 0x0000000804047291 */ /* 0x000fe2000f8f303f */
[----:B------:R-:W-:Y:S02]  /*35d0*/  CS2R R150, SRZ ;  /* 0x0000000000967805 */ /* 0x000fe4000001ff00 */
[----:B------:R-:W-:Y:S02]  /*35e0*/  CS2R R148, SRZ ;  /* 0x0000000000947805 */ /* 0x000fe4000001ff00 */
[----:B------:R-:W-:Y:S01]  /*35f0*/  CS2R R146, SRZ ;  /* 0x0000000000927805 */ /* 0x000fe2000001ff00 */
[----:B------:R-:W-:Y:S01]  /*3600*/  USHF.R.S32.HI UR4, URZ, 0x6, UR4 ;  /* 0x000000063f047899 */ /* 0x000fe20008011404 */
[----:B------:R-:W-:-:S02]  /*3610*/  CS2R R144, SRZ ;  /* 0x0000000000907805 */ /* 0x000fc4000001ff00 */
[----:B------:R-:W-:Y:S02]  /*3620*/  CS2R R142, SRZ ;  /* 0x00000000008e7805 */ /* 0x000fe4000001ff00 */
[----:B------:R-:W-:Y:S01]  /*3630*/  CS2R R140, SRZ ;  /* 0x00000000008c7805 */ /* 0x000fe2000001ff00 */
[----:B------:R-:W-:Y:S01]  /*3640*/  UISETP.LT.AND UP0, UPT, URZ, UR4, UPT ;  /* 0x000000043f00728c */ /* 0x000fe2000bf01270 */
[----:B------:R-:W-:Y:S02]  /*3650*/  CS2R R138, SRZ ;  /* 0x00000000008a7805 */ /* 0x000fe4000001ff00 */
[----:B------:R-:W-:Y:S02]  /*3660*/  CS2R R136, SRZ ;  /* 0x0000000000887805 */ /* 0x000fe4000001ff00 */
[----:B------:R-:W-:Y:S01]  /*3670*/  CS2R R134, SRZ ;  /* 0x0000000000867805 */ /* 0x000fe2000001ff00 */
[----:B------:R-:W-:Y:S01]  /*3680*/  USEL UR41, URZ, UR4, !UP0 ;  /* 0x000000043f297287 */ /* 0x000fe2000c000000 */
[----:B------:R-:W-:-:S02]  /*3690*/  CS2R R132, SRZ ;  /* 0x0000000000847805 */ /* 0x000fc4000001ff00 */
[----:B------:R-:W-:Y:S02]  /*36a0*/  CS2R R130, SRZ ;  /* 0x0000000000827805 */ /* 0x000fe4000001ff00 */
[----:B------:R-:W-:Y:S02]  /*36b0*/  CS2R R128, SRZ ;  /* 0x0000000000807805 */ /* 0x000fe4000001ff00 */
[----:B------:R-:W-:Y:S02]  /*36c0*/  CS2R R126, SRZ ;  /* 0x00000000007e7805 */ /* 0x000fe4000001ff00 */
[----:B------:R-:W-:Y:S02]  /*36d0*/  CS2R R124, SRZ ;  /* 0x00000000007c7805 */ /* 0x000fe4000001ff00 */
[----:B------:R-:W-:Y:S02]  /*36e0*/  ISETP.GT.AND P1, PT, R152, UR41, PT ;  /* 0x0000002998007c0c */ /* 0x000fe4000bf24270 */
[----:B------:R-:W-:-:S02]  /*36f0*/  CS2R R170, SRZ ;  /* 0x0000000000aa7805 */ /* 0x000fc4000001ff00 */
[----:B------:R-:W-:Y:S02]  /*3700*/  MOV R172, RZ ;  /* 0x000000ff00ac7202 */ /* 0x000fe40000000f00 */
        /* <DEDUP_REMOVED lines=47> */
[----:B------:R-:W-:-:S02]  /*3a00*/  IMAD.MOV.U32 R5, RZ, RZ, RZ ;  /* 0x000000ffff057224 */ /* 0x000fc400078e00ff */
[----:B------:R-:W-:Y:S01]  /*3a10*/  IMAD.MOV.U32 R153, RZ, RZ, RZ ;  /* 0x000000ffff997224 */ /* 0x000fe200078e00ff */
[----:B------:R-:W-:Y:S06]  /*3a20*/  @!P1 BRA `(.L_x_1287) ;  /* 0x0000008c00309947 */ /* 0x000fec0003800000 */
        /* <DEDUP_REMOVED lines=11> */
[----:B------:R-:W-:-:S04]  /*3ae0*/  ULOP3.LUT UR5, UR5, 0x3fff, URZ, 0xc0, !UPT ;  /* 0x00003fff05057892 */ /* 0x000fc8000f8ec03f */
[----:B------:R-:W-:-:S04]  /*3af0*/  ULOP3.LUT UR45, UR5, 0x2000000, URZ, 0xfc, !UPT ;  /* 0x02000000052d7892 */ /* 0x000fc8000f8efc3f */
[----:B------:R-:W-:Y:S08]  /*3b00*/  @!P0 BRA `(.L_x_1302) ;  /* 0x0000000000408947 */ /* 0x000ff00003800000 */
        /* <DEDUP_REMOVED lines=16> */
.L_x_1302:
[----:B------:R-:W-:Y:S01]  /*3c10*/  ULEA.HI UR4, UR37, UR37, URZ, 0x1 ;  /* 0x0000002525047291 */ /* 0x000fe2000f8f083f */
[----:B------:R-:W-:-:S03]  /*3c20*/  IMAD.U32 R3, RZ, RZ, UR47 ;  /* 0x0000002fff037e24 */ /* 0x000fc6000f8e00ff */
[----:B------:R-:W-:Y:S02]  /*3c30*/  ULOP3.LUT UR4, UR4, 0xfffffffe, URZ, 0xc0, !UPT ;  /* 0xfffffffe04047892 */ /* 0x000fe4000f8ec03f */
[----:B------:R-:W-:Y:S02]  /*3c40*/  ISETP.NE.AND P0, PT, R3, 0x3, PT ;  /* 0x000000030300780c */ /* 0x000fe40003f05270 */
[----:B------:R-:W-:-:S06]  /*3c50*/  UIADD3 UR4, UR37, -UR4, URZ ;  /* 0x8000000425047290 */ /* 0x000fcc000fffe03f */
[----:B------:R-:W-:-:S05]  /*3c60*/  IMAD.U32 R0, RZ, RZ, UR4 ;  /* 0x00000004ff007e24 */ /* 0x000fca000f8e00ff */
[----:B------:R-:W-:-:S04]  /*3c70*/  SHF.L.U32 R0, R0, 0x1f, RZ ;  /* 0x0000001f00007819 */ /* 0x000fc800000006ff */
[----:B------:R-:W1:Y:S02]  /*3c80*/  SYNCS.PHASECHK.TRANS64.TRYWAIT P1, [UR48+0x28c00], R0 ;  /* 0x028c0000ff0075a7 */ /* 0x000e640008020170 */
[----:B-1----:R-:W-:Y:S05]  /*3c90*/  @!P1 BRA `(.L_x_1303) ;  /* 0x000000d800889947 */ /* 0x002fea0003800000 */
.L_x_1448:
[----:B------:R-:W-:Y:S05]  /*3ca0*/  @!P0 BRA `(.L_x_1304) ;  /* 0x0000000000048947 */ /* 0x000fea0003800000 */
[----:B------:R-:W-:Y:S01]  /*3cb0*/  BPT.TRAP 0x1 ;  /* 0x000000040000795c */ /* 0x000fe20000300000 */
.L_x_1304:
[----:B------:R-:W-:Y:S01]  /*3cc0*/  IMAD.U32 R6, RZ, RZ, UR39 ;  /* 0x00000027ff067e24 */ /* 0x000fe2000f8e00ff */
[----:B------:R-:W-:-:S04]  /*3cd0*/  MOV R13, UR38 ;  /* 0x00000026000d7c02 */ /* 0x000fc80008000f00 */
[----:B------:R-:W-:Y:S02]  /*3ce0*/  LEA R6, R6, UR48, 0x3 ;  /* 0x0000003006067c11 */ /* 0x000fe4000f8e18ff */
[----:B------:R-:W-:-:S04]  /*3cf0*/  SHF.L.U32 R13, R13, 0x1f, RZ ;  /* 0x0000001f0d0d7819 */ /* 0x000fc800000006ff */
[----:B------:R2:W3:Y:S01]  /*3d00*/  SYNCS.PHASECHK.TRANS64.TRYWAIT P1, [R6+URZ+0x28c30], R13 ;  /* 0x028c300d060075a7 */ /* 0x0004e2000802017f */
[----:B------:R-:W-:Y:S05]  /*3d10*/  @!P0 BRA `(.L_x_1305) ;  /* 0x0000000000048947 */ /* 0x000fea0003800000 */
[----:B------:R-:W-:Y:S01]  /*3d20*/  BPT.TRAP 0x1 ;  /* 0x000000040000795c */ /* 0x000fe20000300000 */
.L_x_1305:
[----:B---3--:R-:W-:Y:S05]  /*3d30*/  @P1 BRA `(.L_x_1306) ;  /* 0x0000000000081947 */ /* 0x008fea0003800000 */
[----:B------:R-:W3:Y:S02]  /*3d40*/  SYNCS.PHASECHK.TRANS64.TRYWAIT P1, [R6+URZ+0x28c30], R13 ;  /* 0x028c300d060075a7 */ /* 0x000ee4000802017f */
[----:B---3--:R-:W-:Y:S05]  /*3d50*/  @!P1 BRA `(.L_x_1307) ;  /* 0x000000d800709947 */ /* 0x008fea0003800000 */
.L_x_1306:
[----:B-1----:R-:W1:Y:S01]  /*3d60*/  S2R R0, SR_TID.X ;  /* 0x0000000000007919 */ /* 0x002e620000002100 */
[----:B------:R-:W-:-:S04]  /*3d70*/  UIADD3 UR4, UR48, 0x22400, URZ ;  /* 0x0002240030047890 */ /* 0x000fc8000fffe03f */
[----:B------:R-:W-:-:S04]  /*3d80*/  USHF.R.U32.HI UR4, URZ, 0x4, UR4 ;  /* 0x000000043f047899 */ /* 0x000fc80008011604 */
[----:B------:R-:W-:-:S06]  /*3d90*/  ULOP3.LUT UR4, UR4, 0x3fff, URZ, 0xc0, !UPT ;  /* 0x00003fff04047892 */ /* 0x000fcc000f8ec03f */
[----:B------:R-:W-:Y:S01]  /*3da0*/  IMAD.U32 R3, RZ, RZ, UR4 ;  /* 0x00000004ff037e24 */ /* 0x000fe2000f8e00ff */
        /* <DEDUP_REMOVED lines=10> */
[----:B------:R-:W1:Y:S01]  /*3e50*/  LDC R9, c[0x0][0x2e0] ;  /* 0x0000b800ff097b82 */ /* 0x000e620000000800 */
[----:B------:R-:W-:Y:S01]  /*3e60*/  UMOV UR7, 0x40000040 ;  /* 0x4000004000077882 */ /* 0x000fe20000000000 */
[----:B------:R-:W-:Y:S01]  /*3e70*/  UMOV UR5, 0x40000040 ;  /* 0x4000004000057882 */ /* 0x000fe20000000000 */
[----:B------:R-:W-:Y:S01]  /*3e80*/  ULOP3.LUT UR4, UR4, 0x3fff, URZ, 0xc0, !UPT ;  /* 0x00003fff04047892 */ /* 0x000fe2000f8ec03f */
[----:B------:R-:W-:Y:S01]  /*3e90*/  IMAD.MOV.U32 R5, RZ, RZ, -0x40 ;  /* 0xffffffc0ff057424 */ /* 0x000fe200078e00ff */
[----:B------:R-:W-:Y:S01]  /*3ea0*/  UMOV UR11, 0x40000040 ;  /* 0x40000040000b7882 */ /* 0x000fe20000000000 */
[----:B------:R-:W-:Y:S01]  /*3eb0*/  UMOV UR9, 0x40000040 ;  /* 0x4000004000097882 */ /* 0x000fe20000000000 */
[----:B------:R-:W-:Y:S01]  /*3ec0*/  ULEA UR18, UR39, UR18, 0x9 ;  /* 0x0000001227127291 */ /* 0x000fe2000f8e483f */
[----:B------:R-:W4:Y:S01]  /*3ed0*/  LDC.64 R10, c[0x0][0x9e0] ;  /* 0x00027800ff0a7b82 */ /* 0x000f220000000a00 */
[----:B------:R-:W-:Y:S01]  /*3ee0*/  ULOP3.LUT UR16, UR4, 0x10000, URZ, 0xfc, !UPT ;  /* 0x0001000004107892 */ /* 0x000fe2000f8efc3f */
[----:B------:R-:W-:Y:S01]  /*3ef0*/  IMAD R4, R152, R5, 0x41 ;  /* 0x0000004198047424 */ /* 0x000fe200078e0205 */
[----:B------:R-:W-:Y:S01]  /*3f00*/  UIADD3 UR6, UR18, 0x2, URZ ;  /* 0x0000000212067890 */ /* 0x000fe2000fffe03f */
[----:B------:R-:W-:Y:S01]  /*3f10*/  @!P1 VIADD R0, R6, 0x28c40 ;  /* 0x00028c4006009836 */ /* 0x000fe20000000000 */
[----:B------:R-:W-:Y:S01]  /*3f20*/  UIADD3 UR4, UR16, 0x2, URZ ;  /* 0x0000000210047890 */ /* 0x000fe2000fffe03f */
[----:B------:R-:W-:Y:S01]  /*3f30*/  LEA R14, R152, 0xffffffc0, 0x6 ;  /* 0xffffffc0980e7811 */ /* 0x000fe200078e30ff */
[----:B------:R-:W-:Y:S01]  /*3f40*/  UIADD3 UR10, UR18, 0x4, URZ ;  /* 0x00000004120a7890 */ /* 0x000fe2000fffe03f */
[----:B------:R-:W5:Y:S01]  /*3f50*/  LDC R12, c[0x0][0x288] ;  /* 0x0000a200ff0c7b82 */ /* 0x000f620000000800 */
[----:B------:R-:W-:-:S02]  /*3f60*/  UIADD3 UR8, UR16, 0x4, URZ ;  /* 0x0000000410087890 */ /* 0x000fc4000fffe03f */
[----:B------:R-:W-:Y:S01]  /*3f70*/  HGMMA.64x64x16.F32 R24, gdesc[UR16], RZ, !UPT, gsb0 ;  /* 0x00e00000101879f0 */ /* 0x000fe2000c0008ff */
[----:B------:R-:W-:Y:S01]  /*3f80*/  UIADD3 UR14, UR18, 0x6, URZ ;  /* 0x00000006120e7890 */ /* 0x000fe2000fffe03f */
[----:B------:R-:W-:Y:S01]  /*3f90*/  @!P1 PRMT R0, RZ, 0x654, R0 ;  /* 0x00000654ff009816 */ /* 0x000fe20000000000 */
[----:B------:R-:W-:Y:S01]  /*3fa0*/  UIADD3 UR12, UR16, 0x6, URZ ;  /* 0x00000006100c7890 */ /* 0x000fe2000fffe03f */
[----:B------:R-:W-:Y:S01]  /*3fb0*/  IADD3 R56, R4, -0x1, RZ ;  /* 0xffffffff04387810 */ /* 0x000fe20007ffe0ff */
[----:B------:R-:W-:Y:S01]  /*3fc0*/  UMOV UR15, 0x40000040 ;  /* 0x40000040000f7882 */ /* 0x000fe20000000000 */
[----:B------:R-:W-:Y:S01]  /*3fd0*/  UMOV UR13, 0x40000040 ;  /* 0x40000040000d7882 */ /* 0x000fe20000000000 */
[C---:B-1----:R-:W-:Y:S02]  /*3fe0*/  IMAD R7, R9.reuse, UR49, R4 ;  /* 0x0000003109077c24 */ /* 0x042fe4000f8e0204 */
[----:B------:R-:W-:-:S04]  /*3ff0*/  IMAD R5, R9, UR49, -R14 ;  /* 0x0000003109057c24 */ /* 0x000fc8000f8e0a0e */
[--C-:B------:R-:W-:Y:S01]  /*4000*/  IMAD.IADD R15, R5, 0x1, -R2.reuse ;  /* 0x00000001050f7824 */ /* 0x100fe200078e0a02 */
[----:B----4-:R-:W-:Y:S02]  /*4010*/  ISETP.GE.AND P2, PT, R11, 0x1, PT ;  /* 0x000000010b00780c */ /* 0x010fe40003f46270 */
[----:B-----5:R-:W-:-:S05]  /*4020*/  IADD3 R7, R7, -R12, -R2 ;  /* 0x8000000c07077210 */ /* 0x020fca0007ffe802 */
[----:B------:R-:W-:Y:S01]  /*4030*/  IMAD.IADD R20, R7, 0x1, R10 ;  /* 0x0000000107147824 */ /* 0x000fe200078e020a */
[----:B------:R-:W-:Y:S02]  /*4040*/  WARPGROUP.DEPBAR.LE gsb0, 0x0 ;  /* 0x00008000000079c5 */ /* 0x000fe40000010000 */
[----:B------:R-:W-:-:S06]  /*4050*/  WARPGROUP.ARRIVE ;  /* 0x00000000000079c5 */ /* 0x000fcc0000000000 */
[----:B------:R-:W-:Y:S03]  /*4060*/  HGMMA.64x64x16.F32 R24, gdesc[UR4], R24, gsb0 ;  /* 0x00e00000041879f0 */ /* 0x000fe60008000818 */
[----:B------:R-:W-:Y:S02]  /*4070*/  WARPGROUP.DEPBAR.LE gsb0, 0x0 ;  /* 0x00008000000079c5 */ /* 0x000fe40000010000 */
[----:B------:R-:W-:-:S06]  /*4080*/  WARPGROUP.ARRIVE ;  /* 0x00000000000079c5 */ /* 0x000fcc0000000000 */
[----:B------:R-:W-:Y:S01]  /*4090*/  HGMMA.64x64x16.F32 R24, gdesc[UR8], R24, gsb0 ;  /* 0x00e00000081879f0 */ /* 0x000fe20008000818 */
[----:B------:R-:W-:Y:S02]  /*40a0*/  ULDC UR11, c[0x0][0x9dc] ;  /* 0x00027700000b7ab9 */ /* 0x000fe40000000800 */
[----:B------:R-:W-:-:S06]  /*40b0*/  ULOP3.LUT UR6, URZ, UR11, URZ, 0x33, !UPT ;  /* 0x0000000b3f067292 */ /* 0x000fcc000f8e333f */
[----:B------:R-:W-:Y:S01]  /*40c0*/  VIADD R21, R7, UR6 ;  /* 0x0000000607157c36 */ /* 0x000fe20008000000 */
[----:B------:R-:W-:Y:S02]  /*40d0*/  WARPGROUP.DEPBAR.LE gsb0, 0x0 ;  /* 0x00008000000079c5 */ /* 0x000fe40000010000 */
[----:B------:R-:W-:-:S06]  /*40e0*/  WARPGROUP.ARRIVE ;  /* 0x00000000000079c5 */ /* 0x000fcc0000000000 */
[----:B------:R-:W-:Y:S03]  /*40f0*/  HGMMA.64x64x16.F32 R24, gdesc[UR12], R24, gsb0 ;  /* 0x00e000000c1879f0 */ /* 0x000fe60008000818 */
[----:B------:R-:W-:Y:S02]  /*4100*/  WARPGROUP.DEPBAR.LE gsb0, 0x0 ;  /* 0x00008000000079c5 */ /* 0x000fe40000010000 */
[----:B------:R1:W-:Y:S02]  /*4110*/  @!P1 SYNCS.ARRIVE.TRANS64.RED.A1T0 RZ, [R0+URZ], RZ ;  /* 0x000000ff00ff99a7 */ /* 0x0003e4000810043f */
[----:B-1----:R-:W-:-:S04]  /*4120*/  IADD3 R0, R16, UR42, RZ ;  /* 0x0000002a10007c10 */ /* 0x002fc8000fffe0ff */
[----:B------:R-:W-:Y:S01]  /*4130*/  VIADDMNMX R4, R0, R20, R15, PT ;  /* 0x0000001400047246 */ /* 0x000fe2000380010f */
[----:B------:R-:W-:Y:S01]  /*4140*/  IMAD.IADD R5, R21, 0x1, R0 ;  /* 0x0000000115057824 */ /* 0x000fe200078e0200 */
[----:B------:R-:W-:Y:S06]  /*4150*/  @!P2 BRA `(.L_x_1308) ;  /* 0x000000000054a947 */ /* 0x000fec0003800000 */
[----:B------:R-:W-:Y:S01]  /*4160*/  IMAD R7, R9, UR49, -R12 ;  /* 0x0000003109077c24 */ /* 0x000fe2000f8e0a0c */
[----:B------:R-:W-:Y:S03]  /*4170*/  BSSY B0, `(.L_x_1309) ;  /* 0x000000f000007945 */ /* 0x000fe60003800000 */
[----:B------:R-:W-:-:S05]  /*4180*/  IMAD.IADD R7, R0, 0x1, R7 ;  /* 0x0000000100077824 */ /* 0x000fca00078e0207 */
        /* <DEDUP_REMOVED lines=9> */
.L_x_1310:
[----:B------:R-:W-:-:S13]  /*4220*/  ISETP.NE.AND P3, PT, R11, 0x1, PT ;  /* 0x000000010b00780c */ /* 0x000fda0003f65270 */
[----:B------:R-:W1:Y:S02]  /*4230*/  @P3 LDC.64 R58, c[0x0][0x9e8] ;  /* 0x00027a00ff3a3b82 */ /* 0x000e640000000a00 */
[----:B-1----:R-:W-:-:S05]  /*4240*/  @P3 IMAD.HI.U32 R8, R7, R58, RZ ;  /* 0x0000003a07083227 */ /* 0x002fca00078e00ff */
[----:B------:R-:W-:-:S07]  /*4250*/  @P3 SHF.R.U32.HI R7, RZ, R59, R8 ;  /* 0x0000003bff073219 */ /* 0x000fce0000011608 */
.L_x_1311:
[----:B------:R-:W-:Y:S05]  /*4260*/  BSYNC B0 ;  /* 0x0000000000007941 */ /* 0x000fea0003800000 */
.L_x_1309:
[----:B------:R-:W-:-:S04]  /*4270*/  IMAD R7, R7, R11, -R14 ;  /* 0x0000000b07077224 */ /* 0x000fc800078e0a0e */
[----:B------:R-:W-:-:S05]  /*4280*/  IMAD.IADD R8, R7, 0x1, -R2 ;  /* 0x0000000107087824 */ /* 0x000fca00078e0a02 */
[----:B------:R-:W-:Y:S02]  /*4290*/  VIMNMX R5, R5, R8, !PT ;  /* 0x0000000805057248 */ /* 0x000fe40007fe0100 */
[----:B------:R-:W-:-:S07]  /*42a0*/  VIADDMNMX R4, R8, R11, R4, PT ;  /* 0x0000000b08047246 */ /* 0x000fce0003800104 */
.L_x_1308:
[C---:B------:R-:W-:Y:S02]  /*42b0*/  ISETP.GE.AND P3, PT, R56.reuse, 0x2, PT ;  /* 0x000000023800780c */ /* 0x040fe40003f66270 */
[----:B------:R-:W-:Y:S02]  /*42c0*/  ISETP.GE.AND P4, PT, R56, 0x9, PT ;  /* 0x000000093800780c */ /* 0x000fe40003f86270 */
[C---:B------:R-:W-:Y:S02]  /*42d0*/  ISETP.GT.AND P6, PT, R5.reuse, 0x1, !P3 ;  /* 0x000000010500780c */ /* 0x040fe40005fc4270 */
[----:B------:R-:W-:Y:S02]  /*42e0*/  ISETP.GT.AND P5, PT, R5, 0x8, !P4 ;  /* 0x000000080500780c */ /* 0x000fe400067a4270 */
[C---:B------:R-:W-:Y:S02]  /*42f0*/  ISETP.LT.OR P6, PT, R4.reuse, 0x2, P6 ;  /* 0x000000020400780c */ /* 0x040fe400037c1670 */
[----:B------:R-:W-:-:S02]  /*4300*/  ISETP.LT.OR P5, PT, R4, 0x9, P5 ;  /* 0x000000090400780c */ /* 0x000fc40002fa1670 */
[----:B------:R-:W-:Y:S02]  /*4310*/  FSEL R58, R25, -INF , !P6 ;  /* 0xff800000193a7808 */ /* 0x000fe40007000000 */
[----:B------:R-:W-:Y:S02]  /*4320*/  ISETP.GE.AND P6, PT, R56, 0xa, PT ;  /* 0x0000000a3800780c */ /* 0x000fe40003fc6270 */
[----:B------:R-:W-:Y:S02]  /*4330*/  FSEL R28, R28, -INF , !P5 ;  /* 0xff8000001c1c7808 */ /* 0x000fe40006800000 */
[----:B------:R-:W-:Y:S02]  /*4340*/  ISETP.GT.AND P5, PT, R5, 0x9, !P6 ;  /* 0x000000090500780c */ /* 0x000fe400077a4270 */
[----:B------:R-:W-:Y:S02]  /*4350*/  P2R R57, PR, RZ, 0x40 ;  /* 0x00000040ff397803 */ /* 0x000fe40000000000 */
[----:B------:R-:W-:-:S02]  /*4360*/  ISETP.LT.OR P5, PT, R4, 0xa, P5 ;  /* 0x0000000a0400780c */ /* 0x000fc40002fa1670 */
[----:B------:R-:W-:Y:S02]  /*4370*/  ISETP.GE.AND P6, PT, R56, 0x11, PT ;  /* 0x000000113800780c */ /* 0x000fe40003fc6270 */
[----:B------:R-:W-:Y:S02]  /*4380*/  FSEL R60, R29, -INF , !P5 ;  /* 0xff8000001d3c7808 */ /* 0x000fe40006800000 */
[----:B------:R-:W-:Y:S02]  /*4390*/  ISETP.GT.AND P5, PT, R5, 0x10, !P6 ;  /* 0x000000100500780c */ /* 0x000fe400077a4270 */
[----:B------:R-:W-:Y:S02]  /*43a0*/  P2R R29, PR, RZ, 0x40 ;  /* 0x00000040ff1d7803 */ /* 0x000fe40000000000 */
[----:B------:R-:W-:Y:S02]  /*43b0*/  ISETP.LT.OR P5, PT, R4, 0x11, P5 ;  /* 0x000000110400780c */ /* 0x000fe40002fa1670 */
[----:B------:R-:W-:-:S02]  /*43c0*/  ISETP.GE.AND P6, PT, R56, 0x12, PT ;  /* 0x000000123800780c */ /* 0x000fc40003fc6270 */
[----:B------:R-:W-:Y:S02]  /*43d0*/  FSEL R32, R32, -INF , !P5 ;  /* 0xff80000020207808 */ /* 0x000fe40006800000 */
[----:B------:R-:W-:Y:S02]  /*43e0*/  ISETP.GT.AND P5, PT, R5, 0x11, !P6 ;  /* 0x000000110500780c */ /* 0x000fe400077a4270 */
[----:B------:R-:W-:Y:S02]  /*43f0*/  P2R R59, PR, RZ, 0x40 ;  /* 0x00000040ff3b7803 */ /* 0x000fe40000000000 */
[----:B------:R-:W-:Y:S02]  /*4400*/  ISETP.LT.OR P5, PT, R4, 0x12, P5 ;  /* 0x000000120400780c */ /* 0x000fe40002fa1670 */
[----:B------:R-:W-:Y:S02]  /*4410*/  ISETP.GE.AND P6, PT, R56, 0x19, PT ;  /* 0x000000193800780c */ /* 0x000fe40003fc6270 */
[----:B------:R-:W-:-:S02]  /*4420*/  FSEL R62, R33, -INF , !P5 ;  /* 0xff800000213e7808 */ /* 0x000fc40006800000 */
[C---:B------:R-:W-:Y:S02]  /*4430*/  ISETP.GT.AND P5, PT, R5.reuse, 0x18, !P6 ;  /* 0x000000180500780c */ /* 0x040fe400077a4270 */
[----:B------:R-:W-:Y:S02]  /*4440*/  P2R R33, PR, RZ, 0x40 ;  /* 0x00000040ff217803 */ /* 0x000fe40000000000 */
[----:B------:R-:W-:Y:S02]  /*4450*/  ISETP.LT.OR P5, PT, R4, 0x19, P5 ;  /* 0x000000190400780c */ /* 0x000fe40002fa1670 */
[----:B------:R-:W-:Y:S02]  /*4460*/  ISETP.GE.AND P6, PT, R56, 0x1a, PT ;  /* 0x0000001a3800780c */ /* 0x000fe40003fc6270 */
[----:B------:R-:W-:Y:S02]  /*4470*/  FSEL R36, R36, -INF , !P5 ;  /* 0xff80000024247808 */ /* 0x000fe40006800000 */
[----:B------:R-:W-:-:S02]  /*4480*/  ISETP.GT.AND P5, PT, R5, 0x19, !P6 ;  /* 0x000000190500780c */ /* 0x000fc400077a4270 */
[----:B------:R-:W-:Y:S02]  /*4490*/  P2R R61, PR, RZ, 0x40 ;  /* 0x00000040ff3d7803 */ /* 0x000fe40000000000 */
[----:B------:R-:W-:Y:S02]  /*44a0*/  ISETP.LT.OR P5, PT, R4, 0x1a, P5 ;  /* 0x0000001a0400780c */ /* 0x000fe40002fa1670 */
[----:B------:R-:W-:Y:S02]  /*44b0*/  ISETP.GE.AND P6, PT, R56, 0x21, PT ;  /* 0x000000213800780c */ /* 0x000fe40003fc6270 */
[----:B------:R-:W-:Y:S02]  /*44c0*/  FSEL R64, R37, -INF , !P5 ;  /* 0xff80000025407808 */ /* 0x000fe40006800000 */
[----:B------:R-:W-:Y:S02]  /*44d0*/  ISETP.GT.AND P5, PT, R5, 0x20, !P6 ;  /* 0x000000200500780c */ /* 0x000fe400077a4270 */
[----:B------:R-:W-:-:S02]  /*44e0*/  P2R R37, PR, RZ, 0x40 ;  /* 0x00000040ff257803 */ /* 0x000fc40000000000 */
[----:B------:R-:W-:Y:S02]  /*44f0*/  ISETP.LT.OR P5, PT, R4, 0x21, P5 ;  /* 0x000000210400780c */ /* 0x000fe40002fa1670 */
        /* <DEDUP_REMOVED lines=24> */
[----:B------:R-:W-:-:S04]  /*4680*/  ISETP.LT.OR P5, PT, R4, 0x32, P5 ;  /* 0x000000320400780c */ /* 0x000fc80002fa1670 */
[----:B------:R-:W-:Y:S02]  /*4690*/  FSEL R70, R49, -INF , !P5 ;  /* 0xff80000031467808 */ /* 0x000fe40006800000 */
[----:B------:R-:W-:-:S04]  /*46a0*/  ISETP.GE.AND P5, PT, R56, 0x39, PT ;  /* 0x000000393800780c */ /* 0x000fc80003fa6270 */
[----:B------:R-:W-:-:S04]  /*46b0*/  ISETP.GT.AND P6, PT, R5, 0x38, !P5 ;  /* 0x000000380500780c */ /* 0x000fc80006fc4270 */
[----:B------:R-:W-:-:S04]  /*46c0*/  ISETP.LT.OR P6, PT, R4, 0x39, P6 ;  /* 0x000000390400780c */ /* 0x000fc800037c1670 */
[----:B------:R-:W-:Y:S02]  /*46d0*/  FSEL R52, R52, -INF , !P6 ;  /* 0xff80000034347808 */ /* 0x000fe40007000000 */
[----:B------:R-:W-:-:S04]  /*46e0*/  ISETP.GE.AND P6, PT, R56, 0x1, PT ;  /* 0x000000013800780c */ /* 0x000fc80003fc6270 */
[----:B------:R-:W-:Y:S02]  /*46f0*/  P2R R25, PR, RZ, 0x40 ;  /* 0x00000040ff197803 */ /* 0x000fe40000000000 */
[----:B------:R-:W-:-:S04]  /*4700*/  ISETP.GT.AND P6, PT, R5, RZ, !P6 ;  /* 0x000000ff0500720c */ /* 0x000fc800077c4270 */
[----:B------:R-:W-:-:S04]  /*4710*/  ISETP.LT.OR P6, PT, R4, 0x1, P6 ;  /* 0x000000010400780c */ /* 0x000fc800037c1670 */
[----:B------:R-:W-:Y:S02]  /*4720*/  FSEL R24, R24, -INF , !P6 ;  /* 0xff80000018187808 */ /* 0x000fe40007000000 */
[----:B------:R-:W-:-:S04]  /*4730*/  ISETP.GE.AND P6, PT, R56, 0x3a, PT ;  /* 0x0000003a3800780c */ /* 0x000fc80003fc6270 */
[----:B------:R-:W-:Y:S02]  /*4740*/  P2R R49, PR, RZ, 0x40 ;  /* 0x00000040ff317803 */ /* 0x000fe40000000000 */
[----:B------:R-:W-:Y:S02]  /*4750*/  ISETP.GT.AND P6, PT, R5, 0x39, !P6 ;  /* 0x000000390500780c */ /* 0x000fe400077c4270 */
[----:B------:R-:W-:Y:S02]  /*4760*/  IADD3 R5, R21, 0x8, R0 ;  /* 0x0000000815057810 */ /* 0x000fe40007ffe000 */
[----:B------:R-:W-:Y:S02]  /*4770*/  ISETP.LT.OR P6, PT, R4, 0x3a, P6 ;  /* 0x0000003a0400780c */ /* 0x000fe400037c1670 */
[----:B------:R-:W-:Y:S02]  /*4780*/  IADD3 R4, R0, 0x8, RZ ;  /* 0x0000000800047810 */ /* 0x000fe40007ffe0ff */
[----:B------:R-:W-:-:S02]  /*4790*/  FSEL R56, R53, -INF , !P6 ;  /* 0xff80000035387808 */ /* 0x000fc40007000000 */
[----:B------:R-:W-:Y:S01]  /*47a0*/  VIADDMNMX R4, R4, R20, R15, PT ;  /* 0x0000001404047246 */ /* 0x000fe2000380010f */
[----:B------:R-:W-:Y:S06]  /*47b0*/  @!P2 BRA `(.L_x_1312) ;  /* 0x000000000054a947 */ /* 0x000fec0003800000 */
[----:B------:R-:W-:Y:S01]  /*47c0*/  IMAD R7, R9, UR49, -R12 ;  /* 0x0000003109077c24 */ /* 0x000fe2000f8e0a0c */
[----:B------:R-:W-:Y:S04]  /*47d0*/  BSSY B0, `(.L_x_1313) ;  /* 0x000000f000007945 */ /* 0x000fe80003800000 */
[----:B------:R-:W-:-:S04]  /*47e0*/  IADD3 R7, R7, 0x8, R0 ;  /* 0x0000000807077810 */ /* 0x000fc80007ffe000 */
        /* <DEDUP_REMOVED lines=9> */
.L_x_1314:
[----:B------:R-:W-:-:S13]  /*4880*/  ISETP.NE.AND P6, PT, R11, 0x1, PT ;  /* 0x000000010b00780c */ /* 0x000fda0003fc5270 */
[----:B------:R-:W1:Y:S02]  /*4890*/  @P6 LDC.64 R20, c[0x0][0x9e8] ;  /* 0x00027a00ff146b82 */ /* 0x000e640000000a00 */
[----:B-1----:R-:W-:-:S05]  /*48a0*/  @P6 IMAD.HI.U32 R8, R7, R20, RZ ;  /* 0x0000001407086227 */ /* 0x002fca00078e00ff */
[----:B------:R-:W-:-:S07]  /*48b0*/  @P6 SHF.R.U32.HI R7, RZ, R21, R8 ;  /* 0x00000015ff076219 */ /* 0x000fce0000011608 */
.L_x_1315:
[----:B------:R-:W-:Y:S05]  /*48c0*/  BSYNC B0 ;  /* 0x0000000000007941 */ /* 0x000fea0003800000 */
.L_x_1313:
[----:B------:R-:W-:-:S04]  /*48d0*/  IMAD R7, R7, R11, -R14 ;  /* 0x0000000b07077224 */ /* 0x000fc800078e0a0e */
[----:B------:R-:W-:-:S05]  /*48e0*/  IMAD.IADD R8, R7, 0x1, -R2 ;  /* 0x0000000107087824 */ /* 0x000fca00078e0a02 */
[----:B------:R-:W-:Y:S02]  /*48f0*/  VIMNMX R5, R5, R8, !PT ;  /* 0x0000000805057248 */ /* 0x000fe40007fe0100 */
[----:B------:R-:W-:-:S07]  /*4900*/  VIADDMNMX R4, R8, R11, R4, PT ;  /* 0x0000000b08047246 */ /* 0x000fce0003800104 */
.L_x_1312:
[----:B------:R-:W-:Y:S01]  /*4910*/  BAR.SYNC.DEFER_BLOCKING 0xf, 0x100 ;  /* 0x03c4000000007b1d */ /* 0x000fe20000010000 */
[----:B------:R-:W-:Y:S02]  /*4920*/  ISETP.GT.AND P3, PT, R5, 0x1, !P3 ;  /* 0x000000010500780c */ /* 0x000fe40005f64270 */
[----:B------:R-:W-:Y:S02]  /*4930*/  FMNMX.FTZ R7, R24, R58, !PT ;  /* 0x0000003a18077209 */ /* 0x000fe40007810000 */
[----:B------:R-:W-:Y:S01]  /*4940*/  ISETP.LT.OR P3, PT, R4, 0x2, P3 ;  /* 0x000000020400780c */ /* 0x000fe20001f61670 */
[----:B------:R-:W-:Y:S01]  /*4950*/  ULDC UR10, c[0x0][0x988] ;  /* 0x00026200000a7ab9 */ /* 0x000fe20000000800 */
[----:B------:R-:W-:Y:S02]  /*4960*/  FMNMX.FTZ R7, R28, R7, !PT ;  /* 0x000000071c077209 */ /* 0x000fe40007810000 */
[----:B------:R-:W-:Y:S02]  /*4970*/  FSEL R27, R27, -INF , !P3 ;  /* 0xff8000001b1b7808 */ /* 0x000fe40005800000 */
[----:B------:R-:W-:-:S02]  /*4980*/  ISETP.NE.AND P3, PT, R57, RZ, PT ;  /* 0x000000ff3900720c */ /* 0x000fc40003f65270 */
[----:B------:R-:W-:Y:S02]  /*4990*/  FMNMX.FTZ R7, R60, R7, !PT ;  /* 0x000000073c077209 */ /* 0x000fe40007810000 */
[----:B------:R-:W-:Y:S02]  /*49a0*/  ISETP.GT.AND P3, PT, R5, 0x9, !P3 ;  /* 0x000000090500780c */ /* 0x000fe40005f64270 */
[----:B------:R-:W-:Y:S02]  /*49b0*/  FMNMX.FTZ R7, R32, R7, !PT ;  /* 0x0000000720077209 */ /* 0x000fe40007810000 */
[----:B------:R-:W-:Y:S02]  /*49c0*/  ISETP.LT.OR P3, PT, R4, 0xa, P3 ;  /* 0x0000000a0400780c */ /* 0x000fe40001f61670 */
[----:B------:R-:W-:Y:S02]  /*49d0*/  FMNMX.FTZ R7, R62, R7, !PT ;  /* 0x000000073e077209 */ /* 0x000fe40007810000 */
[----:B------:R-:W-:-:S02]  /*49e0*/  FSEL R31, R31, -INF , !P3 ;  /* 0xff8000001f1f7808 */ /* 0x000fc40005800000 */
[----:B------:R-:W-:Y:S02]  /*49f0*/  ISETP.NE.AND P3, PT, R29, RZ, PT ;  /* 0x000000ff1d00720c */ /* 0x000fe40003f65270 */
[----:B------:R-:W-:Y:S02]  /*4a00*/  FMNMX.FTZ R7, R36, R7, !PT ;  /* 0x0000000724077209 */ /* 0x000fe40007810000 */
[----:B------:R-:W-:Y:S02]  /*4a10*/  ISETP.GT.AND P3, PT, R5, 0x10, !P3 ;  /* 0x000000100500780c */ /* 0x000fe40005f64270 */
[----:B------:R-:W-:Y:S02]  /*4a20*/  FMNMX.FTZ R7, R64, R7, !PT ;  /* 0x0000000740077209 */ /* 0x000fe40007810000 */
[----:B------:R-:W-:Y:S02]  /*4a30*/  ISETP.LT.OR P3, PT, R4, 0x11, P3 ;  /* 0x000000110400780c */ /* 0x000fe40001f61670 */
[----:B------:R-:W-:-:S02]  /*4a40*/  FMNMX.FTZ R7, R40, R7, !PT ;  /* 0x0000000728077209 */ /* 0x000fc40007810000 */
[----:B------:R-:W-:Y:S02]  /*4a50*/  FSEL R34, R34, -INF , !P3 ;  /* 0xff80000022227808 */ /* 0x000fe40005800000 */
[----:B------:R-:W-:Y:S02]  /*4a60*/  ISETP.NE.AND P3, PT, R59, RZ, PT ;  /* 0x000000ff3b00720c */ /* 0x000fe40003f65270 */
[----:B------:R-:W-:Y:S02]  /*4a70*/  FMNMX.FTZ R7, R66, R7, !PT ;  /* 0x0000000742077209 */ /* 0x000fe40007810000 */
[----:B------:R-:W-:Y:S02]  /*4a80*/  ISETP.GT.AND P3, PT, R5, 0x11, !P3 ;  /* 0x000000110500780c */ /* 0x000fe40005f64270 */
[----:B------:R-:W-:Y:S02]  /*4a90*/  FMNMX.FTZ R7, R44, R7, !PT ;  /* 0x000000072c077209 */ /* 0x000fe40007810000 */
[----:B------:R-:W-:-:S02]  /*4aa0*/  ISETP.LT.OR P3, PT, R4, 0x12, P3 ;  /* 0x000000120400780c */ /* 0x000fc40001f61670 */
[----:B------:R-:W-:Y:S02]  /*4ab0*/  FMNMX.FTZ R7, R68, R7, !PT ;  /* 0x0000000744077209 */ /* 0x000fe40007810000 */
[----:B------:R-:W-:Y:S02]  /*4ac0*/  FSEL R35, R35, -INF , !P3 ;  /* 0xff80000023237808 */ /* 0x000fe40005800000 */
[----:B------:R-:W-:Y:S02]  /*4ad0*/  ISETP.NE.AND P3, PT, R33, RZ, PT ;  /* 0x000000ff2100720c */ /* 0x000fe40003f65270 */
[----:B------:R-:W-:Y:S02]  /*4ae0*/  FMNMX.FTZ R7, R48, R7, !PT ;  /* 0x0000000730077209 */ /* 0x000fe40007810000 */
[----:B------:R-:W-:Y:S02]  /*4af0*/  ISETP.GT.AND P3, PT, R5, 0x18, !P3 ;  /* 0x000000180500780c */ /* 0x000fe40005f64270 */
[----:B------:R-:W-:-:S02]  /*4b00*/  FMNMX.FTZ R7, R70, R7, !PT ;  /* 0x0000000746077209 */ /* 0x000fc40007810000 */
[----:B------:R-:W-:Y:S02]  /*4b10*/  ISETP.LT.OR P3, PT, R4, 0x19, P3 ;  /* 0x000000190400780c */ /* 0x000fe40001f61670 */
[----:B------:R-:W-:Y:S02]  /*4b20*/  FMNMX.FTZ R7, R52, R7, !PT ;  /* 0x0000000734077209 */ /* 0x000fe40007810000 */
[----:B------:R-:W-:Y:S02]  /*4b30*/  FSEL R38, R38, -INF , !P3 ;  /* 0xff80000026267808 */ /* 0x000fe40005800000 */
[----:B------:R-:W-:Y:S02]  /*4b40*/  ISETP.NE.AND P3, PT, R61, RZ, PT ;  /* 0x000000ff3d00720c */ /* 0x000fe40003f65270 */
[----:B------:R-:W-:Y:S02]  /*4b50*/  FMNMX.FTZ R14, R56, R7, !PT ;  /* 0x00000007380e7209 */ /* 0x000fe40007810000 */
[----:B------:R-:W-:-:S02]  /*4b60*/  ISETP.GT.AND P3, PT, R5, 0x19, !P3 ;  /* 0x000000190500780c */ /* 0x000fc40005f64270 */
[----:B------:R-:W-:Y:S01]  /*4b70*/  ISETP.GT.AND P4, PT, R5, 0x8, !P4 ;  /* 0x000000080500780c */ /* 0x000fe20006784270 */
[----:B------:R-:W1:Y:S01]  /*4b80*/  SHFL.BFLY PT, R7, R14, 0x2, 0x1f ;  /* 0x0c401f000e077f89 */ /* 0x000e6200000e0000 */
[C---:B------:R-:W-:Y:S02]  /*4b90*/  ISETP.LT.OR P3, PT, R4.reuse, 0x1a, P3 ;  /* 0x0000001a0400780c */ /* 0x040fe40001f61670 */
[----:B------:R-:W-:Y:S02]  /*4ba0*/  ISETP.LT.OR P4, PT, R4, 0x9, P4 ;  /* 0x000000090400780c */ /* 0x000fe40002781670 */
[----:B------:R-:W-:Y:S02]  /*4bb0*/  FSEL R39, R39, -INF , !P3 ;  /* 0xff80000027277808 */ /* 0x000fe40005800000 */
[----:B------:R-:W-:Y:S02]  /*4bc0*/  ISETP.NE.AND P3, PT, R37, RZ, PT ;  /* 0x000000ff2500720c */ /* 0x000fe40003f65270 */
[----:B------:R-:W-:-:S02]  /*4bd0*/  FSEL R30, R30, -INF , !P4 ;  /* 0xff8000001e1e7808 */ /* 0x000fc40006000000 */
[----:B------:R-:W-:Y:S02]  /*4be0*/  ISETP.GT.AND P3, PT, R5, 0x20, !P3 ;  /* 0x000000200500780c */ /* 0x000fe40005f64270 */
[----:B------:R-:W-:Y:S02]  /*4bf0*/  ISETP.NE.AND P4, PT, R65, RZ, PT ;  /* 0x000000ff4100720c */ /* 0x000fe40003f85270 */
[----:B------:R-:W-:Y:S02]  /*4c00*/  ISETP.LT.OR P3, PT, R4, 0x21, P3 ;  /* 0x000000210400780c */ /* 0x000fe40001f61670 */
[----:B------:R-:W-:Y:S02]  /*4c10*/  ISETP.NE.AND P6, PT, R25, RZ, PT ;  /* 0x000000ff1900720c */ /* 0x000fe40003fc5270 */
[----:B------:R-:W-:Y:S02]  /*4c20*/  FSEL R42, R42, -INF , !P3 ;  /* 0xff8000002a2a7808 */ /* 0x000fe40005800000 */
[----:B------:R-:W-:-:S02]  /*4c30*/  ISETP.NE.AND P3, PT, R63, RZ, PT ;  /* 0x000000ff3f00720c */ /* 0x000fc40003f65270 */
[C---:B------:R-:W-:Y:S02]  /*4c40*/  ISETP.GT.AND P5, PT, R5.reuse, 0x38, !P5 ;  /* 0x000000380500780c */ /* 0x040fe40006fa4270 */
[----:B------:R-:W-:Y:S02]  /*4c50*/  ISETP.GT.AND P3, PT, R5, 0x21, !P3 ;  /* 0x000000210500780c */ /* 0x000fe40005f64270 */
[----:B-1----:R-:W-:Y:S02]  /*4c60*/  FMNMX.FTZ R20, R14, R7, !PT ;  /* 0x000000070e147209 */ /* 0x002fe40007810000 */
[C---:B------:R-:W-:Y:S02]  /*4c70*/  ISETP.LT.OR P3, PT, R4.reuse, 0x22, P3 ;  /* 0x000000220400780c */ /* 0x040fe40001f61670 */
[----:B------:R-:W-:Y:S01]  /*4c80*/  ISETP.LT.OR P5, PT, R4, 0x39, P5 ;  /* 0x000000390400780c */ /* 0x000fe20002fa1670 */
[----:B------:R-:W1:Y:S01]  /*4c90*/  SHFL.BFLY PT, R7, R20, 0x1, 0x1f ;  /* 0x0c201f0014077f89 */ /* 0x000e6200000e0000 */
[----:B------:R-:W-:-:S02]  /*4ca0*/  FSEL R43, R43, -INF , !P3 ;  /* 0xff8000002b2b7808 */ /* 0x000fc40005800000 */
[----:B------:R-:W-:Y:S02]  /*4cb0*/  ISETP.NE.AND P3, PT, R41, RZ, PT ;  /* 0x000000ff2900720c */ /* 0x000fe40003f65270 */
[----:B------:R-:W-:Y:S02]  /*4cc0*/  FSEL R54, R54, -INF , !P5 ;  /* 0xff80000036367808 */ /* 0x000fe40006800000 */
[----:B------:R-:W-:-:S04]  /*4cd0*/  ISETP.GT.AND P3, PT, R5, 0x28, !P3 ;  /* 0x000000280500780c */ /* 0x000fc80005f64270 */
[----:B------:R-:W-:-:S04]  /*4ce0*/  ISETP.LT.OR P3, PT, R4, 0x29, P3 ;  /* 0x000000290400780c */ /* 0x000fc80001f61670 */
[----:B------:R-:W-:Y:S02]  /*4cf0*/  FSEL R46, R46, -INF , !P3 ;  /* 0xff8000002e2e7808 */ /* 0x000fe40005800000 */
[----:B------:R-:W-:Y:S02]  /*4d00*/  ISETP.GT.AND P3, PT, R5, 0x29, !P4 ;  /* 0x000000290500780c */ /* 0x000fe40006764270 */
[----:B------:R-:W-:Y:S02]  /*4d10*/  ISETP.NE.AND P4, PT, R67, RZ, PT ;  /* 0x000000ff4300720c */ /* 0x000fe40003f85270 */
[----:B------:R-:W-:Y:S02]  /*4d20*/  ISETP.LT.OR P3, PT, R4, 0x2a, P3 ;  /* 0x0000002a0400780c */ /* 0x000fe40001f61670 */
[----:B------:R-:W-:Y:S02]  /*4d30*/  ISETP.GT.AND P4, PT, R5, 0x31, !P4 ;  /* 0x000000310500780c */ /* 0x000fe40006784270 */
[----:B------:R-:W-:-:S02]  /*4d40*/  FSEL R47, R47, -INF , !P3 ;  /* 0xff8000002f2f7808 */ /* 0x000fc40005800000 */
[----:B------:R-:W-:Y:S02]  /*4d50*/  ISETP.GT.AND P3, PT, R5, RZ, !P6 ;  /* 0x000000ff0500720c */ /* 0x000fe40007764270 */
[----:B-1----:R-:W-:Y:S02]  /*4d60*/  FMNMX.FTZ R7, R20, R7, !PT ;  /* 0x0000000714077209 */ /* 0x002fe40007810000 */
[----:B------:R-:W-:Y:S02]  /*4d70*/  ISETP.LT.OR P3, PT, R4, 0x1, P3 ;  /* 0x000000010400780c */ /* 0x000fe40001f61670 */
[----:B------:R-:W-:Y:S01]  /*4d80*/  ISETP.NE.AND P6, PT, R49, RZ, PT ;  /* 0x000000ff3100720c */ /* 0x000fe20003fc5270 */
[C---:B------:R-:W-:Y:S01]  /*4d90*/  FMUL.FTZ R8, R7.reuse, UR10 ;  /* 0x0000000a07087c20 */ /* 0x040fe20008410000 */
[----:B------:R-:W-:Y:S02]  /*4da0*/  FSEL R26, R26, -INF , !P3 ;  /* 0xff8000001a1a7808 */ /* 0x000fe40005800000 */
[----:B------:R-:W-:-:S02]  /*4db0*/  FSETP.NEU.FTZ.AND P3, PT, R7, -INF , PT ;  /* 0xff8000000700780b */ /* 0x000fc40003f7d000 */
[----:B------:R-:W-:Y:S02]  /*4dc0*/  FMNMX.FTZ R15, R26, R27, !PT ;  /* 0x0000001b1a0f7209 */ /* 0x000fe40007810000 */
[----:B------:R-:W-:Y:S02]  /*4dd0*/  FSEL R21, R8, RZ, P3 ;  /* 0x000000ff08157208 */ /* 0x000fe40001800000 */
[----:B------:R-:W-:Y:S02]  /*4de0*/  FMNMX.FTZ R8, R30, R15, !PT ;  /* 0x0000000f1e087209 */ /* 0x000fe40007810000 */
[----:B------:R-:W-:Y:S01]  /*4df0*/  ISETP.NE.AND P3, PT, R45, RZ, PT ;  /* 0x000000ff2d00720c */ /* 0x000fe20003f65270 */
[--C-:B------:R-:W-:Y:S01]  /*4e00*/  FFMA.FTZ R14, R24, UR10, -R21.reuse ;  /* 0x0000000a180e7c23 */ /* 0x100fe20008010815 */
[----:B------:R-:W-:Y:S01]  /*4e10*/  FMNMX.FTZ R15, R31, R8, !PT ;  /* 0x000000081f0f7209 */ /* 0x000fe20007810000 */
[--C-:B------:R-:W-:Y:S01]  /*4e20*/  FFMA.FTZ R20, R60, UR10, -R21.reuse ;  /* 0x0000000a3c147c23 */ /* 0x100fe20008010815 */
[----:B------:R-:W-:Y:S01]  /*4e30*/  ISETP.GT.AND P3, PT, R5, 0x30, !P3 ;  /* 0x000000300500780c */ /* 0x000fe20005f64270 */
[--C-:B------:R-:W-:Y:S01]  /*4e40*/  FFMA.FTZ R24, R32, UR10, -R21.reuse ;  /* 0x0000000a20187c23 */ /* 0x100fe20008010815 */
[----:B------:R-:W-:Y:S01]  /*4e50*/  FMNMX.FTZ R8, R34, R15, !PT ;  /* 0x0000000f22087209 */ /* 0x000fe20007810000 */
[----:B------:R-:W-:Y:S01]  /*4e60*/  MUFU.EX2 R14, R14 ;  /* 0x0000000e000e7308 */ /* 0x000fe20000000800 */
[----:B------:R-:W-:Y:S01]  /*4e70*/  ISETP.LT.OR P3, PT, R4, 0x31, P3 ;  /* 0x000000310400780c */ /* 0x000fe20001f61670 */
[--C-:B------:R-:W-:Y:S01]  /*4e80*/  FFMA.FTZ R32, R36, UR10, -R21.reuse ;  /* 0x0000000a24207c23 */ /* 0x100fe20008010815 */
[----:B------:R-:W-:Y:S01]  /*4e90*/  FMNMX.FTZ R15, R35, R8, !PT ;  /* 0x00000008230f7209 */ /* 0x000fe20007810000 */
[--C-:B------:R-:W-:Y:S01]  /*4ea0*/  FFMA.FTZ R36, R40, UR10, -R21.reuse ;  /* 0x0000000a28247c23 */ /* 0x100fe20008010815 */
[----:B------:R-:W-:Y:S01]  /*4eb0*/  ISETP.GT.AND P6, PT, R5, 0x39, !P6 ;  /* 0x000000390500780c */ /* 0x000fe200077c4270 */
[--C-:B------:R-:W-:Y:S01]  /*4ec0*/  FFMA.FTZ R33, R64, UR10, -R21.reuse ;  /* 0x0000000a40217c23 */ /* 0x100fe20008010815 */
[----:B------:R-:W-:Y:S01]  /*4ed0*/  FMNMX.FTZ R8, R38, R15, !PT ;  /* 0x0000000f26087209 */ /* 0x000fe20007810000 */
[----:B------:R1:W-:Y:S01]  /*4ee0*/  MUFU.EX2 R25, R20 ;  /* 0x0000001400197308 */ /* 0x0003e20000000800 */
[----:B------:R-:W-:Y:S01]  /*4ef0*/  ISETP.LT.OR P4, PT, R4, 0x32, P4 ;  /* 0x000000320400780c */ /* 0x000fe20002781670 */
[----:B------:R-:W-:Y:S01]  /*4f00*/  FFMA.FTZ R40, R48, UR10, -R21 ;  /* 0x0000000a30287c23 */ /* 0x000fe20008010815 */
[----:B------:R-:W-:-:S02]  /*4f10*/  FMNMX.FTZ R15, R39, R8, !PT ;  /* 0x00000008270f7209 */ /* 0x000fc40007810000 */
[----:B------:R-:W-:Y:S02]  /*4f20*/  FSEL R50, R50, -INF , !P3 ;  /* 0xff80000032327808 */ /* 0x000fe40005800000 */
[----:B------:R-:W-:Y:S01]  /*4f30*/  FMNMX.FTZ R8, R42, R15, !PT ;  /* 0x0000000f2a087209 */ /* 0x000fe20007810000 */
[----:B------:R-:W-:Y:S01]  /*4f40*/  MUFU.EX2 R24, R24 ;  /* 0x0000001800187308 */ /* 0x000fe20000000800 */
[----:B------:R-:W-:Y:S01]  /*4f50*/  FSEL R51, R51, -INF , !P4 ;  /* 0xff80000033337808 */ /* 0x000fe20006000000 */
[--C-:B-1----:R-:W-:Y:S01]  /*4f60*/  FFMA.FTZ R20, R44, UR10, -R21.reuse ;  /* 0x0000000a2c147c23 */ /* 0x102fe20008010815 */
[----:B------:R-:W-:Y:S01]  /*4f70*/  FMNMX.FTZ R15, R43, R8, !PT ;  /* 0x000000082b0f7209 */ /* 0x000fe20007810000 */
[--C-:B------:R-:W-:Y:S01]  /*4f80*/  FFMA.FTZ R44, R70, UR10, -R21.reuse ;  /* 0x0000000a462c7c23 */ /* 0x100fe20008010815 */
[----:B------:R-:W-:Y:S02]  /*4f90*/  ISETP.LT.OR P6, PT, R4, 0x3a, P6 ;  /* 0x0000003a0400780c */ /* 0x000fe400037c1670 */
[----:B------:R-:W-:Y:S01]  /*4fa0*/  FMNMX.FTZ R8, R46, R15, !PT ;  /* 0x0000000f2e087209 */ /* 0x000fe20007810000 */
[----:B------:R-:W-:Y:S01]  /*4fb0*/  FFMA.FTZ R15, R58, UR10, -R21 ;  /* 0x0000000a3a0f7c23 */ /* 0x000fe20008010815 */
[----:B------:R-:W-:Y:S01]  /*4fc0*/  FSEL R55, R55, -INF , !P6 ;  /* 0xff80000037377808 */ /* 0x000fe20007000000 */
[----:B------:R-:W-:Y:S01]  /*4fd0*/  MUFU.EX2 R32, R32 ;  /* 0x0000002000207308 */ /* 0x000fe20000000800 */
[----:B------:R-:W-:-:S04]  /*4fe0*/  FMNMX.FTZ R5, R47, R8, !PT ;  /* 0x000000082f057209 */ /* 0x000fc80007810000 */
[----:B------:R-:W-:-:S03]  /*4ff0*/  FMNMX.FTZ R8, R50, R5, !PT ;  /* 0x0000000532087209 */ /* 0x000fc60007810000 */
[----:B------:R-:W1:Y:S01]  /*5000*/  MUFU.EX2 R15, R15 ;  /* 0x0000000f000f7308 */ /* 0x000e620000000800 */
[----:B------:R-:W-:Y:S01]  /*5010*/  FMNMX.FTZ R5, R51, R8, !PT ;  /* 0x0000000833057209 */ /* 0x000fe20007810000 */
[--C-:B------:R-:W-:Y:S01]  /*5020*/  FFMA.FTZ R8, R28, UR10, -R21.reuse ;  /* 0x0000000a1c087c23 */ /* 0x100fe20008010815 */
[----:B------:R-:W-:Y:S02]  /*5030*/  FFMA.FTZ R28, R62, UR10, -R21 ;  /* 0x0000000a3e1c7c23 */ /* 0x000fe40008010815 */
[----:B------:R-:W-:-:S03]  /*5040*/  FMNMX.FTZ R4, R54, R5, !PT ;  /* 0x0000000536047209 */ /* 0x000fc60007810000 */
[----:B------:R-:W-:Y:S01]  /*5050*/  MUFU.EX2 R158, R8 ;  /* 0x00000008009e7308 */ /* 0x000fe20000000800 */
[----:B------:R-:W-:-:S05]  /*5060*/  FMNMX.FTZ R4, R55, R4, !PT ;  /* 0x0000000437047209 */ /* 0x000fca0007810000 */
[----:B------:R-:W4:Y:S02]  /*5070*/  SHFL.BFLY PT, R5, R4, 0x2, 0x1f ;  /* 0x0c401f0004057f89 */ /* 0x000f2400000e0000 */
[----:B------:R5:W2:Y:S01]  /*5080*/  MUFU.EX2 R29, R28 ;  /* 0x0000001c001d7308 */ /* 0x000aa20000000800 */
[----:B-1----:R-:W-:-:S07]  /*5090*/  F2FP.F16.F32.PACK_AB R156, R15, R14 ;  /* 0x0000000e0f9c723e */ /* 0x002fce00000000ff */
[----:B------:R-:W-:Y:S01]  /*50a0*/  MUFU.EX2 R45, R44 ;  /* 0x0000002c002d7308 */ /* 0x000fe20000000800 */
[----:B-----5:R-:W-:-:S07]  /*50b0*/  FFMA.FTZ R28, R68, UR10, -R21 ;  /* 0x0000000a441c7c23 */ /* 0x020fce0008010815 */
[----:B------:R-:W-:Y:S01]  /*50c0*/  MUFU.EX2 R41, R28 ;  /* 0x0000001c00297308 */ /* 0x000fe20000000800 */
[----:B--2---:R-:W-:Y:S02]  /*50d0*/  F2FP.F16.F32.PACK_AB R160, R29, R24 ;  /* 0x000000181da0723e */ /* 0x004fe400000000ff */
[----:B----4-:R-:W-:Y:S01]  /*50e0*/  FMNMX.FTZ R5, R4, R5, !PT ;  /* 0x0000000504057209 */ /* 0x010fe20007810000 */
[----:B------:R-:W-:-:S04]  /*50f0*/  FFMA.FTZ R4, R66, UR10, -R21 ;  /* 0x0000000a42047c23 */ /* 0x000fc80008010815 */
[----:B------:R-:W1:Y:S01]  /*5100*/  MUFU.EX2 R33, R33 ;  /* 0x0000002100217308 */ /* 0x000e620000000800 */
[----:B------:R-:W2:Y:S07]  /*5110*/  SHFL.BFLY PT, R8, R5, 0x1, 0x1f ;  /* 0x0c201f0005087f89 */ /* 0x000eae00000e0000 */
[----:B------:R4:W-:Y:S08]  /*5120*/  MUFU.EX2 R37, R4 ;  /* 0x0000000400257308 */ /* 0x0009f00000000800 */
[----:B------:R-:W5:Y:S01]  /*5130*/  MUFU.EX2 R36, R36 ;  /* 0x0000002400247308 */ /* 0x000f620000000800 */
[----:B-1----:R-:W-:-:S07]  /*5140*/  F2FP.F16.F32.PACK_AB R162, R33, R32 ;  /* 0x0000002021a2723e */ /* 0x002fce00000000ff */
[----:B------:R-:W1:Y:S01]  /*5150*/  MUFU.EX2 R20, R20 ;  /* 0x0000001400147308 */ /* 0x000e620000000800 */
[----:B--2---:R-:W-:Y:S01]  /*5160*/  FMNMX.FTZ R8, R5, R8, !PT ;  /* 0x0000000805087209 */ /* 0x004fe20007810000 */
[--C-:B------:R-:W-:Y:S01]  /*5170*/  FFMA.FTZ R5, R52, UR10, -R21.reuse ;  /* 0x0000000a34057c23 */ /* 0x100fe20008010815 */
[----:B------:R-:W-:Y:S02]  /*5180*/  FFMA.FTZ R21, R56, UR10, -R21 ;  /* 0x0000000a38157c23 */ /* 0x000fe40008010815 */
[C---:B------:R-:W-:Y:S01]  /*5190*/  FSETP.NEU.FTZ.AND P3, PT, R8.reuse, -INF , PT ;  /* 0xff8000000800780b */ /* 0x040fe20003f7d000 */
[----:B----4-:R-:W-:Y:S02]  /*51a0*/  FMUL.FTZ R4, R8, UR10 ;  /* 0x0000000a08047c20 */ /* 0x010fe40008410000 */
[----:B------:R-:W2:Y:S01]  /*51b0*/  MUFU.EX2 R40, R40 ;  /* 0x0000002800287308 */ /* 0x000ea20000000800 */
[----:B-----5:R-:W-:Y:S02]  /*51c0*/  F2FP.F16.F32.PACK_AB R164, R37, R36 ;  /* 0x0000002425a4723e */ /* 0x020fe400000000ff */
[----:B------:R-:W-:-:S05]  /*51d0*/  FSEL R28, R4, RZ, P3 ;  /* 0x000000ff041c7208 */ /* 0x000fca0001800000 */
[----:B------:R4:W-:Y:S01]  /*51e0*/  MUFU.EX2 R4, R21 ;  /* 0x0000001500047308 */ /* 0x0009e20000000800 */
[--C-:B------:R-:W-:Y:S01]  /*51f0*/  FFMA.FTZ R26, R26, UR10, -R28.reuse ;  /* 0x0000000a1a1a7c23 */ /* 0x100fe2000801081c */
[--C-:B------:R-:W-:Y:S01]  /*5200*/  FFMA.FTZ R27, R27, UR10, -R28.reuse ;  /* 0x0000000a1b1b7c23 */ /* 0x100fe2000801081c */
[--C-:B------:R-:W-:Y:S01]  /*5210*/  FFMA.FTZ R30, R30, UR10, -R28.reuse ;  /* 0x0000000a1e1e7c23 */ /* 0x100fe2000801081c */
[--C-:B------:R-:W-:Y:S01]  /*5220*/  FFMA.FTZ R31, R31, UR10, -R28.reuse ;  /* 0x0000000a1f1f7c23 */ /* 0x100fe2000801081c */
[--C-:B------:R-:W-:Y:S01]  /*5230*/  FFMA.FTZ R34, R34, UR10, -R28.reuse ;  /* 0x0000000a22227c23 */ /* 0x100fe2000801081c */
[--C-:B------:R-:W-:Y:S01]  /*5240*/  FFMA.FTZ R35, R35, UR10, -R28.reuse ;  /* 0x0000000a23237c23 */ /* 0x100fe2000801081c */
[--C-:B------:R-:W-:Y:S01]  /*5250*/  FFMA.FTZ R38, R38, UR10, -R28.reuse ;  /* 0x0000000a26267c23 */ /* 0x100fe2000801081c */
[----:B------:R-:W-:Y:S01]  /*5260*/  MUFU.EX2 R26, R26 ;  /* 0x0000001a001a7308 */ /* 0x000fe20000000800 */
[----:B----4-:R-:W-:Y:S01]  /*5270*/  FADD.FTZ R21, R14, R15 ;  /* 0x0000000f0e157221 */ /* 0x010fe20000010000 */
[--C-:B------:R-:W-:Y:S01]  /*5280*/  FFMA.FTZ R39, R39, UR10, -R28.reuse ;  /* 0x0000000a27277c23 */ /* 0x100fe2000801081c */
[--C-:B------:R-:W-:Y:S01]  /*5290*/  FFMA.FTZ R42, R42, UR10, -R28.reuse ;  /* 0x0000000a2a2a7c23 */ /* 0x100fe2000801081c */
[--C-:B------:R-:W-:Y:S01]  /*52a0*/  FFMA.FTZ R43, R43, UR10, -R28.reuse ;  /* 0x0000000a2b2b7c23 */ /* 0x100fe2000801081c */
[----:B------:R-:W-:Y:S01]  /*52b0*/  FADD.FTZ R44, R158, R21 ;  /* 0x000000159e2c7221 */ /* 0x000fe20000010000 */
[--C-:B------:R-:W-:Y:S01]  /*52c0*/  FFMA.FTZ R46, R46, UR10, -R28.reuse ;  /* 0x0000000a2e2e7c23 */ /* 0x100fe2000801081c */
[----:B------:R-:W-:Y:S01]  /*52d0*/  FFMA.FTZ R47, R47, UR10, -R28 ;  /* 0x0000000a2f2f7c23 */ /* 0x000fe2000801081c */
[----:B------:R-:W4:Y:S01]  /*52e0*/  MUFU.EX2 R27, R27 ;  /* 0x0000001b001b7308 */ /* 0x000f220000000800 */
[----:B------:R-:W-:Y:S01]  /*52f0*/  FADD.FTZ R49, R25, R44 ;  /* 0x0000002c19317221 */ /* 0x000fe20000010000 */
[--C-:B------:R-:W-:Y:S01]  /*5300*/  FFMA.FTZ R50, R50, UR10, -R28.reuse ;  /* 0x0000000a32327c23 */ /* 0x100fe2000801081c */
[--C-:B------:R-:W-:Y:S01]  /*5310*/  FFMA.FTZ R51, R51, UR10, -R28.reuse ;  /* 0x0000000a33337c23 */ /* 0x100fe2000801081c */
[--C-:B------:R-:W-:Y:S01]  /*5320*/  FFMA.FTZ R54, R54, UR10, -R28.reuse ;  /* 0x0000000a36367c23 */ /* 0x100fe2000801081c */
[----:B------:R-:W-:Y:S01]  /*5330*/  FADD.FTZ R48, R24, R49 ;  /* 0x0000003118307221 */ /* 0x000fe20000010000 */
[----:B------:R-:W-:Y:S01]  /*5340*/  FFMA.FTZ R28, R55, UR10, -R28 ;  /* 0x0000000a371c7c23 */ /* 0x000fe2000801081c */
[----:B------:R-:W-:Y:S01]  /*5350*/  F2FP.F16.F32.PACK_AB R158, R25, R158 ;  /* 0x0000009e199e723e */ /* 0x000fe200000000ff */
[----:B------:R-:W5:Y:S01]  /*5360*/  MUFU.EX2 R30, R30 ;  /* 0x0000001e001e7308 */ /* 0x000f620000000800 */
[----:B------:R-:W-:Y:S01]  /*5370*/  FADD.FTZ R49, R29, R48 ;  /* 0x000000301d317221 */ /* 0x000fe20000010000 */
[----:B-1----:R-:W-:-:S02]  /*5380*/  F2FP.F16.F32.PACK_AB R166, R41, R20 ;  /* 0x0000001429a6723e */ /* 0x002fc400000000ff */
[----:B--2---:R-:W-:Y:S01]  /*5390*/  F2FP.F16.F32.PACK_AB R168, R45, R40 ;  /* 0x000000282da8723e */ /* 0x004fe200000000ff */
[----:B------:R-:W-:-:S03]  /*53a0*/  FADD.FTZ R48, R32, R49 ;  /* 0x0000003120307221 */ /* 0x000fc60000010000 */
[----:B------:R-:W1:Y:S01]  /*53b0*/  MUFU.EX2 R31, R31 ;  /* 0x0000001f001f7308 */ /* 0x000e620000000800 */
[----:B----4-:R-:W-:Y:S01]  /*53c0*/  FADD.FTZ R21, R26, R27 ;  /* 0x0000001b1a157221 */ /* 0x010fe20000010000 */
[----:B------:R-:W-:-:S06]  /*53d0*/  F2FP.F16.F32.PACK_AB R157, R27, R26 ;  /* 0x0000001a1b9d723e */ /* 0x000fcc00000000ff */
[----:B------:R-:W2:Y:S01]  /*53e0*/  MUFU.EX2 R34, R34 ;  /* 0x0000002200227308 */ /* 0x000ea20000000800 */
[----:B-----5:R-:W-:-:S07]  /*53f0*/  FADD.FTZ R44, R30, R21 ;  /* 0x000000151e2c7221 */ /* 0x020fce0000010000 */
[----:B------:R-:W4:Y:S01]  /*5400*/  MUFU.EX2 R35, R35 ;  /* 0x0000002300237308 */ /* 0x000f220000000800 */
[C---:B-1----:R-:W-:Y:S01]  /*5410*/  FADD.FTZ R21, R31.reuse, R44 ;  /* 0x0000002c1f157221 */ /* 0x042fe20000010000 */
[----:B------:R-:W-:-:S05]  /*5420*/  F2FP.F16.F32.PACK_AB R159, R31, R30 ;  /* 0x0000001e1f9f723e */ /* 0x000fca00000000ff */
[----:B------:R1:W-:Y:S01]  /*5430*/  STSM.16.M88.4 [R18+0x26800], R156 ;  /* 0x0268009c12007844 */ /* 0x0003e20000000200 */
[----:B------:R-:W5:Y:S01]  /*5440*/  MUFU.EX2 R38, R38 ;  /* 0x0000002600267308 */ /* 0x000f620000000800 */
[----:B--2---:R-:W-:Y:S01]  /*5450*/  FADD.FTZ R44, R34, R21 ;  /* 0x00000015222c7221 */ /* 0x004fe20000010000 */
[----:B------:R-:W-:-:S04]  /*5460*/  FADD.FTZ R21, R33, R48 ;  /* 0x0000003021157221 */ /* 0x000fc80000010000 */
[----:B------:R-:W-:Y:S02]  /*5470*/  FADD.FTZ R24, R36, R21 ;  /* 0x0000001524187221 */ /* 0x000fe40000010000 */
[----:B------:R-:W2:Y:S01]  /*5480*/  MUFU.EX2 R39, R39 ;  /* 0x0000002700277308 */ /* 0x000ea20000000800 */
[----:B----4-:R-:W-:Y:S01]  /*5490*/  FADD.FTZ R15, R35, R44 ;  /* 0x0000002c230f7221 */ /* 0x010fe20000010000 */
[----:B------:R-:W-:Y:S01]  /*54a0*/  FADD.FTZ R25, R37, R24 ;  /* 0x0000001825197221 */ /* 0x000fe20000010000 */
[----:B------:R-:W-:-:S05]  /*54b0*/  F2FP.F16.F32.PACK_AB R161, R35, R34 ;  /* 0x0000002223a1723e */ /* 0x000fca00000000ff */
[----:B------:R-:W4:Y:S01]  /*54c0*/  MUFU.EX2 R42, R42 ;  /* 0x0000002a002a7308 */ /* 0x000f220000000800 */
[----:B-----5:R-:W-:-:S07]  /*54d0*/  FADD.FTZ R14, R38, R15 ;  /* 0x0000000f260e7221 */ /* 0x020fce0000010000 */
[----:B------:R-:W5:Y:S01]  /*54e0*/  MUFU.EX2 R43, R43 ;  /* 0x0000002b002b7308 */ /* 0x000f620000000800 */
[C---:B--2---:R-:W-:Y:S01]  /*54f0*/  FADD.FTZ R21, R39.reuse, R14 ;  /* 0x0000000e27157221 */ /* 0x044fe20000010000 */
[----:B------:R-:W-:-:S05]  /*5500*/  F2FP.F16.F32.PACK_AB R163, R39, R38 ;  /* 0x0000002627a3723e */ /* 0x000fca00000000ff */
[----:B------:R1:W-:Y:S01]  /*5510*/  STSM.16.M88.4 [R19], R160 ;  /* 0x000000a013007844 */ /* 0x0003e20000000200 */
[----:B------:R-:W2:Y:S01]  /*5520*/  MUFU.EX2 R46, R46 ;  /* 0x0000002e002e7308 */ /* 0x000ea20000000800 */
[----:B----4-:R-:W-:-:S07]  /*5530*/  FADD.FTZ R14, R42, R21 ;  /* 0x000000152a0e7221 */ /* 0x010fce0000010000 */
[----:B------:R-:W4:Y:S01]  /*5540*/  MUFU.EX2 R47, R47 ;  /* 0x0000002f002f7308 */ /* 0x000f220000000800 */
[C---:B-----5:R-:W-:Y:S01]  /*5550*/  FADD.FTZ R21, R43.reuse, R14 ;  /* 0x0000000e2b157221 */ /* 0x060fe20000010000 */
[----:B------:R-:W-:Y:S01]  /*5560*/  FADD.FTZ R14, R20, R25 ;  /* 0x00000019140e7221 */ /* 0x000fe20000010000 */
[----:B------:R-:W-:-:S03]  /*5570*/  F2FP.F16.F32.PACK_AB R165, R43, R42 ;  /* 0x0000002a2ba5723e */ /* 0x000fc600000000ff */
[----:B------:R-:W-:Y:S02]  /*5580*/  FADD.FTZ R41, R41, R14 ;  /* 0x0000000e29297221 */ /* 0x000fe40000010000 */
[----:B------:R-:W-:Y:S01]  /*5590*/  MUFU.EX2 R50, R50 ;  /* 0x0000003200327308 */ /* 0x000fe20000000800 */
[----:B--2---:R-:W-:Y:S01]  /*55a0*/  FADD.FTZ R20, R46, R21 ;  /* 0x000000152e147221 */ /* 0x004fe20000010000 */
[----:B------:R-:W-:-:S04]  /*55b0*/  FADD.FTZ R40, R40, R41 ;  /* 0x0000002928287221 */ /* 0x000fc80000010000 */
[----:B------:R-:W-:Y:S02]  /*55c0*/  FADD.FTZ R40, R45, R40 ;  /* 0x000000282d287221 */ /* 0x000fe40000010000 */
[----:B------:R-:W2:Y:S01]  /*55d0*/  MUFU.EX2 R51, R51 ;  /* 0x0000003300337308 */ /* 0x000ea20000000800 */
[C---:B----4-:R-:W-:Y:S01]  /*55e0*/  F2FP.F16.F32.PACK_AB R167, R47.reuse, R46 ;  /* 0x0000002e2fa7723e */ /* 0x050fe200000000ff */
[----:B------:R-:W-:-:S04]  /*55f0*/  FADD.FTZ R47, R47, R20 ;  /* 0x000000142f2f7221 */ /* 0x000fc80000010000 */
[----:B------:R1:W-:Y:S02]  /*5600*/  STSM.16.M88.4 [R23], R164 ;  /* 0x000000a417007844 */ /* 0x0003e40000000200 */
[----:B------:R-:W4:Y:S08]  /*5610*/  MUFU.EX2 R5, R5 ;  /* 0x0000000500057308 */ /* 0x000f300000000800 */
[----:B------:R-:W-:Y:S01]  /*5620*/  MUFU.EX2 R54, R54 ;  /* 0x0000003600367308 */ /* 0x000fe20000000800 */
[----:B--2---:R-:W-:Y:S01]  /*5630*/  F2FP.F16.F32.PACK_AB R169, R51, R50 ;  /* 0x0000003233a9723e */ /* 0x004fe200000000ff */
[----:B------:R-:W-:-:S04]  /*5640*/  FADD.FTZ R50, R50, R47 ;  /* 0x0000002f32327221 */ /* 0x000fc80000010000 */
[----:B------:R-:W-:Y:S02]  /*5650*/  FADD.FTZ R51, R51, R50 ;  /* 0x0000003233337221 */ /* 0x000fe40000010000 */
[----:B------:R-:W2:Y:S01]  /*5660*/  MUFU.EX2 R15, R28 ;  /* 0x0000001c000f7308 */ /* 0x000ea20000000800 */
[----:B----4-:R-:W-:Y:S01]  /*5670*/  F2FP.F16.F32.PACK_AB R170, R4, R5 ;  /* 0x0000000504aa723e */ /* 0x010fe200000000ff */
[----:B------:R-:W-:-:S04]  /*5680*/  FADD.FTZ R5, R5, R40 ;  /* 0x0000002805057221 */ /* 0x000fc80000010000 */
[----:B------:R-:W-:Y:S01]  /*5690*/  FADD.FTZ R5, R4, R5 ;  /* 0x0000000504057221 */ /* 0x000fe20000010000 */
[----:B--2---:R-:W-:Y:S01]  /*56a0*/  F2FP.F16.F32.PACK_AB R171, R15, R54 ;  /* 0x000000360fab723e */ /* 0x004fe200000000ff */
[----:B------:R-:W-:-:S04]  /*56b0*/  FADD.FTZ R54, R54, R51 ;  /* 0x0000003336367221 */ /* 0x000fc80000010000 */
[----:B------:R1:W-:Y:S01]  /*56c0*/  STSM.16.M88.4 [R22], R168 ;  /* 0x000000a816007844 */ /* 0x0003e20000000200 */
[----:B------:R-:W-:Y:S01]  /*56d0*/  FADD.FTZ R4, R15, R54 ;  /* 0x000000360f047221 */ /* 0x000fe20000010000 */
[----:B------:R-:W-:Y:S06]  /*56e0*/  @!P0 BRA `(.L_x_1316) ;  /* 0x0000000000048947 */ /* 0x000fec0003800000 */
[----:B------:R-:W-:Y:S01]  /*56f0*/  BPT.TRAP 0x1 ;  /* 0x000000040000795c */ /* 0x000fe20000300000 */
.L_x_1316:
[----:B------:R2:W4:Y:S01]  /*5700*/  SYNCS.PHASECHK.TRANS64.TRYWAIT P3, [R6+URZ+0x28c50], R13 ;  /* 0x028c500d060075a7 */ /* 0x000522000806017f */
[----:B------:R-:W-:Y:S05]  /*5710*/  @!P0 BRA `(.L_x_1317) ;  /* 0x0000000000048947 */ /* 0x000fea0003800000 */
[----:B------:R-:W-:Y:S01]  /*5720*/  BPT.TRAP 0x1 ;  /* 0x000000040000795c */ /* 0x000fe20000300000 */
.L_x_1317:
[----:B----4-:R-:W-:Y:S05]  /*5730*/  @P3 BRA `(.L_x_1318) ;  /* 0x0000000000083947 */ /* 0x010fea0003800000 */
[----:B------:R-:W4:Y:S02]  /*5740*/  SYNCS.PHASECHK.TRANS64.TRYWAIT P3, [R6+URZ+0x28c50], R13 ;  /* 0x028c500d060075a7 */ /* 0x000f24000806017f */
[----:B----4-:R-:W-:Y:S05]  /*5750*/  @!P3 BRA `(.L_x_1319) ;  /* 0x000000c00004b947 */ /* 0x010fea0003800000 */
.L_x_1318:
[----:B------:R-:W-:Y:S01]  /*5760*/  ULEA UR14, UR39, UR45, 0xc ;  /* 0x0000002d270e7291 */ /* 0x000fe2000f8e603f */
[----:B------:R-:W-:Y:S01]  /*5770*/  WARPGROUP.ARRIVE ;  /* 0x00000000000079c5 */ /* 0x000fe20000000000 */
[----:B------:R-:W-:Y:S01]  /*5780*/  UMOV UR7, 0x40000040 ;  /* 0x4000004000077882 */ /* 0x000fe20000000000 */
[----:B--234-:R-:W-:-:S04]  /*5790*/  @!P1 VIADD R6, R6, 0x28c60 ;  /* 0x00028c6006069836 */ /* 0x01cfc80000000000 */
[----:B------:R-:W-:Y:S01]  /*57a0*/  UMOV UR6, UR14 ;  /* 0x0000000e00067c82 */ /* 0x000fe20008000000 */
[----:B------:R-:W-:Y:S01]  /*57b0*/  @!P1 PRMT R6, RZ, 0x654, R6 ;  /* 0x00000654ff069816 */ /* 0x000fe20000000006 */
[----:B------:R-:W-:Y:S01]  /*57c0*/  HGMMA.64x256x16.F32 R24, R156, gdesc[UR4].tnspB, RZ, !UPT, gsb0 ;  /* 0x43e000049c187df0 */ /* 0x000fe2000c0008ff */
        /* <DEDUP_REMOVED lines=27> */
[----:B------:R2:W-:Y:S02]  /*5980*/  @!P1 SYNCS.ARRIVE.TRANS64.RED.A1T0 RZ, [R6+URZ], RZ ;  /* 0x000000ff06ff99a7 */ /* 0x0005e4000810043f */
[----:B--2---:R-:W-:Y:S01]  /*5990*/  IMAD R6, R9, UR49, -R12 ;  /* 0x0000003109067c24 */ /* 0x004fe2000f8e0a0c */
[----:B------:R-:W-:-:S03]  /*59a0*/  IADD3 R9, R152, -0x2, RZ ;  /* 0xfffffffe98097810 */ /* 0x000fc60007ffe0ff */
[----:B------:R-:W-:-:S04]  /*59b0*/  VIADD R13, R6, UR42 ;  /* 0x0000002a060d7c36 */ /* 0x000fc80008000000 */
[----:B------:R-:W-:Y:S01]  /*59c0*/  IMAD.IADD R10, R13, 0x1, R10 ;  /* 0x000000010d0a7824 */ /* 0x000fe200078e020a */
[----:B------:R-:W-:Y:S06]  /*59d0*/  @!P2 BRA `(.L_x_1320) ;  /* 0x000000000040a947 */ /* 0x000fec0003800000 */
[C---:B------:R-:W-:Y:S01]  /*59e0*/  ISETP.GT.AND P3, PT, R13.reuse, RZ, PT ;  /* 0x000000ff0d00720c */ /* 0x040fe20003f64270 */
[----:B------:R-:W-:-:S12]  /*59f0*/  VIADD R12, R13, 0xffffffff ;  /* 0xffffffff0d0c7836 */ /* 0x000fd80000000000 */
[----:B------:R-:W-:Y:S05]  /*5a00*/  @P3 BRA `(.L_x_1321) ;  /* 0x00000000001c3947 */ /* 0x000fea0003800000 */
[----:B------:R-:W-:Y:S01]  /*5a10*/  ISETP.NE.AND P3, PT, R11, 0x1, PT ;  /* 0x000000010b00780c */ /* 0x000fe20003f65270 */
[----:B------:R-:W-:-:S12]  /*5a20*/  IMAD.MOV R13, RZ, RZ, -R13 ;  /* 0x000000ffff0d7224 */ /* 0x000fd800078e0a0d */
[----:B------:R-:W2:Y:S02]  /*5a30*/  @P3 LDC.64 R14, c[0x0][0x9e8] ;  /* 0x00027a00ff0e3b82 */ /* 0x000ea40000000a00 */
[----:B--2---:R-:W-:-:S05]  /*5a40*/  @P3 IMAD.HI.U32 R12, R13, R14, RZ ;  /* 0x0000000e0d0c3227 */ /* 0x004fca00078e00ff */
[----:B------:R-:W-:-:S04]  /*5a50*/  @P3 SHF.R.U32.HI R13, RZ, R15, R12 ;  /* 0x0000000fff0d3219 */ /* 0x000fc8000001160c */
[----:B------:R-:W-:Y:S01]  /*5a60*/  LOP3.LUT R12, RZ, R13, RZ, 0x33, !PT ;  /* 0x0000000dff0c7212 */ /* 0x000fe200078e33ff */
[----:B------:R-:W-:Y:S06]  /*5a70*/  BRA `(.L_x_1322) ;  /* 0x0000000000107947 */ /* 0x000fec0003800000 */
.L_x_1321:
[----:B------:R-:W-:-:S13]  /*5a80*/  ISETP.NE.AND P3, PT, R11, 0x1, PT ;  /* 0x000000010b00780c */ /* 0x000fda0003f65270 */
[----:B------:R-:W2:Y:S02]  /*5a90*/  @P3 LDC.64 R14, c[0x0][0x9e8] ;  /* 0x00027a00ff0e3b82 */ /* 0x000ea40000000a00 */
[----:B--2---:R-:W-:-:S05]  /*5aa0*/  @P3 IMAD.HI.U32 R14, R12, R14, RZ ;  /* 0x0000000e0c0e3227 */ /* 0x004fca00078e00ff */
[----:B------:R-:W-:-:S07]  /*5ab0*/  @P3 SHF.R.U32.HI R12, RZ, R15, R14 ;  /* 0x0000000fff0c3219 */ /* 0x000fce000001160e */
.L_x_1322:
[----:B------:R-:W-:-:S05]  /*5ac0*/  IMAD R11, R12, R11, R11 ;  /* 0x0000000b0c0b7224 */ /* 0x000fca00078e020b */
[----:B------:R-:W-:-:S07]  /*5ad0*/  VIMNMX R10, R10, R11, PT ;  /* 0x0000000b0a0a7248 */ /* 0x000fce0003fe0100 */
.L_x_1320:
[----:B------:R-:W-:Y:S01]  /*5ae0*/  SHF.R.S32.HI R11, RZ, 0x1f, R10 ;  /* 0x0000001fff0b7819 */ /* 0x000fe2000001140a */
[----:B------:R-:W-:Y:S01]  /*5af0*/  ULDC UR23, c[0x0][0x9e4] ;  /* 0x0002790000177ab9 */ /* 0x000fe20000000800 */
[----:B------:R-:W-:Y:S01]  /*5b00*/  ULDC UR20, c[0x0][0x9dc] ;  /* 0x0002770000147ab9 */ /* 0x000fe20000000800 */
[----:B------:R-:W-:Y:S01]  /*5b10*/  ULDC UR24, c[0x0][0x288] ;  /* 0x0000a20000187ab9 */ /* 0x000fe20000000800 */
[----:B------:R-:W-:Y:S01]  /*5b20*/  LEA.HI R11, R11, R10, RZ, 0x6 ;  /* 0x0000000a0b0b7211 */ /* 0x000fe200078f30ff */
[----:B------:R-:W-:Y:S01]  /*5b30*/  ULDC UR21, c[0x0][0x988] ;  /* 0x0002620000157ab9 */ /* 0x000fe20000000800 */
[----:B------:R-:W-:Y:S02]  /*5b40*/  ULDC UR25, c[0x0][0x9e0] ;  /* 0x0002780000197ab9 */ /* 0x000fe40000000800 */
[----:B------:R-:W-:-:S04]  /*5b50*/  SHF.R.S32.HI R10, RZ, 0x6, R11 ;  /* 0x00000006ff0a7819 */ /* 0x000fc8000001140b */
[----:B------:R-:W-:-:S04]  /*5b60*/  VIMNMX R10, R10, UR41, !PT ;  /* 0x000000290a0a7c48 */ /* 0x000fc8000ffe0100 */
[----:B------:R-:W-:-:S13]  /*5b70*/  ISETP.GE.AND P3, PT, R9, R10, PT ;  /* 0x0000000a0900720c */ /* 0x000fda0003f66270 */
[----:B------:R-:W-:Y:S05]  /*5b80*/  @!P3 BRA `(.L_x_1323) ;  /* 0x0000002000b4b947 */ /* 0x000fea0003800000 */
.L_x_1340:
[----:B------:R-:W-:-:S04]  /*5b90*/  UIADD3 UR22, UR39, 0x1, URZ ;  /* 0x0000000127167890 */ /* 0x000fc8000fffe03f */
[----:B------:R-:W-:-:S04]  /*5ba0*/  UISETP.NE.AND UP0, UPT, UR22, 0x2, UPT ;  /* 0x000000021600788c */ /* 0x000fc8000bf05270 */
[----:B------:R-:W-:Y:S02]  /*5bb0*/  USEL UR6, URZ, 0x1, UP0 ;  /* 0x000000013f067887 */ /* 0x000fe40008000000 */
[----:B------:R-:W-:Y:S02]  /*5bc0*/  USEL UR22, UR22, URZ, UP0 ;  /* 0x0000003f16167287 */ /* 0x000fe40008000000 */
[----:B------:R-:W-:Y:S01]  /*5bd0*/  ULOP3.LUT UR38, UR38, UR6, URZ, 0x3c, !UPT ;  /* 0x0000000626267292 */ /* 0x000fe2000f8e3c3f */
[----:B-123--:R-:W-:Y:S11]  /*5be0*/  @!P0 BRA `(.L_x_1324) ;  /* 0x0000000000048947 */ /* 0x00eff60003800000 */
[----:B------:R-:W-:Y:S01]  /*5bf0*/  BPT.TRAP 0x1 ;  /* 0x000000040000795c */ /* 0x000fe20000300000 */
.L_x_1324:
[----:B------:R-:W-:Y:S01]  /*5c00*/  ULEA UR26, UR22, UR48, 0x3 ;  /* 0x00000030161a7291 */ /* 0x000fe2000f8e183f */
[----:B------:R-:W-:-:S04]  /*5c10*/  MOV R11, UR38 ;  /* 0x00000026000b7c02 */ /* 0x000fc80008000f00 */
[----:B------:R-:W-:-:S04]  /*5c20*/  SHF.L.U32 R11, R11, 0x1f, RZ ;  /* 0x0000001f0b0b7819 */ /* 0x000fc800000006ff */
[----:B------:R2:W3:Y:S01]  /*5c30*/  SYNCS.PHASECHK.TRANS64.TRYWAIT P3, [UR26+0x28c30], R11 ;  /* 0x028c300bff0075a7 */ /* 0x0004e2000806015a */
[----:B------:R-:W-:Y:S05]  /*5c40*/  @!P0 BRA `(.L_x_1325) ;  /* 0x0000000000048947 */ /* 0x000fea0003800000 */
[----:B------:R-:W-:Y:S01]  /*5c50*/  BPT.TRAP 0x1 ;  /* 0x000000040000795c */ /* 0x000fe20000300000 */
.L_x_1325:
[----:B---3--:R-:W-:Y:S05]  /*5c60*/  @P3 BRA `(.L_x_1326) ;  /* 0x0000000000083947 */ /* 0x008fea0003800000 */
[----:B------:R-:W3:Y:S02]  /*5c70*/  SYNCS.PHASECHK.TRANS64.TRYWAIT P3, [UR26+0x28c30], R11 ;  /* 0x028c300bff0075a7 */ /* 0x000ee4000806015a */
[----:B---3--:R-:W-:Y:S05]  /*5c80*/  @!P3 BRA `(.L_x_1327) ;  /* 0x000000b800ccb947 */ /* 0x008fea0003800000 */
.L_x_1326:
[----:B------:R-:W-:Y:S01]  /*5c90*/  R2UR UR18, R3 ;  /* 0x00000000031272ca */ /* 0x000fe200000e0000 */
[----:B-1----:R-:W-:Y:S01]  /*5ca0*/  WARPGROUP.ARRIVE ;  /* 0x00000000000079c5 */ /* 0x002fe20000000000 */
[----:B------:R-:W-:Y:S01]  /*5cb0*/  UMOV UR19, 0x40000040 ;  /* 0x4000004000137882 */ /* 0x000fe20000000000 */
[----:B------:R-:W-:Y:S01]  /*5cc0*/  UMOV UR7, 0x40000040 ;  /* 0x4000004000077882 */ /* 0x000fe20000000000 */
[----:B------:R-:W-:Y:S01]  /*5cd0*/  UMOV UR11, 0x40000040 ;  /* 0x40000040000b7882 */ /* 0x000fe20000000000 */
[----:B------:R-:W-:Y:S01]  /*5ce0*/  UMOV UR15, 0x40000040 ;  /* 0x40000040000f7882 */ /* 0x000fe20000000000 */
[----:B------:R-:W1:Y:S01]  /*5cf0*/  LDC R15, c[0x0][0x2e0] ;  /* 0x0000b800ff0f7b82 */ /* 0x000e620000000800 */
[----:B---3--:R-:W-:-:S04]  /*5d00*/  IMAD.U32 R12, RZ, RZ, UR26 ;  /* 0x0000001aff0c7e24 */ /* 0x008fc8000f8e00ff */
[----:B------:R-:W-:Y:S02]  /*5d10*/  @!P1 VIADD R13, R12, 0x28c40 ;  /* 0x00028c400c0d9836 */ /* 0x000fe40000000000 */
[----:B------:R-:W-:-:S03]  /*5d20*/  ULEA UR18, UR22, UR18, 0x9 ;  /* 0x0000001216127291 */ /* 0x000fc6000f8e483f */
[----:B------:R-:W-:Y:S01]  /*5d30*/  @!P1 PRMT R14, RZ, 0x654, R13 ;  /* 0x00000654ff0e9816 */ /* 0x000fe2000000000d */
[----:B------:R-:W-:Y:S01]  /*5d40*/  UIADD3 UR6, UR18, 0x2, URZ ;  /* 0x0000000212067890 */ /* 0x000fe2000fffe03f */
[----:B------:R-:W-:Y:S01]  /*5d50*/  IMAD.SHL.U32 R13, R9, 0x40, RZ ;  /* 0x00000040090d7824 */ /* 0x000fe200078e00ff */
[----:B------:R-:W-:Y:S02]  /*5d60*/  UIADD3 UR10, UR18, 0x4, URZ ;  /* 0x00000004120a7890 */ /* 0x000fe4000fffe03f */
[----:B------:R-:W-:Y:S02]  /*5d70*/  UIADD3 UR14, UR18, 0x6, URZ ;  /* 0x00000006120e7890 */ /* 0x000fe4000fffe03f */
[----:B------:R-:W-:Y:S03]  /*5d80*/  HGMMA.64x64x16.F32 R152, gdesc[UR16], RZ, !UPT, gsb0 ;  /* 0x00e00000109879f0 */ /* 0x000fe6000c0008ff */
[----:B------:R-:W-:-:S02]  /*5d90*/  WARPGROUP.DEPBAR.LE gsb0, 0x0 ;  /* 0x00008000000079c5 */ /* 0x000fc40000010000 */
[----:B------:R-:W-:-:S06]  /*5da0*/  WARPGROUP.ARRIVE ;  /* 0x00000000000079c5 */ /* 0x000fcc0000000000 */
[----:B------:R-:W-:Y:S03]  /*5db0*/  HGMMA.64x64x16.F32 R152, gdesc[UR4], R152, gsb0 ;  /* 0x00e00000049879f0 */ /* 0x000fe60008000898 */
[----:B------:R-:W-:Y:S02]  /*5dc0*/  WARPGROUP.DEPBAR.LE gsb0, 0x0 ;  /* 0x00008000000079c5 */ /* 0x000fe40000010000 */
[----:B------:R-:W-:-:S06]  /*5dd0*/  WARPGROUP.ARRIVE ;  /* 0x00000000000079c5 */ /* 0x000fcc0000000000 */
[----:B------:R-:W-:Y:S01]  /*5de0*/  HGMMA.64x64x16.F32 R152, gdesc[UR8], R152, gsb0 ;  /* 0x00e00000089879f0 */ /* 0x000fe20008000898 */
[----:B------:R-:W-:Y:S02]  /*5df0*/  UMOV UR11, UR20 ;  /* 0x00000014000b7c82 */ /* 0x000fe40008000000 */
[----:B------:R-:W-:Y:S01]  /*5e00*/  ULOP3.LUT UR6, URZ, UR11, URZ, 0x33, !UPT ;  /* 0x0000000b3f067292 */ /* 0x000fe2000f8e333f */
[----:B------:R-:W-:Y:S02]  /*5e10*/  WARPGROUP.DEPBAR.LE gsb0, 0x0 ;  /* 0x00008000000079c5 */ /* 0x000fe40000010000 */
[----:B------:R-:W-:-:S06]  /*5e20*/  WARPGROUP.ARRIVE ;  /* 0x00000000000079c5 */ /* 0x000fcc0000000000 */
[----:B------:R-:W-:Y:S03]  /*5e30*/  HGMMA.64x64x16.F32 R152, gdesc[UR12], R152, gsb0 ;  /* 0x00e000000c9879f0 */ /* 0x000fe60008000898 */
[----:B------:R-:W-:Y:S02]  /*5e40*/  WARPGROUP.DEPBAR.LE gsb0, 0x0 ;  /* 0x00008000000079c5 */ /* 0x000fe40000010000 */
[----:B------:R3:W-:Y:S02]  /*5e50*/  @!P1 SYNCS.ARRIVE.TRANS64.RED.A1T0 RZ, [R14+URZ], RZ ;  /* 0x000000ff0eff99a7 */ /* 0x0007e4000810043f */
[----:B---3--:R-:W-:-:S05]  /*5e60*/  IADD3 R14, -R13, 0x1, RZ ;  /* 0x000000010d0e7810 */ /* 0x008fca0007ffe1ff */
[----:B-1----:R-:W-:-:S05]  /*5e70*/  IMAD R15, R15, UR49, R14 ;  /* 0x000000310f0f7c24 */ /* 0x002fca000f8e020e */
[----:B------:R-:W-:-:S04]  /*5e80*/  IADD3 R15, R15, -UR24, -R2 ;  /* 0x800000180f0f7c10 */ /* 0x000fc8000fffe802 */
[C-C-:B------:R-:W-:Y:S02]  /*5e90*/  IADD3 R14, R0.reuse, UR25, R15.reuse ;  /* 0x00000019000e7c10 */ /* 0x140fe4000fffe00f */
[----:B------:R-:W-:Y:S01]  /*5ea0*/  IADD3 R20, R0, UR6, R15 ;  /* 0x0000000600147c10 */ /* 0x000fe2000fffe00f */
[----:B------:R-:W-:Y:S06]  /*5eb0*/  @!P2 BRA `(.L_x_1328) ;  /* 0x000000000058a947 */ /* 0x000fec0003800000 */
[----:B------:R-:W-:Y:S01]  /*5ec0*/  IADD3 R192, R0, R6, RZ ;  /* 0x0000000600c07210 */ /* 0x000fe20007ffe0ff */
[----:B------:R-:W-:Y:S03]  /*5ed0*/  BSSY B0, `(.L_x_1329) ;  /* 0x0000010000007945 */ /* 0x000fe60003800000 */
[----:B------:R-:W-:-:S13]  /*5ee0*/  ISETP.GT.AND P3, PT, R192, -0x1, PT ;  /* 0xffffffffc000780c */ /* 0x000fda0003f64270 */
[----:B------:R-:W-:Y:S05]  /*5ef0*/  @P3 BRA `(.L_x_1330) ;  /* 0x0000000000203947 */ /* 0x000fea0003800000 */
[----:B------:R-:W-:Y:S01]  /*5f00*/  IMAD.U32 R193, RZ, RZ, UR23 ;  /* 0x00000017ffc17e24 */ /* 0x000fe2000f8e00ff */
[----:B------:R-:W-:-:S04]  /*5f10*/  LOP3.LUT R21, RZ, R192, RZ, 0x33, !PT ;  /* 0x000000c0ff157212 */ /* 0x000fc800078e33ff */
[----:B------:R-:W-:-:S13]  /*5f20*/  ISETP.NE.AND P3, PT, R193, 0x1, PT ;  /* 0x00000001c100780c */ /* 0x000fda0003f65270 */
[----:B------:R-:W1:Y:S02]  /*5f30*/  @P3 LDC.64 R194, c[0x0][0x9e8] ;  /* 0x00027a00ffc23b82 */ /* 0x000e640000000a00 */
[----:B-1----:R-:W-:-:S05]  /*5f40*/  @P3 IMAD.HI.U32 R192, R21, R194, RZ ;  /* 0x000000c215c03227 */ /* 0x002fca00078e00ff */
[----:B------:R-:W-:-:S04]  /*5f50*/  @P3 SHF.R.U32.HI R21, RZ, R195, R192 ;  /* 0x000000c3ff153219 */ /* 0x000fc800000116c0 */
[----:B------:R-:W-:Y:S01]  /*5f60*/  LOP3.LUT R192, RZ, R21, RZ, 0x33, !PT ;  /* 0x00000015ffc07212 */ /* 0x000fe200078e33ff */
[----:B------:R-:W-:Y:S06]  /*5f70*/  BRA `(.L_x_1331) ;  /* 0x0000000000147947 */ /* 0x000fec0003800000 */
.L_x_1330:
[----:B------:R-:W-:-:S05]  /*5f80*/  IMAD.U32 R193, RZ, RZ, UR23 ;  /* 0x00000017ffc17e24 */ /* 0x000fca000f8e00ff */
[----:B------:R-:W-:-:S13]  /*5f90*/  ISETP.NE.AND P3, PT, R193, 0x1, PT ;  /* 0x00000001c100780c */ /* 0x000fda0003f65270 */
[----:B------:R-:W1:Y:S02]  /*5fa0*/  @P3 LDC.64 R194, c[0x0][0x9e8] ;  /* 0x00027a00ffc23b82 */ /* 0x000e640000000a00 */
[----:B-1----:R-:W-:-:S05]  /*5fb0*/  @P3 IMAD.HI.U32 R194, R192, R194, RZ ;  /* 0x000000c2c0c23227 */ /* 0x002fca00078e00ff */
[----:B------:R-:W-:-:S07]  /*5fc0*/  @P3 SHF.R.U32.HI R192, RZ, R195, R194 ;  /* 0x000000c3ffc03219 */ /* 0x000fce00000116c2 */
.L_x_1331:
[----:B------:R-:W-:Y:S05]  /*5fd0*/  BSYNC B0 ;  /* 0x0000000000007941 */ /* 0x000fea0003800000 */
.L_x_1329:
[----:B------:R-:W-:-:S04]  /*5fe0*/  IMAD R21, R192, R193, -R13 ;  /* 0x000000c1c0157224 */ /* 0x000fc800078e0a0d */
[----:B------:R-:W-:-:S05]  /*5ff0*/  IMAD.IADD R21, R21, 0x1, -R2 ;  /* 0x0000000115157824 */ /* 0x000fca00078e0a02 */
[----:B------:R-:W-:Y:S02]  /*6000*/  VIADDMNMX R14, R21, R193, R14, PT ;  /* 0x000000c1150e7246 */ /* 0x000fe4000380010e */
[----:B------:R-:W-:-:S07]  /*6010*/  VIMNMX R20, R20, R21, !PT ;  /* 0x0000001514147248 */ /* 0x000fce0007fe0100 */
.L_x_1328:
[----:B------:R-:W-:Y:S02]  /*6020*/  ISETP.GT.AND P3, PT, R9, -0x1, PT ;  /* 0xffffffff0900780c */ /* 0x000fe40003f64270 */
[C---:B------:R-:W-:Y:S01]  /*6030*/  IADD3 R21, R15.reuse, UR25, RZ ;  /* 0x000000190f157c10 */ /* 0x040fe2000fffe0ff */
[----:B------:R-:W-:Y:S01]  /*6040*/  VIADD R15, R15, UR6 ;  /* 0x000000060f0f7c36 */ /* 0x000fe20008000000 */
[C---:B------:R-:W-:Y:S02]  /*6050*/  ISETP.GT.AND P4, PT, R20.reuse, RZ, P3 ;  /* 0x000000ff1400720c */ /* 0x040fe40001f84270 */
[----:B------:R-:W-:Y:S02]  /*6060*/  ISETP.GT.AND P6, PT, R20, 0x1, P3 ;  /* 0x000000011400780c */ /* 0x000fe40001fc4270 */
[----:B------:R-:W-:Y:S02]  /*6070*/  ISETP.LT.OR P5, PT, R14, 0x1, P4 ;  /* 0x000000010e00780c */ /* 0x000fe400027a1670 */
[----:B------:R-:W-:-:S02]  /*6080*/  ISETP.GT.AND P4, PT, R20, 0x8, P3 ;  /* 0x000000081400780c */ /* 0x000fc40001f84270 */
[----:B------:R-:W-:Y:S02]  /*6090*/  FSEL R152, R152, -INF , !P5 ;  /* 0xff80000098987808 */ /* 0x000fe40006800000 */
[----:B------:R-:W-:Y:S02]  /*60a0*/  ISETP.GT.AND P5, PT, R20, 0x9, P3 ;  /* 0x000000091400780c */ /* 0x000fe40001fa4270 */
[C---:B------:R-:W-:Y:S02]  /*60b0*/  ISETP.LT.OR P6, PT, R14.reuse, 0x2, P6 ;  /* 0x000000020e00780c */ /* 0x040fe400037c1670 */
[C---:B------:R-:W-:Y:S02]  /*60c0*/  ISETP.LT.OR P4, PT, R14.reuse, 0x9, P4 ;  /* 0x000000090e00780c */ /* 0x040fe40002781670 */
[----:B------:R-:W-:Y:S02]  /*60d0*/  ISETP.LT.OR P5, PT, R14, 0xa, P5 ;  /* 0x0000000a0e00780c */ /* 0x000fe40002fa1670 */
[----:B------:R-:W-:-:S02]  /*60e0*/  FSEL R153, R153, -INF , !P6 ;  /* 0xff80000099997808 */ /* 0x000fc40007000000 */
[----:B------:R-:W-:Y:S02]  /*60f0*/  FSEL R156, R156, -INF , !P4 ;  /* 0xff8000009c9c7808 */ /* 0x000fe40006000000 */
[----:B------:R-:W-:Y:S02]  /*6100*/  FSEL R157, R157, -INF , !P5 ;  /* 0xff8000009d9d7808 */ /* 0x000fe40006800000 */
[C---:B------:R-:W-:Y:S02]  /*6110*/  ISETP.GT.AND P6, PT, R20.reuse, 0x10, P3 ;  /* 0x000000101400780c */ /* 0x040fe40001fc4270 */
[C---:B------:R-:W-:Y:S02]  /*6120*/  ISETP.GT.AND P4, PT, R20.reuse, 0x11, P3 ;  /* 0x000000111400780c */ /* 0x040fe40001f84270 */
[----:B------:R-:W-:Y:S02]  /*6130*/  ISETP.GT.AND P5, PT, R20, 0x18, P3 ;  /* 0x000000181400780c */ /* 0x000fe40001fa4270 */
[----:B------:R-:W-:-:S02]  /*6140*/  ISETP.LT.OR P6, PT, R14, 0x11, P6 ;  /* 0x000000110e00780c */ /* 0x000fc400037c1670 */
[C---:B------:R-:W-:Y:S02]  /*6150*/  ISETP.LT.OR P4, PT, R14.reuse, 0x12, P4 ;  /* 0x000000120e00780c */ /* 0x040fe40002781670 */
[----:B------:R-:W-:Y:S02]  /*6160*/  ISETP.LT.OR P5, PT, R14, 0x19, P5 ;  /* 0x000000190e00780c */ /* 0x000fe40002fa1670 */
[----:B------:R-:W-:Y:S02]  /*6170*/  FSEL R160, R160, -INF , !P6 ;  /* 0xff800000a0a07808 */ /* 0x000fe40007000000 */
[----:B------:R-:W-:Y:S02]  /*6180*/  FSEL R161, R161, -INF , !P4 ;  /* 0xff800000a1a17808 */ /* 0x000fe40006000000 */
[----:B------:R-:W-:Y:S02]  /*6190*/  FSEL R164, R164, -INF , !P5 ;  /* 0xff800000a4a47808 */ /* 0x000fe40006800000 */
[----:B------:R-:W-:-:S02]  /*61a0*/  ISETP.GT.AND P6, PT, R20, 0x19, P3 ;  /* 0x000000191400780c */ /* 0x000fc40001fc4270 */
[C---:B------:R-:W-:Y:S02]  /*61b0*/  ISETP.GT.AND P4, PT, R20.reuse, 0x20, P3 ;  /* 0x000000201400780c */ /* 0x040fe40001f84270 */
        /* <DEDUP_REMOVED lines=22> */
[----:B------:R-:W-:-:S02]  /*6320*/  IADD3 R20, R21, 0x8, R0 ;  /* 0x0000000815147810 */ /* 0x000fc40007ffe000 */
[----:B------:R-:W-:Y:S02]  /*6330*/  IADD3 R21, R15, 0x8, R0 ;  /* 0x000000080f157810 */ /* 0x000fe40007ffe000 */
[----:B------:R-:W-:Y:S02]  /*6340*/  FSEL R177, R177, -INF , !P6 ;  /* 0xff800000b1b17808 */ /* 0x000fe40007000000 */
[----:B------:R-:W-:Y:S02]  /*6350*/  FSEL R180, R180, -INF , !P4 ;  /* 0xff800000b4b47808 */ /* 0x000fe40006000000 */
[----:B------:R-:W-:Y:S01]  /*6360*/  FSEL R181, R181, -INF , !P5 ;  /* 0xff800000b5b57808 */ /* 0x000fe20006800000 */
[----:B------:R-:W-:Y:S06]  /*6370*/  @!P2 BRA `(.L_x_1332) ;  /* 0x00000000005ca947 */ /* 0x000fec0003800000 */
[----:B------:R-:W-:Y:S01]  /*6380*/  IMAD.IADD R193, R0, 0x1, R6 ;  /* 0x0000000100c17824 */ /* 0x000fe200078e0206 */
[----:B------:R-:W-:Y:S03]  /*6390*/  BSSY B0, `(.L_x_1333) ;  /* 0x0000011000007945 */ /* 0x000fe60003800000 */
[----:B------:R-:W-:-:S05]  /*63a0*/  VIADD R193, R193, 0x8 ;  /* 0x00000008c1c17836 */ /* 0x000fca0000000000 */
[----:B------:R-:W-:-:S13]  /*63b0*/  ISETP.GT.AND P4, PT, R193, -0x1, PT ;  /* 0xffffffffc100780c */ /* 0x000fda0003f84270 */
[----:B------:R-:W-:Y:S05]  /*63c0*/  @P4 BRA `(.L_x_1334) ;  /* 0x0000000000204947 */ /* 0x000fea0003800000 */
[----:B------:R-:W-:Y:S02]  /*63d0*/  MOV R192, UR23 ;  /* 0x0000001700c07c02 */ /* 0x000fe40008000f00 */
[----:B------:R-:W-:Y:S02]  /*63e0*/  LOP3.LUT R193, RZ, R193, RZ, 0x33, !PT ;  /* 0x000000c1ffc17212 */ /* 0x000fe400078e33ff */
[----:B------:R-:W-:-:S13]  /*63f0*/  ISETP.NE.AND P4, PT, R192, 0x1, PT ;  /* 0x00000001c000780c */ /* 0x000fda0003f85270 */
[----:B------:R-:W1:Y:S02]  /*6400*/  @P4 LDC.64 R14, c[0x0][0x9e8] ;  /* 0x00027a00ff0e4b82 */ /* 0x000e640000000a00 */
[----:B-1----:R-:W-:-:S05]  /*6410*/  @P4 IMAD.HI.U32 R14, R193, R14, RZ ;  /* 0x0000000ec10e4227 */ /* 0x002fca00078e00ff */
[----:B------:R-:W-:-:S04]  /*6420*/  @P4 SHF.R.U32.HI R193, RZ, R15, R14 ;  /* 0x0000000fffc14219 */ /* 0x000fc8000001160e */
[----:B------:R-:W-:Y:S01]  /*6430*/  LOP3.LUT R193, RZ, R193, RZ, 0x33, !PT ;  /* 0x000000c1ffc17212 */ /* 0x000fe200078e33ff */
[----:B------:R-:W-:Y:S06]  /*6440*/  BRA `(.L_x_1335) ;  /* 0x0000000000147947 */ /* 0x000fec0003800000 */
.L_x_1334:
[----:B------:R-:W-:-:S05]  /*6450*/  IMAD.U32 R192, RZ, RZ, UR23 ;  /* 0x00000017ffc07e24 */ /* 0x000fca000f8e00ff */
[----:B------:R-:W-:-:S13]  /*6460*/  ISETP.NE.AND P4, PT, R192, 0x1, PT ;  /* 0x00000001c000780c */ /* 0x000fda0003f85270 */
[----:B------:R-:W1:Y:S02]  /*6470*/  @P4 LDC.64 R14, c[0x0][0x9e8] ;  /* 0x00027a00ff0e4b82 */ /* 0x000e640000000a00 */
[----:B-1----:R-:W-:-:S05]  /*6480*/  @P4 IMAD.HI.U32 R14, R193, R14, RZ ;  /* 0x0000000ec10e4227 */ /* 0x002fca00078e00ff */
[----:B------:R-:W-:-:S07]  /*6490*/  @P4 SHF.R.U32.HI R193, RZ, R15, R14 ;  /* 0x0000000fffc14219 */ /* 0x000fce000001160e */
.L_x_1335:
[----:B------:R-:W-:Y:S05]  /*64a0*/  BSYNC B0 ;  /* 0x0000000000007941 */ /* 0x000fea0003800000 */
.L_x_1333:
[----:B------:R-:W-:-:S04]  /*64b0*/  IMAD R193, R193, R192, -R13 ;  /* 0x000000c0c1c17224 */ /* 0x000fc800078e0a0d */
[----:B------:R-:W-:-:S05]  /*64c0*/  IMAD.IADD R193, R193, 0x1, -R2 ;  /* 0x00000001c1c17824 */ /* 0x000fca00078e0a02 */
[----:B------:R-:W-:Y:S02]  /*64d0*/  VIADDMNMX R20, R193, R192, R20, PT ;  /* 0x000000c0c1147246 */ /* 0x000fe40003800114 */
[----:B------:R-:W-:-:S07]  /*64e0*/  VIMNMX R21, R21, R193, !PT ;  /* 0x000000c115157248 */ /* 0x000fce0007fe0100 */
.L_x_1332:
[----:B------:R-:W-:Y:S01]  /*64f0*/  FMNMX.FTZ R14, R152, R7, !PT ;  /* 0x00000007980e7209 */ /* 0x000fe20007810000 */
[----:B------:R-:W-:Y:S01]  /*6500*/  UMOV UR10, UR21 ;  /* 0x00000015000a7c82 */ /* 0x000fe20008000000 */
[----:B------:R-:W-:Y:S02]  /*6510*/  ISETP.GT.AND P4, PT, R21, 0x1, P3 ;  /* 0x000000011500780c */ /* 0x000fe40001f84270 */
[----:B------:R-:W-:Y:S02]  /*6520*/  FMNMX.FTZ R13, R153, R14, !PT ;  /* 0x0000000e990d7209 */ /* 0x000fe40007810000 */
[----:B------:R-:W-:Y:S02]  /*6530*/  ISETP.LT.OR P4, PT, R20, 0x2, P4 ;  /* 0x000000021400780c */ /* 0x000fe40002781670 */
[----:B------:R-:W-:Y:S02]  /*6540*/  FMNMX.FTZ R14, R156, R13, !PT ;  /* 0x0000000d9c0e7209 */ /* 0x000fe40007810000 */
[----:B------:R-:W-:-:S02]  /*6550*/  FSEL R155, R155, -INF , !P4 ;  /* 0xff8000009b9b7808 */ /* 0x000fc40006000000 */
[----:B------:R-:W-:Y:S02]  /*6560*/  FMNMX.FTZ R13, R157, R14, !PT ;  /* 0x0000000e9d0d7209 */ /* 0x000fe40007810000 */
[C---:B------:R-:W-:Y:S02]  /*6570*/  ISETP.GT.AND P4, PT, R21.reuse, RZ, P3 ;  /* 0x000000ff1500720c */ /* 0x040fe40001f84270 */
[----:B------:R-:W-:Y:S02]  /*6580*/  FMNMX.FTZ R14, R160, R13, !PT ;  /* 0x0000000da00e7209 */ /* 0x000fe40007810000 */
[----:B------:R-:W-:Y:S02]  /*6590*/  ISETP.GT.AND P6, PT, R21, 0x9, P3 ;  /* 0x000000091500780c */ /* 0x000fe40001fc4270 */
[----:B------:R-:W-:Y:S02]  /*65a0*/  FMNMX.FTZ R13, R161, R14, !PT ;  /* 0x0000000ea10d7209 */ /* 0x000fe40007810000 */
[----:B------:R-:W-:-:S02]  /*65b0*/  ISETP.LT.OR P4, PT, R20, 0x1, P4 ;  /* 0x000000011400780c */ /* 0x000fc40002781670 */
[----:B------:R-:W-:Y:S02]  /*65c0*/  FMNMX.FTZ R14, R164, R13, !PT ;  /* 0x0000000da40e7209 */ /* 0x000fe40007810000 */
[----:B------:R-:W-:Y:S02]  /*65d0*/  ISETP.GT.AND P5, PT, R21, 0x8, P3 ;  /* 0x000000081500780c */ /* 0x000fe40001fa4270 */
[----:B------:R-:W-:Y:S02]  /*65e0*/  FMNMX.FTZ R13, R165, R14, !PT ;  /* 0x0000000ea50d7209 */ /* 0x000fe40007810000 */
[----:B------:R-:W-:Y:S02]  /*65f0*/  ISETP.LT.OR P6, PT, R20, 0xa, P6 ;  /* 0x0000000a1400780c */ /* 0x000fe400037c1670 */
[----:B------:R-:W-:Y:S02]  /*6600*/  FMNMX.FTZ R14, R168, R13, !PT ;  /* 0x0000000da80e7209 */ /* 0x000fe40007810000 */
[----:B------:R-:W-:-:S02]  /*6610*/  ISETP.LT.OR P5, PT, R20, 0x9, P5 ;  /* 0x000000091400780c */ /* 0x000fc40002fa1670 */
[----:B------:R-:W-:Y:S02]  /*6620*/  FMNMX.FTZ R13, R169, R14, !PT ;  /* 0x0000000ea90d7209 */ /* 0x000fe40007810000 */
[----:B------:R-:W-:Y:S02]  /*6630*/  FSEL R159, R159, -INF , !P6 ;  /* 0xff8000009f9f7808 */ /* 0x000fe40007000000 */
[----:B------:R-:W-:Y:S02]  /*6640*/  FMNMX.FTZ R14, R172, R13, !PT ;  /* 0x0000000dac0e7209 */ /* 0x000fe40007810000 */
[----:B------:R-:W-:Y:S02]  /*6650*/  ISETP.GT.AND P6, PT, R21, 0x11, P3 ;  /* 0x000000111500780c */ /* 0x000fe40001fc4270 */
[----:B------:R-:W-:Y:S02]  /*6660*/  FMNMX.FTZ R13, R173, R14, !PT ;  /* 0x0000000ead0d7209 */ /* 0x000fe40007810000 */
[----:B------:R-:W-:-:S02]  /*6670*/  FSEL R158, R158, -INF , !P5 ;  /* 0xff8000009e9e7808 */ /* 0x000fc40006800000 */
        /* <DEDUP_REMOVED lines=8> */
[C---:B------:R-:W-:Y:S01]  /*6700*/  ISETP.GT.AND P6, PT, R21.reuse, 0x20, P3 ;  /* 0x000000201500780c */ /* 0x040fe20001fc4270 */
[----:B------:R-:W1:Y:S01]  /*6710*/  SHFL.BFLY PT, R13, R14, 0x2, 0x1f ;  /* 0x0c401f000e0d7f89 */ /* 0x000e6200000e0000 */
[----:B------:R-:W-:Y:S02]  /*6720*/  FSEL R162, R162, -INF , !P5 ;  /* 0xff800000a2a27808 */ /* 0x000fe40006800000 */
[----:B------:R-:W-:Y:S02]  /*6730*/  ISETP.LT.OR P6, PT, R20, 0x21, P6 ;  /* 0x000000211400780c */ /* 0x000fe400037c1670 */
[----:B------:R-:W-:-:S02]  /*6740*/  ISETP.GT.AND P5, PT, R21, 0x19, P3 ;  /* 0x000000191500780c */ /* 0x000fc40001fa4270 */
[----:B------:R-:W-:Y:S02]  /*6750*/  FSEL R170, R170, -INF , !P6 ;  /* 0xff800000aaaa7808 */ /* 0x000fe40007000000 */
[----:B------:R-:W-:-:S04]  /*6760*/  ISETP.LT.OR P5, PT, R20, 0x1a, P5 ;  /* 0x0000001a1400780c */ /* 0x000fc80002fa1670 */
[----:B------:R-:W-:Y:S02]  /*6770*/  FSEL R167, R167, -INF , !P5 ;  /* 0xff800000a7a77808 */ /* 0x000fe40006800000 */
[----:B------:R-:W-:-:S04]  /*6780*/  ISETP.GT.AND P5, PT, R21, 0x28, P3 ;  /* 0x000000281500780c */ /* 0x000fc80001fa4270 */
[----:B------:R-:W-:-:S04]  /*6790*/  ISETP.LT.OR P5, PT, R20, 0x29, P5 ;  /* 0x000000291400780c */ /* 0x000fc80002fa1670 */
[----:B------:R-:W-:Y:S02]  /*67a0*/  FSEL R174, R174, -INF , !P5 ;  /* 0xff800000aeae7808 */ /* 0x000fe40006800000 */
[----:B-1----:R-:W-:Y:S02]  /*67b0*/  FMNMX.FTZ R15, R14, R13, !PT ;  /* 0x0000000d0e0f7209 */ /* 0x002fe40007810000 */
[----:B------:R-:W-:-:S03]  /*67c0*/  ISETP.GT.AND P5, PT, R21, 0x30, P3 ;  /* 0x000000301500780c */ /* 0x000fc60001fa4270 */
[----:B------:R-:W1:Y:S01]  /*67d0*/  SHFL.BFLY PT, R192, R15, 0x1, 0x1f ;  /* 0x0c201f000fc07f89 */ /* 0x000e6200000e0000 */
[----:B------:R-:W-:-:S04]  /*67e0*/  ISETP.LT.OR P5, PT, R20, 0x31, P5 ;  /* 0x000000311400780c */ /* 0x000fc80002fa1670 */
[----:B------:R-:W-:Y:S02]  /*67f0*/  FSEL R178, R178, -INF , !P5 ;  /* 0xff800000b2b27808 */ /* 0x000fe40006800000 */
[----:B------:R-:W-:-:S04]  /*6800*/  ISETP.GT.AND P5, PT, R21, 0x38, P3 ;  /* 0x000000381500780c */ /* 0x000fc80001fa4270 */
[----:B------:R-:W-:-:S04]  /*6810*/  ISETP.LT.OR P5, PT, R20, 0x39, P5 ;  /* 0x000000391400780c */ /* 0x000fc80002fa1670 */
[----:B------:R-:W-:Y:S02]  /*6820*/  FSEL R182, R182, -INF , !P5 ;  /* 0xff800000b6b67808 */ /* 0x000fe40006800000 */
[----:B-1----:R-:W-:Y:S02]  /*6830*/  FMNMX.FTZ R13, R15, R192, !PT ;  /* 0x000000c00f0d7209 */ /* 0x002fe40007810000 */
[----:B------:R-:W-:Y:S02]  /*6840*/  FSEL R15, R154, -INF , !P4 ;  /* 0xff8000009a0f7808 */ /* 0x000fe40006000000 */
[----:B------:R-:W-:Y:S01]  /*6850*/  ISETP.GT.AND P4, PT, R21, 0x18, P3 ;  /* 0x000000181500780c */ /* 0x000fe20001f84270 */
[----:B------:R-:W-:Y:S01]  /*6860*/  FMUL.FTZ R154, R13, UR10 ;  /* 0x0000000a0d9a7c20 */ /* 0x000fe20008410000 */
[----:B------:R-:W-:Y:S02]  /*6870*/  FMNMX.FTZ R14, R15, R8, !PT ;  /* 0x000000080f0e7209 */ /* 0x000fe40007810000 */
[----:B------:R-:W-:-:S02]  /*6880*/  ISETP.LT.OR P4, PT, R20, 0x19, P4 ;  /* 0x000000191400780c */ /* 0x000fc40002781670 */
[----:B------:R-:W-:Y:S02]  /*6890*/  FMNMX.FTZ R193, R155, R14, !PT ;  /* 0x0000000e9bc17209 */ /* 0x000fe40007810000 */
[----:B------:R-:W-:Y:S02]  /*68a0*/  FSETP.NEU.FTZ.AND P6, PT, R13, -INF , PT ;  /* 0xff8000000d00780b */ /* 0x000fe40003fdd000 */
[----:B------:R-:W-:Y:S02]  /*68b0*/  FMNMX.FTZ R14, R158, R193, !PT ;  /* 0x000000c19e0e7209 */ /* 0x000fe40007810000 */
[----:B------:R-:W-:Y:S02]  /*68c0*/  FSEL R166, R166, -INF , !P4 ;  /* 0xff800000a6a67808 */ /* 0x000fe40006000000 */
[----:B------:R-:W-:Y:S02]  /*68d0*/  FMNMX.FTZ R193, R159, R14, !PT ;  /* 0x0000000e9fc17209 */ /* 0x000fe40007810000 */
[----:B------:R-:W-:-:S02]  /*68e0*/  ISETP.GT.AND P4, PT, R21, 0x21, P3 ;  /* 0x000000211500780c */ /* 0x000fc40001f84270 */
[----:B------:R-:W-:Y:S02]  /*68f0*/  FMNMX.FTZ R14, R162, R193, !PT ;  /* 0x000000c1a20e7209 */ /* 0x000fe40007810000 */
[----:B------:R-:W-:Y:S02]  /*6900*/  ISETP.LT.OR P4, PT, R20, 0x22, P4 ;  /* 0x000000221400780c */ /* 0x000fe40002781670 */
[----:B------:R-:W-:Y:S02]  /*6910*/  FMNMX.FTZ R193, R163, R14, !PT ;  /* 0x0000000ea3c17209 */ /* 0x000fe40007810000 */
[----:B------:R-:W-:Y:S02]  /*6920*/  FSEL R14, R154, RZ, P6 ;  /* 0x000000ff9a0e7208 */ /* 0x000fe40003000000 */
[----:B------:R-:W-:Y:S02]  /*6930*/  FMNMX.FTZ R154, R166, R193, !PT ;  /* 0x000000c1a69a7209 */ /* 0x000fe40007810000 */
[----:B------:R-:W-:Y:S01]  /*6940*/  FSEL R171, R171, -INF , !P4 ;  /* 0xff800000abab7808 */ /* 0x000fe20006000000 */
[--C-:B------:R-:W-:Y:S01]  /*6950*/  FFMA.FTZ R152, R152, UR10, -R14.reuse ;  /* 0x0000000a98987c23 */ /* 0x100fe2000801080e */
[----:B------:R-:W-:Y:S01]  /*6960*/  FMNMX.FTZ R193, R167, R154, !PT ;  /* 0x0000009aa7c17209 */ /* 0x000fe20007810000 */
[----:B------:R-:W-:Y:S01]  /*6970*/  FFMA.FTZ R153, R153, UR10, -R14 ;  /* 0x0000000a99997c23 */ /* 0x000fe2000801080e */
[----:B------:R-:W-:-:S02]  /*6980*/  ISETP.GT.AND P4, PT, R21, 0x29, P3 ;  /* 0x000000291500780c */ /* 0x000fc40001f84270 */
[----:B------:R-:W-:Y:S01]  /*6990*/  FMNMX.FTZ R154, R170, R193, !PT ;  /* 0x000000c1aa9a7209 */ /* 0x000fe20007810000 */
[----:B------:R-:W-:Y:S01]  /*69a0*/  MUFU.EX2 R152, R152 ;  /* 0x0000009800987308 */ /* 0x000fe20000000800 */
[----:B------:R-:W-:Y:S02]  /*69b0*/  ISETP.LT.OR P4, PT, R20, 0x2a, P4 ;  /* 0x0000002a1400780c */ /* 0x000fe40002781670 */
[----:B------:R-:W-:Y:S02]  /*69c0*/  FMNMX.FTZ R193, R171, R154, !PT ;  /* 0x0000009aabc17209 */ /* 0x000fe40007810000 */
[----:B------:R-:W-:Y:S02]  /*69d0*/  FSEL R175, R175, -INF , !P4 ;  /* 0xff800000afaf7808 */ /* 0x000fe40006000000 */
[C---:B------:R-:W-:Y:S01]  /*69e0*/  ISETP.GT.AND P4, PT, R21.reuse, 0x31, P3 ;  /* 0x000000311500780c */ /* 0x040fe20001f84270 */
[----:B------:R-:W-:Y:S01]  /*69f0*/  MUFU.EX2 R153, R153 ;  /* 0x0000009900997308 */ /* 0x000fe20000000800 */
[----:B------:R-:W-:Y:S01]  /*6a00*/  FMNMX.FTZ R154, R174, R193, !PT ;  /* 0x000000c1ae9a7209 */ /* 0x000fe20007810000 */
[----:B------:R-:W-:Y:S01]  /*6a10*/  FFMA.FTZ R193, R156, UR10, -R14 ;  /* 0x0000000a9cc17c23 */ /* 0x000fe2000801080e */
[----:B------:R-:W-:-:S02]  /*6a20*/  ISETP.GT.AND P3, PT, R21, 0x39, P3 ;  /* 0x000000391500780c */ /* 0x000fc40001f64270 */
[----:B------:R-:W-:Y:S02]  /*6a30*/  ISETP.LT.OR P4, PT, R20, 0x32, P4 ;  /* 0x000000321400780c */ /* 0x000fe40002781670 */
[----:B------:R-:W-:Y:S02]  /*6a40*/  FMNMX.FTZ R21, R175, R154, !PT ;  /* 0x0000009aaf157209 */ /* 0x000fe40007810000 */
[----:B------:R-:W-:Y:S01]  /*6a50*/  FSEL R179, R179, -INF , !P4 ;  /* 0xff800000b3b37808 */ /* 0x000fe20006000000 */
[----:B------:R1:W-:Y:S01]  /*6a60*/  MUFU.EX2 R154, R193 ;  /* 0x000000c1009a7308 */ /* 0x0003e20000000800 */
[----:B------:R-:W-:Y:S01]  /*6a70*/  FMNMX.FTZ R156, R178, R21, !PT ;  /* 0x00000015b29c7209 */ /* 0x000fe20007810000 */
[--C-:B------:R-:W-:Y:S01]  /*6a80*/  FFMA.FTZ R21, R157, UR10, -R14.reuse ;  /* 0x0000000a9d157c23 */ /* 0x100fe2000801080e */
[----:B------:R-:W-:Y:S02]  /*6a90*/  ISETP.LT.OR P3, PT, R20, 0x3a, P3 ;  /* 0x0000003a1400780c */ /* 0x000fe40001f61670 */
[----:B------:R-:W-:Y:S01]  /*6aa0*/  FMNMX.FTZ R157, R179, R156, !PT ;  /* 0x0000009cb39d7209 */ /* 0x000fe20007810000 */
[--C-:B------:R-:W-:Y:S01]  /*6ab0*/  FFMA.FTZ R156, R160, UR10, -R14.reuse ;  /* 0x0000000aa09c7c23 */ /* 0x100fe2000801080e */
[----:B------:R-:W-:Y:S01]  /*6ac0*/  FSEL R183, R183, -INF , !P3 ;  /* 0xff800000b7b77808 */ /* 0x000fe20005800000 */
[--C-:B------:R-:W-:Y:S01]  /*6ad0*/  FFMA.FTZ R160, R168, UR10, -R14.reuse ;  /* 0x0000000aa8a07c23 */ /* 0x100fe2000801080e */
[----:B------:R-:W-:Y:S01]  /*6ae0*/  FMNMX.FTZ R20, R182, R157, !PT ;  /* 0x0000009db6147209 */ /* 0x000fe20007810000 */
[--C-:B------:R-:W-:Y:S01]  /*6af0*/  FFMA.FTZ R157, R161, UR10, -R14.reuse ;  /* 0x0000000aa19d7c23 */ /* 0x100fe2000801080e */
[--C-:B------:R-:W-:Y:S01]  /*6b00*/  FFMA.FTZ R161, R165, UR10, -R14.reuse ;  /* 0x0000000aa5a17c23 */ /* 0x100fe2000801080e */
[--C-:B------:R-:W-:Y:S01]  /*6b10*/  FFMA.FTZ R165, R169, UR10, -R14.reuse ;  /* 0x0000000aa9a57c23 */ /* 0x100fe2000801080e */
[----:B------:R-:W-:Y:S01]  /*6b20*/  FMNMX.FTZ R192, R183, R20, !PT ;  /* 0x00000014b7c07209 */ /* 0x000fe20007810000 */
[--C-:B------:R-:W-:Y:S01]  /*6b30*/  FFMA.FTZ R20, R164, UR10, -R14.reuse ;  /* 0x0000000aa4147c23 */ /* 0x100fe2000801080e */
[--C-:B------:R-:W-:Y:S01]  /*6b40*/  FFMA.FTZ R164, R172, UR10, -R14.reuse ;  /* 0x0000000aaca47c23 */ /* 0x100fe2000801080e */
[----:B------:R-:W-:Y:S01]  /*6b50*/  FSEL R172, R13, RZ, P6 ;  /* 0x000000ff0dac7208 */ /* 0x000fe20003000000 */
[----:B------:R-:W-:Y:S01]  /*6b60*/  MUFU.EX2 R21, R21 ;  /* 0x0000001500157308 */ /* 0x000fe20000000800 */
[----:B-1----:R-:W1:Y:S01]  /*6b70*/  SHFL.BFLY PT, R193, R192, 0x2, 0x1f ;  /* 0x0c401f00c0c17f89 */ /* 0x002e6200000e0000 */
[--C-:B------:R-:W-:Y:S01]  /*6b80*/  FFMA.FTZ R169, R173, UR10, -R14.reuse ;  /* 0x0000000aada97c23 */ /* 0x100fe2000801080e */
[----:B------:R-:W-:Y:S01]  /*6b90*/  FFMA.FTZ R173, R177, UR10, -R14 ;  /* 0x0000000ab1ad7c23 */ /* 0x000fe2000801080e */
[----:B------:R-:W-:Y:S01]  /*6ba0*/  FADD.FTZ R172, -R172, R7 ;  /* 0x00000007acac7221 */ /* 0x000fe20000010100 */
[----:B------:R-:W-:-:S03]  /*6bb0*/  IMAD.MOV R177, RZ, RZ, -R17 ;  /* 0x000000ffffb17224 */ /* 0x000fc600078e0a11 */
[----:B------:R-:W-:Y:S01]  /*6bc0*/  FMUL.FTZ R7, R172, UR10 ;  /* 0x0000000aac077c20 */ /* 0x000fe20008410000 */
[--C-:B------:R-:W-:Y:S01]  /*6bd0*/  FFMA.FTZ R172, R176, UR10, -R14.reuse ;  /* 0x0000000ab0ac7c23 */ /* 0x100fe2000801080e */
[----:B------:R-:W-:Y:S01]  /*6be0*/  MUFU.EX2 R156, R156 ;  /* 0x0000009c009c7308 */ /* 0x000fe20000000800 */
[--C-:B------:R-:W-:Y:S01]  /*6bf0*/  FFMA.FTZ R176, R180, UR10, -R14.reuse ;  /* 0x0000000ab4b07c23 */ /* 0x100fe2000801080e */
[----:B------:R-:W-:Y:S01]  /*6c00*/  ISETP.NE.AND P3, PT, R2, R177, PT ;  /* 0x000000b10200720c */ /* 0x000fe20003f65270 */
[----:B------:R-:W-:-:S05]  /*6c10*/  FFMA.FTZ R177, R181, UR10, -R14 ;  /* 0x0000000ab5b17c23 */ /* 0x000fca000801080e */
[----:B------:R-:W3:Y:S01]  /*6c20*/  MUFU.EX2 R7, R7 ;  /* 0x0000000700077308 */ /* 0x000ee20000000800 */
[----:B-1----:R-:W-:-:S07]  /*6c30*/  FMNMX.FTZ R193, R192, R193, !PT ;  /* 0x000000c1c0c17209 */ /* 0x002fce0007810000 */
[----:B------:R-:W1:Y:S01]  /*6c40*/  MUFU.EX2 R157, R157 ;  /* 0x0000009d009d7308 */ /* 0x000e620000000800 */
[----:B------:R-:W4:Y:S07]  /*6c50*/  SHFL.BFLY PT, R168, R193, 0x1, 0x1f ;  /* 0x0c201f00c1a87f89 */ /* 0x000f2e00000e0000 */
[----:B------:R-:W5:Y:S01]  /*6c60*/  MUFU.EX2 R20, R20 ;  /* 0x0000001400147308 */ /* 0x000f620000000800 */
[----:B---3--:R-:W-:Y:S01]  /*6c70*/  FFMA.FTZ R180, R7, R5, R152 ;  /* 0x0000000507b47223 */ /* 0x008fe20000010098 */
[----:B------:R-:W-:Y:S01]  /*6c80*/  F2FP.F16.F32.PACK_AB R152, R153, R152 ;  /* 0x000000989998723e */ /* 0x000fe200000000ff */
[-C--:B------:R-:W-:Y:S01]  /*6c90*/  FMUL.FTZ R24, R24, R7.reuse ;  /* 0x0000000718187220 */ /* 0x080fe20000410000 */
[-C--:B------:R-:W-:Y:S01]  /*6ca0*/  FMUL.FTZ R25, R25, R7.reuse ;  /* 0x0000000719197220 */ /* 0x080fe20000410000 */
[----:B------:R-:W-:Y:S01]  /*6cb0*/  FADD.FTZ R181, R153, R180 ;  /* 0x000000b499b57221 */ /* 0x000fe20000010000 */
[-C--:B------:R-:W-:Y:S01]  /*6cc0*/  FMUL.FTZ R28, R28, R7.reuse ;  /* 0x000000071c1c7220 */ /* 0x080fe20000410000 */
[-C--:B------:R-:W-:Y:S01]  /*6cd0*/  FMUL.FTZ R29, R29, R7.reuse ;  /* 0x000000071d1d7220 */ /* 0x080fe20000410000 */
[----:B------:R-:W3:Y:S01]  /*6ce0*/  MUFU.EX2 R161, R161 ;  /* 0x000000a100a17308 */ /* 0x000ee20000000800 */
[----:B------:R-:W-:Y:S01]  /*6cf0*/  FADD.FTZ R14, R154, R181 ;  /* 0x000000b59a0e7221 */ /* 0x000fe20000010000 */
[----:B------:R-:W-:Y:S01]  /*6d00*/  F2FP.F16.F32.PACK_AB R154, R21, R154 ;  /* 0x0000009a159a723e */ /* 0x000fe200000000ff */
[-C--:B------:R-:W-:Y:S01]  /*6d10*/  FMUL.FTZ R32, R32, R7.reuse ;  /* 0x0000000720207220 */ /* 0x080fe20000410000 */
[-C--:B------:R-:W-:Y:S01]  /*6d20*/  FMUL.FTZ R33, R33, R7.reuse ;  /* 0x0000000721217220 */ /* 0x080fe20000410000 */
[----:B------:R-:W-:Y:S01]  /*6d30*/  FADD.FTZ R181, R21, R14 ;  /* 0x0000000e15b57221 */ /* 0x000fe20000010000 */
[-C--:B------:R-:W-:Y:S01]  /*6d40*/  FMUL.FTZ R36, R36, R7.reuse ;  /* 0x0000000724247220 */ /* 0x080fe20000410000 */
[-C--:B------:R-:W-:Y:S01]  /*6d50*/  FMUL.FTZ R37, R37, R7.reuse ;  /* 0x0000000725257220 */ /* 0x080fe20000410000 */
[----:B------:R-:W2:Y:S01]  /*6d60*/  MUFU.EX2 R160, R160 ;  /* 0x000000a000a07308 */ /* 0x000ea20000000800 */
[----:B------:R-:W-:Y:S01]  /*6d70*/  FADD.FTZ R180, R156, R181 ;  /* 0x000000b59cb47221 */ /* 0x000fe20000010000 */
[----:B-1----:R-:W-:Y:S01]  /*6d80*/  F2FP.F16.F32.PACK_AB R156, R157, R156 ;  /* 0x0000009c9d9c723e */ /* 0x002fe200000000ff */
[-C--:B------:R-:W-:Y:S01]  /*6d90*/  FMUL.FTZ R40, R40, R7.reuse ;  /* 0x0000000728287220 */ /* 0x080fe20000410000 */
[----:B----4-:R-:W-:Y:S01]  /*6da0*/  FMNMX.FTZ R168, R193, R168, !PT ;  /* 0x000000a8c1a87209 */ /* 0x010fe20007810000 */
[----:B------:R-:W-:Y:S01]  /*6db0*/  FADD.FTZ R181, R157, R180 ;  /* 0x000000b49db57221 */ /* 0x000fe20000010000 */
[----:B------:R-:W-:Y:S01]  /*6dc0*/  MOV R193, UR39 ;  /* 0x0000002700c17c02 */ /* 0x000fe20008000f00 */
[----:B------:R-:W-:Y:S01]  /*6dd0*/  FMUL.FTZ R41, R41, R7 ;  /* 0x0000000729297220 */ /* 0x000fe20000410000 */
[----:B------:R-:W1:Y:S01]  /*6de0*/  MUFU.EX2 R165, R165 ;  /* 0x000000a500a57308 */ /* 0x000e620000000800 */
[C---:B------:R-:W-:Y:S01]  /*6df0*/  FMUL.FTZ R5, R168.reuse, UR10 ;  /* 0x0000000aa8057c20 */ /* 0x040fe20008410000 */
[----:B------:R-:W-:Y:S01]  /*6e00*/  FSETP.NEU.FTZ.AND P4, PT, R168, -INF , PT ;  /* 0xff800000a800780b */ /* 0x000fe20003f9d000 */
[----:B------:R-:W-:-:S02]  /*6e10*/  @!P3 IMAD R14, R193, 0x40, R16 ;  /* 0x00000040c10eb824 */ /* 0x000fc400078e0210 */
[-C--:B------:R-:W-:Y:S01]  /*6e20*/  FMUL.FTZ R44, R44, R7.reuse ;  /* 0x000000072c2c7220 */ /* 0x080fe20000410000 */
[-C--:B------:R-:W-:Y:S01]  /*6e30*/  FMUL.FTZ R45, R45, R7.reuse ;  /* 0x000000072d2d7220 */ /* 0x080fe20000410000 */
[----:B------:R-:W-:Y:S01]  /*6e40*/  FSEL R192, R5, RZ, P4 ;  /* 0x000000ff05c07208 */ /* 0x000fe20002000000 */
[-C--:B------:R-:W-:Y:S01]  /*6e50*/  FMUL.FTZ R48, R48, R7.reuse ;  /* 0x0000000730307220 */ /* 0x080fe20000410000 */
[----:B------:R-:W4:Y:S01]  /*6e60*/  MUFU.EX2 R164, R164 ;  /* 0x000000a400a47308 */ /* 0x000f220000000800 */
[----:B------:R-:W-:Y:S01]  /*6e70*/  @!P3 LEA R180, R14, UR48, 0x2 ;  /* 0x000000300eb4bc11 */ /* 0x000fe2000f8e10ff */
[----:B-----5:R-:W-:Y:S01]  /*6e80*/  FADD.FTZ R14, R20, R181 ;  /* 0x000000b5140e7221 */ /* 0x020fe20000010000 */
[----:B------:R-:W-:Y:S01]  /*6e90*/  FSEL R5, R168, RZ, P4 ;  /* 0x000000ffa8057208 */ /* 0x000fe20002000000 */
[--C-:B------:R-:W-:Y:S01]  /*6ea0*/  FFMA.FTZ R181, R162, UR10, -R192.reuse ;  /* 0x0000000aa2b57c23 */ /* 0x100fe200080108c0 */
[----:B------:R-:W-:Y:S01]  /*6eb0*/  FFMA.FTZ R15, R15, UR10, -R192 ;  /* 0x0000000a0f0f7c23 */ /* 0x000fe200080108c0 */
[----:B---3--:R-:W-:Y:S01]  /*6ec0*/  FADD.FTZ R195, R161, R14 ;  /* 0x0000000ea1c37221 */ /* 0x008fe20000010000 */
[----:B------:R-:W-:Y:S01]  /*6ed0*/  FFMA.FTZ R155, R155, UR10, -R192 ;  /* 0x0000000a9b9b7c23 */ /* 0x000fe200080108c0 */
[----:B------:R-:W3:Y:S01]  /*6ee0*/  MUFU.EX2 R169, R169 ;  /* 0x000000a900a97308 */ /* 0x000ee20000000800 */
[----:B------:R-:W-:Y:S01]  /*6ef0*/  FADD.FTZ R5, -R5, R8 ;  /* 0x0000000805057221 */ /* 0x000fe20000010100 */
[----:B--2---:R-:W-:Y:S01]  /*6f00*/  FADD.FTZ R162, R160, R195 ;  /* 0x000000c3a0a27221 */ /* 0x004fe20000010000 */
[--C-:B------:R-:W-:Y:S01]  /*6f10*/  FFMA.FTZ R158, R158, UR10, -R192.reuse ;  /* 0x0000000a9e9e7c23 */ /* 0x100fe200080108c0 */
[----:B------:R-:W-:Y:S01]  /*6f20*/  FFMA.FTZ R159, R159, UR10, -R192 ;  /* 0x0000000a9f9f7c23 */ /* 0x000fe200080108c0 */
[----:B------:R-:W-:Y:S01]  /*6f30*/  FMUL.FTZ R5, R5, UR10 ;  /* 0x0000000a05057c20 */ /* 0x000fe20008410000 */
[----:B-1----:R-:W-:Y:S01]  /*6f40*/  FADD.FTZ R197, R165, R162 ;  /* 0x000000a2a5c57221 */ /* 0x002fe20000010000 */
[--C-:B------:R-:W-:Y:S01]  /*6f50*/  FFMA.FTZ R194, R170, UR10, -R192.reuse ;  /* 0x0000000aaac27c23 */ /* 0x100fe200080108c0 */
[----:B------:R-:W1:Y:S01]  /*6f60*/  MUFU.EX2 R172, R172 ;  /* 0x000000ac00ac7308 */ /* 0x000e620000000800 */
[--C-:B------:R-:W-:Y:S01]  /*6f70*/  FFMA.FTZ R163, R163, UR10, -R192.reuse ;  /* 0x0000000aa3a37c23 */ /* 0x100fe200080108c0 */
[----:B----4-:R-:W-:Y:S01]  /*6f80*/  FADD.FTZ R162, R164, R197 ;  /* 0x000000c5a4a27221 */ /* 0x010fe20000010000 */
[--C-:B------:R-:W-:Y:S01]  /*6f90*/  FFMA.FTZ R193, R166, UR10, -R192.reuse ;  /* 0x0000000aa6c17c23 */ /* 0x100fe200080108c0 */
[--C-:B------:R-:W-:Y:S01]  /*6fa0*/  FFMA.FTZ R167, R167, UR10, -R192.reuse ;  /* 0x0000000aa7a77c23 */ /* 0x100fe200080108c0 */
[--C-:B------:R-:W-:Y:S01]  /*6fb0*/  FFMA.FTZ R171, R171, UR10, -R192.reuse ;  /* 0x0000000aabab7c23 */ /* 0x100fe200080108c0 */
[--C-:B------:R-:W-:Y:S01]  /*6fc0*/  FFMA.FTZ R195, R174, UR10, -R192.reuse ;  /* 0x0000000aaec37c23 */ /* 0x100fe200080108c0 */
[--C-:B------:R-:W-:Y:S01]  /*6fd0*/  FFMA.FTZ R175, R175, UR10, -R192.reuse ;  /* 0x0000000aafaf7c23 */ /* 0x100fe200080108c0 */
[----:B------:R-:W2:Y:S01]  /*6fe0*/  MUFU.EX2 R173, R173 ;  /* 0x000000ad00ad7308 */ /* 0x000ea20000000800 */
[----:B------:R-:W-:Y:S01]  /*6ff0*/  @!P3 STS [R180+0x28800], R7 ;  /* 0x02880007b400b388 */ /* 0x000fe20000000800 */
[--C-:B------:R-:W-:Y:S01]  /*7000*/  FFMA.FTZ R178, R178, UR10, -R192.reuse ;  /* 0x0000000ab2b27c23 */ /* 0x100fe200080108c0 */
[----:B------:R-:W-:Y:S01]  /*7010*/  F2FP.F16.F32.PACK_AB R160, R165, R160 ;  /* 0x000000a0a5a0723e */ /* 0x000fe200000000ff */
[--C-:B------:R-:W-:Y:S01]  /*7020*/  FFMA.FTZ R179, R179, UR10, -R192.reuse ;  /* 0x0000000ab3b37c23 */ /* 0x100fe200080108c0 */
[--C-:B------:R-:W-:Y:S01]  /*7030*/  FFMA.FTZ R182, R182, UR10, -R192.reuse ;  /* 0x0000000ab6b67c23 */ /* 0x100fe200080108c0 */
[----:B------:R-:W-:Y:S01]  /*7040*/  FFMA.FTZ R183, R183, UR10, -R192 ;  /* 0x0000000ab7b77c23 */ /* 0x000fe200080108c0 */
        /* <DEDUP_REMOVED lines=17> */
[----:B------:R3:W4:Y:S01]  /*7160*/  MUFU.EX2 R14, R5 ;  /* 0x00000005000e7308 */ /* 0x0007220000000800 */
        /* <DEDUP_REMOVED lines=8> */
[----:B---3--:R-:W-:Y:S01]  /*71f0*/  FADD.FTZ R5, R169, R162 ;  /* 0x000000a2a9057221 */ /* 0x008fe20000010000 */
[-C--:B------:R-:W-:Y:S01]  /*7200*/  FMUL.FTZ R93, R93, R7.reuse ;  /* 0x000000075d5d7220 */ /* 0x080fe20000410000 */
[-C--:B------:R-:W-:Y:S01]  /*7210*/  FMUL.FTZ R96, R96, R7.reuse ;  /* 0x0000000760607220 */ /* 0x080fe20000410000 */
[-C--:B------:R-:W-:Y:S01]  /*7220*/  FMUL.FTZ R97, R97, R7.reuse ;  /* 0x0000000761617220 */ /* 0x080fe20000410000 */
[----:B-1----:R-:W-:Y:S01]  /*7230*/  FADD.FTZ R162, R172, R5 ;  /* 0x00000005aca27221 */ /* 0x002fe20000010000 */
[-C--:B------:R-:W-:Y:S01]  /*7240*/  FMUL.FTZ R100, R100, R7.reuse ;  /* 0x0000000764647220 */ /* 0x080fe20000410000 */
[-C--:B------:R-:W-:Y:S01]  /*7250*/  FMUL.FTZ R101, R101, R7.reuse ;  /* 0x0000000765657220 */ /* 0x080fe20000410000 */
[----:B------:R-:W1:Y:S01]  /*7260*/  MUFU.EX2 R8, R155 ;  /* 0x0000009b00087308 */ /* 0x000e620000000800 */
[----:B--2---:R-:W-:Y:S01]  /*7270*/  FADD.FTZ R5, R173, R162 ;  /* 0x000000a2ad057221 */ /* 0x004fe20000010000 */
[----:B----4-:R-:W-:Y:S01]  /*7280*/  FFMA.FTZ R21, R14, R4, R15 ;  /* 0x000000040e157223 */ /* 0x010fe2000001000f */
[----:B------:R-:W-:Y:S01]  /*7290*/  F2FP.F16.F32.PACK_AB R162, R169, R164 ;  /* 0x000000a4a9a2723e */ /* 0x000fe200000000ff */
[----:B------:R2:W-:Y:S01]  /*72a0*/  @!P3 STS [R180+0x28820], R14 ;  /* 0x0288200eb400b388 */ /* 0x0005e20000000800 */
[----:B------:R-:W-:Y:S01]  /*72b0*/  F2FP.F16.F32.PACK_AB R164, R173, R172 ;  /* 0x000000acada4723e */ /* 0x000fe200000000ff */
[-C--:B------:R-:W-:Y:S01]  /*72c0*/  FMUL.FTZ R104, R104, R7.reuse ;  /* 0x0000000768687220 */ /* 0x080fe20000410000 */
[-C--:B------:R-:W-:Y:S01]  /*72d0*/  FMUL.FTZ R105, R105, R7.reuse ;  /* 0x0000000769697220 */ /* 0x080fe20000410000 */
[----:B------:R3:W4:Y:S01]  /*72e0*/  MUFU.EX2 R155, R158 ;  /* 0x0000009e009b7308 */ /* 0x0007220000000800 */
[----:B-----5:R-:W-:Y:S01]  /*72f0*/  F2FP.F16.F32.PACK_AB R166, R177, R176 ;  /* 0x000000b0b1a6723e */ /* 0x020fe200000000ff */
[-C--:B------:R-:W-:Y:S01]  /*7300*/  FMUL.FTZ R108, R108, R7.reuse ;  /* 0x000000076c6c7220 */ /* 0x080fe20000410000 */
[-C--:B------:R-:W-:Y:S01]  /*7310*/  FMUL.FTZ R109, R109, R7.reuse ;  /* 0x000000076d6d7220 */ /* 0x080fe20000410000 */
[-C--:B------:R-:W-:Y:S01]  /*7320*/  FMUL.FTZ R112, R112, R7.reuse ;  /* 0x0000000770707220 */ /* 0x080fe20000410000 */
[-C--:B------:R-:W-:Y:S01]  /*7330*/  FMUL.FTZ R113, R113, R7.reuse ;  /* 0x0000000771717220 */ /* 0x080fe20000410000 */
[-C--:B------:R-:W-:Y:S01]  /*7340*/  FMUL.FTZ R116, R116, R7.reuse ;  /* 0x0000000774747220 */ /* 0x080fe20000410000 */
[----:B------:R-:W-:Y:S01]  /*7350*/  FMUL.FTZ R117, R117, R7 ;  /* 0x0000000775757220 */ /* 0x000fe20000410000 */
[----:B------:R-:W5:Y:S01]  /*7360*/  MUFU.EX2 R170, R159 ;  /* 0x0000009f00aa7308 */ /* 0x000f620000000800 */
[----:B---3--:R-:W-:Y:S01]  /*7370*/  F2FP.F16.F32.PACK_AB R158, R161, R20 ;  /* 0x00000014a19e723e */ /* 0x008fe200000000ff */
[----:B------:R-:W-:Y:S01]  /*7380*/  FADD.FTZ R20, R176, R5 ;  /* 0x00000005b0147221 */ /* 0x000fe20000010000 */
[C---:B-1----:R-:W-:Y:S01]  /*7390*/  FADD.FTZ R4, R8.reuse, R21 ;  /* 0x0000001508047221 */ /* 0x042fe20000010000 */
[----:B------:R-:W-:Y:S01]  /*73a0*/  F2FP.F16.F32.PACK_AB R153, R8, R15 ;  /* 0x0000000f0899723e */ /* 0x000fe200000000ff */
[-C--:B------:R-:W-:Y:S01]  /*73b0*/  FMUL.FTZ R120, R120, R7.reuse ;  /* 0x0000000778787220 */ /* 0x080fe20000410000 */
[----:B------:R-:W-:Y:S01]  /*73c0*/  FADD.FTZ R5, R177, R20 ;  /* 0x00000014b1057221 */ /* 0x000fe20000010000 */
        /* <DEDUP_REMOVED lines=8> */
[----:B------:R-:W-:Y:S01]  /*7450*/  FMUL.FTZ R133, R133, R7 ;  /* 0x0000000785857220 */ /* 0x000fe20000410000 */
[----:B------:R-:W3:Y:S01]  /*7460*/  MUFU.EX2 R20, R163 ;  /* 0x000000a300147308 */ /* 0x000ee20000000800 */
[C---:B-----5:R-:W-:Y:S01]  /*7470*/  FADD.FTZ R176, R170.reuse, R21 ;  /* 0x00000015aab07221 */ /* 0x060fe20000010000 */
        /* <DEDUP_REMOVED lines=8> */
[----:B-1----:R-:W-:Y:S01]  /*7500*/  FADD.FTZ R21, R157, R176 ;  /* 0x000000b09d157221 */ /* 0x002fe20000010000 */
[-C--:B------:R-:W-:Y:S01]  /*7510*/  FMUL.FTZ R145, R145, R7.reuse ;  /* 0x0000000791917220 */ /* 0x080fe20000410000 */
[-C--:B------:R-:W-:Y:S01]  /*7520*/  FMUL.FTZ R148, R148, R7.reuse ;  /* 0x0000000794947220 */ /* 0x080fe20000410000 */
[----:B------:R-:W-:Y:S01]  /*7530*/  FMUL.FTZ R149, R149, R7 ;  /* 0x0000000795957220 */ /* 0x000fe20000410000 */
[-C--:B------:R-:W-:Y:S01]  /*7540*/  FMUL.FTZ R26, R26, R14.reuse ;  /* 0x0000000e1a1a7220 */ /* 0x080fe20000410000 */
[-C--:B------:R-:W-:Y:S01]  /*7550*/  FMUL.FTZ R27, R27, R14.reuse ;  /* 0x0000000e1b1b7220 */ /* 0x080fe20000410000 */
[-C--:B------:R-:W-:Y:S01]  /*7560*/  FMUL.FTZ R30, R30, R14.reuse ;  /* 0x0000000e1e1e7220 */ /* 0x080fe20000410000 */
[----:B------:R-:W2:Y:S01]  /*7570*/  MUFU.EX2 R172, R167 ;  /* 0x000000a700ac7308 */ /* 0x000ea20000000800 */
[C---:B---3--:R-:W-:Y:S01]  /*7580*/  FADD.FTZ R176, R20.reuse, R21 ;  /* 0x0000001514b07221 */ /* 0x048fe20000010000 */
[----:B------:R-:W-:Y:S01]  /*7590*/  F2FP.F16.F32.PACK_AB R157, R20, R157 ;  /* 0x0000009d149d723e */ /* 0x000fe200000000ff */
[-C--:B------:R-:W-:Y:S01]  /*75a0*/  FMUL.FTZ R31, R31, R14.reuse ;  /* 0x0000000e1f1f7220 */ /* 0x080fe20000410000 */
[-C--:B------:R-:W-:Y:S01]  /*75b0*/  FMUL.FTZ R34, R34, R14.reuse ;  /* 0x0000000e22227220 */ /* 0x080fe20000410000 */
[-C--:B------:R-:W-:Y:S01]  /*75c0*/  FMUL.FTZ R35, R35, R14.reuse ;  /* 0x0000000e23237220 */ /* 0x080fe20000410000 */
[-C--:B------:R-:W-:Y:S01]  /*75d0*/  FMUL.FTZ R38, R38, R14.reuse ;  /* 0x0000000e26267220 */ /* 0x080fe20000410000 */
[-C--:B------:R-:W-:Y:S01]  /*75e0*/  FMUL.FTZ R39, R39, R14.reuse ;  /* 0x0000000e27277220 */ /* 0x080fe20000410000 */
[----:B------:R-:W1:Y:S01]  /*75f0*/  MUFU.EX2 R161, R194 ;  /* 0x000000c200a17308 */ /* 0x000e620000000800 */
[----:B----4-:R-:W-:Y:S01]  /*7600*/  FADD.FTZ R21, R159, R176 ;  /* 0x000000b09f157221 */ /* 0x010fe20000010000 */
[----:B------:R3:W-:Y:S01]  /*7610*/  STSM.16.M88.4 [R18+0x26800], R152 ;  /* 0x0268009812007844 */ /* 0x0007e20000000200 */
[-C--:B------:R-:W-:Y:S01]  /*7620*/  FMUL.FTZ R42, R42, R14.reuse ;  /* 0x0000000e2a2a7220 */ /* 0x080fe20000410000 */
[-C--:B------:R-:W-:Y:S01]  /*7630*/  FMUL.FTZ R43, R43, R14.reuse ;  /* 0x0000000e2b2b7220 */ /* 0x080fe20000410000 */
[-C--:B------:R-:W-:Y:S01]  /*7640*/  FMUL.FTZ R46, R46, R14.reuse ;  /* 0x0000000e2e2e7220 */ /* 0x080fe20000410000 */
[-C--:B------:R-:W-:Y:S01]  /*7650*/  FMUL.FTZ R47, R47, R14.reuse ;  /* 0x0000000e2f2f7220 */ /* 0x080fe20000410000 */
[-C--:B------:R-:W-:Y:S01]  /*7660*/  FMUL.FTZ R50, R50, R14.reuse ;  /* 0x0000000e32327220 */ /* 0x080fe20000410000 */
[----:B------:R-:W4:Y:S01]  /*7670*/  MUFU.EX2 R174, R171 ;  /* 0x000000ab00ae7308 */ /* 0x000f220000000800 */
[C---:B--2---:R-:W-:Y:S01]  /*7680*/  FADD.FTZ R180, R172.reuse, R21 ;  /* 0x00000015acb47221 */ /* 0x044fe20000010000 */
[----:B------:R-:W-:Y:S01]  /*7690*/  F2FP.F16.F32.PACK_AB R159, R172, R159 ;  /* 0x0000009fac9f723e */ /* 0x000fe200000000ff */
[-C--:B------:R-:W-:Y:S01]  /*76a0*/  FMUL.FTZ R51, R51, R14.reuse ;  /* 0x0000000e33337220 */ /* 0x080fe20000410000 */
[-C--:B------:R-:W-:Y:S01]  /*76b0*/  FMUL.FTZ R54, R54, R14.reuse ;  /* 0x0000000e36367220 */ /* 0x080fe20000410000 */
[-C--:B------:R-:W-:Y:S01]  /*76c0*/  FMUL.FTZ R55, R55, R14.reuse ;  /* 0x0000000e37377220 */ /* 0x080fe20000410000 */
[-C--:B------:R-:W-:Y:S01]  /*76d0*/  FMUL.FTZ R58, R58, R14.reuse ;  /* 0x0000000e3a3a7220 */ /* 0x080fe20000410000 */
[----:B------:R3:W-:Y:S01]  /*76e0*/  STSM.16.M88.4 [R19], R156 ;  /* 0x0000009c13007844 */ /* 0x0007e20000000200 */
[----:B------:R-:W2:Y:S01]  /*76f0*/  MUFU.EX2 R163, R195 ;  /* 0x000000c300a37308 */ /* 0x000ea20000000800 */
        /* <DEDUP_REMOVED lines=8> */
[----:B----4-:R-:W-:Y:S01]  /*7780*/  F2FP.F16.F32.PACK_AB R161, R174, R161 ;  /* 0x000000a1aea1723e */ /* 0x010fe200000000ff */
[-C--:B------:R-:W-:Y:S01]  /*7790*/  FMUL.FTZ R71, R71, R14.reuse ;  /* 0x0000000e47477220 */ /* 0x080fe20000410000 */
[-C--:B------:R-:W-:Y:S01]  /*77a0*/  FMUL.FTZ R74, R74, R14.reuse ;  /* 0x0000000e4a4a7220 */ /* 0x080fe20000410000 */
[-C--:B------:R-:W-:Y:S01]  /*77b0*/  FMUL.FTZ R75, R75, R14.reuse ;  /* 0x0000000e4b4b7220 */ /* 0x080fe20000410000 */
[-C--:B------:R-:W-:Y:S01]  /*77c0*/  FMUL.FTZ R78, R78, R14.reuse ;  /* 0x0000000e4e4e7220 */ /* 0x080fe20000410000 */
[-C--:B------:R-:W-:Y:S01]  /*77d0*/  FMUL.FTZ R79, R79, R14.reuse ;  /* 0x0000000e4f4f7220 */ /* 0x080fe20000410000 */
[-C--:B------:R-:W-:Y:S01]  /*77e0*/  FMUL.FTZ R82, R82, R14.reuse ;  /* 0x0000000e52527220 */ /* 0x080fe20000410000 */
[----:B------:R4:W5:Y:S01]  /*77f0*/  MUFU.EX2 R165, R178 ;  /* 0x000000b200a57308 */ /* 0x0009620000000800 */
[-C--:B------:R-:W-:Y:S01]  /*7800*/  FMUL.FTZ R83, R83, R14.reuse ;  /* 0x0000000e53537220 */ /* 0x080fe20000410000 */
[-C--:B------:R-:W-:Y:S01]  /*7810*/  FMUL.FTZ R86, R86, R14.reuse ;  /* 0x0000000e56567220 */ /* 0x080fe20000410000 */
[-C--:B------:R-:W-:Y:S01]  /*7820*/  FMUL.FTZ R87, R87, R14.reuse ;  /* 0x0000000e57577220 */ /* 0x080fe20000410000 */
[-C--:B------:R-:W-:Y:S01]  /*7830*/  FMUL.FTZ R90, R90, R14.reuse ;  /* 0x0000000e5a5a7220 */ /* 0x080fe20000410000 */
[-C--:B------:R-:W-:Y:S01]  /*7840*/  FMUL.FTZ R91, R91, R14.reuse ;  /* 0x0000000e5b5b7220 */ /* 0x080fe20000410000 */
[-C--:B------:R-:W-:Y:S01]  /*7850*/  FMUL.FTZ R94, R94, R14.reuse ;  /* 0x0000000e5e5e7220 */ /* 0x080fe20000410000 */
[-C--:B------:R-:W-:Y:S01]  /*7860*/  FMUL.FTZ R95, R95, R14.reuse ;  /* 0x0000000e5f5f7220 */ /* 0x080fe20000410000 */
[----:B------:R-:W3:Y:S01]  /*7870*/  MUFU.EX2 R176, R179 ;  /* 0x000000b300b07308 */ /* 0x000ee20000000800 */
[----:B----4-:R-:W-:Y:S01]  /*7880*/  FADD.FTZ R178, R174, R21 ;  /* 0x00000015aeb27221 */ /* 0x010fe20000010000 */
[-C--:B------:R-:W-:Y:S01]  /*7890*/  FMUL.FTZ R98, R98, R14.reuse ;  /* 0x0000000e62627220 */ /* 0x080fe20000410000 */
[-C--:B------:R-:W-:Y:S01]  /*78a0*/  FMUL.FTZ R99, R99, R14.reuse ;  /* 0x0000000e63637220 */ /* 0x080fe20000410000 */
[-C--:B------:R-:W-:Y:S01]  /*78b0*/  FMUL.FTZ R102, R102, R14.reuse ;  /* 0x0000000e66667220 */ /* 0x080fe20000410000 */
[----:B--2---:R-:W-:Y:S01]  /*78c0*/  FADD.FTZ R21, R163, R178 ;  /* 0x000000b2a3157221 */ /* 0x004fe20000010000 */
[C---:B-1----:R-:W-:Y:S01]  /*78d0*/  F2FP.F16.F32.PACK_AB R163, R4.reuse, R163 ;  /* 0x000000a304a3723e */ /* 0x042fe200000000ff */
[-C--:B------:R-:W-:Y:S01]  /*78e0*/  FMUL.FTZ R103, R103, R14.reuse ;  /* 0x0000000e67677220 */ /* 0x080fe20000410000 */
[----:B------:R-:W1:Y:S01]  /*78f0*/  MUFU.EX2 R167, R182 ;  /* 0x000000b600a77308 */ /* 0x000e620000000800 */
[----:B------:R-:W-:Y:S01]  /*7900*/  FADD.FTZ R180, R4, R21 ;  /* 0x0000001504b47221 */ /* 0x000fe20000010000 */
[-C--:B------:R-:W-:Y:S01]  /*7910*/  FMUL.FTZ R106, R106, R14.reuse ;  /* 0x0000000e6a6a7220 */ /* 0x080fe20000410000 */
[----:B------:R2:W-:Y:S01]  /*7920*/  STSM.16.M88.4 [R23], R160 ;  /* 0x000000a017007844 */ /* 0x0005e20000000200 */
[-C--:B------:R-:W-:Y:S01]  /*7930*/  FMUL.FTZ R107, R107, R14.reuse ;  /* 0x0000000e6b6b7220 */ /* 0x080fe20000410000 */
[----:B-----5:R-:W-:Y:S01]  /*7940*/  FADD.FTZ R21, R165, R180 ;  /* 0x000000b4a5157221 */ /* 0x020fe20000010000 */
[-C--:B------:R-:W-:Y:S01]  /*7950*/  FMUL.FTZ R110, R110, R14.reuse ;  /* 0x0000000e6e6e7220 */ /* 0x080fe20000410000 */
[-C--:B------:R-:W-:Y:S01]  /*7960*/  FMUL.FTZ R111, R111, R14.reuse ;  /* 0x0000000e6f6f7220 */ /* 0x080fe20000410000 */
[----:B------:R-:W4:Y:S01]  /*7970*/  MUFU.EX2 R178, R183 ;  /* 0x000000b700b27308 */ /* 0x000f220000000800 */
[C---:B---3--:R-:W-:Y:S01]  /*7980*/  FADD.FTZ R8, R176.reuse, R21 ;  /* 0x00000015b0087221 */ /* 0x048fe20000010000 */
[----:B------:R-:W-:Y:S01]  /*7990*/  F2FP.F16.F32.PACK_AB R165, R176, R165 ;  /* 0x000000a5b0a5723e */ /* 0x000fe200000000ff */
[-C--:B------:R-:W-:Y:S01]  /*79a0*/  FMUL.FTZ R114, R114, R14.reuse ;  /* 0x0000000e72727220 */ /* 0x080fe20000410000 */
[-C--:B------:R-:W-:Y:S01]  /*79b0*/  FMUL.FTZ R115, R115, R14.reuse ;  /* 0x0000000e73737220 */ /* 0x080fe20000410000 */
[-C--:B------:R-:W-:Y:S01]  /*79c0*/  FMUL.FTZ R118, R118, R14.reuse ;  /* 0x0000000e76767220 */ /* 0x080fe20000410000 */
[-C--:B------:R-:W-:Y:S01]  /*79d0*/  FMUL.FTZ R119, R119, R14.reuse ;  /* 0x0000000e77777220 */ /* 0x080fe20000410000 */
[-C--:B------:R-:W-:Y:S01]  /*79e0*/  FMUL.FTZ R122, R122, R14.reuse ;  /* 0x0000000e7a7a7220 */ /* 0x080fe20000410000 */
[-C--:B------:R-:W-:Y:S01]  /*79f0*/  FMUL.FTZ R123, R123, R14.reuse ;  /* 0x0000000e7b7b7220 */ /* 0x080fe20000410000 */
[----:B-1----:R-:W-:Y:S01]  /*7a00*/  FADD.FTZ R7, R167, R8 ;  /* 0x00000008a7077221 */ /* 0x002fe20000010000 */
[-C--:B------:R-:W-:Y:S01]  /*7a10*/  FMUL.FTZ R126, R126, R14.reuse ;  /* 0x0000000e7e7e7220 */ /* 0x080fe20000410000 */
[-C--:B------:R-:W-:Y:S01]  /*7a20*/  FMUL.FTZ R127, R127, R14.reuse ;  /* 0x0000000e7f7f7220 */ /* 0x080fe20000410000 */
[-C--:B------:R-:W-:Y:S01]  /*7a30*/  FMUL.FTZ R130, R130, R14.reuse ;  /* 0x0000000e82827220 */ /* 0x080fe20000410000 */
[-C--:B------:R-:W-:Y:S01]  /*7a40*/  FMUL.FTZ R131, R131, R14.reuse ;  /* 0x0000000e83837220 */ /* 0x080fe20000410000 */
[-C--:B------:R-:W-:Y:S01]  /*7a50*/  FMUL.FTZ R134, R134, R14.reuse ;  /* 0x0000000e86867220 */ /* 0x080fe20000410000 */
[-C--:B------:R-:W-:Y:S01]  /*7a60*/  FMUL.FTZ R135, R135, R14.reuse ;  /* 0x0000000e87877220 */ /* 0x080fe20000410000 */
[-C--:B------:R-:W-:Y:S01]  /*7a70*/  FMUL.FTZ R138, R138, R14.reuse ;  /* 0x0000000e8a8a7220 */ /* 0x080fe20000410000 */
[C---:B----4-:R-:W-:Y:S01]  /*7a80*/  F2FP.F16.F32.PACK_AB R167, R178.reuse, R167 ;  /* 0x000000a7b2a7723e */ /* 0x050fe200000000ff */
[----:B------:R-:W-:Y:S01]  /*7a90*/  FADD.FTZ R4, R178, R7 ;  /* 0x00000007b2047221 */ /* 0x000fe20000010000 */
[-C--:B------:R-:W-:Y:S01]  /*7aa0*/  FMUL.FTZ R139, R139, R14.reuse ;  /* 0x0000000e8b8b7220 */ /* 0x080fe20000410000 */
[-C--:B------:R-:W-:Y:S01]  /*7ab0*/  FMUL.FTZ R142, R142, R14.reuse ;  /* 0x0000000e8e8e7220 */ /* 0x080fe20000410000 */
[-C--:B------:R-:W-:Y:S01]  /*7ac0*/  FMUL.FTZ R143, R143, R14.reuse ;  /* 0x0000000e8f8f7220 */ /* 0x080fe20000410000 */
[----:B------:R2:W-:Y:S01]  /*7ad0*/  STSM.16.M88.4 [R22], R164 ;  /* 0x000000a416007844 */ /* 0x0005e20000000200 */
[-C--:B------:R-:W-:Y:S01]  /*7ae0*/  FMUL.FTZ R146, R146, R14.reuse ;  /* 0x0000000e92927220 */ /* 0x080fe20000410000 */
[-C--:B------:R-:W-:Y:S01]  /*7af0*/  FMUL.FTZ R147, R147, R14.reuse ;  /* 0x0000000e93937220 */ /* 0x080fe20000410000 */
[-C--:B------:R-:W-:Y:S01]  /*7b00*/  FMUL.FTZ R150, R150, R14.reuse ;  /* 0x0000000e96967220 */ /* 0x080fe20000410000 */
[----:B------:R-:W-:Y:S01]  /*7b10*/  FMUL.FTZ R151, R151, R14 ;  /* 0x0000000e97977220 */ /* 0x000fe20000410000 */
[----:B------:R-:W-:Y:S06]  /*7b20*/  @!P0 BRA `(.L_x_1336) ;  /* 0x0000000000048947 */ /* 0x000fec0003800000 */
[----:B------:R-:W-:Y:S01]  /*7b30*/  BPT.TRAP 0x1 ;  /* 0x000000040000795c */ /* 0x000fe20000300000 */
.L_x_1336:
[----:B------:R1:W3:Y:S01]  /*7b40*/  SYNCS.PHASECHK.TRANS64.TRYWAIT P3, [UR26+0x28c50], R11 ;  /* 0x028c500bff0075a7 */ /* 0x0002e2000806015a */
[----:B------:R-:W-:Y:S05]  /*7b50*/  @!P0 BRA `(.L_x_1337) ;  /* 0x0000000000048947 */ /* 0x000fea0003800000 */
[----:B------:R-:W-:Y:S01]  /*7b60*/  BPT.TRAP 0x1 ;  /* 0x000000040000795c */ /* 0x000fe20000300000 */
.L_x_1337:
[----:B---3--:R-:W-:Y:S05]  /*7b70*/  @P3 BRA `(.L_x_1338) ;  /* 0x0000000000083947 */ /* 0x008fea0003800000 */
[----:B------:R-:W3:Y:S02]  /*7b80*/  SYNCS.PHASECHK.TRANS64.TRYWAIT P3, [UR26+0x28c50], R11 ;  /* 0x028c500bff0075a7 */ /* 0x000ee4000806015a */
[----:B---3--:R-:W-:Y:S05]  /*7b90*/  @!P3 BRA `(.L_x_1339) ;  /* 0x0000009c0020b947 */ /* 0x008fea0003800000 */
.L_x_1338:
[----:B------:R-:W-:Y:S01]  /*7ba0*/  ULEA UR14, UR22, UR45, 0xc ;  /* 0x0000002d160e7291 */ /* 0x000fe2000f8e603f */
[----:B------:R-:W-:Y:S01]  /*7bb0*/  WARPGROUP.ARRIVE ;  /* 0x00000000000079c5 */ /* 0x000fe20000000000 */
[----:B------:R-:W-:Y:S01]  /*7bc0*/  UMOV UR7, 0x40000040 ;  /* 0x4000004000077882 */ /* 0x000fe20000000000 */
[C---:B------:R-:W-:Y:S01]  /*7bd0*/  ISETP.GT.AND P3, PT, R9.reuse, R10, PT ;  /* 0x0000000a0900720c */ /* 0x040fe20003f64270 */
[----:B---3--:R-:W-:Y:S01]  /*7be0*/  @!P1 VIADD R12, R12, 0x28c60 ;  /* 0x00028c600c0c9836 */ /* 0x008fe20000000000 */
[----:B------:R-:W-:Y:S01]  /*7bf0*/  UMOV UR39, UR22 ;  /* 0x0000001600277c82 */ /* 0x000fe20008000000 */
[----:B------:R-:W-:Y:S01]  /*7c00*/  VIADD R9, R9, 0xffffffff ;  /* 0xffffffff09097836 */ /* 0x000fe20000000000 */
[----:B------:R-:W-:Y:S01]  /*7c10*/  UMOV UR6, UR14 ;  /* 0x0000000e00067c82 */ /* 0x000fe20008000000 */
[----:B------:R-:W-:Y:S01]  /*7c20*/  MOV R8, R168 ;  /* 0x000000a800087202 */ /* 0x000fe20000000f00 */
[----:B------:R-:W-:Y:S01]  /*7c30*/  HGMMA.64x256x16.F32 R24, R152, gdesc[UR4].tnspB, R24, gsb0 ;  /* 0x43e0000498187df0 */ /* 0x000fe20008000818 */
[----:B------:R-:W-:Y:S01]  /*7c40*/  UIADD3 UR6, UR14, 0x80, URZ ;  /* 0x000000800e067890 */ /* 0x000fe2000fffe03f */
[----:B------:R-:W-:Y:S01]  /*7c50*/  @!P1 PRMT R12, RZ, 0x654, R12 ;  /* 0x00000654ff0c9816 */ /* 0x000fe2000000000c */
[----:B------:R-:W-:Y:S01]  /*7c60*/  UMOV UR7, 0x40000040 ;  /* 0x4000004000077882 */ /* 0x000fe20000000000 */
[----:B------:R-:W-:Y:S01]  /*7c70*/  IMAD.MOV.U32 R7, RZ, RZ, R13 ;  /* 0x000000ffff077224 */ /* 0x000fe200078e000d */
[----:B------:R-:W-:-:S02]  /*7c80*/  WARPGROUP.DEPBAR.LE gsb0, 0x0 ;  /* 0x00008000000079c5 */ /* 0x000fc40000010000 */
[----:B------:R-:W-:-:S15]  /*7c90*/  WARPGROUP.ARRIVE ;  /* 0x00000000000079c5 */ /* 0x000fde0000000000 */
[----:B------:R-:W-:-:S06]  /*7ca0*/  NOP ;  /* 0x0000000000007918 */ /* 0x000fcc0000000000 */
        /* <DEDUP_REMOVED lines=24> */
[----:B------:R-:W-:Y:S01]  /*7e30*/  IMAD.MOV.U32 R8, RZ, RZ, R168 ;  /* 0x000000ffff087224 */ /* 0x000fe200078e00a8 */
[----:B------:R-:W-:Y:S01]  /*7e40*/  UMOV UR39, UR22 ;  /* 0x0000001600277c82 */ /* 0x000fe20008000000 */
[----:B------:R-:W-:-:S07]  /*7e50*/  IMAD.MOV.U32 R7, RZ, RZ, R13 ;  /* 0x000000ffff077224 */ /* 0x000fce00078e000d */
.L_x_1323:
[----:B------:R-:W-:Y:S01]  /*7e60*/  ULDC UR14, c[0x0][0x9e4] ;  /* 0x00027900000e7ab9 */ /* 0x000fe20000000800 */
[----:B------:R-:W-:Y:S02]  /*7e70*/  UIADD3 UR11, UR54, -UR11, URZ ;  /* 0x8000000b360b7290 */ /* 0x000fe4000fffe03f */
[----:B------:R-:W-:-:S06]  /*7e80*/  UISETP.GE.AND UP0, UPT, UR14, 0x1, UPT ;  /* 0x000000010e00788c */ /* 0x000fcc000bf06270 */
[----:B------:R-:W-:-:S13]  /*7e90*/  PLOP3.LUT P6, PT, PT, PT, UP0, 0x80, 0x0 ;  /* 0x000000000000781c */ /* 0x000fda0003fcf008 */
[----:B------:R-:W-:Y:S05]  /*7ea0*/  @!P6 BRA `(.L_x_1341) ;  /* 0x000000000044e947 */ /* 0x000fea0003800000 */
        /* <DEDUP_REMOVED lines=10> */
.L_x_1342:
[----:B------:R-:W-:-:S11]  /*7f50*/  UISETP.NE.AND UP0, UPT, UR14, 0x1, UPT ;  /* 0x000000010e00788c */ /* 0x000fd6000bf05270 */
[----:B------:R-:W-:Y:S02]  /*7f60*/  @UP0 ULDC.64 UR18, c[0x0][0x9e8] ;  /* 0x00027a0000120ab9 */ /* 0x000fe40000000a00 */
[----:B------:R-:W-:-:S04]  /*7f70*/  UIMAD.WIDE.U32 UR6, UR54, UR18, URZ ;  /* 0x00000012360672a5 */ /* 0x000fc8000f8e003f */
[----:B------:R-:W-:-:S12]  /*7f80*/  @UP0 USHF.R.U32.HI UR54, URZ, UR19, UR7 ;  /* 0x000000133f360299 */ /* 0x000fd80008011607 */
.L_x_1343:
[----:B------:R-:W-:-:S04]  /*7f90*/  UIMAD UR54, UR54, UR14, URZ ;  /* 0x0000000e363672a4 */ /* 0x000fc8000f8e023f */
[----:B------:R-:W-:-:S04]  /*7fa0*/  UISETP.LT.AND UP0, UPT, UR11, UR54, UPT ;  /* 0x000000360b00728c */ /* 0x000fc8000bf01270 */
[----:B------:R-:W-:-:S12]  /*7fb0*/  USEL UR11, UR11, UR54, !UP0 ;  /* 0x000000360b0b7287 */ /* 0x000fd8000c000000 */
.L_x_1341:
[----:B------:R-:W-:-:S04]  /*7fc0*/  UIADD3 UR11, UR11, 0x3f, URZ ;  /* 0x0000003f0b0b7890 */ /* 0x000fc8000fffe03f */
[----:B------:R-:W-:-:S04]  /*7fd0*/  USHF.R.S32.HI UR6, URZ, 0x1f, UR11 ;  /* 0x0000001f3f067899 */ /* 0x000fc8000801140b */
[----:B------:R-:W-:-:S04]  /*7fe0*/  ULEA.HI UR6, UR6, UR11, URZ, 0x6 ;  /* 0x0000000b06067291 */ /* 0x000fc8000f8f303f */
[----:B------:R-:W-:-:S04]  /*7ff0*/  USHF.R.S32.HI UR6, URZ, 0x6, UR6 ;  /* 0x000000063f067899 */ /* 0x000fc80008011406 */
[----:B------:R-:W-:-:S04]  /*8000*/  UISETP.LT.AND UP0, UPT, UR41, UR6, UPT ;  /* 0x000000062900728c */ /* 0x000fc8000bf01270 */
[----:B------:R-:W-:-:S06]  /*8010*/  USEL UR20, UR41, UR6, !UP0 ;  /* 0x0000000629147287 */ /* 0x000fcc000c000000 */
[----:B------:R-:W-:-:S13]  /*8020*/  ISETP.GE.AND P2, PT, R9, UR20, PT ;  /* 0x0000001409007c0c */ /* 0x000fda000bf46270 */
[----:B------:R-:W-:Y:S05]  /*8030*/  @!P2 BRA `(.L_x_1344) ;  /* 0x000000180034a947 */ /* 0x000fea0003800000 */
[----:B-1----:R-:W-:Y:S01]  /*8040*/  MOV R11, R8 ;  /* 0x00000008000b7202 */ /* 0x002fe20000000f00 */
[----:B---3--:R-:W-:Y:S01]  /*8050*/  IMAD.MOV.U32 R12, RZ, RZ, R7 ;  /* 0x000000ffff0c7224 */ /* 0x008fe200078e0007 */
[----:B------:R-:W-:Y:S01]  /*8060*/  UMOV UR22, UR39 ;  /* 0x0000002700167c82 */ /* 0x000fe20008000000 */
[----:B------:R-:W-:Y:S01]  /*8070*/  IMAD.MOV.U32 R10, RZ, RZ, R9 ;  /* 0x000000ffff0a7224 */ /* 0x000fe200078e0009 */
[----:B------:R-:W-:-:S06]  /*8080*/  ULDC UR21, c[0x0][0x988] ;  /* 0x0002620000157ab9 */ /* 0x000fcc0000000800 */
.L_x_1353:
[----:B------:R-:W-:Y:S01]  /*8090*/  UIADD3 UR39, UR22, 0x1, URZ ;  /* 0x0000000116277890 */ /* 0x000fe2000fffe03f */
[C---:B------:R-:W-:Y:S01]  /*80a0*/  ISETP.GT.AND P2, PT, R10.reuse, UR20, PT ;  /* 0x000000140a007c0c */ /* 0x040fe2000bf44270 */
[----:B------:R-:W-:Y:S02]  /*80b0*/  VIADD R10, R10, 0xffffffff ;  /* 0xffffffff0a0a7836 */ /* 0x000fe40000000000 */
[----:B------:R-:W-:-:S04]  /*80c0*/  UISETP.NE.AND UP0, UPT, UR39, 0x2, UPT ;  /* 0x000000022700788c */ /* 0x000fc8000bf05270 */
[----:B------:R-:W-:Y:S02]  /*80d0*/  USEL UR6, URZ, 0x1, UP0 ;  /* 0x000000013f067887 */ /* 0x000fe40008000000 */
[----:B------:R-:W-:Y:S02]  /*80e0*/  USEL UR39, UR39, URZ, UP0 ;  /* 0x0000003f27277287 */ /* 0x000fe40008000000 */
[----:B------:R-:W-:Y:S01]  /*80f0*/  ULOP3.LUT UR38, UR38, UR6, URZ, 0x3c, !UPT ;  /* 0x0000000626267292 */ /* 0x000fe2000f8e3c3f */
[----:B-1234-:R-:W-:Y:S11]  /*8100*/  @!P0 BRA `(.L_x_1345) ;  /* 0x0000000000048947 */ /* 0x01eff60003800000 */
[----:B------:R-:W-:Y:S01]  /*8110*/  BPT.TRAP 0x1 ;  /* 0x000000040000795c */ /* 0x000fe20000300000 */
.L_x_1345:
[----:B------:R-:W-:Y:S01]  /*8120*/  ULEA UR23, UR39, UR48, 0x3 ;  /* 0x0000003027177291 */ /* 0x000fe2000f8e183f */
[----:B------:R-:W-:-:S04]  /*8130*/  MOV R9, UR38 ;  /* 0x0000002600097c02 */ /* 0x000fc80008000f00 */
[----:B------:R-:W-:-:S04]  /*8140*/  SHF.L.U32 R9, R9, 0x1f, RZ ;  /* 0x0000001f09097819 */ /* 0x000fc800000006ff */
[----:B------:R1:W3:Y:S01]  /*8150*/  SYNCS.PHASECHK.TRANS64.TRYWAIT P3, [UR23+0x28c30], R9 ;  /* 0x028c3009ff0075a7 */ /* 0x0002e20008060157 */
[----:B------:R-:W-:Y:S05]  /*8160*/  @!P0 BRA `(.L_x_1346) ;  /* 0x0000000000048947 */ /* 0x000fea0003800000 */
[----:B------:R-:W-:Y:S01]  /*8170*/  BPT.TRAP 0x1 ;  /* 0x000000040000795c */ /* 0x000fe20000300000 */
.L_x_1346:
[----:B---3--:R-:W-:Y:S05]  /*8180*/  @P3 BRA `(.L_x_1347) ;  /* 0x0000000000083947 */ /* 0x008fea0003800000 */
[----:B------:R-:W3:Y:S02]  /*8190*/  SYNCS.PHASECHK.TRANS64.TRYWAIT P3, [UR23+0x28c30], R9 ;  /* 0x028c3009ff0075a7 */ /* 0x000ee40008060157 */
[----:B---3--:R-:W-:Y:S05]  /*81a0*/  @!P3 BRA `(.L_x_1348) ;  /* 0x0000009400b0b947 */ /* 0x008fea0003800000 */
.L_x_1347:
[----:B------:R-:W-:Y:S01]  /*81b0*/  R2UR UR18, R3 ;  /* 0x00000000031272ca */ /* 0x000fe200000e0000 */
[----:B--2---:R-:W-:Y:S01]  /*81c0*/  WARPGROUP.ARRIVE ;  /* 0x00000000000079c5 */ /* 0x004fe20000000000 */
[----:B------:R-:W-:Y:S01]  /*81d0*/  UMOV UR19, 0x40000040 ;  /* 0x4000004000137882 */ /* 0x000fe20000000000 */
[----:B------:R-:W-:Y:S01]  /*81e0*/  UMOV UR7, 0x40000040 ;  /* 0x4000004000077882 */ /* 0x000fe20000000000 */
[----:B------:R-:W-:Y:S01]  /*81f0*/  UMOV UR11, 0x40000040 ;  /* 0x40000040000b7882 */ /* 0x000fe20000000000 */
[----:B------:R-:W-:-:S08]  /*8200*/  UMOV UR15, 0x40000040 ;  /* 0x40000040000f7882 */ /* 0x000fd00000000000 */
[----:B------:R-:W-:-:S04]  /*8210*/  ULEA UR18, UR39, UR18, 0x9 ;  /* 0x0000001227127291 */ /* 0x000fc8000f8e483f */
[----:B------:R-:W-:Y:S02]  /*8220*/  UIADD3 UR6, UR18, 0x2, URZ ;  /* 0x0000000212067890 */ /* 0x000fe4000fffe03f */
[----:B------:R-:W-:Y:S02]  /*8230*/  UIADD3 UR10, UR18, 0x4, URZ ;  /* 0x00000004120a7890 */ /* 0x000fe4000fffe03f */
[----:B------:R-:W-:Y:S02]  /*8240*/  UIADD3 UR14, UR18, 0x6, URZ ;  /* 0x00000006120e7890 */ /* 0x000fe4000fffe03f */
[----:B------:R-:W-:Y:S03]  /*8250*/  HGMMA.64x64x16.F32 R152, gdesc[UR16], RZ, !UPT, gsb0 ;  /* 0x00e00000109879f0 */ /* 0x000fe6000c0008ff */
[----:B------:R-:W-:Y:S02]  /*8260*/  WARPGROUP.DEPBAR.LE gsb0, 0x0 ;  /* 0x00008000000079c5 */ /* 0x000fe40000010000 */
[----:B------:R-:W-:-:S06]  /*8270*/  WARPGROUP.ARRIVE ;  /* 0x00000000000079c5 */ /* 0x000fcc0000000000 */
[----:B------:R-:W-:Y:S03]  /*8280*/  HGMMA.64x64x16.F32 R152, gdesc[UR4], R152, gsb0 ;  /* 0x00e00000049879f0 */ /* 0x000fe60008000898 */
[----:B------:R-:W-:Y:S02]  /*8290*/  WARPGROUP.DEPBAR.LE gsb0, 0x0 ;  /* 0x00008000000079c5 */ /* 0x000fe40000010000 */
[----:B------:R-:W-:-:S06]  /*82a0*/  WARPGROUP.ARRIVE ;  /* 0x00000000000079c5 */ /* 0x000fcc0000000000 */
[----:B------:R-:W-:Y:S01]  /*82b0*/  HGMMA.64x64x16.F32 R152, gdesc[UR8], R152, gsb0 ;  /* 0x00e00000089879f0 */ /* 0x000fe20008000898 */
[----:B------:R-:W-:Y:S02]  /*82c0*/  UMOV UR10, UR21 ;  /* 0x00000015000a7c82 */ /* 0x000fe40008000000 */
        /* <DEDUP_REMOVED lines=21> */
[----:B------:R-:W2:Y:S02]  /*8420*/  SHFL.BFLY PT, R7, R14, 0x2, 0x1f ;  /* 0x0c401f000e077f89 */ /* 0x000ea400000e0000 */
[----:B--2---:R-:W-:Y:S02]  /*8430*/  FMNMX.FTZ R15, R14, R7, !PT ;  /* 0x000000070e0f7209 */ /* 0x004fe40007810000 */
[----:B------:R-:W-:-:S03]  /*8440*/  FMNMX.FTZ R7, R155, R8, !PT ;  /* 0x000000089b077209 */ /* 0x000fc60007810000 */
[----:B------:R-:W2:Y:S01]  /*8450*/  SHFL.BFLY PT, R20, R15, 0x1, 0x1f ;  /* 0x0c201f000f147f89 */ /* 0x000ea200000e0000 */
[----:B------:R-:W-:-:S04]  /*8460*/  FMNMX.FTZ R8, R158, R7, !PT ;  /* 0x000000079e087209 */ /* 0x000fc80007810000 */
[----:B------:R-:W-:-:S04]  /*8470*/  FMNMX.FTZ R7, R159, R8, !PT ;  /* 0x000000089f077209 */ /* 0x000fc80007810000 */
[----:B------:R-:W-:-:S04]  /*8480*/  FMNMX.FTZ R8, R162, R7, !PT ;  /* 0x00000007a2087209 */ /* 0x000fc80007810000 */
[----:B------:R-:W-:-:S04]  /*8490*/  FMNMX.FTZ R13, R163, R8, !PT ;  /* 0x00000008a30d7209 */ /* 0x000fc80007810000 */
[----:B------:R-:W-:-:S04]  /*84a0*/  FMNMX.FTZ R8, R166, R13, !PT ;  /* 0x0000000da6087209 */ /* 0x000fc80007810000 */
[----:B------:R-:W-:Y:S02]  /*84b0*/  FMNMX.FTZ R13, R167, R8, !PT ;  /* 0x00000008a70d7209 */ /* 0x000fe40007810000 */
[----:B--2---:R-:W-:Y:S02]  /*84c0*/  FMNMX.FTZ R7, R15, R20, !PT ;  /* 0x000000140f077209 */ /* 0x004fe40007810000 */
[----:B------:R-:W-:-:S03]  /*84d0*/  FMNMX.FTZ R8, R170, R13, !PT ;  /* 0x0000000daa087209 */ /* 0x000fc60007810000 */
[----:B------:R-:W-:Y:S01]  /*84e0*/  FMUL.FTZ R193, R7, UR10 ;  /* 0x0000000a07c17c20 */ /* 0x000fe20008410000 */
[----:B------:R-:W-:Y:S01]  /*84f0*/  FMNMX.FTZ R15, R171, R8, !PT ;  /* 0x00000008ab0f7209 */ /* 0x000fe20007810000 */
[----:B------:R-:W-:Y:S02]  /*8500*/  FADD.FTZ R12, -R7, R12 ;  /* 0x0000000c070c7221 */ /* 0x000fe40000010100 */
        /* <DEDUP_REMOVED lines=10> */
[----:B------:R-:W2:Y:S01]  /*85b0*/  MUFU.EX2 R12, R12 ;  /* 0x0000000c000c7308 */ /* 0x000ea20000000800 */
[--C-:B------:R-:W-:Y:S01]  /*85c0*/  FFMA.FTZ R153, R165, UR10, -R193.reuse ;  /* 0x0000000aa5997c23 */ /* 0x100fe200080108c1 */
[--C-:B------:R-:W-:Y:S01]  /*85d0*/  FFMA.FTZ R165, R176, UR10, -R193.reuse ;  /* 0x0000000ab0a57c23 */ /* 0x100fe200080108c1 */
[----:B------:R-:W-:Y:S01]  /*85e0*/  FMNMX.FTZ R15, R179, R8, !PT ;  /* 0x00000008b30f7209 */ /* 0x000fe20007810000 */
[--C-:B------:R-:W-:Y:S01]  /*85f0*/  FFMA.FTZ R20, R164, UR10, -R193.reuse ;  /* 0x0000000aa4147c23 */ /* 0x100fe200080108c1 */
[--C-:B------:R-:W-:Y:S01]  /*8600*/  FFMA.FTZ R164, R173, UR10, -R193.reuse ;  /* 0x0000000aada47c23 */ /* 0x100fe200080108c1 */
[--C-:B------:R-:W-:Y:S01]  /*8610*/  FFMA.FTZ R180, R180, UR10, -R193.reuse ;  /* 0x0000000ab4b47c23 */ /* 0x100fe200080108c1 */
[----:B------:R-:W-:Y:S01]  /*8620*/  FMNMX.FTZ R8, R182, R15, !PT ;  /* 0x0000000fb6087209 */ /* 0x000fe20007810000 */
[--C-:B------:R-:W-:Y:S01]  /*8630*/  FFMA.FTZ R15, R157, UR10, -R193.reuse ;  /* 0x0000000a9d0f7c23 */ /* 0x100fe200080108c1 */
[----:B------:R-:W3:Y:S01]  /*8640*/  MUFU.EX2 R13, R13 ;  /* 0x0000000d000d7308 */ /* 0x000ee20000000800 */
[--C-:B------:R-:W-:Y:S01]  /*8650*/  FFMA.FTZ R21, R161, UR10, -R193.reuse ;  /* 0x0000000aa1157c23 */ /* 0x100fe200080108c1 */
[----:B------:R-:W-:Y:S01]  /*8660*/  FMNMX.FTZ R8, R183, R8, !PT ;  /* 0x00000008b7087209 */ /* 0x000fe20007810000 */
[--C-:B------:R-:W-:Y:S01]  /*8670*/  FFMA.FTZ R161, R172, UR10, -R193.reuse ;  /* 0x0000000aaca17c23 */ /* 0x100fe200080108c1 */
[----:B------:R-:W-:Y:S01]  /*8680*/  FFMA.FTZ R172, R181, UR10, -R193 ;  /* 0x0000000ab5ac7c23 */ /* 0x000fe200080108c1 */
[----:B------:R-:W-:-:S02]  /*8690*/  IMAD.MOV R181, RZ, RZ, -R17 ;  /* 0x000000ffffb57224 */ /* 0x000fc400078e0a11 */
[----:B------:R-:W4:Y:S01]  /*86a0*/  SHFL.BFLY PT, R157, R8, 0x2, 0x1f ;  /* 0x0c401f00089d7f89 */ /* 0x000f2200000e0000 */
[----:B------:R-:W5:Y:S01]  /*86b0*/  MUFU.EX2 R152, R152 ;  /* 0x0000009800987308 */ /* 0x000f620000000800 */
[-C--:B--2---:R-:W-:Y:S01]  /*86c0*/  FMUL.FTZ R24, R24, R12.reuse ;  /* 0x0000000c18187220 */ /* 0x084fe20000410000 */
[----:B------:R-:W-:Y:S01]  /*86d0*/  ISETP.NE.AND P3, PT, R2, R181, PT ;  /* 0x000000b50200720c */ /* 0x000fe20003f65270 */
[----:B------:R-:W-:Y:S02]  /*86e0*/  IMAD.U32 R181, RZ, RZ, UR22 ;  /* 0x00000016ffb57e24 */ /* 0x000fe4000f8e00ff */
[-C--:B------:R-:W-:Y:S01]  /*86f0*/  FMUL.FTZ R25, R25, R12.reuse ;  /* 0x0000000c19197220 */ /* 0x080fe20000410000 */
[-C--:B------:R-:W-:Y:S01]  /*8700*/  FMUL.FTZ R28, R28, R12.reuse ;  /* 0x0000000c1c1c7220 */ /* 0x080fe20000410000 */
[-C--:B------:R-:W-:Y:S01]  /*8710*/  FMUL.FTZ R29, R29, R12.reuse ;  /* 0x0000000c1d1d7220 */ /* 0x080fe20000410000 */
[-C--:B------:R-:W-:Y:S01]  /*8720*/  FMUL.FTZ R32, R32, R12.reuse ;  /* 0x0000000c20207220 */ /* 0x080fe20000410000 */
[----:B------:R-:W2:Y:S01]  /*8730*/  MUFU.EX2 R14, R14 ;  /* 0x0000000e000e7308 */ /* 0x000ea20000000800 */
[----:B---3--:R-:W-:Y:S01]  /*8740*/  FFMA.FTZ R5, R12, R5, R13 ;  /* 0x000000050c057223 */ /* 0x008fe2000001000d */
[-C--:B------:R-:W-:Y:S01]  /*8750*/  FMUL.FTZ R33, R33, R12.reuse ;  /* 0x0000000c21217220 */ /* 0x080fe20000410000 */
[-C--:B------:R-:W-:Y:S01]  /*8760*/  FMUL.FTZ R36, R36, R12.reuse ;  /* 0x0000000c24247220 */ /* 0x080fe20000410000 */
[-C--:B------:R-:W-:Y:S01]  /*8770*/  FMUL.FTZ R37, R37, R12.reuse ;  /* 0x0000000c25257220 */ /* 0x080fe20000410000 */
[-C--:B------:R-:W-:Y:S01]  /*8780*/  FMUL.FTZ R40, R40, R12.reuse ;  /* 0x0000000c28287220 */ /* 0x080fe20000410000 */
[-C--:B------:R-:W-:Y:S01]  /*8790*/  FMUL.FTZ R41, R41, R12.reuse ;  /* 0x0000000c29297220 */ /* 0x080fe20000410000 */
[-C--:B------:R-:W-:Y:S01]  /*87a0*/  FMUL.FTZ R44, R44, R12.reuse ;  /* 0x0000000c2c2c7220 */ /* 0x080fe20000410000 */
[----:B------:R-:W-:Y:S01]  /*87b0*/  MUFU.EX2 R15, R15 ;  /* 0x0000000f000f7308 */ /* 0x000fe20000000800 */
[----:B-----5:R-:W-:Y:S01]  /*87c0*/  FADD.FTZ R5, R152, R5 ;  /* 0x0000000598057221 */ /* 0x020fe20000010000 */
[-C--:B------:R-:W-:Y:S01]  /*87d0*/  FMUL.FTZ R45, R45, R12.reuse ;  /* 0x0000000c2d2d7220 */ /* 0x080fe20000410000 */
[-C--:B------:R-:W-:Y:S01]  /*87e0*/  FMUL.FTZ R48, R48, R12.reuse ;  /* 0x0000000c30307220 */ /* 0x080fe20000410000 */
[-C--:B------:R-:W-:Y:S01]  /*87f0*/  FMUL.FTZ R49, R49, R12.reuse ;  /* 0x0000000c31317220 */ /* 0x080fe20000410000 */
[-C--:B------:R-:W-:Y:S01]  /*8800*/  FMUL.FTZ R52, R52, R12.reuse ;  /* 0x0000000c34347220 */ /* 0x080fe20000410000 */
[-C--:B------:R-:W-:Y:S01]  /*8810*/  FMUL.FTZ R53, R53, R12.reuse ;  /* 0x0000000c35357220 */ /* 0x080fe20000410000 */
[----:B----4-:R-:W-:Y:S01]  /*8820*/  FMNMX.FTZ R192, R8, R157, !PT ;  /* 0x0000009d08c07209 */ /* 0x010fe20007810000 */
[----:B------:R-:W-:Y:S01]  /*8830*/  FFMA.FTZ R157, R169, UR10, -R193 ;  /* 0x0000000aa99d7c23 */ /* 0x000fe200080108c1 */
[----:B------:R-:W-:Y:S01]  /*8840*/  MUFU.EX2 R156, R156 ;  /* 0x0000009c009c7308 */ /* 0x000fe20000000800 */
[-C--:B------:R-:W-:Y:S01]  /*8850*/  FMUL.FTZ R56, R56, R12.reuse ;  /* 0x0000000c38387220 */ /* 0x080fe20000410000 */
[-C--:B------:R-:W-:Y:S01]  /*8860*/  FMUL.FTZ R57, R57, R12.reuse ;  /* 0x0000000c39397220 */ /* 0x080fe20000410000 */
[----:B------:R-:W3:Y:S01]  /*8870*/  SHFL.BFLY PT, R169, R192, 0x1, 0x1f ;  /* 0x0c201f00c0a97f89 */ /* 0x000ee200000e0000 */
        /* <DEDUP_REMOVED lines=23> */
[----:B---3--:R-:W-:Y:S01]  /*89f0*/  FMNMX.FTZ R8, R192, R169, !PT ;  /* 0x000000a9c0087209 */ /* 0x008fe20007810000 */
        /* <DEDUP_REMOVED lines=13> */
[----:B------:R-:W-:Y:S01]  /*8ad0*/  FFMA.FTZ R173, R158, UR10, -R177 ;  /* 0x0000000a9ead7c23 */ /* 0x000fe200080108b1 */
[----:B------:R-:W-:Y:S01]  /*8ae0*/  MUFU.EX2 R11, R11 ;  /* 0x0000000b000b7308 */ /* 0x000fe20000000800 */
[----:B------:R-:W-:-:S02]  /*8af0*/  IMAD.U32 R170, RZ, RZ, UR23 ;  /* 0x00000017ffaa7e24 */ /* 0x000fc4000f8e00ff */
[--C-:B---3--:R-:W-:Y:S01]  /*8b00*/  FFMA.FTZ R180, R159, UR10, -R177.reuse ;  /* 0x0000000a9fb47c23 */ /* 0x108fe200080108b1 */
[--C-:B------:R-:W-:Y:S01]  /*8b10*/  FFMA.FTZ R159, R162, UR10, -R177.reuse ;  /* 0x0000000aa29f7c23 */ /* 0x100fe200080108b1 */
[--C-:B------:R-:W-:Y:S01]  /*8b20*/  FFMA.FTZ R192, R163, UR10, -R177.reuse ;  /* 0x0000000aa3c07c23 */ /* 0x100fe200080108b1 */
[--C-:B------:R-:W-:Y:S01]  /*8b30*/  FFMA.FTZ R163, R166, UR10, -R177.reuse ;  /* 0x0000000aa6a37c23 */ /* 0x100fe200080108b1 */
[----:B------:R-:W-:Y:S01]  /*8b40*/  @!P1 IADD3 R154, R170, 0x28c40, RZ ;  /* 0x00028c40aa9a9810 */ /* 0x000fe20007ffe0ff */
[--C-:B------:R-:W-:Y:S01]  /*8b50*/  FFMA.FTZ R196, R171, UR10, -R177.reuse ;  /* 0x0000000aabc47c23 */ /* 0x100fe200080108b1 */
[----:B------:R-:W3:Y:S01]  /*8b60*/  MUFU.EX2 R176, R176 ;  /* 0x000000b000b07308 */ /* 0x000ee20000000800 */
[--C-:B------:R-:W-:Y:S01]  /*8b70*/  FFMA.FTZ R179, R179, UR10, -R177.reuse ;  /* 0x0000000ab3b37c23 */ /* 0x100fe200080108b1 */
[----:B------:R-:W-:Y:S01]  /*8b80*/  @!P1 PRMT R154, RZ, 0x654, R154 ;  /* 0x00000654ff9a9816 */ /* 0x000fe2000000009a */
[--C-:B------:R-:W-:Y:S01]  /*8b90*/  FFMA.FTZ R171, R174, UR10, -R177.reuse ;  /* 0x0000000aaeab7c23 */ /* 0x100fe200080108b1 */
[--C-:B------:R-:W-:Y:S01]  /*8ba0*/  FFMA.FTZ R174, R175, UR10, -R177.reuse ;  /* 0x0000000aafae7c23 */ /* 0x100fe200080108b1 */
[--C-:B------:R-:W-:Y:S01]  /*8bb0*/  FFMA.FTZ R175, R178, UR10, -R177.reuse ;  /* 0x0000000ab2af7c23 */ /* 0x100fe200080108b1 */
[----:B------:R2:W-:Y:S01]  /*8bc0*/  @!P1 SYNCS.ARRIVE.TRANS64.RED.A1T0 RZ, [R154+URZ], RZ ;  /* 0x000000ff9aff99a7 */ /* 0x0005e2000810043f */
[----:B------:R-:W-:Y:S01]  /*8bd0*/  @!P3 IMAD R158, R181, 0x40, R16 ;  /* 0x00000040b59eb824 */ /* 0x000fe200078e0210 */
[----:B------:R-:W4:Y:S01]  /*8be0*/  MUFU.EX2 R155, R155 ;  /* 0x0000009b009b7308 */ /* 0x000f220000000800 */
[--C-:B------:R-:W-:Y:S01]  /*8bf0*/  FFMA.FTZ R182, R182, UR10, -R177.reuse ;  /* 0x0000000ab6b67c23 */ /* 0x100fe200080108b1 */
[----:B------:R-:W-:Y:S01]  /*8c00*/  FFMA.FTZ R177, R183, UR10, -R177 ;  /* 0x0000000ab7b17c23 */ /* 0x000fe200080108b1 */
[-C--:B------:R-:W-:Y:S01]  /*8c10*/  FMUL.FTZ R109, R109, R12.reuse ;  /* 0x0000000c6d6d7220 */ /* 0x080fe20000410000 */
[----:B------:R-:W-:Y:S01]  /*8c20*/  @!P3 LEA R158, R158, UR48, 0x2 ;  /* 0x000000309e9ebc11 */ /* 0x000fe2000f8e10ff */
[-C--:B------:R-:W-:Y:S01]  /*8c30*/  FMUL.FTZ R112, R112, R12.reuse ;  /* 0x0000000c70707220 */ /* 0x080fe20000410000 */
[----:B--2---:R-:W-:Y:S01]  /*8c40*/  FADD.FTZ R154, R14, R5 ;  /* 0x000000050e9a7221 */ /* 0x004fe20000010000 */
[----:B------:R-:W-:Y:S01]  /*8c50*/  FMUL.FTZ R113, R113, R12 ;  /* 0x0000000c71717220 */ /* 0x000fe20000410000 */
[----:B------:R-:W2:Y:S01]  /*8c60*/  MUFU.EX2 R173, R173 ;  /* 0x000000ad00ad7308 */ /* 0x000ea20000000800 */
[----:B---3--:R-:W-:Y:S01]  /*8c70*/  FFMA.FTZ R4, R11, R4, R176 ;  /* 0x000000040b047223 */ /* 0x008fe200000100b0 */
[----:B------:R-:W-:Y:S01]  /*8c80*/  FADD.FTZ R5, R15, R154 ;  /* 0x0000009a0f057221 */ /* 0x000fe20000010000 */
[----:B------:R-:W-:Y:S01]  /*8c90*/  @!P3 STS [R158+0x28800], R12 ;  /* 0x0288000c9e00b388 */ /* 0x000fe20000000800 */
[-C--:B------:R-:W-:Y:S01]  /*8ca0*/  FMUL.FTZ R116, R116, R12.reuse ;  /* 0x0000000c74747220 */ /* 0x080fe20000410000 */
[-C--:B------:R-:W-:Y:S01]  /*8cb0*/  FMUL.FTZ R117, R117, R12.reuse ;  /* 0x0000000c75757220 */ /* 0x080fe20000410000 */
[----:B------:R-:W-:Y:S01]  /*8cc0*/  FADD.FTZ R154, R156, R5 ;  /* 0x000000059c9a7221 */ /* 0x000fe20000010000 */
[----:B------:R3:W-:Y:S01]  /*8cd0*/  @!P3 STS [R158+0x28820], R11 ;  /* 0x0288200b9e00b388 */ /* 0x0007e20000000800 */
        /* <DEDUP_REMOVED lines=17> */
[----:B-----5:R-:W-:Y:S01]  /*8df0*/  FADD.FTZ R4, R180, R5 ;  /* 0x00000005b4047221 */ /* 0x020fe20000010000 */
[-C--:B------:R-:W-:Y:S01]  /*8e00*/  FMUL.FTZ R144, R144, R12.reuse ;  /* 0x0000000c90907220 */ /* 0x080fe20000410000 */
[-C--:B------:R-:W-:Y:S01]  /*8e10*/  FMUL.FTZ R145, R145, R12.reuse ;  /* 0x0000000c91917220 */ /* 0x080fe20000410000 */
[-C--:B------:R-:W-:Y:S01]  /*8e20*/  FMUL.FTZ R148, R148, R12.reuse ;  /* 0x0000000c94947220 */ /* 0x080fe20000410000 */
[----:B------:R-:W-:Y:S01]  /*8e30*/  FMUL.FTZ R149, R149, R12 ;  /* 0x0000000c95957220 */ /* 0x000fe20000410000 */
[----:B------:R-:W-:Y:S01]  /*8e40*/  F2FP.F16.F32.PACK_AB R152, R152, R13 ;  /* 0x0000000d9898723e */ /* 0x000fe200000000ff */
[-C--:B------:R-:W-:Y:S01]  /*8e50*/  FMUL.FTZ R26, R26, R11.reuse ;  /* 0x0000000b1a1a7220 */ /* 0x080fe20000410000 */
[----:B------:R-:W5:Y:S01]  /*8e60*/  MUFU.EX2 R163, R163 ;  /* 0x000000a300a37308 */ /* 0x000f620000000800 */
[----:B----4-:R-:W-:Y:S01]  /*8e70*/  FADD.FTZ R5, R159, R4 ;  /* 0x000000049f057221 */ /* 0x010fe20000010000 */
[----:B---3--:R-:W-:Y:S01]  /*8e80*/  F2FP.F16.F32.PACK_AB R158, R153, R20 ;  /* 0x00000014999e723e */ /* 0x008fe200000000ff */
[-C--:B------:R-:W-:Y:S01]  /*8e90*/  FMUL.FTZ R27, R27, R11.reuse ;  /* 0x0000000b1b1b7220 */ /* 0x080fe20000410000 */
[----:B------:R-:W-:Y:S01]  /*8ea0*/  F2FP.F16.F32.PACK_AB R156, R21, R156 ;  /* 0x0000009c159c723e */ /* 0x000fe200000000ff */
[-C--:B------:R-:W-:Y:S01]  /*8eb0*/  FMUL.FTZ R30, R30, R11.reuse ;  /* 0x0000000b1e1e7220 */ /* 0x080fe20000410000 */
[-C--:B------:R-:W-:Y:S01]  /*8ec0*/  FMUL.FTZ R31, R31, R11.reuse ;  /* 0x0000000b1f1f7220 */ /* 0x080fe20000410000 */
[-C--:B------:R-:W-:Y:S01]  /*8ed0*/  FMUL.FTZ R34, R34, R11.reuse ;  /* 0x0000000b22227220 */ /* 0x080fe20000410000 */
[----:B------:R-:W-:Y:S01]  /*8ee0*/  MUFU.EX2 R160, R160 ;  /* 0x000000a000a07308 */ /* 0x000fe20000000800 */
        /* <DEDUP_REMOVED lines=41> */
[----:B------:R-:W-:Y:S01]  /*9180*/  F2FP.F16.F32.PACK_AB R153, R155, R176 ;  /* 0x000000b09b99723e */ /* 0x000fe200000000ff */
[----:B------:R-:W-:Y:S01]  /*9190*/  FMUL.FTZ R95, R95, R11 ;  /* 0x0000000b5f5f7220 */ /* 0x000fe20000410000 */
[----:B------:R-:W-:Y:S01]  /*91a0*/  F2FP.F16.F32.PACK_AB R155, R180, R173 ;  /* 0x000000adb49b723e */ /* 0x000fe200000000ff */
[----:B------:R-:W-:Y:S01]  /*91b0*/  FADD.FTZ R154, R160, R179 ;  /* 0x000000b3a09a7221 */ /* 0x000fe20000010000 */
[C---:B---3--:R-:W-:Y:S01]  /*91c0*/  F2FP.F16.F32.PACK_AB R160, R157.reuse, R160 ;  /* 0x000000a09da0723e */ /* 0x048fe200000000ff */
[----:B------:R-:W-:Y:S01]  /*91d0*/  FMUL.FTZ R98, R98, R11 ;  /* 0x0000000b62627220 */ /* 0x000fe20000410000 */
[----:B------:R-:W3:Y:S01]  /*91e0*/  MUFU.EX2 R196, R196 ;  /* 0x000000c400c47308 */ /* 0x000ee20000000800 */
[----:B------:R-:W-:Y:S01]  /*91f0*/  FADD.FTZ R154, R157, R154 ;  /* 0x0000009a9d9a7221 */ /* 0x000fe20000010000 */
[----:B--2---:R-:W-:Y:S01]  /*9200*/  FADD.FTZ R5, R167, R4 ;  /* 0x00000004a7057221 */ /* 0x004fe20000010000 */
[----:B------:R-:W-:Y:S01]  /*9210*/  F2FP.F16.F32.PACK_AB R157, R192, R159 ;  /* 0x0000009fc09d723e */ /* 0x000fe200000000ff */
[----:B------:R-:W-:Y:S01]  /*9220*/  FMUL.FTZ R99, R99, R11 ;  /* 0x0000000b63637220 */ /* 0x000fe20000410000 */
[----:B------:R-:W-:Y:S01]  /*9230*/  F2FP.F16.F32.PACK_AB R159, R194, R163 ;  /* 0x000000a3c29f723e */ /* 0x000fe200000000ff */
[-C--:B------:R-:W-:Y:S01]  /*9240*/  FMUL.FTZ R102, R102, R11.reuse ;  /* 0x0000000b66667220 */ /* 0x080fe20000410000 */
[-C--:B------:R-:W-:Y:S01]  /*9250*/  FMUL.FTZ R103, R103, R11.reuse ;  /* 0x0000000b67677220 */ /* 0x080fe20000410000 */
[----:B------:R-:W2:Y:S01]  /*9260*/  MUFU.EX2 R164, R164 ;  /* 0x000000a400a47308 */ /* 0x000ea20000000800 */
        /* <DEDUP_REMOVED lines=15> */
[----:B------:R-:W-:Y:S01]  /*9360*/  FMUL.FTZ R126, R126, R11 ;  /* 0x0000000b7e7e7220 */ /* 0x000fe20000410000 */
[----:B------:R-:W3:Y:S01]  /*9370*/  MUFU.EX2 R165, R165 ;  /* 0x000000a500a57308 */ /* 0x000ee20000000800 */
[C---:B--2---:R-:W-:Y:S01]  /*9380*/  FADD.FTZ R12, R164.reuse, R179 ;  /* 0x000000b3a40c7221 */ /* 0x044fe20000010000 */
[----:B------:R-:W-:Y:S01]  /*9390*/  F2FP.F16.F32.PACK_AB R162, R164, R161 ;  /* 0x000000a1a4a2723e */ /* 0x000fe200000000ff */
[----:B------:R-:W-:Y:S01]  /*93a0*/  FMUL.FTZ R127, R127, R11 ;  /* 0x0000000b7f7f7220 */ /* 0x000fe20000410000 */
[----:B------:R-:W-:Y:S01]  /*93b0*/  F2FP.F16.F32.PACK_AB R161, R196, R167 ;  /* 0x000000a7c4a1723e */ /* 0x000fe200000000ff */
        /* <DEDUP_REMOVED lines=10> */
[-C--:B------:R-:W-:Y:S01]  /*9460*/  FMUL.FTZ R142, R142, R11.reuse ;  /* 0x0000000b8e8e7220 */ /* 0x080fe20000410000 */
[----:B------:R-:W5:Y:S01]  /*9470*/  MUFU.EX2 R168, R168 ;  /* 0x000000a800a87308 */ /* 0x000f620000000800 */
[----:B---3--:R-:W-:Y:S01]  /*9480*/  FADD.FTZ R13, R165, R12 ;  /* 0x0000000ca50d7221 */ /* 0x008fe20000010000 */
[-C--:B------:R-:W-:Y:S01]  /*9490*/  FMUL.FTZ R143, R143, R11.reuse ;  /* 0x0000000b8f8f7220 */ /* 0x080fe20000410000 */
[-C--:B------:R-:W-:Y:S01]  /*94a0*/  FMUL.FTZ R146, R146, R11.reuse ;  /* 0x0000000b92927220 */ /* 0x080fe20000410000 */
[-C--:B------:R-:W-:Y:S01]  /*94b0*/  FMUL.FTZ R147, R147, R11.reuse ;  /* 0x0000000b93937220 */ /* 0x080fe20000410000 */
[-C--:B------:R-:W-:Y:S01]  /*94c0*/  FMUL.FTZ R150, R150, R11.reuse ;  /* 0x0000000b96967220 */ /* 0x080fe20000410000 */
[----:B------:R-:W-:-:S02]  /*94d0*/  FMUL.FTZ R151, R151, R11 ;  /* 0x0000000b97977220 */ /* 0x000fc40000410000 */
[----:B------:R-:W3:Y:S01]  /*94e0*/  MUFU.EX2 R175, R175 ;  /* 0x000000af00af7308 */ /* 0x000ee20000000800 */
[C---:B--2---:R-:W-:Y:S01]  /*94f0*/  FADD.FTZ R4, R174.reuse, R5 ;  /* 0x00000005ae047221 */ /* 0x044fe20000010000 */
[----:B------:R-:W-:-:S05]  /*9500*/  F2FP.F16.F32.PACK_AB R163, R174, R171 ;  /* 0x000000abaea3723e */ /* 0x000fca00000000ff */
[----:B------:R4:W-:Y:S01]  /*9510*/  STSM.16.M88.4 [R23], R160 ;  /* 0x000000a017007844 */ /* 0x0009e20000000200 */
[----:B------:R-:W2:Y:S01]  /*9520*/  MUFU.EX2 R172, R172 ;  /* 0x000000ac00ac7308 */ /* 0x000ea20000000800 */
[C---:B-----5:R-:W-:Y:S01]  /*9530*/  FADD.FTZ R12, R168.reuse, R13 ;  /* 0x0000000da80c7221 */ /* 0x060fe20000010000 */
[----:B------:R-:W-:-:S03]  /*9540*/  F2FP.F16.F32.PACK_AB R164, R168, R165 ;  /* 0x000000a5a8a4723e */ /* 0x000fc600000000ff */
[----:B------:R-:W-:-:S03]  /*9550*/  FADD.FTZ R5, R169, R12 ;  /* 0x0000000ca9057221 */ /* 0x000fc60000010000 */
[----:B------:R-:W5:Y:S01]  /*9560*/  MUFU.EX2 R182, R182 ;  /* 0x000000b600b67308 */ /* 0x000f620000000800 */
[----:B---3--:R-:W-:Y:S01]  /*9570*/  FADD.FTZ R13, R175, R4 ;  /* 0x00000004af0d7221 */ /* 0x008fe20000010000 */
[----:B------:R-:W-:-:S03]  /*9580*/  F2FP.F16.F32.PACK_AB R165, R178, R175 ;  /* 0x000000afb2a5723e */ /* 0x000fc600000000ff */
[----:B------:R-:W-:-:S03]  /*9590*/  FADD.FTZ R13, R178, R13 ;  /* 0x0000000db20d7221 */ /* 0x000fc60000010000 */
[----:B------:R-:W3:Y:S01]  /*95a0*/  MUFU.EX2 R177, R177 ;  /* 0x000000b100b17308 */ /* 0x000ee20000000800 */
[C---:B--2---:R-:W-:Y:S01]  /*95b0*/  F2FP.F16.F32.PACK_AB R166, R172.reuse, R169 ;  /* 0x000000a9aca6723e */ /* 0x044fe200000000ff */
[----:B------:R-:W-:Y:S01]  /*95c0*/  FADD.FTZ R5, R172, R5 ;  /* 0x00000005ac057221 */ /* 0x000fe20000010000 */
[----:B-----5:R-:W-:Y:S01]  /*95d0*/  FADD.FTZ R4, R182, R13 ;  /* 0x0000000db6047221 */ /* 0x020fe20000010000 */
[----:B---3--:R-:W-:-:S03]  /*95e0*/  F2FP.F16.F32.PACK_AB R167, R177, R182 ;  /* 0x000000b6b1a7723e */ /* 0x008fc600000000ff */
[----:B------:R-:W-:Y:S02]  /*95f0*/  FADD.FTZ R4, R177, R4 ;  /* 0x00000004b1047221 */ /* 0x000fe40000010000 */
[----:B------:R4:W-:Y:S01]  /*9600*/  STSM.16.M88.4 [R22], R164 ;  /* 0x000000a416007844 */ /* 0x0009e20000000200 */
[----:B------:R-:W-:Y:S05]  /*9610*/  @!P0 BRA `(.L_x_1349) ;  /* 0x0000000000048947 */ /* 0x000fea0003800000 */
[----:B------:R-:W-:Y:S01]  /*9620*/  BPT.TRAP 0x1 ;  /* 0x000000040000795c */ /* 0x000fe20000300000 */
.L_x_1349:
[----:B------:R2:W3:Y:S01]  /*9630*/  SYNCS.PHASECHK.TRANS64.TRYWAIT P3, [UR23+0x28c50], R9 ;  /* 0x028c5009ff0075a7 */ /* 0x0004e20008060157 */
[----:B------:R-:W-:Y:S05]  /*9640*/  @!P0 BRA `(.L_x_1350) ;  /* 0x0000000000048947 */ /* 0x000fea0003800000 */
[----:B------:R-:W-:Y:S01]  /*9650*/  BPT.TRAP 0x1 ;  /* 0x000000040000795c */ /* 0x000fe20000300000 */
.L_x_1350:
[----:B---3--:R-:W-:Y:S05]  /*9660*/  @P3 BRA `(.L_x_1351) ;  /* 0x0000000000083947 */ /* 0x008fea0003800000 */
[----:B------:R-:W3:Y:S02]  /*9670*/  SYNCS.PHASECHK.TRANS64.TRYWAIT P3, [UR23+0x28c50], R9 ;  /* 0x028c5009ff0075a7 */ /* 0x000ee40008060157 */
[----:B---3--:R-:W-:Y:S05]  /*9680*/  @!P3 BRA `(.L_x_1352) ;  /* 0x000000800090b947 */ /* 0x008fea0003800000 */
.L_x_1351:
        /* <DEDUP_REMOVED lines=39> */
[----:B-12---:R-:W-:-:S07]  /*9900*/  IMAD.MOV.U32 R9, RZ, RZ, R10 ;  /* 0x000000ffff097224 */ /* 0x006fce00078e000a */
.L_x_1344:
[----:B------:R-:W-:-:S13]  /*9910*/  ISETP.GE.AND P2, PT, R9, UR41, PT ;  /* 0x0000002909007c0c */ /* 0x000fda000bf46270 */
[----:B------:R-:W-:Y:S05]  /*9920*/  @!P2 BRA `(.L_x_1354) ;  /* 0x0000002000c4a947 */ /* 0x000fea0003800000 */
[----:B---3--:R-:W-:Y:S01]  /*9930*/  IMAD.MOV.U32 R12, RZ, RZ, R8 ;  /* 0x000000ffff0c7224 */ /* 0x008fe200078e0008 */
[----:B------:R-:W-:Y:S01]  /*9940*/  UMOV UR21, UR39 ;  /* 0x0000002700157c82 */ /* 0x000fe20008000000 */
[----:B------:R-:W-:Y:S01]  /*9950*/  IMAD.MOV.U32 R13, RZ, RZ, R7 ;  /* 0x000000ffff0d7224 */ /* 0x000fe200078e0007 */
[----:B------:R-:W-:Y:S01]  /*9960*/  ULDC UR22, c[0x0][0x9e4] ;  /* 0x0002790000167ab9 */ /* 0x000fe20000000800 */
[----:B------:R-:W-:Y:S01]  /*9970*/  ULDC UR23, c[0x0][0x9dc] ;  /* 0x0002770000177ab9 */ /* 0x000fe20000000800 */
[----:B------:R-:W-:Y:S01]  /*9980*/  ULDC UR24, c[0x0][0x288] ;  /* 0x0000a20000187ab9 */ /* 0x000fe20000000800 */
[----:B------:R-:W-:Y:S01]  /*9990*/  ULDC UR20, c[0x0][0x988] ;  /* 0x0002620000147ab9 */ /* 0x000fe20000000800 */
[----:B------:R-:W-:-:S05]  /*99a0*/  ULDC UR25, c[0x0][0x9e0] ;  /* 0x0002780000197ab9 */ /* 0x000fca0000000800 */
.L_x_1371:
[----:B------:R-:W-:-:S04]  /*99b0*/  UIADD3 UR39, UR21, 0x1, URZ ;  /* 0x0000000115277890 */ /* 0x000fc8000fffe03f */
[----:B------:R-:W-:-:S04]  /*99c0*/  UISETP.NE.AND UP0, UPT, UR39, 0x2, UPT ;  /* 0x000000022700788c */ /* 0x000fc8000bf05270 */
[----:B------:R-:W-:Y:S02]  /*99d0*/  USEL UR6, URZ, 0x1, UP0 ;  /* 0x000000013f067887 */ /* 0x000fe40008000000 */
[----:B------:R-:W-:Y:S02]  /*99e0*/  USEL UR39, UR39, URZ, UP0 ;  /* 0x0000003f27277287 */ /* 0x000fe40008000000 */
[----:B------:R-:W-:Y:S01]  /*99f0*/  ULOP3.LUT UR38, UR38, UR6, URZ, 0x3c, !UPT ;  /* 0x0000000626267292 */ /* 0x000fe2000f8e3c3f */
[----:B-1-3--:R-:W-:Y:S11]  /*9a00*/  @!P0 BRA `(.L_x_1355) ;  /* 0x0000000000048947 */ /* 0x00aff60003800000 */
[----:B------:R-:W-:Y:S01]  /*9a10*/  BPT.TRAP 0x1 ;  /* 0x000000040000795c */ /* 0x000fe20000300000 */
.L_x_1355:
[----:B------:R-:W-:Y:S01]  /*9a20*/  ULEA UR26, UR39, UR48, 0x3 ;  /* 0x00000030271a7291 */ /* 0x000fe2000f8e183f */
[----:B------:R-:W-:-:S04]  /*9a30*/  MOV R10, UR38 ;  /* 0x00000026000a7c02 */ /* 0x000fc80008000f00 */
[----:B------:R-:W-:-:S04]  /*9a40*/  SHF.L.U32 R10, R10, 0x1f, RZ ;  /* 0x0000001f0a0a7819 */ /* 0x000fc800000006ff */
[----:B------:R3:W1:Y:S01]  /*9a50*/  SYNCS.PHASECHK.TRANS64.TRYWAIT P2, [UR26+0x28c30], R10 ;  /* 0x028c300aff0075a7 */ /* 0x000662000804015a */
[----:B------:R-:W-:Y:S05]  /*9a60*/  @!P0 BRA `(.L_x_1356) ;  /* 0x0000000000048947 */ /* 0x000fea0003800000 */
[----:B------:R-:W-:Y:S01]  /*9a70*/  BPT.TRAP 0x1 ;  /* 0x000000040000795c */ /* 0x000fe20000300000 */
.L_x_1356:
[----:B-1----:R-:W-:Y:S05]  /*9a80*/  @P2 BRA `(.L_x_1357) ;  /* 0x0000000000082947 */ /* 0x002fea0003800000 */
[----:B------:R-:W1:Y:S02]  /*9a90*/  SYNCS.PHASECHK.TRANS64.TRYWAIT P2, [UR26+0x28c30], R10 ;  /* 0x028c300aff0075a7 */ /* 0x000e64000804015a */
[----:B-1----:R-:W-:Y:S05]  /*9aa0*/  @!P2 BRA `(.L_x_1358) ;  /* 0x0000007c009ca947 */ /* 0x002fea0003800000 */
.L_x_1357:
[----:B------:R-:W-:Y:S01]  /*9ab0*/  R2UR UR18, R3 ;  /* 0x00000000031272ca */ /* 0x000fe200000e0000 */
[----:B--2-4-:R-:W-:Y:S01]  /*9ac0*/  WARPGROUP.ARRIVE ;  /* 0x00000000000079c5 */ /* 0x014fe20000000000 */
[----:B------:R-:W-:Y:S01]  /*9ad0*/  UMOV UR19, 0x40000040 ;  /* 0x4000004000137882 */ /* 0x000fe20000000000 */
[----:B------:R-:W-:Y:S01]  /*9ae0*/  UMOV UR7, 0x40000040 ;  /* 0x4000004000077882 */ /* 0x000fe20000000000 */
[----:B------:R-:W-:Y:S01]  /*9af0*/  UMOV UR11, 0x40000040 ;  /* 0x40000040000b7882 */ /* 0x000fe20000000000 */
[----:B------:R-:W-:Y:S01]  /*9b00*/  UMOV UR15, 0x40000040 ;  /* 0x40000040000f7882 */ /* 0x000fe20000000000 */
[----:B------:R-:W1:Y:S01]  /*9b10*/  LDC R15, c[0x0][0x2e0] ;  /* 0x0000b800ff0f7b82 */ /* 0x000e620000000800 */
[----:B------:R-:W-:-:S04]  /*9b20*/  IMAD.U32 R11, RZ, RZ, UR26 ;  /* 0x0000001aff0b7e24 */ /* 0x000fc8000f8e00ff */
        /* <DEDUP_REMOVED lines=10> */
[----:B------:R-:W-:Y:S01]  /*9bd0*/  HGMMA.64x64x16.F32 R152, gdesc[UR4], R152, gsb0 ;  /* 0x00e00000049879f0 */ /* 0x000fe20008000898 */
[----:B------:R-:W-:Y:S02]  /*9be0*/  ULOP3.LUT UR6, URZ, UR23, URZ, 0x33, !UPT ;  /* 0x000000173f067292 */ /* 0x000fe4000f8e333f */
[----:B------:R-:W-:Y:S02]  /*9bf0*/  WARPGROUP.DEPBAR.LE gsb0, 0x0 ;  /* 0x00008000000079c5 */ /* 0x000fe40000010000 */
[----:B------:R-:W-:-:S06]  /*9c00*/  WARPGROUP.ARRIVE ;  /* 0x00000000000079c5 */ /* 0x000fcc0000000000 */
[----:B------:R-:W-:Y:S03]  /*9c10*/  HGMMA.64x64x16.F32 R152, gdesc[UR8], R152, gsb0 ;  /* 0x00e00000089879f0 */ /* 0x000fe60008000898 */
[----:B------:R-:W-:Y:S02]  /*9c20*/  WARPGROUP.DEPBAR.LE gsb0, 0x0 ;  /* 0x00008000000079c5 */ /* 0x000fe40000010000 */
[----:B------:R-:W-:-:S06]  /*9c30*/  WARPGROUP.ARRIVE ;  /* 0x00000000000079c5 */ /* 0x000fcc0000000000 */
[----:B------:R-:W-:Y:S03]  /*9c40*/  HGMMA.64x64x16.F32 R152, gdesc[UR12], R152, gsb0 ;  /* 0x00e000000c9879f0 */ /* 0x000fe60008000898 */
[----:B------:R-:W-:Y:S02]  /*9c50*/  WARPGROUP.DEPBAR.LE gsb0, 0x0 ;  /* 0x00008000000079c5 */ /* 0x000fe40000010000 */
[----:B------:R2:W-:Y:S02]  /*9c60*/  @!P1 SYNCS.ARRIVE.TRANS64.RED.A1T0 RZ, [R8+URZ], RZ ;  /* 0x000000ff08ff99a7 */ /* 0x0005e4000810043f */
[----:B--2---:R-:W-:-:S05]  /*9c70*/  IADD3 R8, -R7, 0x1, RZ ;  /* 0x0000000107087810 */ /* 0x004fca0007ffe1ff */
        /* <DEDUP_REMOVED lines=17> */
.L_x_1361:
[----:B------:R-:W-:-:S05]  /*9d90*/  IMAD.U32 R192, RZ, RZ, UR22 ;  /* 0x00000016ffc07e24 */ /* 0x000fca000f8e00ff */
[----:B------:R-:W-:-:S13]  /*9da0*/  ISETP.NE.AND P2, PT, R192, 0x1, PT ;  /* 0x00000001c000780c */ /* 0x000fda0003f45270 */
[----:B------:R-:W1:Y:S02]  /*9db0*/  @P2 LDC.64 R194, c[0x0][0x9e8] ;  /* 0x00027a00ffc22b82 */ /* 0x000e640000000a00 */
[----:B-1----:R-:W-:-:S05]  /*9dc0*/  @P2 IMAD.HI.U32 R194, R20, R194, RZ ;  /* 0x000000c214c22227 */ /* 0x002fca00078e00ff */
[----:B------:R-:W-:-:S07]  /*9dd0*/  @P2 SHF.R.U32.HI R20, RZ, R195, R194 ;  /* 0x000000c3ff142219 */ /* 0x000fce00000116c2 */
.L_x_1362:
[----:B------:R-:W-:Y:S05]  /*9de0*/  BSYNC B0 ;  /* 0x0000000000007941 */ /* 0x000fea0003800000 */
.L_x_1360:
[----:B------:R-:W-:-:S04]  /*9df0*/  IMAD R21, R20, R192, -R7 ;  /* 0x000000c014157224 */ /* 0x000fc800078e0a07 */
[----:B------:R-:W-:-:S05]  /*9e00*/  IMAD.IADD R21, R21, 0x1, -R2 ;  /* 0x0000000115157824 */ /* 0x000fca00078e0a02 */
[----:B------:R-:W-:Y:S02]  /*9e10*/  VIADDMNMX R8, R21, R192, R8, PT ;  /* 0x000000c015087246 */ /* 0x000fe40003800108 */
[----:B------:R-:W-:-:S07]  /*9e20*/  VIMNMX R14, R14, R21, !PT ;  /* 0x000000150e0e7248 */ /* 0x000fce0007fe0100 */
.L_x_1359:
        /* <DEDUP_REMOVED lines=67> */
.L_x_1365:
[----:B------:R-:W-:-:S05]  /*a260*/  IMAD.U32 R192, RZ, RZ, UR22 ;  /* 0x00000016ffc07e24 */ /* 0x000fca000f8e00ff */
[----:B------:R-:W-:-:S13]  /*a270*/  ISETP.NE.AND P3, PT, R192, 0x1, PT ;  /* 0x00000001c000780c */ /* 0x000fda0003f65270 */
[----:B------:R-:W1:Y:S02]  /*a280*/  @P3 LDC.64 R14, c[0x0][0x9e8] ;  /* 0x00027a00ff0e3b82 */ /* 0x000e640000000a00 */
[----:B-1----:R-:W-:-:S05]  /*a290*/  @P3 IMAD.HI.U32 R14, R21, R14, RZ ;  /* 0x0000000e150e3227 */ /* 0x002fca00078e00ff */
[----:B------:R-:W-:-:S07]  /*a2a0*/  @P3 SHF.R.U32.HI R21, RZ, R15, R14 ;  /* 0x0000000fff153219 */ /* 0x000fce000001160e */
.L_x_1366:
[----:B------:R-:W-:Y:S05]  /*a2b0*/  BSYNC B0 ;  /* 0x0000000000007941 */ /* 0x000fea0003800000 */
.L_x_1364:
[----:B------:R-:W-:-:S04]  /*a2c0*/  IMAD R21, R21, R192, -R7 ;  /* 0x000000c015157224 */ /* 0x000fc800078e0a07 */
[----:B------:R-:W-:-:S05]  /*a2d0*/  IMAD.IADD R21, R21, 0x1, -R2 ;  /* 0x0000000115157824 */ /* 0x000fca00078e0a02 */
[----:B------:R-:W-:Y:S02]  /*a2e0*/  VIADDMNMX R8, R21, R192, R8, PT ;  /* 0x000000c015087246 */ /* 0x000fe40003800108 */
[----:B------:R-:W-:-:S07]  /*a2f0*/  VIMNMX R20, R20, R21, !PT ;  /* 0x0000001514147248 */ /* 0x000fce0007fe0100 */
.L_x_1363:
        /* <DEDUP_REMOVED lines=8> */
[----:B------:R-:W-:Y:S02]  /*a380*/  ISETP.GT.AND P3, PT, R20, RZ, P2 ;  /* 0x000000ff1400720c */ /* 0x000fe40001764270 */
        /* <DEDUP_REMOVED lines=24> */
[----:B------:R-:W-:Y:S01]  /*a510*/  ISETP.GT.AND P5, PT, R20, 0x20, P2 ;  /* 0x000000201400780c */ /* 0x000fe200017a4270 */
        /* <DEDUP_REMOVED lines=38> */
[--C-:B------:R-:W-:Y:S01]  /*a780*/  FFMA.FTZ R160, R168, UR10, -R14.reuse ;  /* 0x0000000aa8a07c23 */ /* 0x100fe2000801080e */
[----:B------:R-:W-:Y:S01]  /*a790*/  ISETP.GT.AND P3, PT, R20, 0x29, P2 ;  /* 0x000000291400780c */ /* 0x000fe20001764270 */
[--C-:B------:R-:W-:Y:S01]  /*a7a0*/  FFMA.FTZ R152, R152, UR10, -R14.reuse ;  /* 0x0000000a98987c23 */ /* 0x100fe2000801080e */
[----:B------:R-:W-:Y:S01]  /*a7b0*/  FMNMX.FTZ R154, R170, R21, !PT ;  /* 0x00000015aa9a7209 */ /* 0x000fe20007810000 */
[--C-:B------:R-:W-:Y:S01]  /*a7c0*/  FFMA.FTZ R21, R153, UR10, -R14.reuse ;  /* 0x0000000a99157c23 */ /* 0x100fe2000801080e */
[----:B------:R-:W-:Y:S01]  /*a7d0*/  ISETP.LT.OR P3, PT, R8, 0x2a, P3 ;  /* 0x0000002a0800780c */ /* 0x000fe20001f61670 */
[----:B------:R-:W-:Y:S01]  /*a7e0*/  FFMA.FTZ R156, R156, UR10, -R14 ;  /* 0x0000000a9c9c7c23 */ /* 0x000fe2000801080e */
[----:B------:R-:W-:Y:S01]  /*a7f0*/  FMNMX.FTZ R153, R171, R154, !PT ;  /* 0x0000009aab997209 */ /* 0x000fe20007810000 */
[----:B------:R-:W-:Y:S01]  /*a800*/  MUFU.EX2 R152, R152 ;  /* 0x0000009800987308 */ /* 0x000fe20000000800 */
[----:B------:R-:W-:-:S02]  /*a810*/  FSEL R175, R175, -INF , !P3 ;  /* 0xff800000afaf7808 */ /* 0x000fc40005800000 */
[----:B------:R-:W-:Y:S02]  /*a820*/  ISETP.GT.AND P3, PT, R20, 0x31, P2 ;  /* 0x000000311400780c */ /* 0x000fe40001764270 */
[----:B------:R-:W-:Y:S02]  /*a830*/  FMNMX.FTZ R154, R174, R153, !PT ;  /* 0x00000099ae9a7209 */ /* 0x000fe40007810000 */
[----:B------:R-:W-:Y:S01]  /*a840*/  ISETP.LT.OR P3, PT, R8, 0x32, P3 ;  /* 0x000000320800780c */ /* 0x000fe20001f61670 */
[----:B------:R-:W-:Y:S01]  /*a850*/  MUFU.EX2 R21, R21 ;  /* 0x0000001500157308 */ /* 0x000fe20000000800 */
[----:B------:R-:W-:Y:S02]  /*a860*/  FMNMX.FTZ R153, R175, R154, !PT ;  /* 0x0000009aaf997209 */ /* 0x000fe40007810000 */
[----:B------:R-:W-:Y:S02]  /*a870*/  ISETP.GT.AND P2, PT, R20, 0x39, P2 ;  /* 0x000000391400780c */ /* 0x000fe40001744270 */
[----:B------:R-:W-:-:S02]  /*a880*/  FSEL R179, R179, -INF , !P3 ;  /* 0xff800000b3b37808 */ /* 0x000fc40005800000 */
[----:B------:R-:W-:Y:S01]  /*a890*/  FMNMX.FTZ R20, R178, R153, !PT ;  /* 0x00000099b2147209 */ /* 0x000fe20007810000 */
[--C-:B------:R-:W-:Y:S01]  /*a8a0*/  FFMA.FTZ R153, R157, UR10, -R14.reuse ;  /* 0x0000000a9d997c23 */ /* 0x100fe2000801080e */
[----:B------:R-:W-:Y:S01]  /*a8b0*/  ISETP.LT.OR P2, PT, R8, 0x3a, P2 ;  /* 0x0000003a0800780c */ /* 0x000fe20001741670 */
[----:B------:R-:W-:Y:S01]  /*a8c0*/  MUFU.EX2 R154, R156 ;  /* 0x0000009c009a7308 */ /* 0x000fe20000000800 */
[----:B------:R-:W-:Y:S01]  /*a8d0*/  FMNMX.FTZ R157, R179, R20, !PT ;  /* 0x00000014b39d7209 */ /* 0x000fe20007810000 */
[--C-:B------:R-:W-:Y:S01]  /*a8e0*/  FFMA.FTZ R20, R164, UR10, -R14.reuse ;  /* 0x0000000aa4147c23 */ /* 0x100fe2000801080e */
[----:B------:R-:W-:Y:S01]  /*a8f0*/  FSEL R183, R183, -INF , !P2 ;  /* 0xff800000b7b77808 */ /* 0x000fe20005000000 */
[--C-:B------:R-:W-:Y:S01]  /*a900*/  FFMA.FTZ R164, R172, UR10, -R14.reuse ;  /* 0x0000000aaca47c23 */ /* 0x100fe2000801080e */
[----:B------:R-:W-:Y:S01]  /*a910*/  FMNMX.FTZ R8, R182, R157, !PT ;  /* 0x0000009db6087209 */ /* 0x000fe20007810000 */
[--C-:B------:R-:W-:Y:S01]  /*a920*/  FFMA.FTZ R157, R161, UR10, -R14.reuse ;  /* 0x0000000aa19d7c23 */ /* 0x100fe2000801080e */
[----:B------:R-:W-:Y:S01]  /*a930*/  FSEL R168, R7, RZ, P5 ;  /* 0x000000ff07a87208 */ /* 0x000fe20002800000 */
[----:B------:R-:W-:Y:S01]  /*a940*/  MUFU.EX2 R153, R153 ;  /* 0x0000009900997308 */ /* 0x000fe20000000800 */
[----:B------:R-:W-:Y:S01]  /*a950*/  FMNMX.FTZ R8, R183, R8, !PT ;  /* 0x00000008b7087209 */ /* 0x000fe20007810000 */
[--C-:B------:R-:W-:Y:S01]  /*a960*/  FFMA.FTZ R161, R165, UR10, -R14.reuse ;  /* 0x0000000aa5a17c23 */ /* 0x100fe2000801080e */
[--C-:B------:R-:W-:Y:S01]  /*a970*/  FFMA.FTZ R165, R169, UR10, -R14.reuse ;  /* 0x0000000aa9a57c23 */ /* 0x100fe2000801080e */
[----:B------:R-:W-:Y:S01]  /*a980*/  FADD.FTZ R168, -R168, R13 ;  /* 0x0000000da8a87221 */ /* 0x000fe20000010100 */
[--C-:B------:R-:W-:Y:S01]  /*a990*/  FFMA.FTZ R169, R173, UR10, -R14.reuse ;  /* 0x0000000aada97c23 */ /* 0x100fe2000801080e */
[----:B------:R-:W1:Y:S01]  /*a9a0*/  SHFL.BFLY PT, R193, R8, 0x2, 0x1f ;  /* 0x0c401f0008c17f89 */ /* 0x000e6200000e0000 */
[--C-:B------:R-:W-:Y:S01]  /*a9b0*/  FFMA.FTZ R173, R177, UR10, -R14.reuse ;  /* 0x0000000ab1ad7c23 */ /* 0x100fe2000801080e */
[----:B------:R-:W-:Y:S01]  /*a9c0*/  FMUL.FTZ R13, R168, UR10 ;  /* 0x0000000aa80d7c20 */ /* 0x000fe20008410000 */
[----:B------:R-:W-:Y:S01]  /*a9d0*/  MUFU.EX2 R156, R192 ;  /* 0x000000c0009c7308 */ /* 0x000fe20000000800 */
[----:B------:R-:W-:Y:S01]  /*a9e0*/  FFMA.FTZ R168, R176, UR10, -R14 ;  /* 0x0000000ab0a87c23 */ /* 0x000fe2000801080e */
[----:B------:R-:W-:-:S02]  /*a9f0*/  IMAD.MOV R177, RZ, RZ, -R17 ;  /* 0x000000ffffb17224 */ /* 0x000fc400078e0a11 */
[----:B------:R-:W-:-:S03]  /*aa00*/  FFMA.FTZ R172, R180, UR10, -R14 ;  /* 0x0000000ab4ac7c23 */ /* 0x000fc6000801080e */
[----:B------:R-:W-:Y:S01]  /*aa10*/  ISETP.NE.AND P3, PT, R2, R177, PT ;  /* 0x000000b10200720c */ /* 0x000fe20003f65270 */
[----:B------:R-:W2:Y:S01]  /*aa20*/  MUFU.EX2 R13, R13 ;  /* 0x0000000d000d7308 */ /* 0x000ea20000000800 */
[----:B------:R-:W-:-:S07]  /*aa30*/  FFMA.FTZ R177, R181, UR10, -R14 ;  /* 0x0000000ab5b17c23 */ /* 0x000fce000801080e */
[----:B------:R-:W4:Y:S01]  /*aa40*/  MUFU.EX2 R157, R157 ;  /* 0x0000009d009d7308 */ /* 0x000f220000000800 */
[----:B-1----:R-:W-:-:S07]  /*aa50*/  FMNMX.FTZ R193, R8, R193, !PT ;  /* 0x000000c108c17209 */ /* 0x002fce0007810000 */
[----:B------:R-:W1:Y:S01]  /*aa60*/  MUFU.EX2 R20, R20 ;  /* 0x0000001400147308 */ /* 0x000e620000000800 */
[----:B--2---:R-:W-:Y:S01]  /*aa70*/  FFMA.FTZ R176, R13, R5, R152 ;  /* 0x000000050db07223 */ /* 0x004fe20000010098 */
[----:B------:R-:W2:Y:S01]  /*aa80*/  SHFL.BFLY PT, R8, R193, 0x1, 0x1f ;  /* 0x0c201f00c1087f89 */ /* 0x000ea200000e0000 */
[C---:B------:R-:W-:Y:S01]  /*aa90*/  F2FP.F16.F32.PACK_AB R152, R21.reuse, R152 ;  /* 0x000000981598723e */ /* 0x040fe200000000ff */
[-C--:B------:R-:W-:Y:S01]  /*aaa0*/  FMUL.FTZ R24, R24, R13.reuse ;  /* 0x0000000d18187220 */ /* 0x080fe20000410000 */
[----:B------:R-:W-:Y:S01]  /*aab0*/  FADD.FTZ R5, R21, R176 ;  /* 0x000000b015057221 */ /* 0x000fe20000010000 */
[-C--:B------:R-:W-:Y:S01]  /*aac0*/  FMUL.FTZ R25, R25, R13.reuse ;  /* 0x0000000d19197220 */ /* 0x080fe20000410000 */
[-C--:B------:R-:W-:Y:S01]  /*aad0*/  FMUL.FTZ R28, R28, R13.reuse ;  /* 0x0000000d1c1c7220 */ /* 0x080fe20000410000 */
[----:B------:R-:W5:Y:S01]  /*aae0*/  MUFU.EX2 R161, R161 ;  /* 0x000000a100a17308 */ /* 0x000f620000000800 */
[----:B------:R-:W-:Y:S01]  /*aaf0*/  FADD.FTZ R14, R154, R5 ;  /* 0x000000059a0e7221 */ /* 0x000fe20000010000 */
        /* <DEDUP_REMOVED lines=8> */
[----:B----4-:R-:W-:Y:S01]  /*ab80*/  F2FP.F16.F32.PACK_AB R156, R157, R156 ;  /* 0x0000009c9d9c723e */ /* 0x010fe200000000ff */
[-C--:B------:R-:W-:Y:S01]  /*ab90*/  FMUL.FTZ R37, R37, R13.reuse ;  /* 0x0000000d25257220 */ /* 0x080fe20000410000 */
[-C--:B------:R-:W-:Y:S01]  /*aba0*/  FMUL.FTZ R40, R40, R13.reuse ;  /* 0x0000000d28287220 */ /* 0x080fe20000410000 */
[----:B------:R-:W-:Y:S01]  /*abb0*/  FADD.FTZ R181, R157, R192 ;  /* 0x000000c09db57221 */ /* 0x000fe20000010000 */
[-C--:B------:R-:W-:Y:S01]  /*abc0*/  FMUL.FTZ R41, R41, R13.reuse ;  /* 0x0000000d29297220 */ /* 0x080fe20000410000 */
[-C--:B------:R-:W-:Y:S01]  /*abd0*/  FMUL.FTZ R44, R44, R13.reuse ;  /* 0x0000000d2c2c7220 */ /* 0x080fe20000410000 */
[----:B------:R-:W4:Y:S01]  /*abe0*/  MUFU.EX2 R165, R165 ;  /* 0x000000a500a57308 */ /* 0x000f220000000800 */
[-C--:B------:R-:W-:Y:S01]  /*abf0*/  FMUL.FTZ R45, R45, R13.reuse ;  /* 0x0000000d2d2d7220 */ /* 0x080fe20000410000 */
[----:B--2---:R-:W-:Y:S01]  /*ac00*/  FMNMX.FTZ R8, R193, R8, !PT ;  /* 0x00000008c1087209 */ /* 0x004fe20007810000 */
[-C--:B------:R-:W-:Y:S01]  /*ac10*/  FMUL.FTZ R48, R48, R13.reuse ;  /* 0x0000000d30307220 */ /* 0x080fe20000410000 */
[----:B------:R-:W-:Y:S01]  /*ac20*/  MOV R193, UR21 ;  /* 0x0000001500c17c02 */ /* 0x000fe20008000f00 */
[-C--:B------:R-:W-:Y:S01]  /*ac30*/  FMUL.FTZ R49, R49, R13.reuse ;  /* 0x0000000d31317220 */ /* 0x080fe20000410000 */
[C---:B------:R-:W-:Y:S01]  /*ac40*/  FSETP.NEU.FTZ.AND P2, PT, R8.reuse, -INF , PT ;  /* 0xff8000000800780b */ /* 0x040fe20003f5d000 */
[C---:B------:R-:W-:Y:S01]  /*ac50*/  FMUL.FTZ R180, R8.reuse, UR10 ;  /* 0x0000000a08b47c20 */ /* 0x040fe20008410000 */
[----:B------:R-:W2:Y:S01]  /*ac60*/  MUFU.EX2 R164, R164 ;  /* 0x000000a400a47308 */ /* 0x000ea20000000800 */
[----:B------:R-:W-:Y:S01]  /*ac70*/  @!P3 IMAD R14, R193, 0x40, R16 ;  /* 0x00000040c10eb824 */ /* 0x000fe200078e0210 */
[----:B------:R-:W-:Y:S01]  /*ac80*/  FSEL R5, R8, RZ, P2 ;  /* 0x000000ff08057208 */ /* 0x000fe20001000000 */
[-C--:B------:R-:W-:Y:S01]  /*ac90*/  FMUL.FTZ R52, R52, R13.reuse ;  /* 0x0000000d34347220 */ /* 0x080fe20000410000 */
[----:B------:R-:W-:Y:S01]  /*aca0*/  FSEL R176, R180, RZ, P2 ;  /* 0x000000ffb4b07208 */ /* 0x000fe20001000000 */
[-C--:B------:R-:W-:Y:S01]  /*acb0*/  FMUL.FTZ R53, R53, R13.reuse ;  /* 0x0000000d35357220 */ /* 0x080fe20000410000 */
[-C--:B------:R-:W-:Y:S01]  /*acc0*/  FMUL.FTZ R56, R56, R13.reuse ;  /* 0x0000000d38387220 */ /* 0x080fe20000410000 */
[----:B------:R-:W-:Y:S01]  /*acd0*/  FADD.FTZ R5, -R5, R12 ;  /* 0x0000000c05057221 */ /* 0x000fe20000010100 */
[----:B------:R-:W2:Y:S01]  /*ace0*/  MUFU.EX2 R169, R169 ;  /* 0x000000a900a97308 */ /* 0x000ea20000000800 */
[--C-:B------:R-:W-:Y:S01]  /*acf0*/  FFMA.FTZ R180, R155, UR10, -R176.reuse ;  /* 0x0000000a9bb47c23 */ /* 0x100fe200080108b0 */
[----:B------:R-:W-:Y:S01]  /*ad00*/  @!P3 LEA R155, R14, UR48, 0x2 ;  /* 0x000000300e9bbc11 */ /* 0x000fe2000f8e10ff */
[----:B-1----:R-:W-:Y:S01]  /*ad10*/  FADD.FTZ R14, R20, R181 ;  /* 0x000000b5140e7221 */ /* 0x002fe20000010000 */
[--C-:B------:R-:W-:Y:S01]  /*ad20*/  FFMA.FTZ R181, R159, UR10, -R176.reuse ;  /* 0x0000000a9fb57c23 */ /* 0x100fe200080108b0 */
[--C-:B------:R-:W-:Y:S01]  /*ad30*/  FFMA.FTZ R192, R162, UR10, -R176.reuse ;  /* 0x0000000aa2c07c23 */ /* 0x100fe200080108b0 */
[----:B------:R-:W-:Y:S01]  /*ad40*/  FFMA.FTZ R15, R15, UR10, -R176 ;  /* 0x0000000a0f0f7c23 */ /* 0x000fe200080108b0 */
[----:B-----5:R-:W-:Y:S01]  /*ad50*/  FADD.FTZ R159, R161, R14 ;  /* 0x0000000ea19f7221 */ /* 0x020fe20000010000 */
[----:B------:R-:W1:Y:S01]  /*ad60*/  MUFU.EX2 R168, R168 ;  /* 0x000000a800a87308 */ /* 0x000e620000000800 */
[----:B------:R-:W-:Y:S01]  /*ad70*/  FMUL.FTZ R5, R5, UR10 ;  /* 0x0000000a05057c20 */ /* 0x000fe20008410000 */
[--C-:B------:R-:W-:Y:S01]  /*ad80*/  FFMA.FTZ R158, R158, UR10, -R176.reuse ;  /* 0x0000000a9e9e7c23 */ /* 0x100fe200080108b0 */
[----:B---3--:R-:W-:Y:S01]  /*ad90*/  FADD.FTZ R162, R160, R159 ;  /* 0x0000009fa0a27221 */ /* 0x008fe20000010000 */
[--C-:B------:R-:W-:Y:S01]  /*ada0*/  FFMA.FTZ R163, R163, UR10, -R176.reuse ;  /* 0x0000000aa3a37c23 */ /* 0x100fe200080108b0 */
[--C-:B------:R-:W-:Y:S01]  /*adb0*/  FFMA.FTZ R193, R166, UR10, -R176.reuse ;  /* 0x0000000aa6c17c23 */ /* 0x100fe200080108b0 */
[----:B------:R-:W-:Y:S01]  /*adc0*/  FFMA.FTZ R167, R167, UR10, -R176 ;  /* 0x0000000aa7a77c23 */ /* 0x000fe200080108b0 */
[----:B----4-:R-:W-:Y:S01]  /*add0*/  FADD.FTZ R195, R165, R162 ;  /* 0x000000a2a5c37221 */ /* 0x010fe20000010000 */
[----:B------:R-:W3:Y:S01]  /*ade0*/  MUFU.EX2 R173, R173 ;  /* 0x000000ad00ad7308 */ /* 0x000ee20000000800 */
[--C-:B------:R-:W-:Y:S01]  /*adf0*/  FFMA.FTZ R171, R171, UR10, -R176.reuse ;  /* 0x0000000aabab7c23 */ /* 0x100fe200080108b0 */
[--C-:B------:R-:W-:Y:S01]  /*ae00*/  FFMA.FTZ R174, R174, UR10, -R176.reuse ;  /* 0x0000000aaeae7c23 */ /* 0x100fe200080108b0 */
[----:B--2---:R-:W-:Y:S01]  /*ae10*/  FADD.FTZ R162, R164, R195 ;  /* 0x000000c3a4a27221 */ /* 0x004fe20000010000 */
[--C-:B------:R-:W-:Y:S01]  /*ae20*/  FFMA.FTZ R175, R175, UR10, -R176.reuse ;  /* 0x0000000aafaf7c23 */ /* 0x100fe200080108b0 */
[--C-:B------:R-:W-:Y:S01]  /*ae30*/  FFMA.FTZ R178, R178, UR10, -R176.reuse ;  /* 0x0000000ab2b27c23 */ /* 0x100fe200080108b0 */
[----:B------:R-:W-:Y:S01]  /*ae40*/  F2FP.F16.F32.PACK_AB R160, R165, R160 ;  /* 0x000000a0a5a0723e */ /* 0x000fe200000000ff */
[--C-:B------:R-:W-:Y:S01]  /*ae50*/  FFMA.FTZ R179, R179, UR10, -R176.reuse ;  /* 0x0000000ab3b37c23 */ /* 0x100fe200080108b0 */
[----:B------:R-:W-:Y:S01]  /*ae60*/  MUFU.EX2 R172, R172 ;  /* 0x000000ac00ac7308 */ /* 0x000fe20000000800 */
[----:B------:R-:W-:Y:S01]  /*ae70*/  FFMA.FTZ R182, R182, UR10, -R176 ;  /* 0x0000000ab6b67c23 */ /* 0x000fe200080108b0 */
[----:B------:R-:W-:Y:S01]  /*ae80*/  @!P3 STS [R155+0x28800], R13 ;  /* 0x0288000d9b00b388 */ /* 0x000fe20000000800 */
        /* <DEDUP_REMOVED lines=22> */
[----:B--2---:R-:W-:Y:S01]  /*aff0*/  FADD.FTZ R5, R169, R162 ;  /* 0x000000a2a9057221 */ /* 0x004fe20000010000 */
[-C--:B------:R-:W-:Y:S01]  /*b000*/  FMUL.FTZ R96, R96, R13.reuse ;  /* 0x0000000d60607220 */ /* 0x080fe20000410000 */
[-C--:B------:R-:W-:Y:S01]  /*b010*/  FMUL.FTZ R97, R97, R13.reuse ;  /* 0x0000000d61617220 */ /* 0x080fe20000410000 */
[-C--:B------:R-:W-:Y:S01]  /*b020*/  FMUL.FTZ R100, R100, R13.reuse ;  /* 0x0000000d64647220 */ /* 0x080fe20000410000 */
[----:B-1----:R-:W-:Y:S01]  /*b030*/  FADD.FTZ R162, R168, R5 ;  /* 0x00000005a8a27221 */ /* 0x002fe20000010000 */
[-C--:B------:R-:W-:Y:S01]  /*b040*/  FMUL.FTZ R101, R101, R13.reuse ;  /* 0x0000000d65657220 */ /* 0x080fe20000410000 */
[-C--:B------:R-:W-:Y:S01]  /*b050*/  FMUL.FTZ R104, R104, R13.reuse ;  /* 0x0000000d68687220 */ /* 0x080fe20000410000 */
[----:B------:R1:W2:Y:S01]  /*b060*/  MUFU.EX2 R12, R180 ;  /* 0x000000b4000c7308 */ /* 0x0002a20000000800 */
[----:B---3--:R-:W-:Y:S01]  /*b070*/  FADD.FTZ R5, R173, R162 ;  /* 0x000000a2ad057221 */ /* 0x008fe20000010000 */
[----:B----4-:R-:W-:Y:S01]  /*b080*/  FFMA.FTZ R21, R14, R4, R15 ;  /* 0x000000040e157223 */ /* 0x010fe2000001000f */
[----:B------:R-:W-:Y:S01]  /*b090*/  F2FP.F16.F32.PACK_AB R162, R169, R164 ;  /* 0x000000a4a9a2723e */ /* 0x000fe200000000ff */
[----:B------:R3:W-:Y:S01]  /*b0a0*/  @!P3 STS [R155+0x28820], R14 ;  /* 0x0288200e9b00b388 */ /* 0x0007e20000000800 */
[----:B------:R-:W-:Y:S01]  /*b0b0*/  F2FP.F16.F32.PACK_AB R164, R173, R168 ;  /* 0x000000a8ada4723e */ /* 0x000fe200000000ff */
[-C--:B------:R-:W-:Y:S01]  /*b0c0*/  FMUL.FTZ R105, R105, R13.reuse ;  /* 0x0000000d69697220 */ /* 0x080fe20000410000 */
[-C--:B------:R-:W-:Y:S01]  /*b0d0*/  FMUL.FTZ R108, R108, R13.reuse ;  /* 0x0000000d6c6c7220 */ /* 0x080fe20000410000 */
[----:B------:R4:W3:Y:S01]  /*b0e0*/  MUFU.EX2 R159, R158 ;  /* 0x0000009e009f7308 */ /* 0x0008e20000000800 */
[--C-:B-1----:R-:W-:Y:S01]  /*b0f0*/  FFMA.FTZ R180, R170, UR10, -R176.reuse ;  /* 0x0000000aaab47c23 */ /* 0x102fe200080108b0 */
[----:B-----5:R-:W-:Y:S01]  /*b100*/  F2FP.F16.F32.PACK_AB R166, R177, R172 ;  /* 0x000000acb1a6723e */ /* 0x020fe200000000ff */
[----:B------:R-:W-:Y:S01]  /*b110*/  FFMA.FTZ R176, R183, UR10, -R176 ;  /* 0x0000000ab7b07c23 */ /* 0x000fe200080108b0 */
[-C--:B------:R-:W-:Y:S01]  /*b120*/  FMUL.FTZ R109, R109, R13.reuse ;  /* 0x0000000d6d6d7220 */ /* 0x080fe20000410000 */
[-C--:B------:R-:W-:Y:S01]  /*b130*/  FMUL.FTZ R112, R112, R13.reuse ;  /* 0x0000000d70707220 */ /* 0x080fe20000410000 */
[-C--:B------:R-:W-:Y:S01]  /*b140*/  FMUL.FTZ R113, R113, R13.reuse ;  /* 0x0000000d71717220 */ /* 0x080fe20000410000 */
[----:B------:R-:W-:Y:S01]  /*b150*/  FMUL.FTZ R116, R116, R13 ;  /* 0x0000000d74747220 */ /* 0x000fe20000410000 */
[----:B------:R-:W1:Y:S01]  /*b160*/  MUFU.EX2 R170, R181 ;  /* 0x000000b500aa7308 */ /* 0x000e620000000800 */
[----:B----4-:R-:W-:Y:S01]  /*b170*/  F2FP.F16.F32.PACK_AB R158, R161, R20 ;  /* 0x00000014a19e723e */ /* 0x010fe200000000ff */
[----:B------:R-:W-:Y:S01]  /*b180*/  FADD.FTZ R20, R172, R5 ;  /* 0x00000005ac147221 */ /* 0x000fe20000010000 */
[C---:B--2---:R-:W-:Y:S01]  /*b190*/  FADD.FTZ R4, R12.reuse, R21 ;  /* 0x000000150c047221 */ /* 0x044fe20000010000 */
[----:B------:R-:W-:Y:S01]  /*b1a0*/  F2FP.F16.F32.PACK_AB R153, R12, R15 ;  /* 0x0000000f0c99723e */ /* 0x000fe200000000ff */
[-C--:B------:R-:W-:Y:S01]  /*b1b0*/  FMUL.FTZ R117, R117, R13.reuse ;  /* 0x0000000d75757220 */ /* 0x080fe20000410000 */
[----:B------:R-:W-:Y:S01]  /*b1c0*/  FADD.FTZ R5, R177, R20 ;  /* 0x00000014b1057221 */ /* 0x000fe20000010000 */
[-C--:B------:R-:W-:Y:S01]  /*b1d0*/  FMUL.FTZ R120, R120, R13.reuse ;  /* 0x0000000d78787220 */ /* 0x080fe20000410000 */
[----:B------:R-:W-:Y:S01]  /*b1e0*/  MUFU.EX2 R157, R192 ;  /* 0x000000c0009d7308 */ /* 0x000fe20000000800 */
[----:B---3--:R-:W-:Y:S01]  /*b1f0*/  FADD.FTZ R21, R159, R4 ;  /* 0x000000049f157221 */ /* 0x008fe20000010000 */
[-C--:B------:R-:W-:Y:S01]  /*b200*/  FMUL.FTZ R121, R121, R13.reuse ;  /* 0x0000000d79797220 */ /* 0x080fe20000410000 */
[-C--:B------:R-:W-:Y:S01]  /*b210*/  FMUL.FTZ R124, R124, R13.reuse ;  /* 0x0000000d7c7c7220 */ /* 0x080fe20000410000 */
[-C--:B------:R-:W-:Y:S01]  /*b220*/  FMUL.FTZ R125, R125, R13.reuse ;  /* 0x0000000d7d7d7220 */ /* 0x080fe20000410000 */
[-C--:B------:R-:W-:Y:S01]  /*b230*/  FMUL.FTZ R128, R128, R13.reuse ;  /* 0x0000000d80807220 */ /* 0x080fe20000410000 */
[-C--:B------:R-:W-:Y:S01]  /*b240*/  FMUL.FTZ R129, R129, R13.reuse ;  /* 0x0000000d81817220 */ /* 0x080fe20000410000 */
[----:B------:R-:W-:Y:S01]  /*b250*/  FMUL.FTZ R132, R132, R13 ;  /* 0x0000000d84847220 */ /* 0x000fe20000410000 */
[----:B------:R-:W-:Y:S01]  /*b260*/  MUFU.EX2 R20, R163 ;  /* 0x000000a300147308 */ /* 0x000fe20000000800 */
[----:B-1----:R-:W-:Y:S01]  /*b270*/  F2FP.F16.F32.PACK_AB R155, R170, R159 ;  /* 0x0000009faa9b723e */ /* 0x002fe200000000ff */
        /* <DEDUP_REMOVED lines=22> */
[----:B------:R2:W3:Y:S01]  /*b3e0*/  MUFU.EX2 R161, R180 ;  /* 0x000000b400a17308 */ /* 0x0004e20000000800 */
[-C--:B------:R-:W-:Y:S01]  /*b3f0*/  FMUL.FTZ R46, R46, R14.reuse ;  /* 0x0000000e2e2e7220 */ /* 0x080fe20000410000 */
[----:B------:R4:W-:Y:S01]  /*b400*/  STSM.16.M88.4 [R18+0x26800], R152 ;  /* 0x0268009812007844 */ /* 0x0009e20000000200 */
[-C--:B------:R-:W-:Y:S01]  /*b410*/  FMUL.FTZ R47, R47, R14.reuse ;  /* 0x0000000e2f2f7220 */ /* 0x080fe20000410000 */
[-C--:B------:R-:W-:Y:S01]  /*b420*/  FMUL.FTZ R50, R50, R14.reuse ;  /* 0x0000000e32327220 */ /* 0x080fe20000410000 */
[-C--:B------:R-:W-:Y:S01]  /*b430*/  FMUL.FTZ R51, R51, R14.reuse ;  /* 0x0000000e33337220 */ /* 0x080fe20000410000 */
[-C--:B------:R-:W-:Y:S01]  /*b440*/  FMUL.FTZ R54, R54, R14.reuse ;  /* 0x0000000e36367220 */ /* 0x080fe20000410000 */
[-C--:B------:R-:W-:Y:S01]  /*b450*/  FMUL.FTZ R55, R55, R14.reuse ;  /* 0x0000000e37377220 */ /* 0x080fe20000410000 */
[----:B------:R-:W5:Y:S01]  /*b460*/  MUFU.EX2 R172, R171 ;  /* 0x000000ab00ac7308 */ /* 0x000f620000000800 */
[----:B--2---:R-:W-:Y:S01]  /*b470*/  FADD.FTZ R180, R170, R21 ;  /* 0x00000015aab47221 */ /* 0x004fe20000010000 */
[----:B-1----:R-:W-:Y:S01]  /*b480*/  F2FP.F16.F32.PACK_AB R159, R168, R193 ;  /* 0x000000c1a89f723e */ /* 0x002fe200000000ff */
[-C--:B------:R-:W-:Y:S01]  /*b490*/  FMUL.FTZ R58, R58, R14.reuse ;  /* 0x0000000e3a3a7220 */ /* 0x080fe20000410000 */
[-C--:B------:R-:W-:Y:S01]  /*b4a0*/  FMUL.FTZ R59, R59, R14.reuse ;  /* 0x0000000e3b3b7220 */ /* 0x080fe20000410000 */
[----:B------:R-:W-:Y:S01]  /*b4b0*/  FADD.FTZ R21, R157, R180 ;  /* 0x000000b49d157221 */ /* 0x000fe20000010000 */
[----:B------:R-:W-:Y:S01]  /*b4c0*/  F2FP.F16.F32.PACK_AB R157, R20, R157 ;  /* 0x0000009d149d723e */ /* 0x000fe200000000ff */
[-C--:B------:R-:W-:Y:S01]  /*b4d0*/  FMUL.FTZ R62, R62, R14.reuse ;  /* 0x0000000e3e3e7220 */ /* 0x080fe20000410000 */
[----:B------:R1:W2:Y:S01]  /*b4e0*/  MUFU.EX2 R163, R174 ;  /* 0x000000ae00a37308 */ /* 0x0002a20000000800 */
[-C--:B------:R-:W-:Y:S01]  /*b4f0*/  FMUL.FTZ R63, R63, R14.reuse ;  /* 0x0000000e3f3f7220 */ /* 0x080fe20000410000 */
[-C--:B------:R-:W-:Y:S01]  /*b500*/  FMUL.FTZ R66, R66, R14.reuse ;  /* 0x0000000e42427220 */ /* 0x080fe20000410000 */
[----:B------:R4:W-:Y:S01]  /*b510*/  STSM.16.M88.4 [R19], R156 ;  /* 0x0000009c13007844 */ /* 0x0009e20000000200 */
        /* <DEDUP_REMOVED lines=8> */
[-C--:B------:R-:W-:Y:S01]  /*b5a0*/  FMUL.FTZ R79, R79, R14.reuse ;  /* 0x0000000e4f4f7220 */ /* 0x080fe20000410000 */
[----:B------:R-:W-:Y:S01]  /*b5b0*/  FADD.FTZ R21, R193, R174 ;  /* 0x000000aec1157221 */ /* 0x000fe20000010000 */
[-C--:B------:R-:W-:Y:S01]  /*b5c0*/  FMUL.FTZ R82, R82, R14.reuse ;  /* 0x0000000e52527220 */ /* 0x080fe20000410000 */
[-C--:B------:R-:W-:Y:S01]  /*b5d0*/  FMUL.FTZ R83, R83, R14.reuse ;  /* 0x0000000e53537220 */ /* 0x080fe20000410000 */
[----:B------:R1:W4:Y:S01]  /*b5e0*/  MUFU.EX2 R165, R178 ;  /* 0x000000b200a57308 */ /* 0x0003220000000800 */
[----:B------:R-:W-:Y:S01]  /*b5f0*/  FADD.FTZ R180, R168, R21 ;  /* 0x00000015a8b47221 */ /* 0x000fe20000010000 */
[-C--:B------:R-:W-:Y:S01]  /*b600*/  FMUL.FTZ R86, R86, R14.reuse ;  /* 0x0000000e56567220 */ /* 0x080fe20000410000 */
[-C--:B------:R-:W-:Y:S01]  /*b610*/  FMUL.FTZ R87, R87, R14.reuse ;  /* 0x0000000e57577220 */ /* 0x080fe20000410000 */
[-C--:B------:R-:W-:Y:S01]  /*b620*/  FMUL.FTZ R90, R90, R14.reuse ;  /* 0x0000000e5a5a7220 */ /* 0x080fe20000410000 */
[----:B---3--:R-:W-:Y:S01]  /*b630*/  FADD.FTZ R21, R161, R180 ;  /* 0x000000b4a1157221 */ /* 0x008fe20000010000 */
[C---:B-----5:R-:W-:Y:S01]  /*b640*/  F2FP.F16.F32.PACK_AB R161, R172.reuse, R161 ;  /* 0x000000a1aca1723e */ /* 0x060fe200000000ff */
[-C--:B------:R-:W-:Y:S01]  /*b650*/  FMUL.FTZ R91, R91, R14.reuse ;  /* 0x0000000e5b5b7220 */ /* 0x080fe20000410000 */
[----:B------:R-:W3:Y:S01]  /*b660*/  MUFU.EX2 R174, R179 ;  /* 0x000000b300ae7308 */ /* 0x000ee20000000800 */
[----:B-1----:R-:W-:Y:S01]  /*b670*/  FADD.FTZ R178, R172, R21 ;  /* 0x00000015acb27221 */ /* 0x002fe20000010000 */
[-C--:B------:R-:W-:Y:S01]  /*b680*/  FMUL.FTZ R94, R94, R14.reuse ;  /* 0x0000000e5e5e7220 */ /* 0x080fe20000410000 */
[-C--:B------:R-:W-:Y:S01]  /*b690*/  FMUL.FTZ R95, R95, R14.reuse ;  /* 0x0000000e5f5f7220 */ /* 0x080fe20000410000 */
[-C--:B------:R-:W-:Y:S01]  /*b6a0*/  FMUL.FTZ R98, R98, R14.reuse ;  /* 0x0000000e62627220 */ /* 0x080fe20000410000 */
[----:B--2---:R-:W-:Y:S01]  /*b6b0*/  FADD.FTZ R21, R163, R178 ;  /* 0x000000b2a3157221 */ /* 0x004fe20000010000 */
[C---:B----4-:R-:W-:Y:S01]  /*b6c0*/  F2FP.F16.F32.PACK_AB R163, R4.reuse, R163 ;  /* 0x000000a304a3723e */ /* 0x050fe200000000ff */
[-C--:B------:R-:W-:Y:S01]  /*b6d0*/  FMUL.FTZ R99, R99, R14.reuse ;  /* 0x0000000e63637220 */ /* 0x080fe20000410000 */
[----:B------:R-:W1:Y:S01]  /*b6e0*/  MUFU.EX2 R167, R182 ;  /* 0x000000b600a77308 */ /* 0x000e620000000800 */
[----:B------:R-:W-:Y:S01]  /*b6f0*/  FADD.FTZ R178, R4, R21 ;  /* 0x0000001504b27221 */ /* 0x000fe20000010000 */
[-C--:B------:R-:W-:Y:S01]  /*b700*/  FMUL.FTZ R102, R102, R14.reuse ;  /* 0x0000000e66667220 */ /* 0x080fe20000410000 */
[----:B------:R2:W-:Y:S01]  /*b710*/  STSM.16.M88.4 [R23], R160 ;  /* 0x000000a017007844 */ /* 0x0005e20000000200 */
[-C--:B------:R-:W-:Y:S01]  /*b720*/  FMUL.FTZ R103, R103, R14.reuse ;  /* 0x0000000e67677220 */ /* 0x080fe20000410000 */
[----:B------:R-:W-:Y:S01]  /*b730*/  FADD.FTZ R21, R165, R178 ;  /* 0x000000b2a5157221 */ /* 0x000fe20000010000 */
        /* <DEDUP_REMOVED lines=33> */
.L_x_1367:
[----:B------:R1:W3:Y:S01]  /*b950*/  SYNCS.PHASECHK.TRANS64.TRYWAIT P2, [UR26+0x28c50], R10 ;  /* 0x028c500aff0075a7 */ /* 0x0002e2000804015a */
[----:B------:R-:W-:Y:S05]  /*b960*/  @!P0 BRA `(.L_x_1368) ;  /* 0x0000000000048947 */ /* 0x000fea0003800000 */
[----:B------:R-:W-:Y:S01]  /*b970*/  BPT.TRAP 0x1 ;  /* 0x000000040000795c */ /* 0x000fe20000300000 */
.L_x_1368:
[----:B---3--:R-:W-:Y:S05]  /*b980*/  @P2 BRA `(.L_x_1369) ;  /* 0x0000000000082947 */ /* 0x008fea0003800000 */
[----:B------:R-:W3:Y:S02]  /*b990*/  SYNCS.PHASECHK.TRANS64.TRYWAIT P2, [UR26+0x28c50], R10 ;  /* 0x028c500aff0075a7 */ /* 0x000ee4000804015a */
[----:B---3--:R-:W-:Y:S05]  /*b9a0*/  @!P2 BRA `(.L_x_1370) ;  /* 0x0000005c00f4a947 */ /* 0x008fea0003800000 */
.L_x_1369:
[----:B------:R-:W-:Y:S01]  /*b9b0*/  ULEA UR11, UR39, UR45, 0xc ;  /* 0x0000002d270b7291 */ /* 0x000fe2000f8e603f */
[----:B------:R-:W-:Y:S01]  /*b9c0*/  WARPGROUP.ARRIVE ;  /* 0x00000000000079c5 */ /* 0x000fe20000000000 */
[----:B------:R-:W-:Y:S01]  /*b9d0*/  UMOV UR7, 0x40000040 ;  /* 0x4000004000077882 */ /* 0x000fe20000000000 */
[----:B------:R-:W-:Y:S01]  /*b9e0*/  ISETP.GT.AND P2, PT, R9, UR41, PT ;  /* 0x0000002909007c0c */ /* 0x000fe2000bf44270 */
        /* <DEDUP_REMOVED lines=37> */
.L_x_1354:
[----:B------:R-:W5:Y:S01]  /*bc40*/  SHFL.BFLY PT, R0, R5, 0x2, 0x1f ;  /* 0x0c401f0005007f89 */ /* 0x000f6200000e0000 */
[----:B-1----:R-:W-:Y:S01]  /*bc50*/  IMAD.MOV.U32 R10, RZ, RZ, RZ ;  /* 0x000000ffff0a7224 */ /* 0x002fe200078e00ff */
[----:B------:R-:W-:Y:S01]  /*bc60*/  UIADD3 UR37, UR37, 0x1, URZ ;  /* 0x0000000125257890 */ /* 0x000fe2000fffe03f */
[----:B------:R-:W-:Y:S01]  /*bc70*/  IMAD.U32 R14, RZ, RZ, UR10 ;  /* 0x0000000aff0e7e24 */ /* 0x000fe2000f8e00ff */
[----:B------:R-:W1:Y:S01]  /*bc80*/  SHFL.BFLY PT, R9, R4, 0x2, 0x1f ;  /* 0x0c401f0004097f89 */ /* 0x000e6200000e0000 */
[----:B------:R-:W-:Y:S08]  /*bc90*/  BAR.ARV 0x8, 0xa0 ;  /* 0x0202800000007b1d */ /* 0x000ff00000002000 */
[----:B------:R-:W-:Y:S01]  /*bca0*/  BAR.SYNC.DEFER_BLOCKING 0xf, 0x100 ;  /* 0x03c4000000007b1d */ /* 0x000fe20000010000 */
[----:B-----5:R-:W-:Y:S01]  /*bcb0*/  FADD.FTZ R0, R0, R5 ;  /* 0x0000000500007221 */ /* 0x020fe20000010000 */
[----:B-1----:R-:W-:-:S04]  /*bcc0*/  FADD.FTZ R9, R9, R4 ;  /* 0x0000000409097221 */ /* 0x002fc80000010000 */
[----:B------:R-:W3:Y:S01]  /*bcd0*/  SHFL.BFLY PT, R3, R0, 0x1, 0x1f ;  /* 0x0c201f0000037f89 */ /* 0x000ee200000e0000 */
[----:B------:R-:W-:-:S03]  /*bce0*/  IMAD.U32 R4, RZ, RZ, UR10 ;  /* 0x0000000aff047e24 */ /* 0x000fc6000f8e00ff */
[----:B------:R-:W1:Y:S01]  /*bcf0*/  SHFL.BFLY PT, R6, R9, 0x1, 0x1f ;  /* 0x0c201f0009067f89 */ /* 0x000e6200000e0000 */
[----:B---3--:R-:W-:Y:S01]  /*bd00*/  FADD.FTZ R11, R0, R3 ;  /* 0x00000003000b7221 */ /* 0x008fe20000010000 */
[----:B------:R-:W-:Y:S02]  /*bd10*/  IMAD.MOV R3, RZ, RZ, -R17 ;  /* 0x000000ffff037224 */ /* 0x000fe400078e0a11 */
[----:B------:R-:W-:Y:S02]  /*bd20*/  IMAD.MOV.U32 R0, RZ, RZ, RZ ;  /* 0x000000ffff007224 */ /* 0x000fe400078e00ff */
[----:B-1----:R-:W-:Y:S01]  /*bd30*/  FADD.FTZ R12, R9, R6 ;  /* 0x00000006090c7221 */ /* 0x002fe20000010000 */
[----:B------:R-:W-:Y:S02]  /*bd40*/  FSETP.NE.FTZ.AND P1, PT, R11, RZ, PT ;  /* 0x000000ff0b00720b */ /* 0x000fe40003f35000 */
[----:B------:R-:W-:Y:S02]  /*bd50*/  ISETP.NE.AND P0, PT, R2, R3, PT ;  /* 0x000000030200720c */ /* 0x000fe40003f05270 */
[----:B------:R-:W-:-:S02]  /*bd60*/  FSETP.NE.FTZ.AND P2, PT, R12, RZ, PT ;  /* 0x000000ff0c00720b */ /* 0x000fc40003f55000 */
[----:B------:R-:W-:Y:S01]  /*bd70*/  MOV R3, UR39 ;  /* 0x0000002700037c02 */ /* 0x000fe20008000f00 */
[----:B------:R-:W-:-:S04]  /*bd80*/  UIADD3 UR39, UR39, 0x1, URZ ;  /* 0x0000000127277890 */ /* 0x000fc8000fffe03f */
[----:B------:R-:W-:Y:S02]  /*bd90*/  UISETP.NE.AND UP0, UPT, UR39, 0x2, UPT ;  /* 0x000000022700788c */ /* 0x000fe4000bf05270 */
[----:B------:R-:W2:Y:S01]  /*bda0*/  @P1 MUFU.RCP R10, R11 ;  /* 0x0000000b000a1308 */ /* 0x000ea20000001000 */
[----:B------:R-:W-:Y:S01]  /*bdb0*/  @P1 FMUL.FTZ R4, R4, 0.69314718246459960938 ;  /* 0x3f31721804041820 */ /* 0x000fe20000410000 */
[----:B------:R-:W-:Y:S01]  /*bdc0*/  @!P0 IMAD R3, R3, 0x40, R16 ;  /* 0x0000004003038824 */ /* 0x000fe200078e0210 */
[----:B------:R-:W-:Y:S01]  /*bdd0*/  USEL UR4, URZ, 0x1, UP0 ;  /* 0x000000013f047887 */ /* 0x000fe20008000000 */
[----:B------:R-:W-:Y:S01]  /*bde0*/  @P2 FMUL.FTZ R14, R14, 0.69314718246459960938 ;  /* 0x3f3172180e0e2820 */ /* 0x000fe20000410000 */
[----:B------:R-:W-:Y:S02]  /*bdf0*/  USEL UR39, UR39, URZ, UP0 ;  /* 0x0000003f27277287 */ /* 0x000fe40008000000 */
[----:B------:R-:W-:Y:S01]  /*be00*/  @!P0 LEA R5, R3, UR48, 0x2 ;  /* 0x0000003003058c11 */ /* 0x000fe2000f8e10ff */
[----:B------:R-:W-:Y:S01]  /*be10*/  @P2 MUFU.RCP R0, R12 ;  /* 0x0000000c00002308 */ /* 0x000fe20000001000 */
[----:B------:R-:W-:Y:S01]  /*be20*/  MOV R3, 0xff800000 ;  /* 0xff80000000037802 */ /* 0x000fe20000000f00 */
[----:B------:R-:W-:-:S06]  /*be30*/  ULOP3.LUT UR38, UR38, UR4, URZ, 0x3c, !UPT ;  /* 0x0000000426267292 */ /* 0x000fcc000f8e3c3f */
[----:B------:R-:W1:Y:S01]  /*be40*/  @P1 MUFU.LG2 R6, R11 ;  /* 0x0000000b00061308 */ /* 0x000e620000000c00 */
[-C--:B--2-4-:R-:W-:Y:S01]  /*be50*/  FMUL.FTZ R162, R24, R10.reuse ;  /* 0x0000000a18a27220 */ /* 0x094fe20000410000 */
        /* <DEDUP_REMOVED lines=68> */
[----:B------:R-:W-:Y:S01]  /*c2a0*/  PLOP3.LUT P0, PT, PT, PT, PT, 0x8, 0x0 ;  /* 0x000000000000781c */ /* 0x000fe20003f0e170 */
[-C--:B------:R-:W-:Y:S01]  /*c2b0*/  FMUL.FTZ R30, R30, R0.reuse ;  /* 0x000000001e1e7220 */ /* 0x080fe20000410000 */
[-C--:B------:R-:W-:Y:S01]  /*c2c0*/  FMUL.FTZ R31, R31, R0.reuse ;  /* 0x000000001f1f7220 */ /* 0x080fe20000410000 */
[-C--:B------:R-:W-:Y:S01]  /*c2d0*/  FMUL.FTZ R34, R34, R0.reuse ;  /* 0x0000000022227220 */ /* 0x080fe20000410000 */
[-C--:B------:R-:W-:Y:S01]  /*c2e0*/  FMUL.FTZ R35, R35, R0.reuse ;  /* 0x0000000023237220 */ /* 0x080fe20000410000 */
[----:B--2---:R-:W2:Y:S01]  /*c2f0*/  @P2 MUFU.LG2 R10, R12 ;  /* 0x0000000c000a2308 */ /* 0x004ea20000000c00 */
        /* <DEDUP_REMOVED lines=63> */
.L_x_1287:
[----:B------:R-:W1:Y:S08]  /*c6f0*/  S2UR UR4, SR_CgaCtaId ;  /* 0x00000000000479c3 */ /* 0x000e700000008800 */
[----:B------:R-:W-:Y:S06]  /*c700*/  BAR.SYNC.DEFER_BLOCKING 0x5, 0x120 ;  /* 0x0144800000007b1d */ /* 0x000fec0000010000 */
[----:B------:R-:W-:-:S02]  /*c710*/  UMOV UR48, 0x400 ;  /* 0x0000040000307882 */ /* 0x000fc40000000000 */
[----:B-1----:R-:W-:-:S09]  /*c720*/  ULEA UR48, UR4, UR48, 0x18 ;  /* 0x0000003004307291 */ /* 0x002fd2000f8ec03f */
[----:B------:R-:W1:Y:S02]  /*c730*/  LDS R0, [UR48+0x28cd0] ;  /* 0x028cd030ff007984 */ /* 0x000e640008000800 */
[----:B-1----:R-:W-:Y:S01]  /*c740*/  R2UR UR4, R0 ;  /* 0x00000000000472ca */ /* 0x002fe200000e0000 */
[----:B------:R-:W-:Y:S06]  /*c750*/  BAR.ARV 0x4, 0x120 ;  /* 0x0104800000007b1d */ /* 0x000fec0000002000 */
[----:B------:R-:W-:Y:S08]  /*c760*/  @P0 BRA `(.L_x_1372) ;  /* 0x00000010004c0947 */ /* 0x000ff00003800000 */
        /* <DEDUP_REMOVED lines=26> */
[----:B------:R-:W-:Y:S01]  /*c910*/  LOP3.LUT R0, R173, 0x380, RZ, 0xc0, !PT ;  /* 0x00000380ad007812 */ /* 0x000fe200078ec0ff */
[--C-:B------:R-:W-:Y:S01]  /*c920*/  IMAD.X R9, RZ, RZ, R7.reuse, P2 ;  /* 0x000000ffff097224 */ /* 0x100fe200010e0607 */
[----:B------:R-:W-:Y:S01]  /*c930*/  IADD3 R181, P6, R6, 0x2020, RZ ;  /* 0x0000202006b57810 */ /* 0x000fe20007fde0ff */
[----:B------:R-:W-:Y:S01]  /*c940*/  IMAD.X R11, RZ, RZ, R7, P3 ;  /* 0x000000ffff0b7224 */ /* 0x000fe200018e0607 */
[----:B------:R-:W-:-:S02]  /*c950*/  SHF.R.U64 R0, R0, 0x3, RZ ;  /* 0x0000000300007819 */ /* 0x000fc400000012ff */
[----:B------:R-:W-:Y:S01]  /*c960*/  LOP3.LUT R4, R175, 0x380, RZ, 0xc0, !PT ;  /* 0x00000380af047812 */ /* 0x000fe200078ec0ff */
[--C-:B------:R-:W-:Y:S01]  /*c970*/  IMAD.X R21, RZ, RZ, R7.reuse, P6 ;  /* 0x000000ffff157224 */ /* 0x100fe200030e0607 */
[----:B------:R-:W-:Y:S02]  /*c980*/  IADD3 R177, P4, R6, 0x60, RZ ;  /* 0x0000006006b17810 */ /* 0x000fe40007f9e0ff */
[----:B------:R-:W-:Y:S02]  /*c990*/  LOP3.LUT R8, R0, R173, RZ, 0x3c, !PT ;  /* 0x000000ad00087212 */ /* 0x000fe400078e3cff */
[----:B------:R-:W-:Y:S01]  /*c9a0*/  LOP3.LUT R0, R181, 0x380, RZ, 0xc0, !PT ;  /* 0x00000380b5007812 */ /* 0x000fe200078ec0ff */
[----:B------:R-:W-:Y:S01]  /*c9b0*/  IMAD.X R13, RZ, RZ, R7, P4 ;  /* 0x000000ffff0d7224 */ /* 0x000fe200020e0607 */
[----:B------:R-:W-:Y:S02]  /*c9c0*/  SHF.R.U64 R4, R4, 0x3, RZ ;  /* 0x0000000304047819 */ /* 0x000fe400000012ff */
[----:B------:R-:W-:-:S02]  /*c9d0*/  IADD3 R183, P1, R6, 0x2040, RZ ;  /* 0x0000204006b77810 */ /* 0x000fc40007f3e0ff */
[----:B------:R-:W-:Y:S02]  /*c9e0*/  SHF.R.U64 R0, R0, 0x3, RZ ;  /* 0x0000000300007819 */ /* 0x000fe400000012ff */
[----:B------:R-:W-:Y:S01]  /*c9f0*/  IADD3 R197, P4, R6, 0x4020, RZ ;  /* 0x0000402006c57810 */ /* 0x000fe20007f9e0ff */
[--C-:B------:R-:W-:Y:S01]  /*ca00*/  IMAD.X R25, RZ, RZ, R7.reuse, P1 ;  /* 0x000000ffff197224 */ /* 0x100fe200008e0607 */
[----:B------:R-:W-:Y:S02]  /*ca10*/  LOP3.LUT R10, R4, R175, RZ, 0x3c, !PT ;  /* 0x000000af040a7212 */ /* 0x000fe400078e3cff */
[C---:B------:R-:W-:Y:S01]  /*ca20*/  LOP3.LUT R111, R6.reuse, 0x380, RZ, 0xc0, !PT ;  /* 0x00000380066f7812 */ /* 0x040fe200078ec0ff */
[----:B------:R-:W-:Y:S01]  /*ca30*/  IMAD.X R99, RZ, RZ, R7, P4 ;  /* 0x000000ffff637224 */ /* 0x000fe200020e0607 */
[C---:B------:R-:W-:Y:S02]  /*ca40*/  IADD3 R179, P5, R6.reuse, 0x2000, RZ ;  /* 0x0000200006b37810 */ /* 0x040fe40007fbe0ff */
[----:B------:R-:W-:-:S02]  /*ca50*/  IADD3 R193, P2, R6, 0x2060, RZ ;  /* 0x0000206006c17810 */ /* 0x000fc40007f5e0ff */
[----:B------:R-:W-:Y:S02]  /*ca60*/  LOP3.LUT R4, R183, 0x380, RZ, 0xc0, !PT ;  /* 0x00000380b7047812 */ /* 0x000fe400078ec0ff */
[----:B------:R-:W-:Y:S01]  /*ca70*/  IADD3 R195, P3, R6, 0x4000, RZ ;  /* 0x0000400006c37810 */ /* 0x000fe20007f7e0ff */
[----:B------:R-:W-:Y:S01]  /*ca80*/  IMAD.X R91, RZ, RZ, R7, P2 ;  /* 0x000000ffff5b7224 */ /* 0x000fe200010e0607 */
[----:B------:R-:W-:Y:S02]  /*ca90*/  LOP3.LUT R20, R0, R181, RZ, 0x3c, !PT ;  /* 0x000000b500147212 */ /* 0x000fe400078e3cff */
[----:B------:R-:W-:Y:S02]  /*caa0*/  LOP3.LUT R0, R197, 0x380, RZ, 0xc0, !PT ;  /* 0x00000380c5007812 */ /* 0x000fe400078ec0ff */
[----:B------:R-:W-:Y:S02]  /*cab0*/  IADD3.X R15, RZ, R7, RZ, P5, !PT ;  /* 0x00000007ff0f7210 */ /* 0x000fe40002ffe4ff */
[----:B------:R-:W-:-:S02]  /*cac0*/  SHF.R.U64 R111, R111, 0x3, RZ ;  /* 0x000000036f6f7819 */ /* 0x000fc400000012ff */
[----:B------:R-:W-:Y:S02]  /*cad0*/  SHF.R.U64 R4, R4, 0x3, RZ ;  /* 0x0000000304047819 */ /* 0x000fe400000012ff */
[C---:B------:R-:W-:Y:S02]  /*cae0*/  IADD3 R199, P5, R6.reuse, 0x4040, RZ ;  /* 0x0000404006c77810 */ /* 0x040fe40007fbe0ff */
[C---:B------:R-:W-:Y:S02]  /*caf0*/  IADD3 R114, P2, R6.reuse, 0x6020, RZ ;  /* 0x0000602006727810 */ /* 0x040fe40007f5e0ff */
[----:B------:R-:W-:Y:S01]  /*cb00*/  IADD3.X R95, RZ, R7, RZ, P3, !PT ;  /* 0x00000007ff5f7210 */ /* 0x000fe20001ffe4ff */
[--C-:B------:R-:W-:Y:S01]  /*cb10*/  IMAD.X R103, RZ, RZ, R7.reuse, P5 ;  /* 0x000000ffff677224 */ /* 0x100fe200028e0607 */
[C---:B------:R-:W-:Y:S01]  /*cb20*/  IADD3 R201, P6, R6.reuse, 0x4060, RZ ;  /* 0x0000406006c97810 */ /* 0x040fe20007fde0ff */
[----:B------:R-:W-:Y:S01]  /*cb30*/  IMAD.X R115, RZ, RZ, R7, P2 ;  /* 0x000000ffff737224 */ /* 0x000fe200010e0607 */
[----:B------:R-:W-:-:S02]  /*cb40*/  IADD3 R203, P1, R6, 0x6000, RZ ;  /* 0x0000600006cb7810 */ /* 0x000fc40007f3e0ff */
[C---:B------:R-:W-:Y:S01]  /*cb50*/  IADD3 R118, P3, R6.reuse, 0x6040, RZ ;  /* 0x0000604006767810 */ /* 0x040fe20007f7e0ff */
[--C-:B------:R-:W-:Y:S01]  /*cb60*/  IMAD.X R107, RZ, RZ, R7.reuse, P6 ;  /* 0x000000ffff6b7224 */ /* 0x100fe200030e0607 */
[----:B------:R-:W-:Y:S02]  /*cb70*/  IADD3 R205, P4, R6, 0x6060, RZ ;  /* 0x0000606006cd7810 */ /* 0x000fe40007f9e0ff */
[----:B------:R-:W-:Y:S01]  /*cb80*/  SHF.R.U64 R0, R0, 0x3, RZ ;  /* 0x0000000300007819 */ /* 0x000fe200000012ff */
[--C-:B------:R-:W-:Y:S01]  /*cb90*/  IMAD.X R119, RZ, RZ, R7.reuse, P3 ;  /* 0x000000ffff777224 */ /* 0x100fe200018e0607 */
[----:B------:R-:W-:Y:S01]  /*cba0*/  LOP3.LUT R6, R111, R6, RZ, 0x3c, !PT ;  /* 0x000000066f067212 */ /* 0x000fe200078e3cff */
[----:B------:R-:W-:Y:S01]  /*cbb0*/  IMAD.X R123, RZ, RZ, R7, P4 ;  /* 0x000000ffff7b7224 */ /* 0x000fe200020e0607 */
[----:B------:R-:W-:Y:S02]  /*cbc0*/  LOP3.LUT R24, R4, R183, RZ, 0x3c, !PT ;  /* 0x000000b704187212 */ /* 0x000fe400078e3cff */
[----:B------:R-:W-:-:S02]  /*cbd0*/  LOP3.LUT R12, R177, 0x380, RZ, 0xc0, !PT ;  /* 0x00000380b10c7812 */ /* 0x000fc400078ec0ff */
[----:B------:R-:W-:Y:S02]  /*cbe0*/  LOP3.LUT R4, R199, 0x380, RZ, 0xc0, !PT ;  /* 0x00000380c7047812 */ /* 0x000fe400078ec0ff */
[----:B------:R-:W-:Y:S02]  /*cbf0*/  LOP3.LUT R14, R179, 0x380, RZ, 0xc0, !PT ;  /* 0x00000380b30e7812 */ /* 0x000fe400078ec0ff */
[----:B------:R-:W-:Y:S02]  /*cc00*/  LOP3.LUT R27, R114, 0x380, RZ, 0xc0, !PT ;  /* 0x00000380721b7812 */ /* 0x000fe400078ec0ff */
[----:B------:R-:W-:Y:S02]  /*cc10*/  LOP3.LUT R98, R0, R197, RZ, 0x3c, !PT ;  /* 0x000000c500627212 */ /* 0x000fe400078e3cff */
[-C--:B------:R-:W-:Y:S02]  /*cc20*/  IADD3.X R111, RZ, R7.reuse, RZ, P1, !PT ;  /* 0x00000007ff6f7210 */ /* 0x080fe40000ffe4ff */
[----:B------:R-:W-:-:S02]  /*cc30*/  MOV R0, R6 ;  /* 0x0000000600007202 */ /* 0x000fc40000000f00 */
[----:B------:R-:W-:Y:S02]  /*cc40*/  SHF.R.U64 R12, R12, 0x3, RZ ;  /* 0x000000030c0c7819 */ /* 0x000fe400000012ff */
[----:B------:R-:W-:Y:S02]  /*cc50*/  LOP3.LUT R90, R193, 0x380, RZ, 0xc0, !PT ;  /* 0x00000380c15a7812 */ /* 0x000fe400078ec0ff */
[----:B------:R-:W-:Y:S02]  /*cc60*/  SHF.R.U64 R4, R4, 0x3, RZ ;  /* 0x0000000304047819 */ /* 0x000fe400000012ff */
[----:B------:R-:W-:Y:S02]  /*cc70*/  LOP3.LUT R7, R118, 0x380, RZ, 0xc0, !PT ;  /* 0x0000038076077812 */ /* 0x000fe400078ec0ff */
[----:B------:R-:W-:Y:S02]  /*cc80*/  SHF.R.U64 R14, R14, 0x3, RZ ;  /* 0x000000030e0e7819 */ /* 0x000fe400000012ff */
[----:B------:R-:W-:-:S02]  /*cc90*/  LOP3.LUT R94, R195, 0x380, RZ, 0xc0, !PT ;  /* 0x00000380c35e7812 */ /* 0x000fc400078ec0ff */
[----:B------:R-:W-:Y:S02]  /*cca0*/  SHF.R.U64 R27, R27, 0x3, RZ ;  /* 0x000000031b1b7819 */ /* 0x000fe400000012ff */
[----:B------:R-:W-:Y:S02]  /*ccb0*/  LOP3.LUT R106, R201, 0x380, RZ, 0xc0, !PT ;  /* 0x00000380c96a7812 */ /* 0x000fe400078ec0ff */
[----:B------:R-:W-:Y:S02]  /*ccc0*/  F2FP.F16.F32.PACK_AB R6, R29, R156 ;  /* 0x0000009c1d06723e */ /* 0x000fe400000000ff */
[----:B------:R-:W-:Y:S02]  /*ccd0*/  LOP3.LUT R12, R12, R177, RZ, 0x3c, !PT ;  /* 0x000000b10c0c7212 */ /* 0x000fe400078e3cff */
[----:B------:R-:W-:Y:S02]  /*cce0*/  SHF.R.U64 R90, R90, 0x3, RZ ;  /* 0x000000035a5a7819 */ /* 0x000fe400000012ff */
[----:B------:R-:W-:-:S02]  /*ccf0*/  LOP3.LUT R102, R4, R199, RZ, 0x3c, !PT ;  /* 0x000000c704667212 */ /* 0x000fc400078e3cff */
[----:B------:R-:W-:Y:S02]  /*cd00*/  LOP3.LUT R122, R205, 0x380, RZ, 0xc0, !PT ;  /* 0x00000380cd7a7812 */ /* 0x000fe400078ec0ff */
[----:B------:R-:W-:Y:S02]  /*cd10*/  SHF.R.U64 R29, R7, 0x3, RZ ;  /* 0x00000003071d7819 */ /* 0x000fe400000012ff */
[----:B------:R-:W-:Y:S02]  /*cd20*/  LOP3.LUT R14, R14, R179, RZ, 0x3c, !PT ;  /* 0x000000b30e0e7212 */ /* 0x000fe400078e3cff */
[----:B------:R-:W-:Y:S02]  /*cd30*/  SHF.R.U64 R94, R94, 0x3, RZ ;  /* 0x000000035e5e7819 */ /* 0x000fe400000012ff */
[----:B------:R-:W-:Y:S02]  /*cd40*/  LOP3.LUT R110, R203, 0x380, RZ, 0xc0, !PT ;  /* 0x00000380cb6e7812 */ /* 0x000fe400078ec0ff */
[----:B------:R-:W-:-:S02]  /*cd50*/  F2FP.F16.F32.PACK_AB R4, R153, R162 ;  /* 0x000000a29904723e */ /* 0x000fc400000000ff */
[----:B------:R-:W-:Y:S02]  /*cd60*/  F2FP.F16.F32.PACK_AB R7, R31, R30 ;  /* 0x0000001e1f07723e */ /* 0x000fe400000000ff */
[----:B------:R-:W-:Y:S02]  /*cd70*/  LOP3.LUT R114, R27, R114, RZ, 0x3c, !PT ;  /* 0x000000721b727212 */ /* 0x000fe400078e3cff */
[----:B------:R-:W-:Y:S01]  /*cd80*/  SHF.R.U64 R106, R106, 0x3, RZ ;  /* 0x000000036a6a7819 */ /* 0x000fe200000012ff */
[----:B------:R1:W-:Y:S01]  /*cd90*/  STSM.16.M88.4 [R0], R4 ;  /* 0x0000000400007844 */ /* 0x0003e20000000200 */
[----:B------:R-:W-:Y:S02]  /*cda0*/  MOV R27, R8 ;  /* 0x00000008001b7202 */ /* 0x000fe40000000f00 */
[----:B------:R-:W-:Y:S02]  /*cdb0*/  MOV R10, R10 ;  /* 0x0000000a000a7202 */ /* 0x000fe40000000f00 */
[----:B------:R-:W-:Y:S01]  /*cdc0*/  LOP3.LUT R90, R90, R193, RZ, 0x3c, !PT ;  /* 0x000000c15a5a7212 */ /* 0x000fe200078e3cff */
[----:B------:R2:W-:Y:S01]  /*cdd0*/  STSM.16.M88.4 [R27], R32 ;  /* 0x000000201b007844 */ /* 0x0005e20000000200 */
[----:B------:R-:W-:-:S02]  /*cde0*/  SHF.R.U64 R122, R122, 0x3, RZ ;  /* 0x000000037a7a7819 */ /* 0x000fc400000012ff */
[----:B------:R-:W-:Y:S01]  /*cdf0*/  MOV R12, R12 ;  /* 0x0000000c000c7202 */ /* 0x000fe20000000f00 */
[----:B------:R2:W-:Y:S01]  /*ce00*/  STSM.16.M88.4 [R10], R40 ;  /* 0x000000280a007844 */ /* 0x0005e20000000200 */
[----:B------:R-:W-:Y:S02]  /*ce10*/  F2FP.F16.F32.PACK_AB R64, R65, R64 ;  /* 0x000000404140723e */ /* 0x000fe400000000ff */
[----:B------:R-:W-:Y:S01]  /*ce20*/  LOP3.LUT R94, R94, R195, RZ, 0x3c, !PT ;  /* 0x000000c35e5e7212 */ /* 0x000fe200078e3cff */
[----:B------:R2:W-:Y:S01]  /*ce30*/  STSM.16.M88.4 [R12], R48 ;  /* 0x000000300c007844 */ /* 0x0005e20000000200 */
[----:B------:R-:W-:Y:S02]  /*ce40*/  SHF.R.U64 R110, R110, 0x3, RZ ;  /* 0x000000036e6e7819 */ /* 0x000fe400000012ff */
[----:B------:R-:W-:Y:S02]  /*ce50*/  MOV R14, R14 ;  /* 0x0000000e000e7202 */ /* 0x000fe40000000f00 */
[----:B------:R-:W-:-:S02]  /*ce60*/  F2FP.F16.F32.PACK_AB R58, R61, R60 ;  /* 0x0000003c3d3a723e */ /* 0x000fc400000000ff */
[----:B------:R-:W-:Y:S02]  /*ce70*/  F2FP.F16.F32.PACK_AB R59, R63, R62 ;  /* 0x0000003e3f3b723e */ /* 0x000fe400000000ff */
[----:B------:R-:W-:Y:S02]  /*ce80*/  F2FP.F16.F32.PACK_AB R65, R67, R66 ;  /* 0x000000424341723e */ /* 0x000fe400000000ff */
[----:B------:R-:W-:Y:S01]  /*ce90*/  F2FP.F16.F32.PACK_AB R72, R73, R72 ;  /* 0x000000484948723e */ /* 0x000fe200000000ff */
[----:B------:R2:W-:Y:S01]  /*cea0*/  STSM.16.M88.4 [R14], R56 ;  /* 0x000000380e007844 */ /* 0x0005e20000000200 */
[----:B------:R-:W-:Y:S02]  /*ceb0*/  LOP3.LUT R106, R106, R201, RZ, 0x3c, !PT ;  /* 0x000000c96a6a7212 */ /* 0x000fe400078e3cff */
[----:B------:R-:W-:Y:S02]  /*cec0*/  MOV R20, R20 ;  /* 0x0000001400147202 */ /* 0x000fe40000000f00 */
        /* <DEDUP_REMOVED lines=9> */
[----:B------:R-:W-:Y:S01]  /*cf60*/  LOP3.LUT R122, R122, R205, RZ, 0x3c, !PT ;  /* 0x000000cd7a7a7212 */ /* 0x000fe200078e3cff */
[----:B------:R2:W-:Y:S01]  /*cf70*/  STSM.16.M88.4 [R24], R72 ;  /* 0x0000004818007844 */ /* 0x0005e20000000200 */
[----:B------:R-:W-:Y:S02]  /*cf80*/  MOV R9, R90 ;  /* 0x0000005a00097202 */ /* 0x000fe40000000f00 */
[----:B------:R-:W-:Y:S02]  /*cf90*/  F2FP.F16.F32.PACK_AB R82, R85, R84 ;  /* 0x000000545552723e */ /* 0x000fe400000000ff */
[----:B------:R-:W-:Y:S02]  /*cfa0*/  F2FP.F16.F32.PACK_AB R83, R87, R86 ;  /* 0x000000565753723e */ /* 0x000fe400000000ff */
[----:B------:R-:W-:-:S02]  /*cfb0*/  F2FP.F16.F32.PACK_AB R88, R89, R88 ;  /* 0x000000585958723e */ /* 0x000fc400000000ff */
[----:B------:R-:W-:Y:S01]  /*cfc0*/  LOP3.LUT R110, R110, R203, RZ, 0x3c, !PT ;  /* 0x000000cb6e6e7212 */ /* 0x000fe200078e3cff */
[----:B------:R2:W-:Y:S01]  /*cfd0*/  STSM.16.M88.4 [R9], R80 ;  /* 0x0000005009007844 */ /* 0x0005e20000000200 */
[----:B------:R-:W-:Y:S02]  /*cfe0*/  MOV R94, R94 ;  /* 0x0000005e005e7202 */ /* 0x000fe40000000f00 */
[----:B------:R-:W-:Y:S02]  /*cff0*/  MOV R8, R98 ;  /* 0x0000006200087202 */ /* 0x000fe40000000f00 */
[----:B------:R-:W-:Y:S02]  /*d000*/  F2FP.F16.F32.PACK_AB R89, R154, R26 ;  /* 0x0000001a9a59723e */ /* 0x000fe400000000ff */
[----:B------:R-:W-:Y:S02]  /*d010*/  F2FP.F16.F32.PACK_AB R90, R93, R92 ;  /* 0x0000005c5d5a723e */ /* 0x000fe400000000ff */
[----:B------:R-:W-:-:S02]  /*d020*/  F2FP.F16.F32.PACK_AB R91, R157, R155 ;  /* 0x0000009b9d5b723e */ /* 0x000fc400000000ff */
[----:B------:R-:W-:Y:S02]  /*d030*/  F2FP.F16.F32.PACK_AB R96, R97, R96 ;  /* 0x000000606160723e */ /* 0x000fe400000000ff */
[----:B-1----:R-:W-:Y:S01]  /*d040*/  MOV R5, R106 ;  /* 0x0000006a00057202 */ /* 0x002fe20000000f00 */
[----:B------:R2:W-:Y:S01]  /*d050*/  STSM.16.M88.4 [R94], R88 ;  /* 0x000000585e007844 */ /* 0x0005e20000000200 */
[----:B------:R-:W-:Y:S02]  /*d060*/  F2FP.F16.F32.PACK_AB R97, R159, R158 ;  /* 0x0000009e9f61723e */ /* 0x000fe400000000ff */
        /* <DEDUP_REMOVED lines=11> */
[----:B------:R-:W-:Y:S01]  /*d120*/  MOV R0, R122 ;  /* 0x0000007a00007202 */ /* 0x000fe20000000f00 */
[----:B------:R2:W-:Y:S01]  /*d130*/  STSM.16.M88.4 [R102], R104 ;  /* 0x0000006866007844 */ /* 0x0005e20000000200 */
[----:B------:R-:W-:Y:S02]  /*d140*/  F2FP.F16.F32.PACK_AB R113, R168, R167 ;  /* 0x000000a7a871723e */ /* 0x000fe400000000ff */
        /* <DEDUP_REMOVED lines=9> */
[----:B------:R-:W-:-:S02]  /*d1e0*/  F2FP.F16.F32.PACK_AB R129, R131, R130 ;  /* 0x000000828381723e */ /* 0x000fc400000000ff */
[----:B------:R-:W-:Y:S01]  /*d1f0*/  F2FP.F16.F32.PACK_AB R136, R137, R136 ;  /* 0x000000888988723e */ /* 0x000fe200000000ff */
[----:B------:R2:W-:Y:S01]  /*d200*/  STSM.16.M88.4 [R110], R120 ;  /* 0x000000786e007844 */ /* 0x0005e20000000200 */
        /* <DEDUP_REMOVED lines=10> */
[----:B------:R2:W-:Y:S01]  /*d2b0*/  STSM.16.M88.4 [R118], R136 ;  /* 0x0000008876007844 */ /* 0x0005e20000000200 */
        /* <DEDUP_REMOVED lines=10> */
[----:B------:R-:W1:Y:S01]  /*d360*/  LDC.64 R6, c[0x0][0xb78] ;  /* 0x0002de00ff067b82 */ /* 0x000e620000000a00 */
[----:B------:R-:W-:Y:S01]  /*d370*/  USHF.R.S32.HI UR5, URZ, 0x1f, UR43 ;  /* 0x0000001f3f057899 */ /* 0x000fe2000801142b */
[----:B--2---:R-:W-:Y:S01]  /*d380*/  IADD3 R9, -R17, RZ, RZ ;  /* 0x000000ff11097210 */ /* 0x004fe20007ffe1ff */
[----:B------:R-:W-:Y:S02]  /*d390*/  ULDC.64 UR8, c[0x0][0xb70] ;  /* 0x0002dc0000087ab9 */ /* 0x000fe40000000a00 */
[----:B------:R-:W-:Y:S01]  /*d3a0*/  UIMAD UR5, UR5, UR8, URZ ;  /* 0x00000008050572a4 */ /* 0x000fe2000f8e023f */
[----:B------:R-:W-:Y:S01]  /*d3b0*/  ISETP.NE.AND P0, PT, R2, R9, PT ;  /* 0x000000090200720c */ /* 0x000fe20003f05270 */
[----:B------:R-:W-:Y:S01]  /*d3c0*/  UIMAD.WIDE.U32 UR6, UR43, UR8, URZ ;  /* 0x000000082b0672a5 */ /* 0x000fe2000f8e003f */
[----:B------:R-:W-:Y:S01]  /*d3d0*/  IADD3 R9, R16, UR42, RZ ;  /* 0x0000002a10097c10 */ /* 0x000fe2000fffe0ff */
[----:B------:R-:W-:Y:S02]  /*d3e0*/  UIMAD UR5, UR43, UR9, UR5 ;  /* 0x000000092b0572a4 */ /* 0x000fe4000f8e0205 */
[----:B------:R-:W-:-:S02]  /*d3f0*/  USHF.R.S32.HI UR8, URZ, 0x1f, UR44 ;  /* 0x0000001f3f087899 */ /* 0x000fc4000801142c */
[----:B------:R-:W-:Y:S02]  /*d400*/  UIADD3 UR5, UR7, UR5, URZ ;  /* 0x0000000507057290 */ /* 0x000fe4000fffe03f */
[----:B------:R-:W-:Y:S02]  /*d410*/  IMAD.U32 R5, RZ, RZ, UR7 ;  /* 0x00000007ff057e24 */ /* 0x000fe4000f8e00ff */
[----:B------:R-:W-:Y:S01]  /*d420*/  IMAD.U32 R4, RZ, RZ, UR6 ;  /* 0x00000006ff047e24 */ /* 0x000fe2000f8e00ff */
[----:B------:R-:W-:Y:S01]  /*d430*/  ULDC.64 UR6, c[0x0][0xb40] ;  /* 0x0002d00000067ab9 */ /* 0x000fe20000000a00 */
[C---:B------:R-:W-:Y:S02]  /*d440*/  VIADD R8, R9.reuse, 0x8 ;  /* 0x0000000809087836 */ /* 0x040fe40000000000 */
[----:B------:R-:W-:Y:S01]  /*d450*/  IMAD.U32 R5, RZ, RZ, UR5 ;  /* 0x00000005ff057e24 */ /* 0x000fe2000f8e00ff */
[----:B------:R-:W-:Y:S02]  /*d460*/  ULDC UR5, c[0x0][0xa88] ;  /* 0x0002a20000057ab9 */ /* 0x000fe40000000800 */
[----:B------:R-:W-:Y:S01]  /*d470*/  ISETP.GE.OR P1, PT, R9, UR5, P0 ;  /* 0x0000000509007c0c */ /* 0x000fe20008726670 */
[----:B-1----:R-:W-:Y:S01]  /*d480*/  IMAD R0, R6, UR8, RZ ;  /* 0x0000000806007c24 */ /* 0x002fe2000f8e02ff */
[----:B------:R-:W-:Y:S01]  /*d490*/  ISETP.GE.OR P0, PT, R8, UR5, P0 ;  /* 0x0000000508007c0c */ /* 0x000fe20008706670 */
[----:B------:R-:W-:-:S04]  /*d4a0*/  IMAD.WIDE.U32 R4, R6, UR44, R4 ;  /* 0x0000002c06047c25 */ /* 0x000fc8000f8e0004 */
[----:B------:R-:W-:Y:S01]  /*d4b0*/  IMAD R6, R7, UR44, R0 ;  /* 0x0000002c07067c24 */ /* 0x000fe2000f8e0200 */
[----:B------:R-:W-:Y:S02]  /*d4c0*/  SHF.R.S32.HI R7, RZ, 0x1f, R9 ;  /* 0x0000001fff077819 */ /* 0x000fe40000011409 */
[----:B------:R-:W-:-:S04]  /*d4d0*/  IADD3 R0, P2, R9, R4, RZ ;  /* 0x0000000409007210 */ /* 0x000fc80007f5e0ff */
[----:B------:R-:W-:Y:S02]  /*d4e0*/  IADD3.X R7, R7, R5, R6, P2, !PT ;  /* 0x0000000507077210 */ /* 0x000fe400017fe406 */
[----:B------:R-:W-:-:S04]  /*d4f0*/  LEA R4, P2, R0, UR6, 0x2 ;  /* 0x0000000600047c11 */ /* 0x000fc8000f8410ff */
[----:B------:R-:W-:-:S05]  /*d500*/  LEA.HI.X R5, R0, UR7, R7, 0x2, P2 ;  /* 0x0000000700057c11 */ /* 0x000fca00090f1407 */
[----:B------:R1:W-:Y:S04]  /*d510*/  @!P1 STG.E desc[UR50][R4.64], R3 ;  /* 0x0000000304009986 */ /* 0x0003e8000c101932 */
[----:B------:R1:W-:Y:S02]  /*d520*/  @!P0 STG.E desc[UR50][R4.64+0x20], R28 ;  /* 0x0000201c04008986 */ /* 0x0003e4000c101932 */
.L_x_1373:
[----:B--2---:R-:W2:Y:S02]  /*d530*/  SHFL.IDX PT, R0, R189, RZ, 0x1f ;  /* 0x00001fffbd007589 */ /* 0x004ea400000e0000 */
[----:B--2---:R-:W-:-:S13]  /*d540*/  ISETP.NE.AND P0, PT, R0, 0x7, PT ;  /* 0x000000070000780c */ /* 0x004fda0003f05270 */
[----:B------:R-:W-:Y:S05]  /*d550*/  @P0 BRA `(.L_x_1374) ;  /* 0x0000000800f80947 */ /* 0x000fea0003800000 */
[----:B------:R-:W-:Y:S01]  /*d560*/  BAR.SYNC.DEFER_BLOCKING 0x1, 0x120 ;  /* 0x0044800000007b1d */ /* 0x000fe20000010000 */
[----:B------:R-:W-:-:S05]  /*d570*/  ELECT P0, URZ, PT ;  /* 0x00000000003f782f */ /* 0x000fca0003800000 */
[----:B------:R-:W-:Y:S08]  /*d580*/  BSSY B0, `(.L_x_1375) ;  /* 0x0000030000007945 */ /* 0x000ff00003800000 */
[----:B------:R-:W-:Y:S05]  /*d590*/  @!P0 BRA `(.L_x_1376) ;  /* 0x0000000000b88947 */ /* 0x000fea0003800000 */
[----:B------:R-:W-:Y:S02]  /*d5a0*/  UIADD3 UR6, UP0, UR52, 0x9f0, URZ ;  /* 0x000009f034067890 */ /* 0x000fe4000ff1e03f */
[----:B------:R-:W-:Y:S02]  /*d5b0*/  UIADD3 UR5, UR48, 0x2000, URZ ;  /* 0x0000200030057890 */ /* 0x000fe4000fffe03f */
[----:B------:R-:W-:Y:S02]  /*d5c0*/  UIADD3.X UR7, URZ, UR53, URZ, UP0, !UPT ;  /* 0x000000353f077290 */ /* 0x000fe400087fe43f */
[----:B------:R-:W-:Y:S01]  /*d5d0*/  UIADD3 UR9, UR48, 0x4000, URZ ;  /* 0x0000400030097890 */ /* 0x000fe2000fffe03f */
[----:B------:R-:W-:Y:S01]  /*d5e0*/  UMOV UR41, URZ ;  /* 0x0000003f00297c82 */ /* 0x000fe20008000000 */
[----:B------:R-:W-:Y:S01]  /*d5f0*/  UMOV UR45, URZ ;  /* 0x0000003f002d7c82 */ /* 0x000fe20008000000 */
[----:B------:R-:W-:Y:S01]  /*d600*/  UMOV UR40, UR48 ;  /* 0x0000003000287c82 */ /* 0x000fe20008000000 */
[----:B------:R-:W-:Y:S01]  /*d610*/  UMOV UR8, 0x40 ;  /* 0x0000004000087882 */ /* 0x000fe20000000000 */
[----:B------:R-:W-:-:S02]  /*d620*/  UIADD3 UR11, UR48, 0x6000, URZ ;  /* 0x00006000300b7890 */ /* 0x000fc4000fffe03f */
        /* <DEDUP_REMOVED lines=37> */
.L_x_1376:
[----:B------:R-:W-:Y:S05]  /*d880*/  BSYNC B0 ;  /* 0x0000000000007941 */ /* 0x000fea0003800000 */
.L_x_1375:
[----:B------:R-:W-:Y:S05]  /*d890*/  BRA `(.L_x_1374) ;  /* 0x0000000800287947 */ /* 0x000fea0003800000 */
.L_x_1372:
[----:B------:R-:W1:Y:S01]  /*d8a0*/  LDC.64 R8, c[0x0][0xae0] ;  /* 0x0002b800ff087b82 */ /* 0x000e620000000a00 */
[----:B------:R-:W-:Y:S01]  /*d8b0*/  ISETP.GT.AND P0, PT, R191, 0x3f, PT ;  /* 0x0000003fbf00780c */ /* 0x000fe20003f04270 */
[----:B------:R-:W-:Y:S01]  /*d8c0*/  USHF.R.S32.HI UR5, URZ, 0x1f, UR43 ;  /* 0x0000001f3f057899 */ /* 0x000fe2000801142b */
[----:B------:R-:W-:Y:S01]  /*d8d0*/  BSSY B0, `(.L_x_1377) ;  /* 0x000001a000007945 */ /* 0x000fe20003800000 */
[----:B------:R-:W-:Y:S01]  /*d8e0*/  USHF.R.S32.HI UR8, URZ, 0x1f, UR44 ;  /* 0x0000001f3f087899 */ /* 0x000fe2000801142c */
[----:B------:R-:W-:-:S09]  /*d8f0*/  VIADD R12, R184, 0x40 ;  /* 0x00000040b80c7836 */ /* 0x000fd20000000000 */
[----:B------:R-:W-:Y:S05]  /*d900*/  @P0 BRA `(.L_x_1378) ;  /* 0x0000000000580947 */ /* 0x000fea0003800000 */
[----:B------:R-:W2:Y:S01]  /*d910*/  S2R R4, SR_TID.X ;  /* 0x0000000000047919 */ /* 0x000ea20000002100 */
[----:B------:R-:W-:Y:S01]  /*d920*/  IMAD.U32 R5, RZ, RZ, UR42 ;  /* 0x0000002aff057e24 */ /* 0x000fe2000f8e00ff */
[----:B------:R-:W-:-:S04]  /*d930*/  ULDC UR6, c[0x0][0xa88] ;  /* 0x0002a20000067ab9 */ /* 0x000fc80000000800 */
[----:B--2---:R-:W-:-:S04]  /*d940*/  IADD3 R4, R5, -0x80, R4 ;  /* 0xffffff8005047810 */ /* 0x004fc80007ffe004 */
[----:B------:R-:W-:-:S13]  /*d950*/  ISETP.GE.AND P0, PT, R4, UR6, PT ;  /* 0x0000000604007c0c */ /* 0x000fda000bf06270 */
[----:B------:R-:W-:Y:S05]  /*d960*/  @P0 BRA `(.L_x_1378) ;  /* 0x0000000000400947 */ /* 0x000fea0003800000 */
[----:B------:R-:W2:Y:S01]  /*d970*/  LDC.64 R6, c[0x0][0xb70] ;  /* 0x0002dc00ff067b82 */ /* 0x000ea20000000a00 */
[----:B------:R-:W-:Y:S01]  /*d980*/  SHF.R.S32.HI R5, RZ, 0x1f, R4 ;  /* 0x0000001fff057819 */ /* 0x000fe20000011404 */
[----:B------:R-:W-:-:S06]  /*d990*/  ULDC.64 UR6, c[0x0][0xb40] ;  /* 0x0002d00000067ab9 */ /* 0x000fcc0000000a00 */
[----:B------:R-:W3:Y:S01]  /*d9a0*/  LDC.64 R10, c[0x0][0xb78] ;  /* 0x0002de00ff0a7b82 */ /* 0x000ee20000000a00 */
[C---:B--2---:R-:W-:Y:S02]  /*d9b0*/  IMAD R0, R6.reuse, UR5, RZ ;  /* 0x0000000506007c24 */ /* 0x044fe4000f8e02ff */
[----:B------:R-:W-:-:S04]  /*d9c0*/  IMAD.WIDE.U32 R4, R6, UR43, R4 ;  /* 0x0000002b06047c25 */ /* 0x000fc8000f8e0004 */
[----:B------:R-:W-:Y:S02]  /*d9d0*/  IMAD R3, R7, UR43, R0 ;  /* 0x0000002b07037c24 */ /* 0x000fe4000f8e0200 */
[----:B---3--:R-:W-:-:S03]  /*d9e0*/  IMAD R0, R10, UR8, RZ ;  /* 0x000000080a007c24 */ /* 0x008fc6000f8e02ff */
[----:B------:R-:W-:Y:S01]  /*d9f0*/  IADD3 R5, R5, R3, RZ ;  /* 0x0000000305057210 */ /* 0x000fe20007ffe0ff */
[----:B------:R-:W-:Y:S02]  /*da00*/  IMAD R3, R11, UR44, R0 ;  /* 0x0000002c0b037c24 */ /* 0x000fe4000f8e0200 */
[----:B------:R-:W-:-:S04]  /*da10*/  IMAD.WIDE.U32 R4, R10, UR44, R4 ;  /* 0x0000002c0a047c25 */ /* 0x000fc8000f8e0004 */
[----:B------:R-:W-:Y:S01]  /*da20*/  IMAD.IADD R3, R5, 0x1, R3 ;  /* 0x0000000105037824 */ /* 0x000fe200078e0203 */
[----:B------:R-:W-:-:S04]  /*da30*/  LEA R6, P0, R4, UR6, 0x2 ;  /* 0x0000000604067c11 */ /* 0x000fc8000f8010ff */
[----:B------:R-:W-:Y:S01]  /*da40*/  LEA.HI.X R7, R4, UR7, R3, 0x2, P0 ;  /* 0x0000000704077c11 */ /* 0x000fe200080f1403 */
[----:B------:R-:W-:-:S05]  /*da50*/  IMAD.MOV.U32 R3, RZ, RZ, -0x800000 ;  /* 0xff800000ff037424 */ /* 0x000fca00078e00ff */
[----:B------:R2:W-:Y:S03]  /*da60*/  STG.E desc[UR50][R6.64], R3 ;  /* 0x0000000306007986 */ /* 0x0005e6000c101932 */
.L_x_1378:
[----:B------:R-:W-:Y:S05]  /*da70*/  BSYNC B0 ;  /* 0x0000000000007941 */ /* 0x000fea0003800000 */
.L_x_1377:
[----:B------:R-:W-:Y:S01]  /*da80*/  ULDC.64 UR6, c[0x0][0xa88] ;  /* 0x0002a20000067ab9 */ /* 0x000fe20000000a00 */
[----:B-12---:R-:W-:Y:S01]  /*da90*/  IMAD R6, R8, UR5, RZ ;  /* 0x0000000508067c24 */ /* 0x006fe2000f8e02ff */
[----:B------:R-:W-:Y:S01]  /*daa0*/  ISETP.GE.AND P1, PT, R12, UR7, PT ;  /* 0x000000070c007c0c */ /* 0x000fe2000bf26270 */
[----:B------:R-:W1:Y:S01]  /*dab0*/  LDC.64 R10, c[0x0][0xae8] ;  /* 0x0002ba00ff0a7b82 */ /* 0x000e620000000a00 */
[C---:B------:R-:W-:Y:S01]  /*dac0*/  ISETP.GE.AND P0, PT, R184.reuse, UR7, PT ;  /* 0x00000007b8007c0c */ /* 0x040fe2000bf06270 */
[C---:B------:R-:W-:Y:S01]  /*dad0*/  VIADD R14, R184.reuse, 0x80 ;  /* 0x00000080b80e7836 */ /* 0x040fe20000000000 */
[----:B------:R-:W-:Y:S01]  /*dae0*/  SEL R3, RZ, 0xffffffff, P1 ;  /* 0xffffffffff037807 */ /* 0x000fe20000800000 */
[----:B------:R-:W-:Y:S01]  /*daf0*/  VIADD R15, R184, 0xc0 ;  /* 0x000000c0b80f7836 */ /* 0x000fe20000000000 */
[----:B------:R-:W-:Y:S01]  /*db00*/  SEL R0, RZ, 0x1, P0 ;  /* 0x00000001ff007807 */ /* 0x000fe20000000000 */
[----:B------:R-:W-:Y:S01]  /*db10*/  IMAD R7, R9, UR43, R6 ;  /* 0x0000002b09077c24 */ /* 0x000fe2000f8e0206 */
[----:B------:R-:W-:Y:S01]  /*db20*/  ISETP.GE.AND P0, PT, R14, UR7, PT ;  /* 0x000000070e007c0c */ /* 0x000fe2000bf06270 */
[----:B------:R-:W2:Y:S01]  /*db30*/  LDC R9, c[0x0][0xdac] ;  /* 0x00036b00ff097b82 */ /* 0x000ea20000000800 */
[----:B------:R-:W-:Y:S01]  /*db40*/  IMAD.SHL.U32 R3, R3, 0x2, RZ ;  /* 0x0000000203037824 */ /* 0x000fe200078e00ff */
[----:B------:R-:W-:Y:S01]  /*db50*/  ISETP.GE.AND P2, PT, R15, UR7, PT ;  /* 0x000000070f007c0c */ /* 0x000fe2000bf46270 */
[C---:B------:R-:W-:Y:S01]  /*db60*/  VIADD R21, R184.reuse, 0x140 ;  /* 0x00000140b8157836 */ /* 0x040fe20000000000 */
[C---:B------:R-:W-:Y:S01]  /*db70*/  IADD3 R20, R184.reuse, 0x100, RZ ;  /* 0x00000100b8147810 */ /* 0x040fe20007ffe0ff */
[C---:B------:R-:W-:Y:S01]  /*db80*/  VIADD R4, R184.reuse, 0x180 ;  /* 0x00000180b8047836 */ /* 0x040fe20000000000 */
[----:B------:R-:W-:Y:S01]  /*db90*/  LOP3.LUT R0, R3, 0x2, R0, 0xe2, !PT ;  /* 0x0000000203007812 */ /* 0x000fe200078ee200 */
[----:B------:R-:W-:Y:S01]  /*dba0*/  UIADD3 UR42, -UR42, UR6, URZ ;  /* 0x000000062a2a7290 */ /* 0x000fe2000fffe13f */
[----:B------:R-:W-:Y:S01]  /*dbb0*/  SHF.R.S32.HI R185, RZ, 0x1f, R184 ;  /* 0x0000001fffb97819 */ /* 0x000fe200000114b8 */
[----:B------:R-:W-:Y:S01]  /*dbc0*/  ULOP3.LUT UR40, URZ, UR40, URZ, 0x33, !UPT ;  /* 0x000000283f287292 */ /* 0x000fe2000f8e333f */
[----:B------:R-:W-:Y:S01]  /*dbd0*/  IADD3 R5, R184, 0x1c0, RZ ;  /* 0x000001c0b8057810 */ /* 0x000fe20007ffe0ff */
[----:B------:R-:W-:Y:S01]  /*dbe0*/  BSSY B0, `(.L_x_1379) ;  /* 0x0000036000007945 */ /* 0x000fe20003800000 */
[----:B------:R-:W-:-:S02]  /*dbf0*/  SEL R3, RZ, 0x4, P0 ;  /* 0x00000004ff037807 */ /* 0x000fc40000000000 */
[----:B------:R-:W-:Y:S02]  /*dc00*/  SEL R6, RZ, 0x8, P2 ;  /* 0x00000008ff067807 */ /* 0x000fe40001000000 */
[----:B------:R-:W-:Y:S02]  /*dc10*/  ISETP.GE.AND P2, PT, R21, UR7, PT ;  /* 0x0000000715007c0c */ /* 0x000fe4000bf46270 */
[----:B------:R-:W-:Y:S02]  /*dc20*/  ISETP.GE.AND P0, PT, R20, UR7, PT ;  /* 0x0000000714007c0c */ /* 0x000fe4000bf06270 */
[----:B------:R-:W-:Y:S02]  /*dc30*/  ISETP.GE.AND P3, PT, R4, UR7, PT ;  /* 0x0000000704007c0c */ /* 0x000fe4000bf66270 */
[----:B------:R-:W-:Y:S01]  /*dc40*/  ISETP.GE.AND P1, PT, R5, UR7, PT ;  /* 0x0000000705007c0c */ /* 0x000fe2000bf26270 */
[----:B------:R-:W-:Y:S01]  /*dc50*/  IMAD.WIDE.U32 R4, R8, UR43, R184 ;  /* 0x0000002b08047c25 */ /* 0x000fe2000f8e00b8 */
[----:B------:R-:W-:-:S02]  /*dc60*/  LOP3.LUT R0, R6, R0, R3, 0xfe, !PT ;  /* 0x0000000006007212 */ /* 0x000fc400078efe03 */
[----:B------:R-:W-:Y:S01]  /*dc70*/  SEL R6, RZ, 0x20, P2 ;  /* 0x00000020ff067807 */ /* 0x000fe20001000000 */
[C---:B------:R-:W-:Y:S01]  /*dc80*/  VIADD R8, R186.reuse, 0x20 ;  /* 0x00000020ba087836 */ /* 0x040fe20000000000 */
[----:B------:R-:W-:Y:S01]  /*dc90*/  ISETP.GE.AND P2, PT, R186, UR42, PT ;  /* 0x0000002aba007c0c */ /* 0x000fe2000bf46270 */
[----:B------:R-:W-:Y:S01]  /*dca0*/  IMAD.IADD R5, R5, 0x1, R7 ;  /* 0x0000000105057824 */ /* 0x000fe200078e0207 */
[----:B------:R-:W-:Y:S02]  /*dcb0*/  SEL R3, RZ, 0x10, P0 ;  /* 0x00000010ff037807 */ /* 0x000fe40000000000 */
[----:B------:R-:W-:Y:S01]  /*dcc0*/  ISETP.GE.AND P0, PT, R8, UR42, PT ;  /* 0x0000002a08007c0c */ /* 0x000fe2000bf06270 */
[----:B-1----:R-:W-:Y:S01]  /*dcd0*/  IMAD R8, R10, UR8, RZ ;  /* 0x000000080a087c24 */ /* 0x002fe2000f8e02ff */
[----:B------:R-:W-:Y:S02]  /*dce0*/  LOP3.LUT R3, R6, R0, R3, 0xfe, !PT ;  /* 0x0000000006037212 */ /* 0x000fe400078efe03 */
[----:B------:R-:W-:Y:S01]  /*dcf0*/  SEL R0, RZ, 0x40, P3 ;  /* 0x00000040ff007807 */ /* 0x000fe20001800000 */
[----:B------:R-:W-:Y:S01]  /*dd00*/  IMAD R11, R11, UR44, R8 ;  /* 0x0000002c0b0b7c24 */ /* 0x000fe2000f8e0208 */
[----:B------:R-:W-:-:S02]  /*dd10*/  SHF.R.S32.HI R187, RZ, 0x1f, R186 ;  /* 0x0000001fffbb7819 */ /* 0x000fc400000114ba */
[----:B--2---:R-:W-:Y:S01]  /*dd20*/  IADD3 R7, R9, UR40, RZ ;  /* 0x0000002809077c10 */ /* 0x004fe2000fffe0ff */
[----:B------:R-:W-:Y:S01]  /*dd30*/  IMAD.WIDE.U32 R8, R10, UR44, R4 ;  /* 0x0000002c0a087c25 */ /* 0x000fe2000f8e0004 */
[----:B------:R-:W-:Y:S02]  /*dd40*/  LOP3.LUT R3, R3, R0, RZ, 0xfc, !PT ;  /* 0x0000000003037212 */ /* 0x000fe400078efcff */
[----:B------:R-:W-:Y:S01]  /*dd50*/  SEL R0, RZ, 0x80, P1 ;  /* 0x00000080ff007807 */ /* 0x000fe20000800000 */
[----:B------:R-:W-:-:S03]  /*dd60*/  IMAD.WIDE R6, R7, 0x40, R186 ;  /* 0x0000004007067825 */ /* 0x000fc600078e02ba */
[----:B------:R-:W-:Y:S01]  /*dd70*/  LOP3.LUT R0, R3, R0, RZ, 0xfc, !PT ;  /* 0x0000000003007212 */ /* 0x000fe200078efcff */
[----:B------:R-:W-:Y:S01]  /*dd80*/  IMAD.IADD R13, R9, 0x1, R11 ;  /* 0x00000001090d7824 */ /* 0x000fe200078e020b */
        /* <DEDUP_REMOVED lines=13> */
[----:B------:R-:W-:Y:S02]  /*de60*/  LEA R10, P2, R4, UR8, 0x1 ;  /* 0x00000008040a7c11 */ /* 0x000fe4000f8408ff */
[----:B------:R-:W-:-:S04]  /*de70*/  IADD3 R5, R5, R11, RZ ;  /* 0x0000000b05057210 */ /* 0x000fc80007ffe0ff */
        /* <DEDUP_REMOVED lines=12> */
.L_x_1380:
[----:B------:R-:W-:Y:S05]  /*df40*/  BSYNC B0 ;  /* 0x0000000000007941 */ /* 0x000fea0003800000 */
.L_x_1379:
[----:B------:R-:W-:Y:S04]  /*df50*/  BSSY B0, `(.L_x_1374) ;  /* 0x000001e000007945 */ /* 0x000fe80003800000 */
[----:B------:R-:W-:Y:S05]  /*df60*/  @P0 BRA `(.L_x_1381) ;  /* 0x0000000000700947 */ /* 0x000fea0003800000 */
[----:B------:R-:W-:Y:S01]  /*df70*/  IADD3 R9, P0, R6, 0x20, RZ ;  /* 0x0000002006097810 */ /* 0x000fe20007f1e0ff */
[----:B------:R-:W-:Y:S01]  /*df80*/  ULDC.64 UR8, c[0x0][0xad8] ;  /* 0x0002b60000087ab9 */ /* 0x000fe20000000a00 */
[----:B------:R-:W-:Y:S01]  /*df90*/  IMAD.MOV.U32 R4, RZ, RZ, R8 ;  /* 0x000000ffff047224 */ /* 0x000fe200078e0008 */
[----:B------:R-:W-:Y:S01]  /*dfa0*/  ISETP.GE.AND P1, PT, R14, UR7, PT ;  /* 0x000000070e007c0c */ /* 0x000fe2000bf26270 */
        /* <DEDUP_REMOVED lines=8> */
[----:B------:R-:W-:-:S03]  /*e030*/  LOP3.LUT P4, RZ, R3, 0x40, RZ, 0xc0, !PT ;  /* 0x0000004003ff7812 */ /* 0x000fc6000788c0ff */
[----:B------:R-:W-:Y:S01]  /*e040*/  IMAD R9, R9, UR9, R6 ;  /* 0x0000000909097c24 */ /* 0x000fe2000f8e0206 */
[----:B------:R-:W-:Y:S02]  /*e050*/  ULDC.64 UR8, c[0x0][0xa80] ;  /* 0x0002a00000087ab9 */ /* 0x000fe40000000a00 */
[----:B------:R-:W-:Y:S02]  /*e060*/  LEA R6, P3, R4, UR8, 0x1 ;  /* 0x0000000804067c11 */ /* 0x000fe4000f8608ff */
[----:B------:R-:W-:-:S04]  /*e070*/  IADD3 R5, R5, R9, RZ ;  /* 0x0000000905057210 */ /* 0x000fc80007ffe0ff */
        /* <DEDUP_REMOVED lines=11> */
.L_x_1381:
[----:B------:R-:W-:Y:S05]  /*e130*/  BSYNC B0 ;  /* 0x0000000000007941 */ /* 0x000fea0003800000 */
.L_x_1374:
[----:B------:R-:W3:Y:S02]  /*e140*/  LDC R0, c[0x0][0xda8] ;  /* 0x00036a00ff007b82 */ /* 0x000ee40000000800 */
[----:B---3--:R-:W-:-:S13]  /*e150*/  ISETP.LE.AND P0, PT, R0, UR4, PT ;  /* 0x0000000400007c0c */ /* 0x008fda000bf03270 */
[----:B------:R-:W-:Y:S05]  /*e160*/  @!P0 BRA `(.L_x_1382) ;  /* 0xffffff2c00588947 */ /* 0x000fea000383ffff */
[----:B------:R-:W-:Y:S05]  /*e170*/  EXIT ;  /* 0x000000000000794d */ /* 0x000fea0003800000 */
.L_x_1276:
[----:B------:R-:W-:-:S08]  /*e180*/  NOP ;  /* 0x0000000000007918 */ /* 0x000fd00000000000 */
[----:B------:R-:W1:-:S00]  /*e190*/  USETMAXREG.DEALLOC.CTAPOOL 0x18 ;  /* 0x00000018000079c8 */ /* 0x000e4000080e0500 */
[----:B-1----:R-:W-:-:S06]  /*e1a0*/  LOP3.LUT R0, R0, 0x3, RZ, 0xc0, !PT ;  /* 0x0000000300007812 */ /* 0x002fcc00078ec0ff */
[----:B------:R-:W1:Y:S02]  /*e1b0*/  SHFL.IDX PT, R0, R0, RZ, 0x1f ;  /* 0x00001fff00007589 */ /* 0x000e6400000e0000 */
[----:B-1----:R-:W-:-:S13]  /*e1c0*/  ISETP.NE.AND P0, PT, R0, RZ, PT ;  /* 0x000000ff0000720c */ /* 0x002fda0003f05270 */
[----:B------:R-:W-:Y:S05]  /*e1d0*/  @P0 EXIT ;  /* 0x000000000000094d */ /* 0x000fea0003800000 */
[----:B------:R-:W1:Y:S01]  /*e1e0*/  S2UR UR4, SR_CTAID.X ;  /* 0x00000000000479c3 */ /* 0x000e620000002500 */
[----:B------:R-:W-:Y:S01]  /*e1f0*/  UMOV UR45, URZ ;  /* 0x0000003f002d7c82 */ /* 0x000fe20008000000 */
[----:B------:R-:W-:Y:S02]  /*e200*/  IMAD.MOV.U32 R16, RZ, RZ, RZ ;  /* 0x000000ffff107224 */ /* 0x000fe400078e00ff */
[----:B------:R-:W-:-:S04]  /*e210*/  IMAD.MOV.U32 R17, RZ, RZ, 0x1 ;  /* 0x00000001ff117424 */ /* 0x000fc800078e00ff */
[----:B------:R-:W1:Y:S02]  /*e220*/  LDC R0, c[0x0][0xda8] ;  /* 0x00036a00ff007b82 */ /* 0x000e640000000800 */
[----:B-1----:R-:W-:-:S13]  /*e230*/  ISETP.LE.AND P0, PT, R0, UR4, PT ;  /* 0x0000000400007c0c */ /* 0x002fda000bf03270 */
[----:B------:R-:W-:Y:S05]  /*e240*/  @P0 BRA `(.L_x_1383) ;  /* 0x00000030001c0947 */ /* 0x000fea0003800000 */
[----:B------:R-:W-:Y:S01]  /*e250*/  LOP3.LUT R19, R19, 0x1f, RZ, 0xc0, !PT ;  /* 0x0000001f13137812 */ /* 0x000fe200078ec0ff */
[----:B------:R-:W-:Y:S01]  /*e260*/  IMAD.U32 R18, RZ, RZ, UR4 ;  /* 0x00000004ff127e24 */ /* 0x000fe2000f8e00ff */
[----:B------:R-:W-:Y:S01]  /*e270*/  MOV R17, 0x1 ;  /* 0x0000000100117802 */ /* 0x000fe20000000f00 */
[----:B------:R-:W-:Y:S01]  /*e280*/  IMAD.MOV.U32 R16, RZ, RZ, RZ ;  /* 0x000000ffff107224 */ /* 0x000fe200078e00ff */
[----:B------:R-:W-:Y:S01]  /*e290*/  ULDC UR44, c[0x0][0xc] ;  /* 0x00000300002c7ab9 */ /* 0x000fe20000000800 */
[----:B------:R-:W-:Y:S01]  /*e2a0*/  ULDC.64 UR46, c[0x0][0x198] ;  /* 0x00006600002e7ab9 */ /* 0x000fe20000000a00 */
[----:B------:R-:W-:-:S05]  /*e2b0*/  UMOV UR45, URZ ;  /* 0x0000003f002d7c82 */ /* 0x000fca0008000000 */
.L_x_1437:
[----:B------:R-:W-:Y:S01]  /*e2c0*/  ULDC UR10, c[0x0][0xdd0] ;  /* 0x00037400000a7ab9 */ /* 0x000fe20000000800 */
[----:B------:R-:W1:Y:S01]  /*e2d0*/  LDC R0, c[0x0][0xde8] ;  /* 0x00037a00ff007b82 */ /* 0x000e620000000800 */
[C---:B------:R-:W-:Y:S01]  /*e2e0*/  R2UR UR8, R18.reuse ;  /* 0x00000000120872ca */ /* 0x040fe200000e0000 */
[----:B------:R-:W-:Y:S01]  /*e2f0*/  UISETP.NE.AND UP0, UPT, UR10, 0x1, UPT ;  /* 0x000000010a00788c */ /* 0x000fe2000bf05270 */
[----:B------:R-:W-:-:S10]  /*e300*/  R2UR UR9, R18 ;  /* 0x00000000120972ca */ /* 0x000fd400000e0000 */
[----:B------:R-:W-:Y:S01]  /*e310*/  @UP0 ULDC UR6, c[0x0][0xdd4] ;  /* 0x0003750000060ab9 */ /* 0x000fe20000000800 */
[----:B------:R-:W-:Y:S01]  /*e320*/  @UP0 ULDC UR11, c[0x0][0xdd8] ;  /* 0x00037600000b0ab9 */ /* 0x000fe20000000800 */
[----:B------:R-:W-:-:S04]  /*e330*/  UIMAD.WIDE.U32 UR6, UR8, UR6, URZ ;  /* 0x00000006080672a5 */ /* 0x000fc8000f8e003f */
[----:B------:R-:W-:-:S04]  /*e340*/  @UP0 USHF.R.U32.HI UR8, URZ, UR11, UR7 ;  /* 0x0000000b3f080299 */ /* 0x000fc80008011607 */
[----:B------:R-:W-:Y:S02]  /*e350*/  UIADD3 UR6, -UR8, URZ, URZ ;  /* 0x0000003f08067290 */ /* 0x000fe4000fffe13f */
[----:B-1----:R-:W-:Y:S02]  /*e360*/  ISETP.LE.AND P0, PT, R0, UR8, PT ;  /* 0x0000000800007c0c */ /* 0x002fe4000bf03270 */
[----:B------:R-:W-:-:S11]  /*e370*/  UIMAD UR10, UR10, UR6, UR9 ;  /* 0x000000060a0a72a4 */ /* 0x000fd6000f8e0209 */
[----:B------:R-:W-:Y:S05]  /*e380*/  @!P0 BRA `(.L_x_1384) ;  /* 0x0000000000208947 */ /* 0x000fea0003800000 */
        /* <DEDUP_REMOVED lines=8> */
.L_x_1384:
[----:B------:R-:W-:Y:S01]  /*e410*/  ULDC UR11, c[0x0][0xdc4] ;  /* 0x00037100000b7ab9 */ /* 0x000fe20000000800 */
[----:B------:R-:W-:Y:S01]  /*e420*/  UMOV UR9, UR10 ;  /* 0x0000000a00097c82 */ /* 0x000fe20008000000 */
[----:B------:R-:W-:-:S11]  /*e430*/  UISETP.NE.AND UP0, UPT, UR11, 0x1, UPT ;  /* 0x000000010b00788c */ /* 0x000fd6000bf05270 */
[----:B------:R-:W-:Y:S02]  /*e440*/  @UP0 ULDC.64 UR12, c[0x0][0xdc8] ;  /* 0x00037200000c0ab9 */ /* 0x000fe40000000a00 */
[----:B------:R-:W-:-:S04]  /*e450*/  UIMAD.WIDE.U32 UR6, UR10, UR12, URZ ;  /* 0x0000000c0a0672a5 */ /* 0x000fc8000f8e003f */
[----:B------:R-:W-:-:S04]  /*e460*/  @UP0 USHF.R.U32.HI UR9, URZ, UR13, UR7 ;  /* 0x0000000d3f090299 */ /* 0x000fc80008011607 */
[----:B------:R-:W-:-:S12]  /*e470*/  UIMAD UR6, UR9, UR11, URZ ;  /* 0x0000000b090672a4 */ /* 0x000fd8000f8e023f */
.L_x_1385:
[----:B------:R-:W-:Y:S01]  /*e480*/  ULDC.64 UR12, c[0x0][0x3f8] ;  /* 0x0000fe00000c7ab9 */ /* 0x000fe20000000a00 */
[----:B------:R-:W-:Y:S02]  /*e490*/  UIADD3 UR10, UR10, -UR6, URZ ;  /* 0x800000060a0a7290 */ /* 0x000fe4000fffe03f */
[----:B------:R-:W-:Y:S02]  /*e4a0*/  UISETP.NE.U32.AND UP0, UPT, UR12, URZ, UPT ;  /* 0x0000003f0c00728c */ /* 0x000fe4000bf05070 */
[----:B------:R-:W-:Y:S01]  /*e4b0*/  ULOP3.LUT UR9, URZ, UR9, URZ, 0x33, !UPT ;  /* 0x000000093f097292 */ /* 0x000fe2000f8e333f */
[----:B------:R-:W-:Y:S01]  /*e4c0*/  ULDC UR12, c[0x0][0xdb8] ;  /* 0x00036e00000c7ab9 */ /* 0x000fe20000000800 */
[----:B------:R-:W-:Y:S01]  /*e4d0*/  ULDC.64 UR6, c[0x0][0x9e0] ;  /* 0x0002780000067ab9 */ /* 0x000fe20000000a00 */
[----:B------:R-:W-:Y:S01]  /*e4e0*/  UISETP.NE.AND UP1, UPT, UR12, 0x1, UPT ;  /* 0x000000010c00788c */ /* 0x000fe2000bf25270 */
[----:B------:R-:W-:Y:S01]  /*e4f0*/  ULDC UR11, c[0x0][0xdc4] ;  /* 0x00037100000b7ab9 */ /* 0x000fe20000000800 */
[----:B------:R-:W-:Y:S01]  /*e500*/  ULDC UR41, c[0x0][0xdac] ;  /* 0x00036b0000297ab9 */ /* 0x000fe20000000800 */
[----:B------:R-:W-:-:S02]  /*e510*/  UISETP.GE.AND UP2, UPT, UR7, 0x1, UPT ;  /* 0x000000010700788c */ /* 0x000fc4000bf46270 */
[----:B------:R-:W-:Y:S02]  /*e520*/  UIMAD UR11, UR8, UR11, UR10 ;  /* 0x0000000b080b72a4 */ /* 0x000fe4000f8e020a */
[----:B------:R-:W-:Y:S02]  /*e530*/  UIADD3 UR41, UR9, UR41, URZ ;  /* 0x0000002909297290 */ /* 0x000fe4000fffe03f */
[----:B------:R-:W-:Y:S01]  /*e540*/  UISETP.NE.AND.EX UP0, UPT, UR13, URZ, UPT, UP0 ;  /* 0x0000003f0d00728c */ /* 0x000fe2000bf05300 */
[----:B------:R-:W-:Y:S01]  /*e550*/  PLOP3.LUT P1, PT, PT, PT, UP2, 0x80, 0x0 ;  /* 0x000000000000781c */ /* 0x000fe20003f2f028 */
[----:B------:R-:W-:Y:S01]  /*e560*/  @UP1 ULDC UR8, c[0x0][0xdbc] ;  /* 0x00036f0000081ab9 */ /* 0x000fe20000000800 */
[----:B------:R-:W-:Y:S02]  /*e570*/  USHF.L.U32 UR41, UR41, 0x6, URZ ;  /* 0x0000000629297899 */ /* 0x000fe4000800063f */
[----:B------:R-:W-:Y:S01]  /*e580*/  UIMAD.WIDE.U32 UR8, UR11, UR8, URZ ;  /* 0x000000080b0872a5 */ /* 0x000fe2000f8e003f */
[----:B------:R-:W-:Y:S01]  /*e590*/  ULDC UR13, c[0x0][0x404] ;  /* 0x00010100000d7ab9 */ /* 0x000fe20000000800 */
[----:B------:R-:W-:Y:S01]  /*e5a0*/  ULDC UR14, c[0x0][0x288] ;  /* 0x0000a200000e7ab9 */ /* 0x000fe20000000800 */
[----:B------:R-:W-:Y:S01]  /*e5b0*/  @UP1 ULDC UR16, c[0x0][0xdc0] ;  /* 0x0003700000101ab9 */ /* 0x000fe20000000800 */
[----:B------:R-:W-:Y:S01]  /*e5c0*/  UMOV UR43, UR11 ;  /* 0x0000000b002b7c82 */ /* 0x000fe20008000000 */
[----:B------:R-:W-:-:S02]  /*e5d0*/  USEL UR13, UR13, 0x1, UP0 ;  /* 0x000000010d0d7887 */ /* 0x000fc40008000000 */
[----:B------:R-:W-:Y:S02]  /*e5e0*/  UIADD3 UR10, UR41, 0x40, -UR14 ;  /* 0x00000040290a7890 */ /* 0x000fe4000fffe80e */
[----:B------:R-:W-:Y:S01]  /*e5f0*/  @UP1 USHF.R.U32.HI UR43, URZ, UR16, UR9 ;  /* 0x000000103f2b1299 */ /* 0x000fe20008011609 */
[----:B------:R-:W-:Y:S02]  /*e600*/  ULDC UR15, c[0x0][0x2e0] ;  /* 0x0000b800000f7ab9 */ /* 0x000fe40000000800 */
[----:B------:R-:W-:Y:S02]  /*e610*/  UIMAD UR8, UR13, UR15, UR10 ;  /* 0x0000000f0d0872a4 */ /* 0x000fe4000f8e020a */
[----:B------:R-:W-:Y:S02]  /*e620*/  UIADD3 UR42, -UR43, URZ, URZ ;  /* 0x0000003f2b2a7290 */ /* 0x000fe4000fffe13f */
[----:B------:R-:W-:Y:S02]  /*e630*/  UIADD3 UR6, UR8, UR6, URZ ;  /* 0x0000000608067290 */ /* 0x000fe4000fffe03f */
[----:B------:R-:W-:Y:S01]  /*e640*/  UIMAD UR42, UR12, UR42, UR11 ;  /* 0x0000002a0c2a72a4 */ /* 0x000fe2000f8e020b */
[----:B------:R-:W-:Y:S11]  /*e650*/  @!P1 BRA `(.L_x_1386) ;  /* 0x0000000000449947 */ /* 0x000ff60003800000 */
        /* <DEDUP_REMOVED lines=10> */
.L_x_1387:
[----:B------:R-:W-:-:S11]  /*e700*/  UISETP.NE.AND UP0, UPT, UR7, 0x1, UPT ;  /* 0x000000010700788c */ /* 0x000fd6000bf05270 */
[----:B------:R-:W-:Y:S02]  /*e710*/  @UP0 ULDC.64 UR16, c[0x0][0x9e8] ;  /* 0x00027a0000100ab9 */ /* 0x000fe40000000a00 */
[----:B------:R-:W-:-:S04]  /*e720*/  UIMAD.WIDE.U32 UR8, UR10, UR16, URZ ;  /* 0x000000100a0872a5 */ /* 0x000fc8000f8e003f */
[----:B------:R-:W-:-:S12]  /*e730*/  @UP0 USHF.R.U32.HI UR10, URZ, UR17, UR9 ;  /* 0x000000113f0a0299 */ /* 0x000fd80008011609 */
.L_x_1388:
[----:B------:R-:W-:-:S04]  /*e740*/  UIMAD UR10, UR10, UR7, UR7 ;  /* 0x000000070a0a72a4 */ /* 0x000fc8000f8e0207 */
[----:B------:R-:W-:-:S04]  /*e750*/  UISETP.LT.AND UP0, UPT, UR6, UR10, UPT ;  /* 0x0000000a0600728c */ /* 0x000fc8000bf01270 */
[----:B------:R-:W-:-:S12]  /*e760*/  USEL UR6, UR6, UR10, UP0 ;  /* 0x0000000a06067287 */ /* 0x000fd80008000000 */
.L_x_1386:
[----:B------:R-:W-:Y:S02]  /*e770*/  UIMAD UR9, UR13, UR15, 0x3f ;  /* 0x0000003f0d0974a4 */ /* 0x000fe4000f8e020f */
[----:B------:R-:W-:Y:S02]  /*e780*/  UIADD3 UR6, UR6, 0x3f, URZ ;  /* 0x0000003f06067890 */ /* 0x000fe4000fffe03f */
[----:B------:R-:W-:Y:S02]  /*e790*/  USHF.R.S32.HI UR10, URZ, 0x1f, UR9 ;  /* 0x0000001f3f0a7899 */ /* 0x000fe40008011409 */
[----:B------:R-:W-:Y:S02]  /*e7a0*/  USHF.R.S32.HI UR8, URZ, 0x1f, UR6 ;  /* 0x0000001f3f087899 */ /* 0x000fe40008011406 */
[----:B------:R-:W-:Y:S02]  /*e7b0*/  ULEA.HI UR10, UR10, UR9, URZ, 0x6 ;  /* 0x000000090a0a7291 */ /* 0x000fe4000f8f303f */
[----:B------:R-:W-:-:S02]  /*e7c0*/  ULEA.HI UR8, UR8, UR6, URZ, 0x6 ;  /* 0x0000000608087291 */ /* 0x000fc4000f8f303f */
[----:B------:R-:W-:Y:S02]  /*e7d0*/  UIADD3 UR6, UR41, -UR14, URZ ;  /* 0x8000000e29067290 */ /* 0x000fe4000fffe03f */
[----:B------:R-:W-:Y:S02]  /*e7e0*/  USHF.R.S32.HI UR39, URZ, 0x6, UR10 ;  /* 0x000000063f277899 */ /* 0x000fe4000801140a */
[----:B------:R-:W-:Y:S02]  /*e7f0*/  USHF.R.S32.HI UR8, URZ, 0x6, UR8 ;  /* 0x000000063f087899 */ /* 0x000fe40008011408 */
[----:B------:R-:W-:Y:S02]  /*e800*/  UIMAD UR6, UR13, UR15, UR6 ;  /* 0x0000000f0d0672a4 */ /* 0x000fe4000f8e0206 */
[----:B------:R-:W-:Y:S01]  /*e810*/  UISETP.LT.AND UP0, UPT, UR39, UR8, UPT ;  /* 0x000000082700728c */ /* 0x000fe2000bf01270 */
[----:B------:R-:W-:Y:S02]  /*e820*/  ULDC UR10, c[0x0][0x9dc] ;  /* 0x00027700000a7ab9 */ /* 0x000fe40000000800 */
[----:B------:R-:W-:-:S02]  /*e830*/  UIADD3 UR10, UR6, -UR10, URZ ;  /* 0x8000000a060a7290 */ /* 0x000fc4000fffe03f */
[----:B------:R-:W-:Y:S01]  /*e840*/  USEL UR39, UR39, UR8, UP0 ;  /* 0x0000000827277287 */ /* 0x000fe20008000000 */
[----:B------:R-:W-:Y:S11]  /*e850*/  @!P1 BRA `(.L_x_1389) ;  /* 0x0000000000449947 */ /* 0x000ff60003800000 */
        /* <DEDUP_REMOVED lines=10> */
.L_x_1390:
[----:B------:R-:W-:-:S11]  /*e900*/  UISETP.NE.AND UP0, UPT, UR7, 0x1, UPT ;  /* 0x000000010700788c */ /* 0x000fd6000bf05270 */
[----:B------:R-:W-:Y:S02]  /*e910*/  @UP0 ULDC.64 UR12, c[0x0][0x9e8] ;  /* 0x00027a00000c0ab9 */ /* 0x000fe40000000a00 */
[----:B------:R-:W-:-:S04]  /*e920*/  UIMAD.WIDE.U32 UR8, UR6, UR12, URZ ;  /* 0x0000000c060872a5 */ /* 0x000fc8000f8e003f */
[----:B------:R-:W-:-:S12]  /*e930*/  @UP0 USHF.R.U32.HI UR6, URZ, UR13, UR9 ;  /* 0x0000000d3f060299 */ /* 0x000fd80008011609 */
.L_x_1391:
[----:B------:R-:W-:-:S04]  /*e940*/  UIMAD UR6, UR6, UR7, URZ ;  /* 0x00000007060672a4 */ /* 0x000fc8000f8e023f */
[----:B------:R-:W-:-:S04]  /*e950*/  UISETP.LT.AND UP0, UPT, UR10, UR6, UPT ;  /* 0x000000060a00728c */ /* 0x000fc8000bf01270 */
[----:B------:R-:W-:-:S12]  /*e960*/  USEL UR10, UR10, UR6, !UP0 ;  /* 0x000000060a0a7287 */ /* 0x000fd8000c000000 */
.L_x_1389:
[----:B------:R-:W-:Y:S01]  /*e970*/  USHF.R.S32.HI UR6, URZ, 0x1f, UR10 ;  /* 0x0000001f3f067899 */ /* 0x000fe2000801140a */
[----:B------:R-:W-:Y:S03]  /*e980*/  BSSY B6, `(.L_x_1392) ;  /* 0x0000284000067945 */ /* 0x000fe60003800000 */
[----:B------:R-:W-:-:S04]  /*e990*/  ULEA.HI UR6, UR6, UR10, URZ, 0x6 ;  /* 0x0000000a06067291 */ /* 0x000fc8000f8f303f */
[----:B------:R-:W-:-:S04]  /*e9a0*/  USHF.R.S32.HI UR6, URZ, 0x6, UR6 ;  /* 0x000000063f067899 */ /* 0x000fc80008011406 */
[----:B------:R-:W-:-:S04]  /*e9b0*/  UISETP.LT.AND UP0, UPT, URZ, UR6, UPT ;  /* 0x000000063f00728c */ /* 0x000fc8000bf01270 */
[----:B------:R-:W-:-:S04]  /*e9c0*/  USEL UR38, URZ, UR6, !UP0 ;  /* 0x000000063f267287 */ /* 0x000fc8000c000000 */
[----:B------:R-:W-:-:S06]  /*e9d0*/  UISETP.GT.AND UP0, UPT, UR39, UR38, UPT ;  /* 0x000000262700728c */ /* 0x000fcc000bf04270 */
[----:B------:R-:W-:-:S13]  /*e9e0*/  PLOP3.LUT P0, PT, PT, PT, UP0, 0x80, 0x0 ;  /* 0x000000000000781c */ /* 0x000fda0003f0f008 */
[----:B------:R-:W-:Y:S05]  /*e9f0*/  @P0 BRA `(.L_x_1393) ;  /* 0x0000000000400947 */ /* 0x000fea0003800000 */
[----:B------:R-:W-:Y:S01]  /*ea00*/  ISETP.NE.AND P0, PT, R19, RZ, PT ;  /* 0x000000ff1300720c */ /* 0x000fe20003f05270 */
[----:B------:R-:W-:-:S12]  /*ea10*/  IMAD.MOV.U32 R13, RZ, RZ, R18 ;  /* 0x000000ffff0d7224 */ /* 0x000fd800078e0012 */
[----:B------:R-:W-:Y:S05]  /*ea20*/  @P0 BRA `(.L_x_1394) ;  /* 0x0000002400e40947 */ /* 0x000fea0003800000 */
[----:B------:R-:W1:Y:S01]  /*ea30*/  S2R R5, SR_LANEID ;  /* 0x0000000000057919 */ /* 0x000e620000000000 */
[----:B------:R-:W-:Y:S01]  /*ea40*/  VOTEU.ANY UR6, UPT, PT ;  /* 0x0000000000067886 */ /* 0x000fe200038e0100 */
[----:B------:R-:W2:Y:S01]  /*ea50*/  LDC.64 R2, c[0x0][0xdf0] ;  /* 0x00037c00ff027b82 */ /* 0x000ea20000000a00 */
[----:B------:R-:W1:Y:S02]  /*ea60*/  FLO.U32 R0, UR6 ;  /* 0x0000000600007d00 */ /* 0x000e6400080e0000 */
[----:B-1----:R-:W-:-:S06]  /*ea70*/  ISETP.EQ.U32.AND P0, PT, R0, R5, PT ;  /* 0x000000050000720c */ /* 0x002fcc0003f02070 */
[----:B------:R-:W2:Y:S07]  /*ea80*/  POPC R5, UR6 ;  /* 0x0000000600057d09 */ /* 0x000eae0008000000 */
[----:B--2---:R-:W2:Y:S01]  /*ea90*/  @P0 ATOMG.E.ADD.STRONG.GPU PT, R3, desc[UR50][R2.64], R5 ;  /* 0x00000005020309a8 */ /* 0x004ea200081ee1f2 */
[----:B------:R-:W1:Y:S02]  /*eaa0*/  S2R R4, SR_LTMASK ;  /* 0x0000000000047919 */ /* 0x000e640000003900 */
[----:B-1----:R-:W-:-:S04]  /*eab0*/  LOP3.LUT R4, R4, UR6, RZ, 0xc0, !PT ;  /* 0x0000000604047c12 */ /* 0x002fc8000f8ec0ff */
[----:B------:R-:W1:Y:S01]  /*eac0*/  POPC R13, R4 ;  /* 0x00000004000d7309 */ /* 0x000e620000000000 */
[----:B--2---:R-:W1:Y:S02]  /*ead0*/  SHFL.IDX PT, R0, R3, R0, 0x1f ;  /* 0x00001f0003007589 */ /* 0x004e6400000e0000 */
[----:B-1----:R-:W-:Y:S01]  /*eae0*/  IADD3 R13, R0, UR44, R13 ;  /* 0x0000002c000d7c10 */ /* 0x002fe2000fffe00d */
[----:B------:R-:W-:Y:S06]  /*eaf0*/  BRA `(.L_x_1394) ;  /* 0x0000002400b07947 */ /* 0x000fec0003800000 */
.L_x_1393:
[----:B------:R-:W1:Y:S01]  /*eb00*/  S2UR UR4, SR_CgaCtaId ;  /* 0x00000000000479c3 */ /* 0x000e620000008800 */
[----:B------:R-:W-:Y:S02]  /*eb10*/  UMOV UR37, 0x400 ;  /* 0x0000040000257882 */ /* 0x000fe40000000000 */
[----:B-1----:R-:W-:-:S04]  /*eb20*/  ULEA UR37, UR4, UR37, 0x18 ;  /* 0x0000002504257291 */ /* 0x002fc8000f8ec03f */
[----:B------:R-:W-:-:S04]  /*eb30*/  UIADD3 UR4, UR37, 0x22400, URZ ;  /* 0x0002240025047890 */ /* 0x000fc8000fffe03f */
[----:B------:R-:W-:-:S06]  /*eb40*/  ULOP3.LUT UP0, URZ, UR4, 0x3ff, URZ, 0xc0, !UPT ;  /* 0x000003ff043f7892 */ /* 0x000fcc000f80c03f */
[----:B------:R-:W-:-:S13]  /*eb50*/  PLOP3.LUT P0, PT, PT, PT, UP0, 0x80, 0x0 ;  /* 0x000000000000781c */ /* 0x000fda0003f0f008 */
[----:B------:R-:W-:Y:S05]  /*eb60*/  @!P0 BRA `(.L_x_1395) ;  /* 0x0000000000408947 */ /* 0x000fea0003800000 */
        /* <DEDUP_REMOVED lines=9> */
[----:B------:R-:W-:Y:S02]  /*ec00*/  IMAD.U32 R7, RZ, RZ, UR9 ;  /* 0x00000009ff077e24 */ /* 0x000fe4000f8e00ff */
[----:B------:R-:W-:-:S02]  /*ec10*/  IMAD.U32 R10, RZ, RZ, UR4 ;  /* 0x00000004ff0a7e24 */ /* 0x000fc4000f8e00ff */
[----:B------:R-:W-:Y:S02]  /*ec20*/  IMAD.MOV.U32 R8, RZ, RZ, 0x70 ;  /* 0x00000070ff087424 */ /* 0x000fe400078e00ff */
[----:B------:R-:W-:Y:S02]  /*ec30*/  IMAD.MOV.U32 R12, RZ, RZ, 0x1 ;  /* 0x00000001ff0c7424 */ /* 0x000fe400078e00ff */
[----:B------:R-:W-:-:S07]  /*ec40*/  IMAD.MOV.U32 R13, RZ, RZ, RZ ;  /* 0x000000ffff0d7224 */ /* 0x000fce00078e00ff */
[----:B------:R-:W-:-:S07]  /*ec50*/  LEPC R20, `(.L_x_1395) ;  /* 0x000000001014794e */ /* 0x000fce0000000000 */
[----:B-1----:R-:W-:Y:S05]  /*ec60*/  CALL.ABS.NOINC R2 ;  /* 0x0000000002007343 */ /* 0x002fea0003c00000 */
.L_x_1395:
        /* <DEDUP_REMOVED lines=13> */
[----:B------:R-:W-:Y:S01]  /*ed40*/  MOV R13, RZ ;  /* 0x000000ff000d7202 */ /* 0x000fe20000000f00 */
[----:B------:R-:W-:-:S02]  /*ed50*/  IMAD.U32 R7, RZ, RZ, UR9 ;  /* 0x00000009ff077e24 */ /* 0x000fc4000f8e00ff */
[----:B------:R-:W-:Y:S02]  /*ed60*/  IMAD.U32 R11, RZ, RZ, UR5 ;  /* 0x00000005ff0b7e24 */ /* 0x000fe4000f8e00ff */
[----:B------:R-:W-:Y:S02]  /*ed70*/  IMAD.MOV.U32 R8, RZ, RZ, 0x70 ;  /* 0x00000070ff087424 */ /* 0x000fe400078e00ff */
[----:B-1----:R-:W-:-:S07]  /*ed80*/  IMAD.MOV.U32 R12, RZ, RZ, 0x1 ;  /* 0x00000001ff0c7424 */ /* 0x002fce00078e00ff */
[----:B------:R-:W-:-:S07]  /*ed90*/  LEPC R20, `(.L_x_1397) ;  /* 0x000000001014794e */ /* 0x000fce0000000000 */
[----:B--2---:R-:W-:Y:S05]  /*eda0*/  CALL.ABS.NOINC R2 ;  /* 0x0000000002007343 */ /* 0x004fea0003c00000 */
.L_x_1397:
        /* <DEDUP_REMOVED lines=15> */
[----:B-1----:R-:W-:Y:S05]  /*eea0*/  CALL.ABS.NOINC R2 ;  /* 0x0000000002007343 */ /* 0x002fea0003c00000 */
.L_x_1396:
[----:B------:R-:W-:Y:S01]  /*eeb0*/  ULDC.64 UR4, c[0x0][0x9f8] ;  /* 0x00027e0000047ab9 */ /* 0x000fe20000000a00 */
[----:B------:R-:W-:Y:S01]  /*eec0*/  IMAD.U32 R5, RZ, RZ, UR43 ;  /* 0x0000002bff057e24 */ /* 0x000fe2000f8e00ff */
[----:B------:R-:W-:Y:S01]  /*eed0*/  ISETP.NE.U32.AND P0, PT, RZ, UR4, PT ;  /* 0x00000004ff007c0c */ /* 0x000fe2000bf05070 */
[----:B------:R-:W-:Y:S01]  /*eee0*/  IMAD.U32 R6, RZ, RZ, UR43 ;  /* 0x0000002bff067e24 */ /* 0x000fe2000f8e00ff */
[----:B------:R-:W1:Y:S02]  /*eef0*/  LDC R0, c[0x0][0x428] ;  /* 0x00010a00ff007b82 */ /* 0x000e640000000800 */
[----:B------:R-:W-:-:S13]  /*ef00*/  ISETP.NE.AND.EX P0, PT, RZ, UR5, PT, P0 ;  /* 0x00000005ff007c0c */ /* 0x000fda000bf05300 */
[----:B------:R-:W2:Y:S02]  /*ef10*/  @P0 LDC.64 R2, c[0x0][0x9f8] ;  /* 0x00027e00ff020b82 */ /* 0x000ea40000000a00 */
[----:B--2---:R-:W-:-:S05]  /*ef20*/  @P0 IMAD.WIDE R2, R5, 0x4, R2 ;  /* 0x0000000405020825 */ /* 0x004fca00078e0202 */
[----:B------:R2:W3:Y:S01]  /*ef30*/  @P0 LDG.E R6, desc[UR50][R2.64] ;  /* 0x0000003202060981 */ /* 0x0004e2000c1e1900 */
[----:B-1----:R-:W-:Y:S01]  /*ef40*/  ISETP.NE.AND P0, PT, R0, 0x1, PT ;  /* 0x000000010000780c */ /* 0x002fe20003f05270 */
[----:B------:R-:W-:Y:S01]  /*ef50*/  UMOV UR40, URZ ;  /* 0x0000003f00287c82 */ /* 0x000fe20008000000 */
[----:B------:R-:W-:Y:S01]  /*ef60*/  ISETP.NE.AND P1, PT, R19, RZ, PT ;  /* 0x000000ff1300720c */ /* 0x000fe20003f25270 */
[----:B------:R-:W-:Y:S01]  /*ef70*/  UMOV UR6, 0xffffffff ;  /* 0xffffffff00067882 */ /* 0x000fe20000000000 */
[----:B------:R-:W-:Y:S01]  /*ef80*/  MOV R0, UR42 ;  /* 0x0000002a00007c02 */ /* 0x000fe20008000f00 */
[----:B------:R-:W-:Y:S01]  /*ef90*/  IMAD.U32 R10, RZ, RZ, UR39 ;  /* 0x00000027ff0a7e24 */ /* 0x000fe2000f8e00ff */
[----:B--2---:R-:W1:Y:S03]  /*efa0*/  LDC.64 R2, c[0x0][0x3f8] ;  /* 0x0000fe00ff027b82 */ /* 0x004e660000000a00 */
[----:B------:R-:W-:-:S06]  /*efb0*/  VIADD R10, R10, 0xffffffff ;  /* 0xffffffff0a0a7836 */ /* 0x000fcc0000000000 */
[----:B------:R-:W-:Y:S01]  /*efc0*/  VOTEU.ALL UP1, P1 ;  /* 0x00000000003f7886 */ /* 0x000fe20000820000 */
[----:B------:R-:W2:Y:S04]  /*efd0*/  @P0 LDC R4, c[0x0][0x42c] ;  /* 0x00010b00ff040b82 */ /* 0x000ea80000000800 */
[----:B------:R-:W-:-:S04]  /*efe0*/  @!UP1 UIADD3 UR4, UP0, UR46, 0x270, URZ ;  /* 0x000002702e049890 */ /* 0x000fc8000ff1e03f */
[----:B------:R-:W-:Y:S01]  /*eff0*/  @!UP1 UIADD3.X UR5, URZ, UR47, URZ, UP0, !UPT ;  /* 0x0000002f3f059290 */ /* 0x000fe200087fe43f */
[----:B------:R-:W4:Y:S08]  /*f000*/  @P0 LDC R5, c[0x0][0x430] ;  /* 0x00010c00ff050b82 */ /* 0x000f300000000800 */
[----:B------:R1:W-:Y:S01]  /*f010*/  @!UP1 UTMAPF.L2.4D [UR40], [UR4] ;  /* 0x00000028040095b8 */ /* 0x0003e20008018000 */
[----:B--2---:R-:W-:-:S05]  /*f020*/  @P0 IMAD.HI.U32 R4, R4, UR42, RZ ;  /* 0x0000002a04040c27 */ /* 0x004fca000f8e00ff */
[----:B----4-:R-:W-:Y:S02]  /*f030*/  @P0 SHF.R.U32.HI R0, RZ, R5, R4 ;  /* 0x00000005ff000219 */ /* 0x010fe40000011604 */
[----:B-1----:R-:W-:-:S04]  /*f040*/  ISETP.NE.U32.AND P0, PT, R2, RZ, PT ;  /* 0x000000ff0200720c */ /* 0x002fc80003f05070 */
[----:B------:R-:W-:-:S04]  /*f050*/  ISETP.NE.AND.EX P0, PT, R3, RZ, PT, P0 ;  /* 0x000000ff0300720c */ /* 0x000fc80003f05300 */
[----:B---3--:R-:W-:Y:S01]  /*f060*/  SEL R4, R6, RZ, !P0 ;  /* 0x000000ff06047207 */ /* 0x008fe20004000000 */
[----:B------:R-:W-:Y:S08]  /*f070*/  BRA.DIV UR6, `(.L_x_1398) ;  /* 0x0000002a06547947 */ /* 0x000ff0000b800000 */
.L_x_1450:
[----:B------:R-:W-:Y:S01]  /*f080*/  UMOV UR4, 0xffffffff ;  /* 0xffffffff00047882 */ /* 0x000fe20000000000 */
[----:B------:R-:W-:Y:S02]  /*f090*/  SHF.R.S32.HI R7, RZ, 0x1f, R6 ;  /* 0x0000001fff077819 */ /* 0x000fe40000011406 */
[----:B------:R-:W-:Y:S05]  /*f0a0*/  BRA.DIV UR4, `(.L_x_1399) ;  /* 0x0000002a04747947 */ /* 0x000fea000b800000 */
[----:B------:R-:W-:-:S13]  /*f0b0*/  ELECT P6, URZ, PT ;  /* 0x00000000003f782f */ /* 0x000fda00038c0000 */
.L_x_1453:
[----:B------:R-:W-:Y:S05]  /*f0c0*/  @!P6 BRA `(.L_x_1400) ;  /* 0x0000000000c4e947 */ /* 0x000fea0003800000 */
[----:B------:R-:W-:Y:S01]  /*f0d0*/  IMAD.MOV.U32 R4, RZ, RZ, R6 ;  /* 0x000000ffff047224 */ /* 0x000fe200078e0006 */
[----:B------:R-:W-:Y:S06]  /*f0e0*/  @!P0 BRA `(.L_x_1401) ;  /* 0x0000000000488947 */ /* 0x000fec0003800000 */
[----:B------:R-:W1:Y:S01]  /*f0f0*/  LDC R11, c[0x0][0x41c] ;  /* 0x00010700ff0b7b82 */ /* 0x000e620000000800 */
[----:B------:R-:W-:Y:S01]  /*f100*/  MOV R12, R10 ;  /* 0x0000000a000c7202 */ /* 0x000fe20000000f00 */
[----:B------:R-:W-:Y:S02]  /*f110*/  ULDC.64 UR4, c[0x0][0x408] ;  /* 0x0001020000047ab9 */ /* 0x000fe40000000a00 */
        /* <DEDUP_REMOVED lines=11> */
[----:B------:R-:W-:-:S05]  /*f1d0*/  LEA.HI.X R9, R4, R3, R5, 0x2, P2 ;  /* 0x0000000304097211 */ /* 0x000fca00010f1405 */
[----:B------:R1:W5:Y:S01]  /*f1e0*/  LDG.E R4, desc[UR50][R8.64] ;  /* 0x0000003208047981 */ /* 0x000362000c1e1900 */
[----:B------:R-:W-:-:S04]  /*f1f0*/  IMAD.MOV R5, RZ, RZ, -R12 ;  /* 0x000000ffff057224 */ /* 0x000fc800078e0a0c */
[----:B------:R-:W-:-:S07]  /*f200*/  IMAD R10, R11, R5, R10 ;  /* 0x000000050b0a7224 */ /* 0x000fce00078e020a */
.L_x_1401:
[----:B-1----:R-:W-:Y:S01]  /*f210*/  LEA R8, R16, UR37, 0x3 ;  /* 0x0000002510087c11 */ /* 0x002fe2000f8e18ff */
[----:B------:R-:W1:Y:S01]  /*f220*/  S2R R9, SR_TID.X ;  /* 0x0000000000097919 */ /* 0x000e620000002100 */
[----:B------:R-:W-:-:S04]  /*f230*/  SHF.L.U32 R5, R17, 0x1f, RZ ;  /* 0x0000001f11057819 */ /* 0x000fc800000006ff */
[----:B------:R-:W2:Y:S01]  /*f240*/  SYNCS.PHASECHK.TRANS64.TRYWAIT P2, [R8+URZ+0x28c40], R5 ;  /* 0x028c4005080075a7 */ /* 0x000ea2000804017f */
[----:B-1----:R-:W-:-:S04]  /*f250*/  LOP3.LUT R9, R9, 0x7f, RZ, 0xc0, !PT ;  /* 0x0000007f09097812 */ /* 0x002fc800078ec0ff */
[----:B------:R-:W-:Y:S01]  /*f260*/  ISETP.NE.AND P3, PT, R9, RZ, PT ;  /* 0x000000ff0900720c */ /* 0x000fe20003f65270 */
[----:B--2---:R-:W-:-:S12]  /*f270*/  @!P2 BRA `(.L_x_1402) ;  /* 0x000000280020a947 */ /* 0x004fd80003800000 */
.L_x_1454:
[----:B------:R-:W-:Y:S05]  /*f280*/  @P3 BRA `(.L_x_1403) ;  /* 0x0000000000143947 */ /* 0x000fea0003800000 */
[----:B------:R-:W-:Y:S02]  /*f290*/  ISETP.NE.AND P2, PT, R19, RZ, PT ;  /* 0x000000ff1300720c */ /* 0x000fe40003f45270 */
[----:B-1----:R-:W-:-:S04]  /*f2a0*/  MOV R5, 0x2000 ;  /* 0x0000200000057802 */ /* 0x002fc80000000f00 */
[----:B------:R2:W-:Y:S07]  /*f2b0*/  SYNCS.ARRIVE.TRANS64 RZ, [R8+URZ+0x28c30], R5 ;  /* 0x028c300508ff79a7 */ /* 0x0005ee000800003f */
[----:B------:R-:W-:Y:S05]  /*f2c0*/  @!P2 BRA `(.L_x_1403) ;  /* 0x000000000004a947 */ /* 0x000fea0003800000 */
[----:B------:R-:W-:Y:S01]  /*f2d0*/  BPT.TRAP 0x1 ;  /* 0x000000040000795c */ /* 0x000fe20000300000 */
.L_x_1403:
        /* <DEDUP_REMOVED lines=8> */
[----:B-----5:R-:W-:Y:S01]  /*f360*/  R2UR UR13, R4 ;  /* 0x00000000040d72ca */ /* 0x020fe200000e0000 */
[----:B------:R-:W-:-:S04]  /*f370*/  UMOV UR10, URZ ;  /* 0x0000003f000a7c82 */ /* 0x000fc80008000000 */
[----:B------:R-:W-:Y:S02]  /*f380*/  ULEA UR8, UR8, UR37, 0xd ;  /* 0x0000002508087291 */ /* 0x000fe4000f8e683f */
[----:B------:R-:W-:Y:S02]  /*f390*/  UIADD3 UR9, UR9, 0x28c30, URZ ;  /* 0x00028c3009097890 */ /* 0x000fe4000fffe03f */
[----:B------:R-:W-:Y:S02]  /*f3a0*/  USHF.L.U32 UR11, UR11, 0x6, URZ ;  /* 0x000000060b0b7899 */ /* 0x000fe4000800063f */
[----:B------:R-:W-:-:S09]  /*f3b0*/  UIADD3 UR8, UR8, 0x22400, URZ ;  /* 0x0002240008087890 */ /* 0x000fd2000fffe03f */
[----:B------:R3:W-:Y:S02]  /*f3c0*/  UTMALDG.4D [UR8], [UR4], desc[UR6] ;  /* 0x00000608040075b4 */ /* 0x0007e40008019000 */
[----:B---3--:R-:W-:Y:S01]  /*f3d0*/  NOP ;  /* 0x0000000000007918 */ /* 0x008fe20000000000 */
.L_x_1400:
[----:B------:R-:W-:Y:S05]  /*f3e0*/  WARPSYNC.ALL ;  /* 0x0000000000007948 */ /* 0x000fea0003800000 */
[----:B------:R-:W-:Y:S01]  /*f3f0*/  BAR.SYNC.DEFER_BLOCKING 0x8, 0xa0 ;  /* 0x0202800000007b1d */ /* 0x000fe20000010000 */
[----:B------:R-:W-:Y:S01]  /*f400*/  ELECT P2, URZ, PT ;  /* 0x00000000003f782f */ /* 0x000fe20003840000 */
[----:B------:R-:W-:Y:S02]  /*f410*/  UIADD3 UR45, UR45, 0x1, URZ ;  /* 0x000000012d2d7890 */ /* 0x000fe4000fffe03f */
[----:B------:R-:W-:Y:S02]  /*f420*/  UIADD3 UR6, UP0, UR46, 0x270, URZ ;  /* 0x000002702e067890 */ /* 0x000fe4000ff1e03f */
[----:B------:R-:W-:-:S02]  /*f430*/  ULEA.HI UR4, UR45, UR45, URZ, 0x1 ;  /* 0x0000002d2d047291 */ /* 0x000fc4000f8f083f */
[----:B------:R-:W-:Y:S02]  /*f440*/  UIADD3 UR8, UR37, 0x20400, URZ ;  /* 0x0002040025087890 */ /* 0x000fe4000fffe03f */
[----:B------:R-:W-:Y:S02]  /*f450*/  ULOP3.LUT UR4, UR4, 0xfffffffe, URZ, 0xc0, !UPT ;  /* 0xfffffffe04047892 */ /* 0x000fe4000f8ec03f */
[----:B------:R-:W-:Y:S02]  /*f460*/  UIADD3 UR9, UR37, 0x28c00, URZ ;  /* 0x00028c0025097890 */ /* 0x000fe4000fffe03f */
[----:B-12---:R-:W-:Y:S01]  /*f470*/  @P2 IMAD.MOV.U32 R5, RZ, RZ, 0x2000 ;  /* 0x00002000ff052424 */ /* 0x006fe200078e00ff */
[----:B------:R-:W-:Y:S02]  /*f480*/  UIADD3 UR4, UR45, -UR4, URZ ;  /* 0x800000042d047290 */ /* 0x000fe4000fffe03f */
[----:B------:R-:W-:Y:S01]  /*f490*/  UIADD3.X UR7, URZ, UR47, URZ, UP0, !UPT ;  /* 0x0000002f3f077290 */ /* 0x000fe200087fe43f */
[----:B------:R-:W-:Y:S01]  /*f4a0*/  UMOV UR11, UR41 ;  /* 0x00000029000b7c82 */ /* 0x000fe20008000000 */
[----:B------:R-:W-:Y:S01]  /*f4b0*/  UMOV UR12, UR42 ;  /* 0x0000002a000c7c82 */ /* 0x000fe20008000000 */
[----:B------:R-:W-:Y:S01]  /*f4c0*/  UMOV UR13, UR43 ;  /* 0x0000002b000d7c82 */ /* 0x000fe20008000000 */
[----:B------:R-:W-:Y:S01]  /*f4d0*/  UMOV UR5, 0x12f00000 ;  /* 0x12f0000000057882 */ /* 0x000fe20000000000 */
[----:B------:R-:W-:Y:S01]  /*f4e0*/  UMOV UR10, URZ ;  /* 0x0000003f000a7c82 */ /* 0x000fe20008000000 */
[----:B------:R1:W-:Y:S02]  /*f4f0*/  @P2 SYNCS.ARRIVE.TRANS64 RZ, [UR37+0x28c00], R5 ;  /* 0x028c0005ffff29a7 */ /* 0x0003e40008000025 */
[----:B-1----:R-:W-:Y:S01]  /*f500*/  IMAD.U32 R5, RZ, RZ, UR4 ;  /* 0x00000004ff057e24 */ /* 0x002fe2000f8e00ff */
[----:B------:R-:W-:-:S02]  /*f510*/  UMOV UR4, 0x0 ;  /* 0x0000000000047882 */ /* 0x000fc40000000000 */
[----:B------:R1:W-:Y:S02]  /*f520*/  UTMALDG.4D [UR8], [UR6], desc[UR4] ;  /* 0x00000408060075b4 */ /* 0x0003e40008019000 */
[----:B------:R-:W-:-:S04]  /*f530*/  SHF.L.U32 R5, R5, 0x1f, RZ ;  /* 0x0000001f05057819 */ /* 0x000fc800000006ff */
[----:B------:R-:W2:Y:S02]  /*f540*/  SYNCS.PHASECHK.TRANS64.TRYWAIT P2, [UR37+0x28c20], R5 ;  /* 0x028c2005ff0075a7 */ /* 0x000ea40008040165 */
[----:B-12---:R-:W-:Y:S05]  /*f550*/  @!P2 BRA `(.L_x_1404) ;  /* 0x00000024007ca947 */ /* 0x006fea0003800000 */
.L_x_1455:
[----:B------:R-:W-:Y:S01]  /*f560*/  ULDC.64 UR4, c[0x0][0x408] ;  /* 0x0001020000047ab9 */ /* 0x000fe20000000a00 */
[----:B------:R-:W-:Y:S04]  /*f570*/  BSSY B0, `(.L_x_1405) ;  /* 0x0000042000007945 */ /* 0x000fe80003800000 */
[----:B------:R-:W-:Y:S05]  /*f580*/  @!P6 BRA `(.L_x_1406) ;  /* 0x000000040000e947 */ /* 0x000fea0003800000 */
[----:B-1----:R-:W-:Y:S01]  /*f590*/  LEA R8, R16, UR37, 0x3 ;  /* 0x0000002510087c11 */ /* 0x002fe2000f8e18ff */
[----:B------:R-:W1:Y:S01]  /*f5a0*/  S2R R9, SR_TID.X ;  /* 0x0000000000097919 */ /* 0x000e620000002100 */
[----:B------:R-:W-:-:S04]  /*f5b0*/  SHF.L.U32 R5, R17, 0x1f, RZ ;  /* 0x0000001f11057819 */ /* 0x000fc800000006ff */
[----:B------:R-:W2:Y:S01]  /*f5c0*/  SYNCS.PHASECHK.TRANS64.TRYWAIT P2, [R8+URZ+0x28c60], R5 ;  /* 0x028c6005080075a7 */ /* 0x000ea2000804017f */
[----:B-1----:R-:W-:-:S04]  /*f5d0*/  LOP3.LUT R9, R9, 0x7f, RZ, 0xc0, !PT ;  /* 0x0000007f09097812 */ /* 0x002fc800078ec0ff */
[----:B------:R-:W-:Y:S01]  /*f5e0*/  ISETP.NE.AND P3, PT, R9, RZ, PT ;  /* 0x000000ff0900720c */ /* 0x000fe20003f65270 */
[----:B--2---:R-:W-:-:S12]  /*f5f0*/  @!P2 BRA `(.L_x_1407) ;  /* 0x00000024006ca947 */ /* 0x004fd80003800000 */
.L_x_1456:
[----:B------:R-:W-:Y:S05]  /*f600*/  @P3 BRA `(.L_x_1408) ;  /* 0x0000000000143947 */ /* 0x000fea0003800000 */
[----:B------:R-:W-:Y:S01]  /*f610*/  ISETP.NE.AND P2, PT, R19, RZ, PT ;  /* 0x000000ff1300720c */ /* 0x000fe20003f45270 */
[----:B-1----:R-:W-:-:S04]  /*f620*/  IMAD.MOV.U32 R5, RZ, RZ, 0x10000 ;  /* 0x00010000ff057424 */ /* 0x002fc800078e00ff */
[----:B------:R2:W-:Y:S08]  /*f630*/  SYNCS.ARRIVE.TRANS64 RZ, [R8+URZ+0x28c50], R5 ;  /* 0x028c500508ff79a7 */ /* 0x0005f0000800003f */
[----:B------:R-:W-:Y:S05]  /*f640*/  @!P2 BRA `(.L_x_1408) ;  /* 0x000000000004a947 */ /* 0x000fea0003800000 */
[----:B------:R-:W-:Y:S01]  /*f650*/  BPT.TRAP 0x1 ;  /* 0x000000040000795c */ /* 0x000fe20000300000 */
.L_x_1408:
        /* <DEDUP_REMOVED lines=13> */
[----:B------:R-:W-:-:S02]  /*f730*/  ULEA UR16, UR16, UR37, 0x10 ;  /* 0x0000002510107291 */ /* 0x000fc4000f8e803f */
[----:B------:R-:W-:Y:S02]  /*f740*/  USHF.L.U32 UR11, UR11, 0x6, URZ ;  /* 0x000000060b0b7899 */ /* 0x000fe4000800063f */
[----:B------:R-:W-:Y:S02]  /*f750*/  UIADD3 UR9, UR9, 0x28c50, URZ ;  /* 0x00028c5009097890 */ /* 0x000fe4000fffe03f */
[----:B------:R-:W-:Y:S02]  /*f760*/  UIADD3 UR8, UR16, 0x400, URZ ;  /* 0x0000040010087890 */ /* 0x000fe4000fffe03f */
[----:B------:R-:W-:Y:S02]  /*f770*/  UIADD3 UR17, UR16, 0x2400, URZ ;  /* 0x0000240010117890 */ /* 0x000fe4000fffe03f */
[----:B------:R-:W-:Y:S02]  /*f780*/  UIADD3 UR19, UR16, 0x4400, URZ ;  /* 0x0000440010137890 */ /* 0x000fe4000fffe03f */
[----:B------:R-:W-:Y:S01]  /*f790*/  UIADD3 UR21, UR16, 0x6400, URZ ;  /* 0x0000640010157890 */ /* 0x000fe2000fffe03f */
[----:B------:R-:W-:-:S02]  /*f7a0*/  UMOV UR23, 0x100 ;  /* 0x0000010000177882 */ /* 0x000fc40000000000 */
[----:B------:R3:W-:Y:S01]  /*f7b0*/  UTMALDG.4D [UR8], [UR14], desc[UR6] ;  /* 0x000006080e0075b4 */ /* 0x0007e20008019000 */
[----:B------:R-:W-:Y:S01]  /*f7c0*/  UMOV UR24, 0x140 ;  /* 0x0000014000187882 */ /* 0x000fe20000000000 */
[----:B---3--:R-:W-:Y:S01]  /*f7d0*/  UMOV UR8, UR17 ;  /* 0x0000001100087c82 */ /* 0x008fe20008000000 */
[----:B------:R-:W-:Y:S01]  /*f7e0*/  UMOV UR10, UR18 ;  /* 0x00000012000a7c82 */ /* 0x000fe20008000000 */
[----:B------:R-:W-:Y:S01]  /*f7f0*/  UIADD3 UR17, UR16, 0x8400, URZ ;  /* 0x0000840010117890 */ /* 0x000fe2000fffe03f */
[----:B------:R3:W-:Y:S01]  /*f800*/  UTMALDG.4D [UR8], [UR14], desc[UR6] ;  /* 0x000006080e0075b4 */ /* 0x0007e20008019000 */
[----:B------:R-:W-:Y:S01]  /*f810*/  UIADD3 UR18, UR16, 0xa400, URZ ;  /* 0x0000a40010127890 */ /* 0x000fe2000fffe03f */
[----:B---3--:R-:W-:Y:S01]  /*f820*/  UMOV UR8, UR19 ;  /* 0x0000001300087c82 */ /* 0x008fe20008000000 */
[----:B------:R-:W-:Y:S01]  /*f830*/  UMOV UR10, UR20 ;  /* 0x00000014000a7c82 */ /* 0x000fe20008000000 */
[----:B------:R-:W-:Y:S01]  /*f840*/  UIADD3 UR19, UR16, 0xc400, URZ ;  /* 0x0000c40010137890 */ /* 0x000fe2000fffe03f */
[----:B------:R3:W-:Y:S02]  /*f850*/  UTMALDG.4D [UR8], [UR14], desc[UR6] ;  /* 0x000006080e0075b4 */ /* 0x0007e40008019000 */
[----:B---3--:R-:W-:Y:S01]  /*f860*/  UMOV UR8, UR21 ;  /* 0x0000001500087c82 */ /* 0x008fe20008000000 */
[----:B------:R-:W-:-:S02]  /*f870*/  UMOV UR10, UR22 ;  /* 0x00000016000a7c82 */ /* 0x000fc40008000000 */
[----:B------:R3:W-:Y:S02]  /*f880*/  UTMALDG.4D [UR8], [UR14], desc[UR6] ;  /* 0x000006080e0075b4 */ /* 0x0007e40008019000 */
[----:B---3--:R-:W-:Y:S01]  /*f890*/  UMOV UR8, UR17 ;  /* 0x0000001100087c82 */ /* 0x008fe20008000000 */
[----:B------:R-:W-:Y:S01]  /*f8a0*/  UMOV UR10, UR23 ;  /* 0x00000017000a7c82 */ /* 0x000fe20008000000 */
[----:B------:R-:W-:Y:S01]  /*f8b0*/  UIADD3 UR17, UR16, 0xe400, URZ ;  /* 0x0000e40010117890 */ /* 0x000fe2000fffe03f */
[----:B------:R3:W-:Y:S02]  /*f8c0*/  UTMALDG.4D [UR8], [UR14], desc[UR6] ;  /* 0x000006080e0075b4 */ /* 0x0007e40008019000 */
[----:B------:R-:W-:Y:S01]  /*f8d0*/  UMOV UR16, 0x180 ;  /* 0x0000018000107882 */ /* 0x000fe20000000000 */
[----:B---3--:R-:W-:Y:S01]  /*f8e0*/  UMOV UR8, UR18 ;  /* 0x0000001200087c82 */ /* 0x008fe20008000000 */
[----:B------:R-:W-:Y:S02]  /*f8f0*/  UMOV UR10, UR24 ;  /* 0x00000018000a7c82 */ /* 0x000fe40008000000 */
[----:B------:R3:W-:Y:S02]  /*f900*/  UTMALDG.4D [UR8], [UR14], desc[UR6] ;  /* 0x000006080e0075b4 */ /* 0x0007e40008019000 */
[----:B---3--:R-:W-:Y:S01]  /*f910*/  UMOV UR8, UR19 ;  /* 0x0000001300087c82 */ /* 0x008fe20008000000 */
[----:B------:R-:W-:Y:S01]  /*f920*/  UMOV UR10, UR16 ;  /* 0x00000010000a7c82 */ /* 0x000fe20008000000 */
[----:B------:R-:W-:Y:S01]  /*f930*/  UMOV UR16, 0x1c0 ;  /* 0x000001c000107882 */ /* 0x000fe20000000000 */
[----:B------:R3:W-:Y:S02]  /*f940*/  UTMALDG.4D [UR8], [UR14], desc[UR6] ;  /* 0x000006080e0075b4 */ /* 0x0007e40008019000 */
[----:B---3--:R-:W-:Y:S01]  /*f950*/  UMOV UR8, UR17 ;  /* 0x0000001100087c82 */ /* 0x008fe20008000000 */
[----:B------:R-:W-:-:S02]  /*f960*/  UMOV UR10, UR16 ;  /* 0x00000010000a7c82 */ /* 0x000fc40008000000 */
[----:B------:R3:W-:Y:S02]  /*f970*/  UTMALDG.4D [UR8], [UR14], desc[UR6] ;  /* 0x000006080e0075b4 */ /* 0x0007e40008019000 */
[----:B---3--:R-:W-:Y:S01]  /*f980*/  NOP ;  /* 0x0000000000007918 */ /* 0x008fe20000000000 */
.L_x_1406:
[----:B------:R-:W-:Y:S05]  /*f990*/  BSYNC B0 ;  /* 0x0000000000007941 */ /* 0x000fea0003800000 */
.L_x_1405:
[----:B------:R-:W-:-:S04]  /*f9a0*/  UIADD3 UR6, UR39, -0x2, URZ ;  /* 0xfffffffe27067890 */ /* 0x000fc8000fffe03f */
[----:B------:R-:W-:-:S06]  /*f9b0*/  UISETP.GE.AND UP0, UPT, UR6, UR38, UPT ;  /* 0x000000260600728c */ /* 0x000fcc000bf06270 */
[----:B------:R-:W-:-:S13]  /*f9c0*/  PLOP3.LUT P2, PT, PT, PT, UP0, 0x80, 0x0 ;  /* 0x000000000000781c */ /* 0x000fda0003f4f008 */
[----:B------:R-:W-:Y:S05]  /*f9d0*/  @!P2 BRA `(.L_x_1409) ;  /* 0x0000001400a4a947 */ /* 0x000fea0003800000 */
[----:B------:R-:W-:Y:S02]  /*f9e0*/  LOP3.LUT R9, RZ, UR38, RZ, 0x33, !PT ;  /* 0x00000026ff097c12 */ /* 0x000fe4000f8e33ff */
[----:B-12---:R-:W-:-:S04]  /*f9f0*/  IADD3 R8, RZ, -UR39, RZ ;  /* 0x80000027ff087c10 */ /* 0x006fc8000fffe0ff */
[----:B------:R-:W-:Y:S01]  /*fa00*/  VIADDMNMX R9, R8, 0x1, R9, !PT ;  /* 0x0000000108097846 */ /* 0x000fe20007800109 */
[----:B------:R-:W-:-:S04]  /*fa10*/  IMAD.U32 R8, RZ, RZ, UR6 ;  /* 0x00000006ff087e24 */ /* 0x000fc8000f8e00ff */
[----:B------:R-:W-:-:S05]  /*fa20*/  VIADD R5, R9, UR39 ;  /* 0x0000002709057c36 */ /* 0x000fca0008000000 */
[----:B------:R-:W-:-:S04]  /*fa30*/  LOP3.LUT R5, R5, 0x1, RZ, 0xc0, !PT ;  /* 0x0000000105057812 */ /* 0x000fc800078ec0ff */
[----:B------:R-:W-:-:S13]  /*fa40*/  ISETP.NE.U32.AND P2, PT, R5, 0x1, PT ;  /* 0x000000010500780c */ /* 0x000fda0003f45070 */
[----:B------:R-:W-:Y:S05]  /*fa50*/  @P2 BRA `(.L_x_1410) ;  /* 0x0000000400cc2947 */ /* 0x000fea0003800000 */
[----:B------:R-:W-:Y:S01]  /*fa60*/  VIADD R16, R16, 0x1 ;  /* 0x0000000110107836 */ /* 0x000fe20000000000 */
[----:B------:R-:W-:Y:S04]  /*fa70*/  BSSY B0, `(.L_x_1411) ;  /* 0x000006f000007945 */ /* 0x000fe80003800000 */
[----:B------:R-:W-:-:S04]  /*fa80*/  ISETP.NE.AND P2, PT, R16, 0x2, PT ;  /* 0x000000021000780c */ /* 0x000fc80003f45270 */
[----:B------:R-:W-:Y:S02]  /*fa90*/  SEL R10, RZ, 0x1, P2 ;  /* 0x00000001ff0a7807 */ /* 0x000fe40001000000 */
[----:B------:R-:W-:Y:S02]  /*faa0*/  SEL R16, R16, RZ, P2 ;  /* 0x000000ff10107207 */ /* 0x000fe40001000000 */
[----:B------:R-:W-:Y:S01]  /*fab0*/  LOP3.LUT R17, R17, R10, RZ, 0x3c, !PT ;  /* 0x0000000a11117212 */ /* 0x000fe200078e3cff */
[----:B------:R-:W-:Y:S06]  /*fac0*/  @!P6 BRA `(.L_x_1412) ;  /* 0x0000000400a4e947 */ /* 0x000fec0003800000 */
[----:B------:R-:W-:Y:S05]  /*fad0*/  @!P0 BRA `(.L_x_1413) ;  /* 0x0000000000488947 */ /* 0x000fea0003800000 */
        /* <DEDUP_REMOVED lines=18> */
.L_x_1413:
[----:B-1----:R-:W-:Y:S01]  /*fc00*/  LEA R2, R16, UR37, 0x3 ;  /* 0x0000002510027c11 */ /* 0x002fe2000f8e18ff */
[----:B------:R-:W1:Y:S01]  /*fc10*/  S2R R5, SR_TID.X ;  /* 0x0000000000057919 */ /* 0x000e620000002100 */
[----:B------:R-:W-:-:S04]  /*fc20*/  SHF.L.U32 R3, R17, 0x1f, RZ ;  /* 0x0000001f11037819 */ /* 0x000fc800000006ff */
[----:B------:R-:W2:Y:S01]  /*fc30*/  SYNCS.PHASECHK.TRANS64.TRYWAIT P3, [R2+URZ+0x28c40], R3 ;  /* 0x028c4003020075a7 */ /* 0x000ea2000806017f */
[----:B-1----:R-:W-:-:S04]  /*fc40*/  LOP3.LUT R5, R5, 0x7f, RZ, 0xc0, !PT ;  /* 0x0000007f05057812 */ /* 0x002fc800078ec0ff */
[----:B------:R-:W-:Y:S01]  /*fc50*/  ISETP.NE.AND P2, PT, R5, RZ, PT ;  /* 0x000000ff0500720c */ /* 0x000fe20003f45270 */
[----:B--2---:R-:W-:-:S12]  /*fc60*/  @!P3 BRA `(.L_x_1414) ;  /* 0x0000001c00e4b947 */ /* 0x004fd80003800000 */
.L_x_1457:
[----:B------:R-:W-:Y:S05]  /*fc70*/  @P2 BRA `(.L_x_1415) ;  /* 0x0000000000142947 */ /* 0x000fea0003800000 */
[----:B------:R-:W-:Y:S02]  /*fc80*/  ISETP.NE.AND P3, PT, R19, RZ, PT ;  /* 0x000000ff1300720c */ /* 0x000fe40003f65270 */
[----:B------:R-:W-:-:S04]  /*fc90*/  MOV R5, 0x2000 ;  /* 0x0000200000057802 */ /* 0x000fc80000000f00 */
[----:B------:R2:W-:Y:S07]  /*fca0*/  SYNCS.ARRIVE.TRANS64 RZ, [R2+URZ+0x28c30], R5 ;  /* 0x028c300502ff79a7 */ /* 0x0005ee000800003f */
[----:B------:R-:W-:Y:S05]  /*fcb0*/  @!P3 BRA `(.L_x_1415) ;  /* 0x000000000004b947 */ /* 0x000fea0003800000 */
[----:B------:R-:W-:Y:S01]  /*fcc0*/  BPT.TRAP 0x1 ;  /* 0x000000040000795c */ /* 0x000fe20000300000 */
.L_x_1415:
[----:B------:R-:W-:Y:S01]  /*fcd0*/  R2UR UR8, R16 ;  /* 0x00000000100872ca */ /* 0x000fe200000e0000 */
[----:B------:R-:W-:Y:S01]  /*fce0*/  IMAD.SHL.U32 R8, R8, 0x40, RZ ;  /* 0x0000004008087824 */ /* 0x000fe200078e00ff */
[----:B------:R-:W-:Y:S01]  /*fcf0*/  R2UR UR9, R2 ;  /* 0x00000000020972ca */ /* 0x000fe200000e0000 */
[----:B------:R-:W-:Y:S01]  /*fd00*/  UIADD3 UR6, UP0, UR46, 0x370, URZ ;  /* 0x000003702e067890 */ /* 0x000fe2000ff1e03f */
[----:B------:R-:W-:Y:S01]  /*fd10*/  R2UR UR12, R0 ;  /* 0x00000000000c72ca */ /* 0x000fe200000e0000 */
[----:B------:R-:W-:Y:S01]  /*fd20*/  UMOV UR14, 0x0 ;  /* 0x00000000000e7882 */ /* 0x000fe20000000000 */
[----:B-----5:R-:W-:Y:S01]  /*fd30*/  R2UR UR13, R4 ;  /* 0x00000000040d72ca */ /* 0x020fe200000e0000 */
[----:B------:R-:W-:Y:S01]  /*fd40*/  UIADD3.X UR7, URZ, UR47, URZ, UP0, !UPT ;  /* 0x0000002f3f077290 */ /* 0x000fe200087fe43f */
[----:B------:R-:W-:Y:S01]  /*fd50*/  R2UR UR11, R8 ;  /* 0x00000000080b72ca */ /* 0x000fe200000e0000 */
[----:B------:R-:W-:Y:S01]  /*fd60*/  UMOV UR15, 0x14f00000 ;  /* 0x14f00000000f7882 */ /* 0x000fe20000000000 */
[----:B------:R-:W-:-:S03]  /*fd70*/  UMOV UR10, URZ ;  /* 0x0000003f000a7c82 */ /* 0x000fc60008000000 */
[----:B------:R-:W-:Y:S02]  /*fd80*/  ULEA UR8, UR8, UR37, 0xd ;  /* 0x0000002508087291 */ /* 0x000fe4000f8e683f */
[----:B------:R-:W-:Y:S02]  /*fd90*/  UIADD3 UR9, UR9, 0x28c30, URZ ;  /* 0x00028c3009097890 */ /* 0x000fe4000fffe03f */
[----:B------:R-:W-:-:S09]  /*fda0*/  UIADD3 UR8, UR8, 0x22400, URZ ;  /* 0x0002240008087890 */ /* 0x000fd2000fffe03f */
[----:B------:R3:W-:Y:S01]  /*fdb0*/  UTMALDG.4D [UR8], [UR6], desc[UR14] ;  /* 0x00000e08060075b4 */ /* 0x0007e20008019000 */
[----:B------:R-:W4:Y:S02]  /*fdc0*/  SYNCS.PHASECHK.TRANS64.TRYWAIT P3, [R2+URZ+0x28c60], R3 ;  /* 0x028c6003020075a7 */ /* 0x000f24000806017f */
[----:B---34-:R-:W-:Y:S05]  /*fdd0*/  @!P3 BRA `(.L_x_1416) ;  /* 0x0000001c009cb947 */ /* 0x018fea0003800000 */
.L_x_1458:
[----:B------:R-:W-:Y:S05]  /*fde0*/  @P2 BRA `(.L_x_1417) ;  /* 0x0000000000142947 */ /* 0x000fea0003800000 */
[----:B------:R-:W-:Y:S01]  /*fdf0*/  ISETP.NE.AND P2, PT, R19, RZ, PT ;  /* 0x000000ff1300720c */ /* 0x000fe20003f45270 */
[----:B-1-3--:R-:W-:-:S04]  /*fe00*/  IMAD.MOV.U32 R3, RZ, RZ, 0x10000 ;  /* 0x00010000ff037424 */ /* 0x00afc800078e00ff */
[----:B------:R4:W-:Y:S08]  /*fe10*/  SYNCS.ARRIVE.TRANS64 RZ, [R2+URZ+0x28c50], R3 ;  /* 0x028c500302ff79a7 */ /* 0x0009f0000800003f */
[----:B------:R-:W-:Y:S05]  /*fe20*/  @!P2 BRA `(.L_x_1417) ;  /* 0x000000000004a947 */ /* 0x000fea0003800000 */
[----:B------:R-:W-:Y:S01]  /*fe30*/  BPT.TRAP 0x1 ;  /* 0x000000040000795c */ /* 0x000fe20000300000 */
.L_x_1417:
        /* <DEDUP_REMOVED lines=14> */
[----:B------:R-:W-:Y:S02]  /*ff20*/  UIADD3 UR9, UR9, 0x28c50, URZ ;  /* 0x00028c5009097890 */ /* 0x000fe4000fffe03f */
[----:B------:R-:W-:Y:S02]  /*ff30*/  UIADD3 UR8, UR16, 0x400, URZ ;  /* 0x0000040010087890 */ /* 0x000fe4000fffe03f */
[----:B------:R-:W-:Y:S02]  /*ff40*/  UIADD3 UR17, UR16, 0x2400, URZ ;  /* 0x0000240010117890 */ /* 0x000fe4000fffe03f */
[----:B------:R-:W-:Y:S02]  /*ff50*/  UIADD3 UR19, UR16, 0x4400, URZ ;  /* 0x0000440010137890 */ /* 0x000fe4000fffe03f */
[----:B------:R-:W-:Y:S01]  /*ff60*/  UIADD3 UR21, UR16, 0x6400, URZ ;  /* 0x0000640010157890 */ /* 0x000fe2000fffe03f */
[----:B------:R-:W-:Y:S02]  /*ff70*/  UMOV UR23, 0x100 ;  /* 0x0000010000177882 */ /* 0x000fe40000000000 */
[----:B------:R5:W-:Y:S01]  /*ff80*/  UTMALDG.4D [UR8], [UR14], desc[UR6] ;  /* 0x000006080e0075b4 */ /* 0x000be20008019000 */
[----:B------:R-:W-:Y:S01]  /*ff90*/  UMOV UR24, 0x140 ;  /* 0x0000014000187882 */ /* 0x000fe20000000000 */
[----:B-----5:R-:W-:Y:S01]  /*ffa0*/  UMOV UR8, UR17 ;  /* 0x0000001100087c82 */ /* 0x020fe20008000000 */
[----:B------:R-:W-:Y:S01]  /*ffb0*/  UMOV UR10, UR18 ;  /* 0x00000012000a7c82 */ /* 0x000fe20008000000 */
[----:B------:R-:W-:Y:S01]  /*ffc0*/  UIADD3 UR17, UR16, 0x8400, URZ ;  /* 0x0000840010117890 */ /* 0x000fe2000fffe03f */
[----:B------:R5:W-:Y:S01]  /*ffd0*/  UTMALDG.4D [UR8], [UR14], desc[UR6] ;  /* 0x000006080e0075b4 */ /* 0x000be20008019000 */
[----:B------:R-:W-:Y:S01]  /*ffe0*/  UIADD3 UR18, UR16, 0xa400, URZ ;  /* 0x0000a40010127890 */ /* 0x000fe2000fffe03f */
[----:B-----5:R-:W-:Y:S01]  /*fff0*/  UMOV UR8, UR19 ;  /* 0x0000001300087c82 */ /* 0x020fe20008000000 */
[----:B------:R-:W-:Y:S01]  /*10000*/  UMOV UR10, UR20 ;  /* 0x00000014000a7c82 */ /* 0x000fe20008000000 */
[----:B------:R-:W-:Y:S01]  /*10010*/  UIADD3 UR19, UR16, 0xc400, URZ ;  /* 0x0000c40010137890 */ /* 0x000fe2000fffe03f */
[----:B------:R5:W-:Y:S02]  /*10020*/  UTMALDG.4D [UR8], [UR14], desc[UR6] ;  /* 0x000006080e0075b4 */ /* 0x000be40008019000 */
[----:B-----5:R-:W-:Y:S01]  /*10030*/  UMOV UR8, UR21 ;  /* 0x0000001500087c82 */ /* 0x020fe20008000000 */
[----:B------:R-:W-:-:S02]  /*10040*/  UMOV UR10, UR22 ;  /* 0x00000016000a7c82 */ /* 0x000fc40008000000 */
[----:B------:R5:W-:Y:S02]  /*10050*/  UTMALDG.4D [UR8], [UR14], desc[UR6] ;  /* 0x000006080e0075b4 */ /* 0x000be40008019000 */
[----:B-----5:R-:W-:Y:S01]  /*10060*/  UMOV UR8, UR17 ;  /* 0x0000001100087c82 */ /* 0x020fe20008000000 */
[----:B------:R-:W-:Y:S01]  /*10070*/  UMOV UR10, UR23 ;  /* 0x00000017000a7c82 */ /* 0x000fe20008000000 */
[----:B------:R-:W-:Y:S01]  /*10080*/  UIADD3 UR17, UR16, 0xe400, URZ ;  /* 0x0000e40010117890 */ /* 0x000fe2000fffe03f */
[----:B------:R5:W-:Y:S02]  /*10090*/  UTMALDG.4D [UR8], [UR14], desc[UR6] ;  /* 0x000006080e0075b4 */ /* 0x000be40008019000 */
[----:B------:R-:W-:Y:S01]  /*100a0*/  UMOV UR16, 0x180 ;  /* 0x0000018000107882 */ /* 0x000fe20000000000 */
[----:B-----5:R-:W-:Y:S01]  /*100b0*/  UMOV UR8, UR18 ;  /* 0x0000001200087c82 */ /* 0x020fe20008000000 */
[----:B------:R-:W-:Y:S02]  /*100c0*/  UMOV UR10, UR24 ;  /* 0x00000018000a7c82 */ /* 0x000fe40008000000 */
[----:B------:R5:W-:Y:S02]  /*100d0*/  UTMALDG.4D [UR8], [UR14], desc[UR6] ;  /* 0x000006080e0075b4 */ /* 0x000be40008019000 */
[----:B-----5:R-:W-:Y:S01]  /*100e0*/  UMOV UR8, UR19 ;  /* 0x0000001300087c82 */ /* 0x020fe20008000000 */
[----:B------:R-:W-:Y:S01]  /*100f0*/  UMOV UR10, UR16 ;  /* 0x00000010000a7c82 */ /* 0x000fe20008000000 */
[----:B------:R-:W-:Y:S01]  /*10100*/  UMOV UR16, 0x1c0 ;  /* 0x000001c000107882 */ /* 0x000fe20000000000 */
[----:B------:R5:W-:Y:S02]  /*10110*/  UTMALDG.4D [UR8], [UR14], desc[UR6] ;  /* 0x000006080e0075b4 */ /* 0x000be40008019000 */
[----:B-----5:R-:W-:Y:S01]  /*10120*/  UMOV UR8, UR17 ;  /* 0x0000001100087c82 */ /* 0x020fe20008000000 */
[----:B------:R-:W-:-:S02]  /*10130*/  UMOV UR10, UR16 ;  /* 0x00000010000a7c82 */ /* 0x000fc40008000000 */
[----:B------:R1:W-:Y:S02]  /*10140*/  UTMALDG.4D [UR8], [UR14], desc[UR6] ;  /* 0x000006080e0075b4 */ /* 0x0003e40008019000 */
[----:B-1----:R-:W-:Y:S01]  /*10150*/  NOP ;  /* 0x0000000000007918 */ /* 0x002fe20000000000 */
.L_x_1412:
[----:B------:R-:W-:Y:S05]  /*10160*/  BSYNC B0 ;  /* 0x0000000000007941 */ /* 0x000fea0003800000 */
.L_x_1411:
[----:B------:R-:W-:-:S06]  /*10170*/  UIADD3 UR6, UR39, -0x3, URZ ;  /* 0xfffffffd27067890 */ /* 0x000fcc000fffe03f */
[----:B------:R-:W-:-:S07]  /*10180*/  IMAD.U32 R8, RZ, RZ, UR6 ;  /* 0x00000006ff087e24 */ /* 0x000fce000f8e00ff */
.L_x_1410:
[----:B------:R-:W-:Y:S01]  /*10190*/  ULOP3.LUT UR6, URZ, UR39, URZ, 0x33, !UPT ;  /* 0x000000273f067292 */ /* 0x000fe2000f8e333f */
[----:B------:R-:W-:Y:S01]  /*101a0*/  IADD3 R9, R9, -0x2, RZ ;  /* 0xfffffffe09097810 */ /* 0x000fe20007ffe0ff */
[----:B------:R-:W-:Y:S04]  /*101b0*/  BSSY B0, `(.L_x_1409) ;  /* 0x00000eb000007945 */ /* 0x000fe80003800000 */
[----:B------:R-:W-:-:S13]  /*101c0*/  ISETP.NE.AND P2, PT, R9, UR6, PT ;  /* 0x0000000609007c0c */ /* 0x000fda000bf45270 */
[----:B------:R-:W-:Y:S05]  /*101d0*/  @!P2 BRA `(.L_x_1418) ;  /* 0x0000000c00a0a947 */ /* 0x000fea0003800000 */
.L_x_1433:
[----:B------:R-:W-:Y:S01]  /*101e0*/  VIADD R9, R16, 0x1 ;  /* 0x0000000110097836 */ /* 0x000fe20000000000 */
[----:B------:R-:W-:Y:S05]  /*101f0*/  YIELD ;  /* 0x0000000000007946 */ /* 0x000fea0003800000 */
[----:B------:R-:W-:Y:S01]  /*10200*/  ISETP.NE.AND P2, PT, R9, 0x2, PT ;  /* 0x000000020900780c */ /* 0x000fe20003f45270 */
[----:B------:R-:W-:Y:S03]  /*10210*/  BSSY B1, `(.L_x_1419) ;  /* 0x000006f000017945 */ /* 0x000fe60003800000 */
[----:B-1234-:R-:W-:-:S02]  /*10220*/  SEL R2, RZ, 0x1, P2 ;  /* 0x00000001ff027807 */ /* 0x01efc40001000000 */
[----:B------:R-:W-:Y:S02]  /*10230*/  SEL R9, R9, RZ, P2 ;  /* 0x000000ff09097207 */ /* 0x000fe40001000000 */
[----:B------:R-:W-:Y:S01]  /*10240*/  LOP3.LUT R17, R17, R2, RZ, 0x3c, !PT ;  /* 0x0000000211117212 */ /* 0x000fe200078e3cff */
[----:B------:R-:W-:Y:S06]  /*10250*/  @!P6 BRA `(.L_x_1420) ;  /* 0x0000000400a8e947 */ /* 0x000fec0003800000 */
[----:B------:R-:W-:Y:S01]  /*10260*/  IMAD.MOV.U32 R10, RZ, RZ, R8 ;  /* 0x000000ffff0a7224 */ /* 0x000fe200078e0008 */
[----:B------:R-:W-:Y:S06]  /*10270*/  @!P0 BRA `(.L_x_1421) ;  /* 0x0000000000488947 */ /* 0x000fec0003800000 */
[----:B------:R-:W1:Y:S01]  /*10280*/  LDC R10, c[0x0][0x41c] ;  /* 0x00010700ff0a7b82 */ /* 0x000e620000000800 */
[----:B------:R-:W-:Y:S02]  /*10290*/  IMAD.MOV.U32 R11, RZ, RZ, R8 ;  /* 0x000000ffff0b7224 */ /* 0x000fe400078e0008 */
[----:B------:R-:W-:-:S04]  /*102a0*/  IMAD R13, R7, UR4, RZ ;  /* 0x00000004070d7c24 */ /* 0x000fc8000f8e02ff */
[----:B------:R-:W-:Y:S01]  /*102b0*/  IMAD R13, R6, UR5, R13 ;  /* 0x00000005060d7c24 */ /* 0x000fe2000f8e020d */
[----:B------:R-:W2:Y:S01]  /*102c0*/  LDC.64 R4, c[0x0][0x3f8] ;  /* 0x0000fe00ff047b82 */ /* 0x000ea20000000a00 */
[----:B-1----:R-:W-:-:S13]  /*102d0*/  ISETP.NE.AND P2, PT, R10, 0x1, PT ;  /* 0x000000010a00780c */ /* 0x002fda0003f45270 */
[----:B------:R-:W1:Y:S02]  /*102e0*/  @P2 LDC.64 R2, c[0x0][0x420] ;  /* 0x00010800ff022b82 */ /* 0x000e640000000a00 */
[----:B-1----:R-:W-:-:S05]  /*102f0*/  @P2 IMAD.HI.U32 R2, R8, R2, RZ ;  /* 0x0000000208022227 */ /* 0x002fca00078e00ff */
[----:B------:R-:W-:-:S04]  /*10300*/  @P2 SHF.R.U32.HI R11, RZ, R3, R2 ;  /* 0x00000003ff0b2219 */ /* 0x000fc80000011602 */
[----:B------:R-:W-:Y:S02]  /*10310*/  SHF.R.S32.HI R3, RZ, 0x1f, R11 ;  /* 0x0000001fff037819 */ /* 0x000fe4000001140b */
[----:B------:R-:W-:-:S05]  /*10320*/  MOV R2, R11 ;  /* 0x0000000b00027202 */ /* 0x000fca0000000f00 */
[----:B------:R-:W-:-:S04]  /*10330*/  IMAD.WIDE.U32 R2, R6, UR4, R2 ;  /* 0x0000000406027c25 */ /* 0x000fc8000f8e0002 */
[----:B------:R-:W-:Y:S01]  /*10340*/  IMAD.IADD R3, R13, 0x1, R3 ;  /* 0x000000010d037824 */ /* 0x000fe200078e0203 */
[----:B--2---:R-:W-:-:S04]  /*10350*/  LEA R4, P2, R2, R4, 0x2 ;  /* 0x0000000402047211 */ /* 0x004fc800078410ff */
[----:B------:R-:W-:-:S05]  /*10360*/  LEA.HI.X R5, R2, R5, R3, 0x2, P2 ;  /* 0x0000000502057211 */ /* 0x000fca00010f1403 */
[----:B------:R1:W5:Y:S01]  /*10370*/  LDG.E R4, desc[UR50][R4.64] ;  /* 0x0000003204047981 */ /* 0x000362000c1e1900 */
[----:B------:R-:W-:-:S04]  /*10380*/  IMAD.MOV R3, RZ, RZ, -R11 ;  /* 0x000000ffff037224 */ /* 0x000fc800078e0a0b */
[----:B------:R-:W-:-:S07]  /*10390*/  IMAD R10, R10, R3, R8 ;  /* 0x000000030a0a7224 */ /* 0x000fce00078e0208 */
.L_x_1421:
[----:B------:R-:W-:Y:S01]  /*103a0*/  LEA R3, R9, UR37, 0x3 ;  /* 0x0000002509037c11 */ /* 0x000fe2000f8e18ff */
[----:B-1----:R-:W1:Y:S01]  /*103b0*/  S2R R5, SR_TID.X ;  /* 0x0000000000057919 */ /* 0x002e620000002100 */
[----:B------:R-:W-:-:S04]  /*103c0*/  SHF.L.U32 R2, R17, 0x1f, RZ ;  /* 0x0000001f11027819 */ /* 0x000fc800000006ff */
[----:B------:R-:W2:Y:S01]  /*103d0*/  SYNCS.PHASECHK.TRANS64.TRYWAIT P3, [R3+URZ+0x28c40], R2 ;  /* 0x028c4002030075a7 */ /* 0x000ea2000806017f */
[----:B-1----:R-:W-:-:S04]  /*103e0*/  LOP3.LUT R5, R5, 0x7f, RZ, 0xc0, !PT ;  /* 0x0000007f05057812 */ /* 0x002fc800078ec0ff */
[----:B------:R-:W-:Y:S01]  /*103f0*/  ISETP.NE.AND P2, PT, R5, RZ, PT ;  /* 0x000000ff0500720c */ /* 0x000fe20003f45270 */
[----:B--2---:R-:W-:-:S12]  /*10400*/  @!P3 BRA `(.L_x_1422) ;  /* 0x000000180024b947 */ /* 0x004fd80003800000 */
.L_x_1459:
[----:B------:R-:W-:Y:S05]  /*10410*/  @P2 BRA `(.L_x_1423) ;  /* 0x0000000000142947 */ /* 0x000fea0003800000 */
[----:B------:R-:W-:Y:S01]  /*10420*/  ISETP.NE.AND P3, PT, R19, RZ, PT ;  /* 0x000000ff1300720c */ /* 0x000fe20003f65270 */
[----:B------:R-:W-:-:S04]  /*10430*/  IMAD.MOV.U32 R12, RZ, RZ, 0x2000 ;  /* 0x00002000ff0c7424 */ /* 0x000fc800078e00ff */
[----:B------:R2:W-:Y:S08]  /*10440*/  SYNCS.ARRIVE.TRANS64 RZ, [R3+URZ+0x28c30], R12 ;  /* 0x028c300c03ff79a7 */ /* 0x0005f0000800003f */
[----:B------:R-:W-:Y:S05]  /*10450*/  @!P3 BRA `(.L_x_1423) ;  /* 0x000000000004b947 */ /* 0x000fea0003800000 */
[----:B------:R-:W-:Y:S01]  /*10460*/  BPT.TRAP 0x1 ;  /* 0x000000040000795c */ /* 0x000fe20000300000 */
.L_x_1423:
[----:B------:R-:W-:Y:S01]  /*10470*/  R2UR UR8, R9 ;  /* 0x00000000090872ca */ /* 0x000fe200000e0000 */
        /* <DEDUP_REMOVED lines=9> */
[----:B------:R-:W-:-:S03]  /*10510*/  R2UR UR11, R5 ;  /* 0x00000000050b72ca */ /* 0x000fc600000e0000 */
[----:B------:R-:W-:Y:S02]  /*10520*/  ULEA UR8, UR8, UR37, 0xd ;  /* 0x0000002508087291 */ /* 0x000fe4000f8e683f */
[----:B------:R-:W-:Y:S02]  /*10530*/  UIADD3 UR9, UR9, 0x28c30, URZ ;  /* 0x00028c3009097890 */ /* 0x000fe4000fffe03f */
[----:B------:R-:W-:-:S09]  /*10540*/  UIADD3 UR8, UR8, 0x22400, URZ ;  /* 0x0002240008087890 */ /* 0x000fd2000fffe03f */
[----:B------:R3:W-:Y:S01]  /*10550*/  UTMALDG.4D [UR8], [UR6], desc[UR14] ;  /* 0x00000e08060075b4 */ /* 0x0007e20008019000 */
[----:B------:R-:W4:Y:S02]  /*10560*/  SYNCS.PHASECHK.TRANS64.TRYWAIT P3, [R3+URZ+0x28c60], R2 ;  /* 0x028c6002030075a7 */ /* 0x000f24000806017f */
[----:B---34-:R-:W-:Y:S05]  /*10570*/  @!P3 BRA `(.L_x_1424) ;  /* 0x0000001400dcb947 */ /* 0x018fea0003800000 */
.L_x_1460:
[----:B------:R-:W-:Y:S05]  /*10580*/  @P2 BRA `(.L_x_1425) ;  /* 0x0000000000142947 */ /* 0x000fea0003800000 */
[----:B------:R-:W-:Y:S01]  /*10590*/  ISETP.NE.AND P2, PT, R19, RZ, PT ;  /* 0x000000ff1300720c */ /* 0x000fe20003f45270 */
[----:B-1-3--:R-:W-:-:S04]  /*105a0*/  IMAD.MOV.U32 R2, RZ, RZ, 0x10000 ;  /* 0x00010000ff027424 */ /* 0x00afc800078e00ff */
[----:B------:R4:W-:Y:S08]  /*105b0*/  SYNCS.ARRIVE.TRANS64 RZ, [R3+URZ+0x28c50], R2 ;  /* 0x028c500203ff79a7 */ /* 0x0009f0000800003f */
[----:B------:R-:W-:Y:S05]  /*105c0*/  @!P2 BRA `(.L_x_1425) ;  /* 0x000000000004a947 */ /* 0x000fea0003800000 */
[----:B------:R-:W-:Y:S01]  /*105d0*/  BPT.TRAP 0x1 ;  /* 0x000000040000795c */ /* 0x000fe20000300000 */
.L_x_1425:
        /* <DEDUP_REMOVED lines=25> */
[----:B------:R5:W-:Y:S02]  /*10770*/  UTMALDG.4D [UR8], [UR14], desc[UR6] ;  /* 0x000006080e0075b4 */ /* 0x000be40008019000 */
[----:B-----5:R-:W-:Y:S01]  /*10780*/  UMOV UR8, UR18 ;  /* 0x0000001200087c82 */ /* 0x020fe20008000000 */
[----:B------:R-:W-:Y:S01]  /*10790*/  UMOV UR10, UR21 ;  /* 0x00000015000a7c82 */ /* 0x000fe20008000000 */
[----:B------:R-:W-:Y:S01]  /*107a0*/  UIADD3 UR18, UR16, 0xa400, URZ ;  /* 0x0000a40010127890 */ /* 0x000fe2000fffe03f */
[----:B------:R5:W-:Y:S02]  /*107b0*/  UTMALDG.4D [UR8], [UR14], desc[UR6] ;  /* 0x000006080e0075b4 */ /* 0x000be40008019000 */
[----:B-----5:R-:W-:Y:S01]  /*107c0*/  UMOV UR8, UR19 ;  /* 0x0000001300087c82 */ /* 0x020fe20008000000 */
[----:B------:R-:W-:Y:S01]  /*107d0*/  UMOV UR10, UR22 ;  /* 0x00000016000a7c82 */ /* 0x000fe20008000000 */
[----:B------:R-:W-:Y:S01]  /*107e0*/  UIADD3 UR19, UR16, 0xc400, URZ ;  /* 0x0000c40010137890 */ /* 0x000fe2000fffe03f */
[----:B------:R5:W-:Y:S01]  /*107f0*/  UTMALDG.4D [UR8], [UR14], desc[UR6] ;  /* 0x000006080e0075b4 */ /* 0x000be20008019000 */
[----:B------:R-:W-:Y:S01]  /*10800*/  UIADD3 UR16, UR16, 0xe400, URZ ;  /* 0x0000e40010107890 */ /* 0x000fe2000fffe03f */
[----:B-----5:R-:W-:Y:S01]  /*10810*/  UMOV UR8, UR17 ;  /* 0x0000001100087c82 */ /* 0x020fe20008000000 */
[----:B------:R-:W-:Y:S01]  /*10820*/  UMOV UR10, UR23 ;  /* 0x00000017000a7c82 */ /* 0x000fe20008000000 */
[----:B------:R-:W-:Y:S01]  /*10830*/  UMOV UR17, 0x180 ;  /* 0x0000018000117882 */ /* 0x000fe20000000000 */
[----:B------:R5:W-:Y:S02]  /*10840*/  UTMALDG.4D [UR8], [UR14], desc[UR6] ;  /* 0x000006080e0075b4 */ /* 0x000be40008019000 */
[----:B-----5:R-:W-:Y:S01]  /*10850*/  UMOV UR8, UR18 ;  /* 0x0000001200087c82 */ /* 0x020fe20008000000 */
[----:B------:R-:W-:-:S02]  /*10860*/  UMOV UR10, UR24 ;  /* 0x00000018000a7c82 */ /* 0x000fc40008000000 */
[----:B------:R5:W-:Y:S02]  /*10870*/  UTMALDG.4D [UR8], [UR14], desc[UR6] ;  /* 0x000006080e0075b4 */ /* 0x000be40008019000 */
[----:B-----5:R-:W-:Y:S01]  /*10880*/  UMOV UR8, UR19 ;  /* 0x0000001300087c82 */ /* 0x020fe20008000000 */
[----:B------:R-:W-:Y:S01]  /*10890*/  UMOV UR10, UR17 ;  /* 0x00000011000a7c82 */ /* 0x000fe20008000000 */
[----:B------:R-:W-:Y:S01]  /*108a0*/  UMOV UR17, 0x1c0 ;  /* 0x000001c000117882 */ /* 0x000fe20000000000 */
[----:B------:R5:W-:Y:S02]  /*108b0*/  UTMALDG.4D [UR8], [UR14], desc[UR6] ;  /* 0x000006080e0075b4 */ /* 0x000be40008019000 */
[----:B-----5:R-:W-:Y:S01]  /*108c0*/  UMOV UR8, UR16 ;  /* 0x0000001000087c82 */ /* 0x020fe20008000000 */
[----:B------:R-:W-:Y:S02]  /*108d0*/  UMOV UR10, UR17 ;  /* 0x00000011000a7c82 */ /* 0x000fe40008000000 */
[----:B------:R1:W-:Y:S02]  /*108e0*/  UTMALDG.4D [UR8], [UR14], desc[UR6] ;  /* 0x000006080e0075b4 */ /* 0x0003e40008019000 */
[----:B-1----:R-:W-:Y:S01]  /*108f0*/  NOP ;  /* 0x0000000000007918 */ /* 0x002fe20000000000 */
.L_x_1420:
[----:B------:R-:W-:Y:S05]  /*10900*/  BSYNC B1 ;  /* 0x0000000000017941 */ /* 0x000fea0003800000 */
.L_x_1419:
[----:B------:R-:W-:Y:S01]  /*10910*/  VIADD R9, R9, 0x1 ;  /* 0x0000000109097836 */ /* 0x000fe20000000000 */
[----:B------:R-:W-:Y:S04]  /*10920*/  BSSY B1, `(.L_x_1426) ;  /* 0x0000070000017945 */ /* 0x000fe80003800000 */
[----:B------:R-:W-:-:S04]  /*10930*/  ISETP.NE.AND P2, PT, R9, 0x2, PT ;  /* 0x000000020900780c */ /* 0x000fc80003f45270 */
[----:B---34-:R-:W-:Y:S02]  /*10940*/  SEL R2, RZ, 0x1, P2 ;  /* 0x00000001ff027807 */ /* 0x018fe40001000000 */
[----:B------:R-:W-:Y:S01]  /*10950*/  SEL R16, R9, RZ, P2 ;  /* 0x000000ff09107207 */ /* 0x000fe20001000000 */
[----:B------:R-:W-:Y:S01]  /*10960*/  VIADD R9, R8, 0xffffffff ;  /* 0xffffffff08097836 */ /* 0x000fe20000000000 */
[----:B------:R-:W-:Y:S01]  /*10970*/  LOP3.LUT R17, R17, R2, RZ, 0x3c, !PT ;  /* 0x0000000211117212 */ /* 0x000fe200078e3cff */
[----:B------:R-:W-:Y:S06]  /*10980*/  @!P6 BRA `(.L_x_1427) ;  /* 0x0000000400a4e947 */ /* 0x000fec0003800000 */
[----:B------:R-:W-:Y:S01]  /*10990*/  MOV R10, R9 ;  /* 0x00000009000a7202 */ /* 0x000fe20000000f00 */
[----:B------:R-:W-:Y:S06]  /*109a0*/  @!P0 BRA `(.L_x_1428) ;  /* 0x0000000000448947 */ /* 0x000fec0003800000 */
[----:B------:R-:W1:Y:S02]  /*109b0*/  LDC R11, c[0x0][0x41c] ;  /* 0x00010700ff0b7b82 */ /* 0x000e640000000800 */
[----:B-1----:R-:W-:-:S13]  /*109c0*/  ISETP.NE.AND P2, PT, R11, 0x1, PT ;  /* 0x000000010b00780c */ /* 0x002fda0003f45270 */
[----:B--2---:R-:W1:Y:S02]  /*109d0*/  @P2 LDC.64 R2, c[0x0][0x420] ;  /* 0x00010800ff022b82 */ /* 0x004e640000000a00 */
[----:B-1----:R-:W-:-:S04]  /*109e0*/  @P2 IMAD.HI.U32 R4, R10, R2, RZ ;  /* 0x000000020a042227 */ /* 0x002fc800078e00ff */
[----:B------:R-:W-:Y:S01]  /*109f0*/  IMAD.MOV.U32 R2, RZ, RZ, R10 ;  /* 0x000000ffff027224 */ /* 0x000fe200078e000a */
[----:B------:R-:W-:Y:S02]  /*10a00*/  @P2 SHF.R.U32.HI R2, RZ, R3, R4 ;  /* 0x00000003ff022219 */ /* 0x000fe40000011604 */
[----:B------:R-:W1:Y:S03]  /*10a10*/  LDC.64 R4, c[0x0][0x3f8] ;  /* 0x0000fe00ff047b82 */ /* 0x000e660000000a00 */
[----:B------:R-:W-:-:S04]  /*10a20*/  IMAD.MOV R3, RZ, RZ, -R2 ;  /* 0x000000ffff037224 */ /* 0x000fc800078e0a02 */
[----:B------:R-:W-:Y:S01]  /*10a30*/  IMAD R10, R11, R3, R10 ;  /* 0x000000030b0a7224 */ /* 0x000fe200078e020a */
[----:B------:R-:W-:Y:S01]  /*10a40*/  SHF.R.S32.HI R3, RZ, 0x1f, R2 ;  /* 0x0000001fff037819 */ /* 0x000fe20000011402 */
[----:B------:R-:W-:-:S04]  /*10a50*/  IMAD R11, R7, UR4, RZ ;  /* 0x00000004070b7c24 */ /* 0x000fc8000f8e02ff */
[C---:B------:R-:W-:Y:S02]  /*10a60*/  IMAD R11, R6.reuse, UR5, R11 ;  /* 0x00000005060b7c24 */ /* 0x040fe4000f8e020b */
[----:B------:R-:W-:-:S04]  /*10a70*/  IMAD.WIDE.U32 R2, R6, UR4, R2 ;  /* 0x0000000406027c25 */ /* 0x000fc8000f8e0002 */
[----:B------:R-:W-:Y:S01]  /*10a80*/  IMAD.IADD R3, R11, 0x1, R3 ;  /* 0x000000010b037824 */ /* 0x000fe200078e0203 */
[----:B-1----:R-:W-:-:S04]  /*10a90*/  LEA R4, P2, R2, R4, 0x2 ;  /* 0x0000000402047211 */ /* 0x002fc800078410ff */
[----:B------:R-:W-:-:S05]  /*10aa0*/  LEA.HI.X R5, R2, R5, R3, 0x2, P2 ;  /* 0x0000000502057211 */ /* 0x000fca00010f1403 */
[----:B------:R1:W5:Y:S04]  /*10ab0*/  LDG.E R4, desc[UR50][R4.64] ;  /* 0x0000003204047981 */ /* 0x000368000c1e1900 */
.L_x_1428:
[----:B------:R-:W-:Y:S01]  /*10ac0*/  LEA R2, R16, UR37, 0x3 ;  /* 0x0000002510027c11 */ /* 0x000fe2000f8e18ff */
[----:B-1----:R-:W1:Y:S01]  /*10ad0*/  S2R R5, SR_TID.X ;  /* 0x0000000000057919 */ /* 0x002e620000002100 */
[----:B--2---:R-:W-:-:S04]  /*10ae0*/  SHF.L.U32 R3, R17, 0x1f, RZ ;  /* 0x0000001f11037819 */ /* 0x004fc800000006ff */
[----:B------:R-:W2:Y:S01]  /*10af0*/  SYNCS.PHASECHK.TRANS64.TRYWAIT P3, [R2+URZ+0x28c40], R3 ;  /* 0x028c4003020075a7 */ /* 0x000ea2000806017f */
[----:B-1----:R-:W-:-:S04]  /*10b00*/  LOP3.LUT R5, R5, 0x7f, RZ, 0xc0, !PT ;  /* 0x0000007f05057812 */ /* 0x002fc800078ec0ff */
[----:B------:R-:W-:Y:S01]  /*10b10*/  ISETP.NE.AND P2, PT, R5, RZ, PT ;  /* 0x000000ff0500720c */ /* 0x000fe20003f45270 */
[----:B--2---:R-:W-:-:S12]  /*10b20*/  @!P3 BRA `(.L_x_1429) ;  /* 0x000000100084b947 */ /* 0x004fd80003800000 */
.L_x_1461:
[----:B------:R-:W-:Y:S05]  /*10b30*/  @P2 BRA `(.L_x_1430) ;  /* 0x0000000000142947 */ /* 0x000fea0003800000 */
[----:B------:R-:W-:Y:S02]  /*10b40*/  ISETP.NE.AND P3, PT, R19, RZ, PT ;  /* 0x000000ff1300720c */ /* 0x000fe40003f65270 */
[----:B------:R-:W-:-:S04]  /*10b50*/  MOV R5, 0x2000 ;  /* 0x0000200000057802 */ /* 0x000fc80000000f00 */
[----:B------:R2:W-:Y:S07]  /*10b60*/  SYNCS.ARRIVE.TRANS64 RZ, [R2+URZ+0x28c30], R5 ;  /* 0x028c300502ff79a7 */ /* 0x0005ee000800003f */
[----:B------:R-:W-:Y:S05]  /*10b70*/  @!P3 BRA `(.L_x_1430) ;  /* 0x000000000004b947 */ /* 0x000fea0003800000 */
[----:B------:R-:W-:Y:S01]  /*10b80*/  BPT.TRAP 0x1 ;  /* 0x000000040000795c */ /* 0x000fe20000300000 */
.L_x_1430:
[----:B------:R-:W-:Y:S01]  /*10b90*/  R2UR UR8, R16 ;  /* 0x00000000100872ca */ /* 0x000fe200000e0000 */
[----:B--2---:R-:W-:Y:S01]  /*10ba0*/  IMAD.SHL.U32 R5, R10, 0x40, RZ ;  /* 0x000000400a057824 */ /* 0x004fe200078e00ff */
        /* <DEDUP_REMOVED lines=13> */
[----:B------:R-:W3:Y:S02]  /*10c80*/  SYNCS.PHASECHK.TRANS64.TRYWAIT P3, [R2+URZ+0x28c60], R3 ;  /* 0x028c6003020075a7 */ /* 0x000ee4000806017f */
[----:B--23--:R-:W-:Y:S05]  /*10c90*/  @!P3 BRA `(.L_x_1431) ;  /* 0x00000010003cb947 */ /* 0x00cfea0003800000 */
.L_x_1462:
[----:B------:R-:W-:Y:S05]  /*10ca0*/  @P2 BRA `(.L_x_1432) ;  /* 0x0000000000142947 */ /* 0x000fea0003800000 */
[----:B------:R-:W-:Y:S01]  /*10cb0*/  ISETP.NE.AND P2, PT, R19, RZ, PT ;  /* 0x000000ff1300720c */ /* 0x000fe20003f45270 */
[----:B-12---:R-:W-:-:S04]  /*10cc0*/  IMAD.MOV.U32 R3, RZ, RZ, 0x10000 ;  /* 0x00010000ff037424 */ /* 0x006fc800078e00ff */
[----:B------:R3:W-:Y:S08]  /*10cd0*/  SYNCS.ARRIVE.TRANS64 RZ, [R2+URZ+0x28c50], R3 ;  /* 0x028c500302ff79a7 */ /* 0x0007f0000800003f */
[----:B------:R-:W-:Y:S05]  /*10ce0*/  @!P2 BRA `(.L_x_1432) ;  /* 0x000000000004a947 */ /* 0x000fea0003800000 */
[----:B------:R-:W-:Y:S01]  /*10cf0*/  BPT.TRAP 0x1 ;  /* 0x000000040000795c */ /* 0x000fe20000300000 */
.L_x_1432:
        /* <DEDUP_REMOVED lines=22> */
[----:B----4-:R-:W-:Y:S01]  /*10e60*/  UMOV UR8, UR17 ;  /* 0x0000001100087c82 */ /* 0x010fe20008000000 */
[----:B------:R-:W-:Y:S01]  /*10e70*/  UMOV UR10, UR18 ;  /* 0x00000012000a7c82 */ /* 0x000fe20008000000 */
[----:B------:R-:W-:Y:S01]  /*10e80*/  UIADD3 UR17, UR16, 0x8400, URZ ;  /* 0x0000840010117890 */ /* 0x000fe2000fffe03f */
[----:B------:R4:W-:Y:S01]  /*10e90*/  UTMALDG.4D [UR8], [UR14], desc[UR6] ;  /* 0x000006080e0075b4 */ /* 0x0009e20008019000 */
[----:B------:R-:W-:Y:S01]  /*10ea0*/  UIADD3 UR18, UR16, 0xa400, URZ ;  /* 0x0000a40010127890 */ /* 0x000fe2000fffe03f */
[----:B----4-:R-:W-:Y:S01]  /*10eb0*/  UMOV UR8, UR19 ;  /* 0x0000001300087c82 */ /* 0x010fe20008000000 */
[----:B------:R-:W-:Y:S01]  /*10ec0*/  UMOV UR10, UR20 ;  /* 0x00000014000a7c82 */ /* 0x000fe20008000000 */
[----:B------:R-:W-:Y:S01]  /*10ed0*/  UIADD3 UR19, UR16, 0xc400, URZ ;  /* 0x0000c40010137890 */ /* 0x000fe2000fffe03f */
[----:B------:R4:W-:Y:S02]  /*10ee0*/  UTMALDG.4D [UR8], [UR14], desc[UR6] ;  /* 0x000006080e0075b4 */ /* 0x0009e40008019000 */
[----:B----4-:R-:W-:Y:S01]  /*10ef0*/  UMOV UR8, UR21 ;  /* 0x0000001500087c82 */ /* 0x010fe20008000000 */
[----:B------:R-:W-:-:S02]  /*10f00*/  UMOV UR10, UR22 ;  /* 0x00000016000a7c82 */ /* 0x000fc40008000000 */
[----:B------:R4:W-:Y:S02]  /*10f10*/  UTMALDG.4D [UR8], [UR14], desc[UR6] ;  /* 0x000006080e0075b4 */ /* 0x0009e40008019000 */
[----:B----4-:R-:W-:Y:S01]  /*10f20*/  UMOV UR8, UR17 ;  /* 0x0000001100087c82 */ /* 0x010fe20008000000 */
[----:B------:R-:W-:Y:S01]  /*10f30*/  UMOV UR10, UR23 ;  /* 0x00000017000a7c82 */ /* 0x000fe20008000000 */
[----:B------:R-:W-:Y:S01]  /*10f40*/  UIADD3 UR17, UR16, 0xe400, URZ ;  /* 0x0000e40010117890 */ /* 0x000fe2000fffe03f */
[----:B------:R4:W-:Y:S02]  /*10f50*/  UTMALDG.4D [UR8], [UR14], desc[UR6] ;  /* 0x000006080e0075b4 */ /* 0x0009e40008019000 */
[----:B------:R-:W-:Y:S01]  /*10f60*/  UMOV UR16, 0x180 ;  /* 0x0000018000107882 */ /* 0x000fe20000000000 */
[----:B----4-:R-:W-:Y:S01]  /*10f70*/  UMOV UR8, UR18 ;  /* 0x0000001200087c82 */ /* 0x010fe20008000000 */
[----:B------:R-:W-:Y:S02]  /*10f80*/  UMOV UR10, UR24 ;  /* 0x00000018000a7c82 */ /* 0x000fe40008000000 */
[----:B------:R4:W-:Y:S02]  /*10f90*/  UTMALDG.4D [UR8], [UR14], desc[UR6] ;  /* 0x000006080e0075b4 */ /* 0x0009e40008019000 */
[----:B----4-:R-:W-:Y:S01]  /*10fa0*/  UMOV UR8, UR19 ;  /* 0x0000001300087c82 */ /* 0x010fe20008000000 */
[----:B------:R-:W-:Y:S01]  /*10fb0*/  UMOV UR10, UR16 ;  /* 0x00000010000a7c82 */ /* 0x000fe20008000000 */
[----:B------:R-:W-:Y:S01]  /*10fc0*/  UMOV UR16, 0x1c0 ;  /* 0x000001c000107882 */ /* 0x000fe20000000000 */
[----:B------:R4:W-:Y:S02]  /*10fd0*/  UTMALDG.4D [UR8], [UR14], desc[UR6] ;  /* 0x000006080e0075b4 */ /* 0x0009e40008019000 */
[----:B----4-:R-:W-:Y:S01]  /*10fe0*/  UMOV UR8, UR17 ;  /* 0x0000001100087c82 */ /* 0x010fe20008000000 */
[----:B------:R-:W-:-:S02]  /*10ff0*/  UMOV UR10, UR16 ;  /* 0x00000010000a7c82 */ /* 0x000fc40008000000 */
[----:B------:R4:W-:Y:S02]  /*11000*/  UTMALDG.4D [UR8], [UR14], desc[UR6] ;  /* 0x000006080e0075b4 */ /* 0x0009e40008019000 */
[----:B----4-:R-:W-:Y:S01]  /*11010*/  NOP ;  /* 0x0000000000007918 */ /* 0x010fe20000000000 */
.L_x_1427:
[----:B------:R-:W-:Y:S05]  /*11020*/  BSYNC B1 ;  /* 0x0000000000017941 */ /* 0x000fea0003800000 */
.L_x_1426:
[----:B------:R-:W-:Y:S01]  /*11030*/  ISETP.GT.AND P2, PT, R9, UR38, PT ;  /* 0x0000002609007c0c */ /* 0x000fe2000bf44270 */
[----:B------:R-:W-:-:S12]  /*11040*/  VIADD R8, R8, 0xfffffffe ;  /* 0xfffffffe08087836 */ /* 0x000fd80000000000 */
[----:B------:R-:W-:Y:S05]  /*11050*/  @P2 BRA `(.L_x_1433) ;  /* 0xfffffff000602947 */ /* 0x000fea000383ffff */
.L_x_1418:
[----:B------:R-:W-:Y:S05]  /*11060*/  BSYNC B0 ;  /* 0x0000000000007941 */ /* 0x000fea0003800000 */
.L_x_1409:
[----:B------:R-:W-:Y:S01]  /*11070*/  IADD3 R16, R16, 0x1, RZ ;  /* 0x0000000110107810 */ /* 0x000fe20007ffe0ff */
[----:B------:R-:W-:Y:S03]  /*11080*/  BSSY B0, `(.L_x_1434) ;  /* 0x0000011000007945 */ /* 0x000fe60003800000 */
[----:B------:R-:W-:-:S04]  /*11090*/  ISETP.NE.AND P0, PT, R16, 0x2, PT ;  /* 0x000000021000780c */ /* 0x000fc80003f05270 */
[----:B------:R-:W-:-:S04]  /*110a0*/  SEL R0, RZ, 0x1, P0 ;  /* 0x00000001ff007807 */ /* 0x000fc80000000000 */
[----:B------:R-:W-:Y:S01]  /*110b0*/  LOP3.LUT R17, R17, R0, RZ, 0x3c, !PT ;  /* 0x0000000011117212 */ /* 0x000fe200078e3cff */
[----:B------:R-:W-:Y:S06]  /*110c0*/  @P1 BRA `(.L_x_1435) ;  /* 0x0000000000301947 */ /* 0x000fec0003800000 */
[----:B-12---:R-:W1:Y:S01]  /*110d0*/  S2R R5, SR_LANEID ;  /* 0x0000000000057919 */ /* 0x006e620000000000 */
[----:B------:R-:W-:Y:S01]  /*110e0*/  VOTEU.ANY UR6, UPT, PT ;  /* 0x0000000000067886 */ /* 0x000fe200038e0100 */
[----:B---34-:R-:W2:Y:S01]  /*110f0*/  LDC.64 R2, c[0x0][0xdf0] ;  /* 0x00037c00ff027b82 */ /* 0x018ea20000000a00 */
        /* <DEDUP_REMOVED lines=8> */
[----:B-1----:R-:W-:-:S07]  /*11180*/  IADD3 R18, R0, UR44, R7 ;  /* 0x0000002c00127c10 */ /* 0x002fce000fffe007 */
.L_x_1435:
[----:B------:R-:W-:Y:S05]  /*11190*/  BSYNC B0 ;  /* 0x0000000000007941 */ /* 0x000fea0003800000 */
.L_x_1434:
[----:B------:R-:W-:Y:S01]  /*111a0*/  SEL R16, R16, RZ, P0 ;  /* 0x000000ff10107207 */ /* 0x000fe20000000000 */
[----:B------:R-:W-:-:S07]  /*111b0*/  IMAD.MOV.U32 R13, RZ, RZ, R18 ;  /* 0x000000ffff0d7224 */ /* 0x000fce00078e0012 */
.L_x_1394:
[----:B------:R-:W-:Y:S05]  /*111c0*/  BSYNC B6 ;  /* 0x0000000000067941 */ /* 0x000fea0003800000 */
.L_x_1392:
[----:B------:R-:W-:-:S03]  /*111d0*/  UMOV UR6, 0xffffffff ;  /* 0xffffffff00067882 */ /* 0x000fc60000000000 */
[----:B------:R-:W-:Y:S05]  /*111e0*/  BRA.DIV UR6, `(.L_x_1436) ;  /* 0x0000000a06fc7947 */ /* 0x000fea000b800000 */
[----:B------:R1:W1:Y:S02]  /*111f0*/  SHFL.IDX PT, R14, R13, RZ, 0x1f ;  /* 0x00001fff0d0e7589 */ /* 0x00026400000e0000 */
.L_x_1465:
[----:B------:R-:W-:Y:S01]  /*11200*/  ISETP.NE.AND P0, PT, R19, RZ, PT ;  /* 0x000000ff1300720c */ /* 0x000fe20003f05270 */
[----:B------:R-:W-:Y:S05]  /*11210*/  WARPSYNC.ALL ;  /* 0x0000000000007948 */ /* 0x000fea0003800000 */
[----:B------:R-:W-:Y:S01]  /*11220*/  BAR.SYNC.DEFER_BLOCKING 0x4, 0x120 ;  /* 0x0104800000007b1d */ /* 0x000fe20000010000 */
[----:B-1----:R-:W-:-:S05]  /*11230*/  IMAD.MOV.U32 R18, RZ, RZ, R14 ;  /* 0x000000ffff127224 */ /* 0x002fca00078e000e */
[----:B------:R-:W-:Y:S01]  /*11240*/  ULDC UR6, c[0x0][0xda8] ;  /* 0x00036a0000067ab9 */ /* 0x000fe20000000800 */
[----:B------:R-:W-:Y:S01]  /*11250*/  @!P0 MOV R0, 0x400 ;  /* 0x0000040000008802 */ /* 0x000fe20000000f00 */
[----:B--234-:R-:W1:Y:S03]  /*11260*/  @!P0 S2R R3, SR_CgaCtaId ;  /* 0x0000000000038919 */ /* 0x01ce660000008800 */
[----:B-1----:R-:W-:-:S05]  /*11270*/  @!P0 LEA R0, R3, R0, 0x18 ;  /* 0x0000000003008211 */ /* 0x002fca00078ec0ff */
[----:B------:R1:W-:Y:S01]  /*11280*/  @!P0 STS [R0+0x28cd0], R13 ;  /* 0x028cd00d00008388 */ /* 0x0003e20000000800 */
[----:B------:R-:W-:Y:S06]  /*11290*/  BAR.ARV 0x5, 0x120 ;  /* 0x0144800000007b1d */ /* 0x000fec0000002000 */
[----:B------:R-:W-:-:S13]  /*112a0*/  ISETP.GE.AND P0, PT, R18, UR6, PT ;  /* 0x0000000612007c0c */ /* 0x000fda000bf06270 */
[----:B-1----:R-:W-:Y:S05]  /*112b0*/  @!P0 BRA `(.L_x_1437) ;  /* 0xffffffd000008947 */ /* 0x002fea000383ffff */
.L_x_1383:
[----:B------:R-:W1:Y:S01]  /*112c0*/  S2R R3, SR_CgaCtaId ;  /* 0x0000000000037919 */ /* 0x000e620000008800 */
[----:B------:R-:W-:Y:S01]  /*112d0*/  UIADD3 UR45, UR45, 0x1, URZ ;  /* 0x000000012d2d7890 */ /* 0x000fe2000fffe03f */
[----:B------:R-:W-:-:S03]  /*112e0*/  MOV R0, 0x400 ;  /* 0x0000040000007802 */ /* 0x000fc60000000f00 */
[----:B------:R-:W-:-:S04]  /*112f0*/  ULEA.HI UR4, UR45, UR45, URZ, 0x1 ;  /* 0x0000002d2d047291 */ /* 0x000fc8000f8f083f */
[----:B------:R-:W-:-:S04]  /*11300*/  ULOP3.LUT UR4, UR4, 0xfffffffe, URZ, 0xc0, !UPT ;  /* 0xfffffffe04047892 */ /* 0x000fc8000f8ec03f */
[----:B------:R-:W-:Y:S01]  /*11310*/  UIADD3 UR4, UR45, -UR4, URZ ;  /* 0x800000042d047290 */ /* 0x000fe2000fffe03f */
[----:B-1----:R-:W-:-:S05]  /*11320*/  LEA R7, R3, R0, 0x18 ;  /* 0x0000000003077211 */ /* 0x002fca00078ec0ff */
[----:B------:R-:W-:-:S05]  /*11330*/  IMAD.U32 R0, RZ, RZ, UR4 ;  /* 0x00000004ff007e24 */ /* 0x000fca000f8e00ff */
[----:B------:R-:W-:-:S04]  /*11340*/  SHF.L.U32 R0, R0, 0x1f, RZ ;  /* 0x0000001f00007819 */ /* 0x000fc800000006ff */
[----:B------:R-:W1:Y:S02]  /*11350*/  SYNCS.PHASECHK.TRANS64.TRYWAIT P0, [R7+URZ+0x28c20], R0 ;  /* 0x028c2000070075a7 */ /* 0x000e64000800017f */
[----:B-1----:R-:W-:Y:S05]  /*11360*/  @!P0 BRA `(.L_x_1438) ;  /* 0x0000000800c08947 */ /* 0x002fea0003800000 */
.L_x_1466:
[----:B------:R-:W2:Y:S02]  /*11370*/  S2R R2, SR_TID.X ;  /* 0x0000000000027919 */ /* 0x000ea40000002100 */
[----:B--2---:R-:W-:-:S04]  /*11380*/  SHF.R.U32.HI R2, RZ, 0x5, R2 ;  /* 0x00000005ff027819 */ /* 0x004fc80000011602 */
[----:B------:R-:W-:-:S05]  /*11390*/  LOP3.LUT R2, R2, 0x3, RZ, 0xc0, !PT ;  /* 0x0000000302027812 */ /* 0x000fca00078ec0ff */
[----:B-1----:R-:W1:Y:S02]  /*113a0*/  SHFL.IDX PT, R0, R2, RZ, 0x1f ;  /* 0x00001fff02007589 */ /* 0x002e6400000e0000 */
[----:B-1----:R-:W-:-:S13]  /*113b0*/  ISETP.NE.AND P0, PT, R0, RZ, PT ;  /* 0x000000ff0000720c */ /* 0x002fda0003f05270 */
[----:B------:R-:W-:Y:S05]  /*113c0*/  @P0 EXIT ;  /* 0x000000000000094d */ /* 0x000fea0003800000 */
[----:B------:R-:W-:Y:S01]  /*113d0*/  ELECT P0, URZ, PT ;  /* 0x00000000003f782f */ /* 0x000fe20003800000 */
[----:B------:R-:W-:-:S12]  /*113e0*/  BSSY B0, `(.L_x_1439) ;  /* 0x0000020000007945 */ /* 0x000fd80003800000 */
[----:B------:R-:W-:Y:S05]  /*113f0*/  @!P0 BRA `(.L_x_1440) ;  /* 0x0000000000788947 */ /* 0x000fea0003800000 */
[----:B------:R-:W-:-:S06]  /*11400*/  ULOP3.LUT UR4, UR36, 0x2, URZ, 0xfc, !UPT ;  /* 0x0000000224047892 */ /* 0x000fcc000f8efc3f */
[----:B------:R-:W-:-:S04]  /*11410*/  MOV R0, UR4 ;  /* 0x0000000400007c02 */ /* 0x000fc80008000f00 */
[----:B------:R-:W-:-:S13]  /*11420*/  ISETP.NE.AND P2, PT, R0, 0x3, PT ;  /* 0x000000030000780c */ /* 0x000fda0003f45270 */
[----:B------:R-:W-:Y:S05]  /*11430*/  @!P2 BRA `(.L_x_1441) ;  /* 0x000000000004a947 */ /* 0x000fea0003800000 */
[----:B------:R-:W-:Y:S01]  /*11440*/  BPT.TRAP 0x1 ;  /* 0x000000040000795c */ /* 0x000fe20000300000 */
.L_x_1441:
[----:B------:R-:W-:Y:S01]  /*11450*/  VIADD R3, R7, 0x28c40 ;  /* 0x00028c4007037836 */ /* 0x000fe20000000000 */
[----:B------:R-:W-:Y:S01]  /*11460*/  SHF.L.U32 R4, R17, 0x1f, RZ ;  /* 0x0000001f11047819 */ /* 0x000fe200000006ff */
[C---:B------:R-:W-:Y:S02]  /*11470*/  VIADD R0, R16.reuse, 0x1 ;  /* 0x0000000110007836 */ /* 0x040fe40000000000 */
[----:B------:R-:W-:-:S03]  /*11480*/  IMAD R5, R16, 0x8, R3 ;  /* 0x0000000810057824 */ /* 0x000fc600078e0203 */
[----:B------:R-:W-:Y:S01]  /*11490*/  ISETP.NE.AND P1, PT, R0, 0x2, PT ;  /* 0x000000020000780c */ /* 0x000fe20003f25270 */
[----:B------:R-:W1:Y:S03]  /*114a0*/  SYNCS.PHASECHK.TRANS64.TRYWAIT P0, [R5+URZ], R4 ;  /* 0x00000004050075a7 */ /* 0x000e66000800017f */
[----:B------:R-:W-:-:S04]  /*114b0*/  SEL R2, RZ, 0x1, P1 ;  /* 0x00000001ff027807 */ /* 0x000fc80000800000 */
[----:B------:R-:W-:Y:S02]  /*114c0*/  LOP3.LUT R17, R17, R2, RZ, 0x3c, !PT ;  /* 0x0000000211117212 */ /* 0x000fe400078e3cff */
[----:B------:R-:W-:Y:S02]  /*114d0*/  SEL R2, R0, RZ, P1 ;  /* 0x000000ff00027207 */ /* 0x000fe40000800000 */
[----:B------:R-:W-:Y:S02]  /*114e0*/  SHF.L.U32 R0, R17, 0x1f, RZ ;  /* 0x0000001f11007819 */ /* 0x000fe400000006ff */
[----:B------:R-:W-:Y:S01]  /*114f0*/  LEA R3, R2, R3, 0x3 ;  /* 0x0000000302037211 */ /* 0x000fe200078e18ff */
[----:B-1----:R-:W-:Y:S06]  /*11500*/  @!P0 BRA `(.L_x_1442) ;  /* 0x00000008006c8947 */ /* 0x002fec0003800000 */
.L_x_1467:
[----:B------:R-:W2:Y:S02]  /*11510*/  SYNCS.PHASECHK.TRANS64.TRYWAIT P0, [R3+URZ], R0 ;  /* 0x00000000030075a7 */ /* 0x000ea4000800017f */
[----:B--2---:R-:W-:Y:S05]  /*11520*/  @!P0 BRA `(.L_x_1443) ;  /* 0x0000000800788947 */ /* 0x004fea0003800000 */
.L_x_1468:
[----:B------:R-:W-:Y:S05]  /*11530*/  @!P2 BRA `(.L_x_1444) ;  /* 0x000000000004a947 */ /* 0x000fea0003800000 */
[----:B------:R-:W-:Y:S01]  /*11540*/  BPT.TRAP 0x1 ;  /* 0x000000040000795c */ /* 0x000fe20000300000 */
.L_x_1444:
[----:B--2---:R-:W-:-:S04]  /*11550*/  VIADD R3, R7, 0x28c60 ;  /* 0x00028c6007037836 */ /* 0x004fc80000000000 */
[----:B-1----:R-:W-:-:S04]  /*11560*/  IMAD R5, R16, 0x8, R3 ;  /* 0x0000000810057824 */ /* 0x002fc800078e0203 */
[----:B------:R-:W1:Y:S02]  /*11570*/  SYNCS.PHASECHK.TRANS64.TRYWAIT P0, [R5+URZ], R4 ;  /* 0x00000004050075a7 */ /* 0x000e64000800017f */
[----:B-1----:R-:W-:Y:S05]  /*11580*/  @!P0 BRA `(.L_x_1445) ;  /* 0x0000000800748947 */ /* 0x002fea0003800000 */
.L_x_1469:
[----:B------:R-:W-:-:S07]  /*11590*/  IMAD R3, R2, 0x8, R3 ;  /* 0x0000000802037824 */ /* 0x000fce00078e0203 */
.L_x_1446:
[----:B--2---:R2:W3:Y:S02]  /*115a0*/  SYNCS.PHASECHK.TRANS64.TRYWAIT P0, [R3+URZ], R0 ;  /* 0x00000000030075a7 */ /* 0x0044e4000800017f */
[----:B---3--:R-:W-:Y:S05]  /*115b0*/  @!P0 NANOSLEEP.SYNCS 0x989680 ;  /* 0x009896800000895d */ /* 0x008fea0003900000 */
[----:B------:R-:W3:Y:S02]  /*115c0*/  @!P0 SYNCS.PHASECHK.TRANS64 P0, [R3+URZ], R0 ;  /* 0x00000000030085a7 */ /* 0x000ee4000800007f */
[----:B---3--:R-:W-:Y:S05]  /*115d0*/  @!P0 BRA `(.L_x_1446) ;  /* 0xfffffffc00f08947 */ /* 0x008fea000383ffff */
.L_x_1440:
[----:B------:R-:W-:Y:S05]  /*115e0*/  BSYNC B0 ;  /* 0x0000000000007941 */ /* 0x000fea0003800000 */
.L_x_1439:
[----:B------:R-:W-:Y:S05]  /*115f0*/  EXIT ;  /* 0x000000000000794d */ /* 0x000fea0003800000 */
.L_x_1289:
[----:B-1----:R-:W-:-:S04]  /*11600*/  MOV R6, UR21 ;  /* 0x0000001500067c02 */ /* 0x002fc80008000f00 */
[----:B------:R1:W2:Y:S03]  /*11610*/  SYNCS.PHASECHK.TRANS64.TRYWAIT P1, [R6+URZ+0x28c50], R3 ;  /* 0x028c5003060075a7 */ /* 0x0002a6000802017f */
[----:B--2---:R-:W-:Y:S05]  /*11620*/  @!P1 NANOSLEEP.SYNCS 0x989680 ;  /* 0x009896800000995d */ /* 0x004fea0003900000 */
[----:B------:R-:W2:Y:S02]  /*11630*/  @!P1 SYNCS.PHASECHK.TRANS64 P1, [R6+URZ+0x28c50], R3 ;  /* 0x028c5003060095a7 */ /* 0x000ea4000802007f */
[----:B--2---:R-:W-:Y:S05]  /*11640*/  @!P1 BRA `(.L_x_1289) ;  /* 0xfffffffc00ec9947 */ /* 0x004fea000383ffff */
[----:B------:R-:W-:Y:S05]  /*11650*/  BRA `(.L_x_1447) ;  /* 0xffffff0400447947 */ /* 0x000fea000383ffff */
.L_x_1294:
[----:B--2---:R-:W-:-:S04]  /*11660*/  IMAD.U32 R5, RZ, RZ, UR21 ;  /* 0x00000015ff057e24 */ /* 0x004fc8000f8e00ff */
[----:B------:R2:W3:Y:S03]  /*11670*/  SYNCS.PHASECHK.TRANS64.TRYWAIT P1, [R5+URZ+0x28c50], R4 ;  /* 0x028c5004050075a7 */ /* 0x0004e6000802017f */
[----:B---3--:R-:W-:Y:S05]  /*11680*/  @!P1 NANOSLEEP.SYNCS 0x989680 ;  /* 0x009896800000995d */ /* 0x008fea0003900000 */
[----:B------:R-:W3:Y:S02]  /*11690*/  @!P1 SYNCS.PHASECHK.TRANS64 P1, [R5+URZ+0x28c50], R4 ;  /* 0x028c5004050095a7 */ /* 0x000ee4000802007f */
[----:B---3--:R-:W-:Y:S05]  /*116a0*/  @!P1 BRA `(.L_x_1294) ;  /* 0xfffffffc00ec9947 */ /* 0x008fea000383ffff */
[----:B------:R-:W-:Y:S05]  /*116b0*/  BRA `(.L_x_1293) ;  /* 0xffffff1000407947 */ /* 0x000fea000383ffff */
.L_x_1303:
[----:B-1----:R-:W-:-:S04]  /*116c0*/  IMAD.U32 R3, RZ, RZ, UR48 ;  /* 0x00000030ff037e24 */ /* 0x002fc8000f8e00ff */
[----:B------:R1:W2:Y:S03]  /*116d0*/  SYNCS.PHASECHK.TRANS64.TRYWAIT P1, [R3+URZ+0x28c00], R0 ;  /* 0x028c0000030075a7 */ /* 0x0002a6000802017f */
[----:B--2---:R-:W-:Y:S05]  /*116e0*/  @!P1 NANOSLEEP.SYNCS 0x989680 ;  /* 0x009896800000995d */ /* 0x004fea0003900000 */
[----:B------:R-:W2:Y:S02]  /*116f0*/  @!P1 SYNCS.PHASECHK.TRANS64 P1, [R3+URZ+0x28c00], R0 ;  /* 0x028c0000030095a7 */ /* 0x000ea4000802007f */
[----:B--2---:R-:W-:Y:S05]  /*11700*/  @!P1 BRA `(.L_x_1303) ;  /* 0xfffffffc00ec9947 */ /* 0x004fea000383ffff */
[----:B------:R-:W-:Y:S05]  /*11710*/  BRA `(.L_x_1448) ;  /* 0xffffff2400607947 */ /* 0x000fea000383ffff */
.L_x_1307:
[----:B---3--:R3:W4:Y:S02]  /*11720*/  SYNCS.PHASECHK.TRANS64.TRYWAIT P1, [R6+URZ+0x28c30], R13 ;  /* 0x028c300d060075a7 */ /* 0x008724000802017f */
[----:B----4-:R-:W-:Y:S05]  /*11730*/  @!P1 NANOSLEEP.SYNCS 0x989680 ;  /* 0x009896800000995d */ /* 0x010fea0003900000 */
[----:B------:R-:W4:Y:S02]  /*11740*/  @!P1 SYNCS.PHASECHK.TRANS64 P1, [R6+URZ+0x28c30], R13 ;  /* 0x028c300d060095a7 */ /* 0x000f24000802007f */
[----:B----4-:R-:W-:Y:S05]  /*11750*/  @!P1 BRA `(.L_x_1307) ;  /* 0xfffffffc00f09947 */ /* 0x010fea000383ffff */
[----:B------:R-:W-:Y:S05]  /*11760*/  BRA `(.L_x_1306) ;  /* 0xffffff24007c7947 */ /* 0x000fea000383ffff */
.L_x_1319:
[----:B----4-:R4:W1:Y:S02]  /*11770*/  SYNCS.PHASECHK.TRANS64.TRYWAIT P3, [R6+URZ+0x28c50], R13 ;  /* 0x028c500d060075a7 */ /* 0x010864000806017f */
[----:B-1----:R-:W-:Y:S05]  /*11780*/  @!P3 NANOSLEEP.SYNCS 0x989680 ;  /* 0x009896800000b95d */ /* 0x002fea0003900000 */
[----:B------:R-:W1:Y:S02]  /*11790*/  @!P3 SYNCS.PHASECHK.TRANS64 P3, [R6+URZ+0x28c50], R13 ;  /* 0x028c500d0600b5a7 */ /* 0x000e64000806007f */
[----:B-1----:R-:W-:Y:S05]  /*117a0*/  @!P3 BRA `(.L_x_1319) ;  /* 0xfffffffc00f0b947 */ /* 0x002fea000383ffff */
[----:B------:R-:W-:Y:S05]  /*117b0*/  BRA `(.L_x_1318) ;  /* 0xffffff3c00e87947 */ /* 0x000fea000383ffff */
.L_x_1327:
[----:B---3--:R-:W-:-:S04]  /*117c0*/  IMAD.U32 R12, RZ, RZ, UR26 ;  /* 0x0000001aff0c7e24 */ /* 0x008fc8000f8e00ff */
[----:B------:R3:W4:Y:S03]  /*117d0*/  SYNCS.PHASECHK.TRANS64.TRYWAIT P3, [R12+URZ+0x28c30], R11 ;  /* 0x028c300b0c0075a7 */ /* 0x000726000806017f */
[----:B----4-:R-:W-:Y:S05]  /*117e0*/  @!P3 NANOSLEEP.SYNCS 0x989680 ;  /* 0x009896800000b95d */ /* 0x010fea0003900000 */
[----:B------:R-:W4:Y:S02]  /*117f0*/  @!P3 SYNCS.PHASECHK.TRANS64 P3, [R12+URZ+0x28c30], R11 ;  /* 0x028c300b0c00b5a7 */ /* 0x000f24000806007f */
[----:B----4-:R-:W-:Y:S05]  /*11800*/  @!P3 BRA `(.L_x_1327) ;  /* 0xfffffffc00ecb947 */ /* 0x010fea000383ffff */
[----:B------:R-:W-:Y:S05]  /*11810*/  BRA `(.L_x_1326) ;  /* 0xffffff44001c7947 */ /* 0x000fea000383ffff */
.L_x_1339:
[----:B---3--:R3:W4:Y:S02]  /*11820*/  SYNCS.PHASECHK.TRANS64.TRYWAIT P3, [R12+URZ+0x28c50], R11 ;  /* 0x028c500b0c0075a7 */ /* 0x008724000806017f */
[----:B----4-:R-:W-:Y:S05]  /*11830*/  @!P3 NANOSLEEP.SYNCS 0x989680 ;  /* 0x009896800000b95d */ /* 0x010fea0003900000 */
[----:B------:R-:W4:Y:S02]  /*11840*/  @!P3 SYNCS.PHASECHK.TRANS64 P3, [R12+URZ+0x28c50], R11 ;  /* 0x028c500b0c00b5a7 */ /* 0x000f24000806007f */
[----:B----4-:R-:W-:Y:S05]  /*11850*/  @!P3 BRA `(.L_x_1339) ;  /* 0xfffffffc00f0b947 */ /* 0x010fea000383ffff */
[----:B------:R-:W-:Y:S05]  /*11860*/  BRA `(.L_x_1338) ;  /* 0xffffff6000cc7947 */ /* 0x000fea000383ffff */
.L_x_1348:
[----:B---3--:R-:W-:-:S04]  /*11870*/  MOV R8, UR23 ;  /* 0x0000001700087c02 */ /* 0x008fc80008000f00 */
[----:B------:R3:W4:Y:S03]  /*11880*/  SYNCS.PHASECHK.TRANS64.TRYWAIT P3, [R8+URZ+0x28c30], R9 ;  /* 0x028c3009080075a7 */ /* 0x000726000806017f */
[----:B----4-:R-:W-:Y:S05]  /*11890*/  @!P3 NANOSLEEP.SYNCS 0x989680 ;  /* 0x009896800000b95d */ /* 0x010fea0003900000 */
[----:B------:R-:W4:Y:S02]  /*118a0*/  @!P3 SYNCS.PHASECHK.TRANS64 P3, [R8+URZ+0x28c30], R9 ;  /* 0x028c30090800b5a7 */ /* 0x000f24000806007f */
[----:B----4-:R-:W-:Y:S05]  /*118b0*/  @!P3 BRA `(.L_x_1348) ;  /* 0xfffffffc00ecb947 */ /* 0x010fea000383ffff */
[----:B------:R-:W-:Y:S05]  /*118c0*/  BRA `(.L_x_1347) ;  /* 0xffffff6800387947 */ /* 0x000fea000383ffff */
.L_x_1352:
[----:B---3--:R3:W1:Y:S02]  /*118d0*/  SYNCS.PHASECHK.TRANS64.TRYWAIT P3, [R170+URZ+0x28c50], R9 ;  /* 0x028c5009aa0075a7 */ /* 0x008664000806017f */
[----:B-1----:R-:W-:Y:S05]  /*118e0*/  @!P3 NANOSLEEP.SYNCS 0x989680 ;  /* 0x009896800000b95d */ /* 0x002fea0003900000 */
[----:B------:R-:W1:Y:S02]  /*118f0*/  @!P3 SYNCS.PHASECHK.TRANS64 P3, [R170+URZ+0x28c50], R9 ;  /* 0x028c5009aa00b5a7 */ /* 0x000e64000806007f */
[----:B-1----:R-:W-:Y:S05]  /*11900*/  @!P3 BRA `(.L_x_1352) ;  /* 0xfffffffc00f0b947 */ /* 0x002fea000383ffff */
[----:B------:R-:W-:Y:S05]  /*11910*/  BRA `(.L_x_1351) ;  /* 0xffffff7c005c7947 */ /* 0x000fea000383ffff */
.L_x_1358:
[----:B------:R-:W-:-:S04]  /*11920*/  IMAD.U32 R7, RZ, RZ, UR26 ;  /* 0x0000001aff077e24 */ /* 0x000fc8000f8e00ff */
[----:B------:R1:W1:Y:S03]  /*11930*/  SYNCS.PHASECHK.TRANS64.TRYWAIT P2, [R7+URZ+0x28c30], R10 ;  /* 0x028c300a070075a7 */ /* 0x000266000804017f */
[----:B-1----:R-:W-:Y:S05]  /*11940*/  @!P2 NANOSLEEP.SYNCS 0x989680 ;  /* 0x009896800000a95d */ /* 0x002fea0003900000 */
[----:B------:R-:W1:Y:S02]  /*11950*/  @!P2 SYNCS.PHASECHK.TRANS64 P2, [R7+URZ+0x28c30], R10 ;  /* 0x028c300a0700a5a7 */ /* 0x000e64000804007f */
[----:B-1----:R-:W-:Y:S05]  /*11960*/  @!P2 BRA `(.L_x_1358) ;  /* 0xfffffffc00eca947 */ /* 0x002fea000383ffff */
[----:B------:R-:W-:Y:S05]  /*11970*/  BRA `(.L_x_1357) ;  /* 0xffffff80004c7947 */ /* 0x000fea000383ffff */
.L_x_1370:
[----:B---3--:R3:W4:Y:S02]  /*11980*/  SYNCS.PHASECHK.TRANS64.TRYWAIT P2, [R11+URZ+0x28c50], R10 ;  /* 0x028c500a0b0075a7 */ /* 0x008724000804017f */
[----:B----4-:R-:W-:Y:S05]  /*11990*/  @!P2 NANOSLEEP.SYNCS 0x989680 ;  /* 0x009896800000a95d */ /* 0x010fea0003900000 */
[----:B------:R-:W4:Y:S02]  /*119a0*/  @!P2 SYNCS.PHASECHK.TRANS64 P2, [R11+URZ+0x28c50], R10 ;  /* 0x028c500a0b00a5a7 */ /* 0x000f24000804007f */
[----:B----4-:R-:W-:Y:S05]  /*119b0*/  @!P2 BRA `(.L_x_1370) ;  /* 0xfffffffc00f0a947 */ /* 0x010fea000383ffff */
[----:B------:R-:W-:Y:S05]  /*119c0*/  BRA `(.L_x_1369) ;  /* 0xffffff9c00f87947 */ /* 0x000fea000383ffff */
.L_x_1398:
[----:B------:R-:W1:Y:S01]  /*119d0*/  S2R R7, SR_TID.X ;  /* 0x0000000000077919 */ /* 0x000e620000002100 */
        /* <DEDUP_REMOVED lines=9> */
.L_x_1449:
[----:B------:R-:W-:Y:S05]  /*11a70*/  BRA `(.L_x_1450) ;  /* 0xffffffd400807947 */ /* 0x000fea000383ffff */
.L_x_1399:
[----:B------:R-:W-:Y:S01]  /*11a80*/  BSSY B0, `(.L_x_1451) ;  /* 0x0000006000007945 */ /* 0x000fe20003800000 */
[----:B------:R-:W-:-:S07]  /*11a90*/  IMAD.MOV.U32 R15, RZ, RZ, -0x1 ;  /* 0xffffffffff0f7424 */ /* 0x000fce00078e00ff */
[----:B------:R-:W-:Y:S05]  /*11aa0*/  WARPSYNC.COLLECTIVE R15, `(.L_x_1452) ;  /* 0x000000000f0c7348 */ /* 0x000fea0003c00000 */
[----:B------:R-:W-:Y:S02]  /*11ab0*/  ELECT P6, UR62, PT ;  /* 0x00000000003e782f */ /* 0x000fe400038c0000 */
[----:B------:R-:W-:Y:S01]  /*11ac0*/  MOV R14, UR62 ;  /* 0x0000003e000e7c02 */ /* 0x000fe20008000f00 */
[----:B------:R-:W-:Y:S10]  /*11ad0*/  ENDCOLLECTIVE ;  /* 0x000000000000791b */ /* 0x000ff40003800000 */
.L_x_1452:
[----:B------:R-:W-:Y:S05]  /*11ae0*/  BSYNC B0 ;  /* 0x0000000000007941 */ /* 0x000fea0003800000 */
.L_x_1451:
[----:B------:R-:W-:Y:S05]  /*11af0*/  BRA `(.L_x_1453) ;  /* 0xffffffd400707947 */ /* 0x000fea000383ffff */
.L_x_1402:
[----:B-1----:R1:W2:Y:S02]  /*11b00*/  SYNCS.PHASECHK.TRANS64.TRYWAIT P2, [R8+URZ+0x28c40], R5 ;  /* 0x028c4005080075a7 */ /* 0x0022a4000804017f */
[----:B--2---:R-:W-:Y:S05]  /*11b10*/  @!P2 NANOSLEEP.SYNCS 0x989680 ;  /* 0x009896800000a95d */ /* 0x004fea0003900000 */
[----:B------:R-:W2:Y:S02]  /*11b20*/  @!P2 SYNCS.PHASECHK.TRANS64 P2, [R8+URZ+0x28c40], R5 ;  /* 0x028c40050800a5a7 */ /* 0x000ea4000804007f */
[----:B--2---:R-:W-:Y:S05]  /*11b30*/  @!P2 BRA `(.L_x_1402) ;  /* 0xfffffffc00f0a947 */ /* 0x004fea000383ffff */
[----:B------:R-:W-:Y:S05]  /*11b40*/  BRA `(.L_x_1454) ;  /* 0xffffffd400cc7947 */ /* 0x000fea000383ffff */
.L_x_1404:
[----:B-1----:R-:W-:-:S04]  /*11b50*/  IMAD.U32 R8, RZ, RZ, UR37 ;  /* 0x00000025ff087e24 */ /* 0x002fc8000f8e00ff */
[----:B------:R1:W2:Y:S03]  /*11b60*/  SYNCS.PHASECHK.TRANS64.TRYWAIT P2, [R8+URZ+0x28c20], R5 ;  /* 0x028c2005080075a7 */ /* 0x0002a6000804017f */
[----:B--2---:R-:W-:Y:S05]  /*11b70*/  @!P2 NANOSLEEP.SYNCS 0x989680 ;  /* 0x009896800000a95d */ /* 0x004fea0003900000 */
[----:B------:R-:W2:Y:S02]  /*11b80*/  @!P2 SYNCS.PHASECHK.TRANS64 P2, [R8+URZ+0x28c20], R5 ;  /* 0x028c20050800a5a7 */ /* 0x000ea4000804007f */
[----:B--2---:R-:W-:Y:S05]  /*11b90*/  @!P2 BRA `(.L_x_1404) ;  /* 0xfffffffc00eca947 */ /* 0x004fea000383ffff */
[----:B------:R-:W-:Y:S05]  /*11ba0*/  BRA `(.L_x_1455) ;  /* 0xffffffd8006c7947 */ /* 0x000fea000383ffff */
.L_x_1407:
[----:B-1----:R1:W2:Y:S02]  /*11bb0*/  SYNCS.PHASECHK.TRANS64.TRYWAIT P2, [R8+URZ+0x28c60], R5 ;  /* 0x028c6005080075a7 */ /* 0x0022a4000804017f */
[----:B--2---:R-:W-:Y:S05]  /*11bc0*/  @!P2 NANOSLEEP.SYNCS 0x989680 ;  /* 0x009896800000a95d */ /* 0x004fea0003900000 */
[----:B------:R-:W2:Y:S02]  /*11bd0*/  @!P2 SYNCS.PHASECHK.TRANS64 P2, [R8+URZ+0x28c60], R5 ;  /* 0x028c60050800a5a7 */ /* 0x000ea4000804007f */
[----:B--2---:R-:W-:Y:S05]  /*11be0*/  @!P2 BRA `(.L_x_1407) ;  /* 0xfffffffc00f0a947 */ /* 0x004fea000383ffff */
[----:B------:R-:W-:Y:S05]  /*11bf0*/  BRA `(.L_x_1456) ;  /* 0xffffffd800807947 */ /* 0x000fea000383ffff */
.L_x_1414:
[----:B-1----:R1:W2:Y:S02]  /*11c00*/  SYNCS.PHASECHK.TRANS64.TRYWAIT P3, [R2+URZ+0x28c40], R3 ;  /* 0x028c4003020075a7 */ /* 0x0022a4000806017f */
[----:B--2---:R-:W-:Y:S05]  /*11c10*/  @!P3 NANOSLEEP.SYNCS 0x989680 ;  /* 0x009896800000b95d */ /* 0x004fea0003900000 */
[----:B------:R-:W2:Y:S02]  /*11c20*/  @!P3 SYNCS.PHASECHK.TRANS64 P3, [R2+URZ+0x28c40], R3 ;  /* 0x028c40030200b5a7 */ /* 0x000ea4000806007f */
[----:B--2---:R-:W-:Y:S05]  /*11c30*/  @!P3 BRA `(.L_x_1414) ;  /* 0xfffffffc00f0b947 */ /* 0x004fea000383ffff */
[----:B------:R-:W-:Y:S05]  /*11c40*/  BRA `(.L_x_1457) ;  /* 0xffffffe000087947 */ /* 0x000fea000383ffff */
.L_x_1416:
[----:B---3--:R3:W4:Y:S02]  /*11c50*/  SYNCS.PHASECHK.TRANS64.TRYWAIT P3, [R2+URZ+0x28c60], R3 ;  /* 0x028c6003020075a7 */ /* 0x008724000806017f */
[----:B----4-:R-:W-:Y:S05]  /*11c60*/  @!P3 NANOSLEEP.SYNCS 0x989680 ;  /* 0x009896800000b95d */ /* 0x010fea0003900000 */
[----:B------:R-:W4:Y:S02]  /*11c70*/  @!P3 SYNCS.PHASECHK.TRANS64 P3, [R2+URZ+0x28c60], R3 ;  /* 0x028c60030200b5a7 */ /* 0x000f24000806007f */
[----:B----4-:R-:W-:Y:S05]  /*11c80*/  @!P3 BRA `(.L_x_1416) ;  /* 0xfffffffc00f0b947 */ /* 0x010fea000383ffff */
[----:B------:R-:W-:Y:S05]  /*11c90*/  BRA `(.L_x_1458) ;  /* 0xffffffe000507947 */ /* 0x000fea000383ffff */
.L_x_1422:
[----:B-1----:R1:W2:Y:S02]  /*11ca0*/  SYNCS.PHASECHK.TRANS64.TRYWAIT P3, [R3+URZ+0x28c40], R2 ;  /* 0x028c4002030075a7 */ /* 0x0022a4000806017f */
[----:B--2---:R-:W-:Y:S05]  /*11cb0*/  @!P3 NANOSLEEP.SYNCS 0x989680 ;  /* 0x009896800000b95d */ /* 0x004fea0003900000 */
[----:B------:R-:W2:Y:S02]  /*11cc0*/  @!P3 SYNCS.PHASECHK.TRANS64 P3, [R3+URZ+0x28c40], R2 ;  /* 0x028c40020300b5a7 */ /* 0x000ea4000806007f */
[----:B--2---:R-:W-:Y:S05]  /*11cd0*/  @!P3 BRA `(.L_x_1422) ;  /* 0xfffffffc00f0b947 */ /* 0x004fea000383ffff */
[----:B------:R-:W-:Y:S05]  /*11ce0*/  BRA `(.L_x_1459) ;  /* 0xffffffe400c87947 */ /* 0x000fea000383ffff */
.L_x_1424:
[----:B---3--:R3:W4:Y:S02]  /*11cf0*/  SYNCS.PHASECHK.TRANS64.TRYWAIT P3, [R3+URZ+0x28c60], R2 ;  /* 0x028c6002030075a7 */ /* 0x008724000806017f */
[----:B----4-:R-:W-:Y:S05]  /*11d00*/  @!P3 NANOSLEEP.SYNCS 0x989680 ;  /* 0x009896800000b95d */ /* 0x010fea0003900000 */
[----:B------:R-:W4:Y:S02]  /*11d10*/  @!P3 SYNCS.PHASECHK.TRANS64 P3, [R3+URZ+0x28c60], R2 ;  /* 0x028c60020300b5a7 */ /* 0x000f24000806007f */
[----:B----4-:R-:W-:Y:S05]  /*11d20*/  @!P3 BRA `(.L_x_1424) ;  /* 0xfffffffc00f0b947 */ /* 0x010fea000383ffff */
[----:B------:R-:W-:Y:S05]  /*11d30*/  BRA `(.L_x_1460) ;  /* 0xffffffe800107947 */ /* 0x000fea000383ffff */
.L_x_1429:
[----:B-1----:R1:W2:Y:S02]  /*11d40*/  SYNCS.PHASECHK.TRANS64.TRYWAIT P3, [R2+URZ+0x28c40], R3 ;  /* 0x028c4003020075a7 */ /* 0x0022a4000806017f */
[----:B--2---:R-:W-:Y:S05]  /*11d50*/  @!P3 NANOSLEEP.SYNCS 0x989680 ;  /* 0x009896800000b95d */ /* 0x004fea0003900000 */
[----:B------:R-:W2:Y:S02]  /*11d60*/  @!P3 SYNCS.PHASECHK.TRANS64 P3, [R2+URZ+0x28c40], R3 ;  /* 0x028c40030200b5a7 */ /* 0x000ea4000806007f */
[----:B--2---:R-:W-:Y:S05]  /*11d70*/  @!P3 BRA `(.L_x_1429) ;  /* 0xfffffffc00f0b947 */ /* 0x004fea000383ffff */
[----:B------:R-:W-:Y:S05]  /*11d80*/  BRA `(.L_x_1461) ;  /* 0xffffffec00687947 */ /* 0x000fea000383ffff */
.L_x_1431:
[----:B--2---:R2:W3:Y:S02]  /*11d90*/  SYNCS.PHASECHK.TRANS64.TRYWAIT P3, [R2+URZ+0x28c60], R3 ;  /* 0x028c6003020075a7 */ /* 0x0044e4000806017f */
[----:B---3--:R-:W-:Y:S05]  /*11da0*/  @!P3 NANOSLEEP.SYNCS 0x989680 ;  /* 0x009896800000b95d */ /* 0x008fea0003900000 */
[----:B------:R-:W3:Y:S02]  /*11db0*/  @!P3 SYNCS.PHASECHK.TRANS64 P3, [R2+URZ+0x28c60], R3 ;  /* 0x028c60030200b5a7 */ /* 0x000ee4000806007f */
[----:B---3--:R-:W-:Y:S05]  /*11dc0*/  @!P3 BRA `(.L_x_1431) ;  /* 0xfffffffc00f0b947 */ /* 0x008fea000383ffff */
[----:B------:R-:W-:Y:S05]  /*11dd0*/  BRA `(.L_x_1462) ;  /* 0xffffffec00b07947 */ /* 0x000fea000383ffff */
.L_x_1436:
[----:B------:R-:W-:Y:S01]  /*11de0*/  BSSY B0, `(.L_x_1463) ;  /* 0x0000007000007945 */ /* 0x000fe20003800000 */
[----:B--2---:R-:W-:Y:S01]  /*11df0*/  MOV R12, RZ ;  /* 0x000000ff000c7202 */ /* 0x004fe20000000f00 */
[----:B------:R-:W-:Y:S02]  /*11e00*/  IMAD.MOV.U32 R11, RZ, RZ, 0x1f ;  /* 0x0000001fff0b7424 */ /* 0x000fe400078e00ff */
[----:B------:R-:W-:-:S07]  /*11e10*/  IMAD.MOV.U32 R15, RZ, RZ, -0x1 ;  /* 0xffffffffff0f7424 */ /* 0x000fce00078e00ff */
[----:B-1-34-:R-:W-:Y:S05]  /*11e20*/  WARPSYNC.COLLECTIVE R15, `(.L_x_1464) ;  /* 0x000000000f087348 */ /* 0x01afea0003c00000 */
[----:B------:R2:W1:Y:S02]  /*11e30*/  SHFL.IDX P6, R14, R13, R12, R11 ;  /* 0x0000000c0d0e7389 */ /* 0x00046400000c000b */
[----:B-1234-:R-:W-:Y:S01]  /*11e40*/  ENDCOLLECTIVE ;  /* 0x000000000000791b */ /* 0x01efe20003800000 */
.L_x_1464:
[----:B------:R-:W-:Y:S05]  /*11e50*/  BSYNC B0 ;  /* 0x0000000000007941 */ /* 0x000fea0003800000 */
.L_x_1463:
[----:B------:R-:W-:Y:S05]  /*11e60*/  BRA `(.L_x_1465) ;  /* 0xfffffff000e47947 */ /* 0x000fea000383ffff */
.L_x_1438:
[----:B-1----:R1:W2:Y:S02]  /*11e70*/  SYNCS.PHASECHK.TRANS64.TRYWAIT P0, [R7+URZ+0x28c20], R0 ;  /* 0x028c2000070075a7 */ /* 0x0022a4000800017f */
[----:B--2---:R-:W-:Y:S05]  /*11e80*/  @!P0 NANOSLEEP.SYNCS 0x989680 ;  /* 0x009896800000895d */ /* 0x004fea0003900000 */
[----:B------:R-:W2:Y:S02]  /*11e90*/  @!P0 SYNCS.PHASECHK.TRANS64 P0, [R7+URZ+0x28c20], R0 ;  /* 0x028c2000070085a7 */ /* 0x000ea4000800007f */
[----:B--2---:R-:W-:Y:S05]  /*11ea0*/  @!P0 BRA `(.L_x_1438) ;  /* 0xfffffffc00f08947 */ /* 0x004fea000383ffff */
[----:B------:R-:W-:Y:S05]  /*11eb0*/  BRA `(.L_x_1466) ;  /* 0xfffffff4002c7947 */ /* 0x000fea000383ffff */
.L_x_1442:
[----:B-1----:R1:W2:Y:S02]  /*11ec0*/  SYNCS.PHASECHK.TRANS64.TRYWAIT P0, [R5+URZ], R4 ;  /* 0x00000004050075a7 */ /* 0x0022a4000800017f */
[----:B--2---:R-:W-:Y:S05]  /*11ed0*/  @!P0 NANOSLEEP.SYNCS 0x989680 ;  /* 0x009896800000895d */ /* 0x004fea0003900000 */
[----:B------:R-:W2:Y:S02]  /*11ee0*/  @!P0 SYNCS.PHASECHK.TRANS64 P0, [R5+URZ], R4 ;  /* 0x00000004050085a7 */ /* 0x000ea4000800007f */
[----:B--2---:R-:W-:Y:S05]  /*11ef0*/  @!P0 BRA `(.L_x_1442) ;  /* 0xfffffffc00f08947 */ /* 0x004fea000383ffff */
[----:B------:R-:W-:Y:S05]  /*11f00*/  BRA `(.L_x_1467) ;  /* 0xfffffff400807947 */ /* 0x000fea000383ffff */
.L_x_1443:
[----:B--2---:R2:W3:Y:S02]  /*11f10*/  SYNCS.PHASECHK.TRANS64.TRYWAIT P0, [R3+URZ], R0 ;  /* 0x00000000030075a7 */ /* 0x0044e4000800017f */
[----:B---3--:R-:W-:Y:S05]  /*11f20*/  @!P0 NANOSLEEP.SYNCS 0x989680 ;  /* 0x009896800000895d */ /* 0x008fea0003900000 */
[----:B------:R-:W3:Y:S02]  /*11f30*/  @!P0 SYNCS.PHASECHK.TRANS64 P0, [R3+URZ], R0 ;  /* 0x00000000030085a7 */ /* 0x000ee4000800007f */
[----:B---3--:R-:W-:Y:S05]  /*11f40*/  @!P0 BRA `(.L_x_1443) ;  /* 0xfffffffc00f08947 */ /* 0x008fea000383ffff */
[----:B------:R-:W-:Y:S05]  /*11f50*/  BRA `(.L_x_1468) ;  /* 0xfffffff400747947 */ /* 0x000fea000383ffff */
.L_x_1445:
[----:B-1----:R1:W2:Y:S02]  /*11f60*/  SYNCS.PHASECHK.TRANS64.TRYWAIT P0, [R5+URZ], R4 ;  /* 0x00000004050075a7 */ /* 0x0022a4000800017f */
[----:B--2---:R-:W-:Y:S05]  /*11f70*/  @!P0 NANOSLEEP.SYNCS 0x989680 ;  /* 0x009896800000895d */ /* 0x004fea0003900000 */
[----:B------:R-:W2:Y:S02]  /*11f80*/  @!P0 SYNCS.PHASECHK.TRANS64 P0, [R5+URZ], R4 ;  /* 0x00000004050085a7 */ /* 0x000ea4000800007f */
[----:B--2---:R-:W-:Y:S05]  /*11f90*/  @!P0 BRA `(.L_x_1445) ;  /* 0xfffffffc00f08947 */ /* 0x004fea000383ffff */
[----:B------:R-:W-:Y:S05]  /*11fa0*/  BRA `(.L_x_1469) ;  /* 0xfffffff400787947 */ /* 0x000fea000383ffff */
.L_x_1470:
        /* <DEDUP_REMOVED lines=13> */
.L_x_4555:


//--------------------- .text._ZN7cutlass13device_kernelIN5flash11enable_sm90INS1_16FlashAttnFwdSm90INS1_25CollectiveMainloopFwdSm90ILi2EN4cute5tupleIJNS5_1CILi1EEES8_S8_EEENS6_IJNS7_ILi64EEESA_SA_EEELi512ENS_6half_tEfNS_4arch4Sm90ELb0ELb1ELb0ELb0ELb0ELb0ELb1ELb0ELb0ELb0ELb0ELb0EEENS1_21CollectiveEpilogueFwdINS6_IJSA_NS7_ILi512EEESA_EEES9_SC_SE_Li256ELb0ELb0ELb0ELb0EEENS1_30DynamicPersistentTileSchedulerILi256ELi32ELb0ELb0ELb1EEEEEEEEEvNT_6ParamsE --------------------------
	.section	.text._ZN7cutlass13device_kernelIN5flash11enable_sm90INS1_16FlashAttnFwdSm90INS1_25CollectiveMainloopFwdSm90ILi2EN4cute5tupleIJNS5_1CILi1EEES8_S8_EEENS6_IJNS7_ILi64EEESA_SA_EEELi512ENS_6half_tEfNS_4arch4Sm90ELb0ELb1ELb0ELb0ELb0ELb0ELb1ELb0ELb0ELb0ELb0ELb0EEENS1_21CollectiveEpilogueFwdINS6_IJSA_NS7_ILi512EEESA_EEES9_SC_SE_Li256ELb0ELb0ELb0ELb0EEENS1_30DynamicPersistentTileSchedulerILi256ELi32ELb0ELb0ELb1EEEEEEEEEvNT_6ParamsE,"ax",@progbits
	.align	128
.text._ZN7cutlass13device_kernelIN5flash11enable_sm90INS1_16FlashAttnFwdSm90INS1_25CollectiveMainloopFwdSm90ILi2EN4cute5tupleIJNS5_1CILi1EEES8_S8_EEENS6_IJNS7_ILi64EEESA_SA_EEELi512ENS_6half_tEfNS_4arch4Sm90ELb0ELb1ELb0ELb0ELb0ELb0ELb1ELb0ELb0ELb0ELb0ELb0EEENS1_21CollectiveEpilogueFwdINS6_IJSA_NS7_ILi512EEESA_EEES9_SC_SE_Li256ELb0ELb0ELb0ELb0EEENS1_30DynamicPersistentTileSchedulerILi256ELi32ELb0ELb0ELb1EEEEEEEEEvNT_6ParamsE:
        .type           _ZN7cutlass13device_kernelIN5flash11enable_sm90INS1_16FlashAttnFwdSm90INS1_25CollectiveMainloopFwdSm90ILi2EN4cute5tupleIJNS5_1CILi1EEES8_S8_EEENS6_IJNS7_ILi64EEESA_SA_EEELi512ENS_6half_tEfNS_4arch4Sm90ELb0ELb1ELb0ELb0ELb0ELb0ELb1ELb0ELb0ELb0ELb0ELb0EEENS1_21CollectiveEpilogueFwdINS6_IJSA_NS7_ILi512EEESA_EEES9_SC_SE_Li256ELb0ELb0ELb0ELb0EEENS1_30DynamicPersistentTileSchedulerILi256ELi32ELb0ELb0ELb1EEEEEEEEEvNT_6ParamsE,@function
        .size           _ZN7cutlass13device_kernelIN5flash11enable_sm90INS1_16FlashAttnFwdSm90INS1_25CollectiveMainloopFwdSm90ILi2EN4cute5tupleIJNS5_1CILi1EEES8_S8_EEENS6_IJNS7_ILi64EEESA_SA_EEELi512ENS_6half_tEfNS_4arch4Sm90ELb0ELb1ELb0ELb0ELb0ELb0ELb1ELb0ELb0ELb0ELb0ELb0EEENS1_21CollectiveEpilogueFwdINS6_IJSA_NS7_ILi512EEESA_EEES9_SC_SE_Li256ELb0ELb0ELb0ELb0EEENS1_30DynamicPersistentTileSchedulerILi256ELi32ELb0ELb0ELb1EEEEEEEEEvNT_6ParamsE,(.L_x_4556 - _ZN7cutlass13device_kernelIN5flash11enable_sm90INS1_16FlashAttnFwdSm90INS1_25CollectiveMainloopFwdSm90ILi2EN4cute5tupleIJNS5_1CILi1EEES8_S8_EEENS6_IJNS7_ILi64EEESA_SA_EEELi512ENS_6half_tEfNS_4arch4Sm90ELb0ELb1ELb0ELb0ELb0ELb0ELb1ELb0ELb0ELb0ELb0ELb0EEENS1_21CollectiveEpilogueFwdINS6_IJSA_NS7_ILi512EEESA_EEES9_SC_SE_Li256ELb0ELb0ELb0ELb0EEENS1_30DynamicPersistentTileSchedulerILi256ELi32ELb0ELb0ELb1EEEEEEEEEvNT_6ParamsE)
        .other          _ZN7cutlass13device_kernelIN5flash11enable_sm90INS1_16FlashAttnFwdSm90INS1_25CollectiveMainloopFwdSm90ILi2EN4cute5tupleIJNS5_1CILi1EEES8_S8_EEENS6_IJNS7_ILi64EEESA_SA_EEELi512ENS_6half_tEfNS_4arch4Sm90ELb0ELb1ELb0ELb0ELb0ELb0ELb1ELb0ELb0ELb0ELb0ELb0EEENS1_21CollectiveEpilogueFwdINS6_IJSA_NS7_ILi512EEESA_EEES9_SC_SE_Li256ELb0ELb0ELb0ELb0EEENS1_30DynamicPersistentTileSchedulerILi256ELi32ELb0ELb0ELb1EEEEEEEEEvNT_6ParamsE,@"STO_CUDA_ENTRY STV_DEFAULT"
_ZN7cutlass13device_kernelIN5flash11enable_sm90INS1_16FlashAttnFwdSm90INS1_25CollectiveMainloopFwdSm90ILi2EN4cute5tupleIJNS5_1CILi1EEES8_S8_EEENS6_IJNS7_ILi64EEESA_SA_EEELi512ENS_6half_tEfNS_4arch4Sm90ELb0ELb1ELb0ELb0ELb0ELb0ELb1ELb0ELb0ELb0ELb0ELb0EEENS1_21CollectiveEpilogueFwdINS6_IJSA_NS7_ILi512EEESA_EEES9_SC_SE_Li256ELb0ELb0ELb0ELb0EEENS1_30DynamicPersistentTileSchedulerILi256ELi32ELb0ELb0ELb1EEEEEEEEEvNT_6ParamsE:
[----:B------:R-:W1:Y:S02]  /*0000*/  LDC R1, c[0x0][0x28] ;  /* 0x00000a00ff017b82 */ /* 0x000e640000000800 */
[----:B-1----:R-:W-:Y:S01]  /*0010*/  VIADD R1, R1, 0xfffffff8 ;  /* 0xfffffff801017836 */ /* 0x002fe20000000000 */
[----:B------:R-:W1:Y:S01]  /*0020*/  S2R R19, SR_TID.X ;  /* 0x0000000000137919 */ /* 0x000e620000002100 */
[----:B------:R-:W-:Y:S01]  /*0030*/  ELECT P0, URZ, PT ;  /* 0x00000000003f782f */ /* 0x000fe20003800000 */
[----:B------:R-:W-:Y:S01]  /*0040*/  BSSY B0, `(.L_x_1471) ;  /* 0x0000017000007945 */ /* 0x000fe20003800000 */
[--C-:B-1----:R-:W-:Y:S02]  /*0050*/  SHF.R.U32.HI R0, RZ, 0x5, R19.reuse ;  /* 0x00000005ff007819 */ /* 0x102fe40000011613 */
[----:B------:R-:W-:-:S03]  /*0060*/  SHF.R.U32.HI R3, RZ, 0x7, R19 ;  /* 0x00000007ff037819 */ /* 0x000fc60000011613 */
        /* <DEDUP_REMOVED lines=20> */
.L_x_1472:
[----:B------:R-:W-:Y:S05]  /*01b0*/  BSYNC B0 ;  /* 0x0000000000007941 */ /* 0x000fea0003800000 */
.L_x_1471:
        /* <DEDUP_REMOVED lines=11> */
[----:B------:R-:W-:Y:S01]  /*0270*/  VOTEU.ANY UP3, P0 ;  /* 0x00000000003f7886 */ /* 0x000fe20000060100 */
[----:B-1----:R-:W-:Y:S01]  /*0280*/  R2UR UR47, R3 ;  /* 0x00000000032f72ca */ /* 0x002fe200000e0000 */
[----:B--2---:R-:W-:Y:S01]  /*0290*/  @UP0 ULEA UR6, UR7, UR6, 0x18 ;  /* 0x0000000607060291 */ /* 0x004fe2000f8ec03f */
[----:B---3--:R-:W-:-:S11]  /*02a0*/  ISETP.NE.AND P1, PT, R2, RZ, PT ;  /* 0x000000ff0200720c */ /* 0x008fd60003f25270 */
[----:B------:R-:W-:Y:S01]  /*02b0*/  UISETP.NE.AND UP0, UPT, UR47, URZ, UPT ;  /* 0x0000003f2f00728c */ /* 0x000fe2000bf05270 */
[----:B------:R-:W1:Y:S02]  /*02c0*/  FENCE.VIEW.ASYNC.S ;  /* 0x00000000000073c6 */ /* 0x000e640000000000 */
[----:B-1----:R1:W2:Y:S01]  /*02d0*/  @UP1 SYNCS.EXCH.64 URZ, [UR6+0x38800], UR4 ;  /* 0x03880004063f15b2 */ /* 0x0022a20008000100 */
[----:B------:R1:W3:Y:S01]  /*02e0*/  @UP2 SYNCS.EXCH.64 URZ, [UR6+0x38810], UR4 ;  /* 0x03881004063f25b2 */ /* 0x0002e20008000100 */
[----:B------:R1:W4:Y:S01]  /*02f0*/  @UP3 SYNCS.EXCH.64 URZ, [UR6+0x38820], UR4 ;  /* 0x03882004063f35b2 */ /* 0x0003220008000100 */
        /* <DEDUP_REMOVED lines=15> */
.L_x_1473:
        /* <DEDUP_REMOVED lines=22> */
.L_x_1474:
        /* <DEDUP_REMOVED lines=18> */
.L_x_1475:
        /* <DEDUP_REMOVED lines=22> */
.L_x_1476:
        /* <DEDUP_REMOVED lines=22> */
.L_x_1477:
[----:B-1----:R-:W-:Y:S01]  /*0930*/  UMOV UR4, 0x1 ;  /* 0x0000000100047882 */ /* 0x002fe20000000000 */
[----:B------:R-:W-:Y:S01]  /*0940*/  PLOP3.LUT P0, PT, PT, PT, UP0, 0x80, 0x0 ;  /* 0x000000000000781c */ /* 0x000fe20003f0f008 */
[----:B------:R-:W-:Y:S01]  /*0950*/  USEL UR4, UR4, 0x2, !UP0 ;  /* 0x0000000204047887 */ /* 0x000fe2000c000000 */
[----:B------:R-:W-:Y:S01]  /*0960*/  NOP ;  /* 0x0000000000007918 */ /* 0x000fe20000000000 */
[----:B------:R-:W-:-:S04]  /*0970*/  ULDC.64 UR54, c[0x0][0x208] ;  /* 0x0000820000367ab9 */ /* 0x000fc80000000a00 */
[----:B------:R-:W-:-:S05]  /*0980*/  IMAD.U32 R2, RZ, RZ, UR4 ;  /* 0x00000004ff027e24 */ /* 0x000fca000f8e00ff */
[----:B------:R1:W-:Y:S01]  /*0990*/  STL [R1+0x4], R2 ;  /* 0x0000040201007387 */ /* 0x0003e20000100800 */
[----:B--234-:R-:W-:Y:S06]  /*09a0*/  BAR.SYNC.DEFER_BLOCKING 0x0 ;  /* 0x0000000000007b1d */ /* 0x01cfec0000010000 */
[----:B------:R-:W-:Y:S05]  /*09b0*/  @!P0 BRA `(.L_x_1478) ;  /* 0x0000012800888947 */ /* 0x000fea0003800000 */
.L_x_1479:
[----:B------:R-:W-:-:S08]  /*09c0*/  NOP ;  /* 0x0000000000007918 */ /* 0x000fd00000000000 */
[----:B------:R-:W2:Y:S02]  /*09d0*/  USETMAXREG.TRY_ALLOC.CTAPOOL UP0, 0xf0 ;  /* 0x000000f0000079c8 */ /* 0x000ea40008000600 */
[----:B--2---:R-:W-:-:S13]  /*09e0*/  PLOP3.LUT P0, PT, PT, PT, UP0, 0x80, 0x0 ;  /* 0x000000000000781c */ /* 0x004fda0003f0f008 */
[----:B------:R-:W-:Y:S05]  /*09f0*/  @!P0 BRA `(.L_x_1479) ;  /* 0xfffffffc00f08947 */ /* 0x000fea000383ffff */
[----:B------:R-:W-:Y:S01]  /*0a00*/  LOP3.LUT R0, R19, 0xffffff80, RZ, 0xc0, !PT ;  /* 0xffffff8013007812 */ /* 0x000fe200078ec0ff */
[----:B------:R-:W2:Y:S08]  /*0a10*/  S2UR UR4, SR_CTAID.X ;  /* 0x00000000000479c3 */ /* 0x000eb00000002500 */
[----:B------:R-:W-:Y:S06]  /*0a20*/  BAR.ARV 0x4, 0x120 ;  /* 0x0104800000007b1d */ /* 0x000fec0000002000 */
[----:B------:R-:W-:-:S02]  /*0a30*/  ISETP.NE.AND P0, PT, R0, 0x80, PT ;  /* 0x000000800000780c */ /* 0x000fc40003f05270 */
[----:B------:R-:W2:Y:S11]  /*0a40*/  LDC R0, c[0x0][0xea8] ;  /* 0x0003aa00ff007b82 */ /* 0x000eb60000000800 */
[----:B------:R-:W-:Y:S06]  /*0a50*/  @!P0 BAR.ARV 0x8, 0xa0 ;  /* 0x0202800000008b1d */ /* 0x000fec0000002000 */
[----:B------:R-:W-:-:S13]  /*0a60*/  ISETP.GE.U32.AND P0, PT, R19, 0x100, PT ;  /* 0x000001001300780c */ /* 0x000fda0003f06070 */
[----:B------:R-:W-:Y:S06]  /*0a70*/  @P0 BAR.ARV 0xf, 0x100 ;  /* 0x03c4000000000b1d */ /* 0x000fec0000002000 */
[----:B--2---:R-:W-:-:S13]  /*0a80*/  ISETP.LE.AND P0, PT, R0, UR4, PT ;  /* 0x0000000400007c0c */ /* 0x004fda000bf03270 */
[----:B------:R-:W-:Y:S05]  /*0a90*/  @P0 EXIT ;  /* 0x000000000000094d */ /* 0x000fea0003800000 */
[----:B-1----:R-:W2:Y:S01]  /*0aa0*/  LDL R2, [R1+0x4] ;  /* 0x0000040001027983 */ /* 0x002ea20000100800 */
[----:B------:R-:W-:Y:S01]  /*0ab0*/  VIADD R195, R19, 0xffffff80 ;  /* 0xffffff8013c37836 */ /* 0x000fe20000000000 */
[----:B------:R-:W1:Y:S01]  /*0ac0*/  S2UR UR5, SR_CgaCtaId ;  /* 0x00000000000579c3 */ /* 0x000e620000008800 */
[----:B------:R-:W-:Y:S01]  /*0ad0*/  UMOV UR36, 0x400 ;  /* 0x0000040000247882 */ /* 0x000fe20000000000 */
[----:B------:R-:W-:Y:S01]  /*0ae0*/  IMAD.MOV.U32 R186, RZ, RZ, 0x40 ;  /* 0x00000040ffba7424 */ /* 0x000fe200078e00ff */
[----:B------:R-:W-:Y:S02]  /*0af0*/  CS2R R16, SRZ ;  /* 0x0000000000107805 */ /* 0x000fe4000001ff00 */
[----:B------:R-:W-:Y:S01]  /*0b00*/  SHF.R.S32.HI R0, RZ, 0x1f, R195 ;  /* 0x0000001fff007819 */ /* 0x000fe200000114c3 */
[----:B------:R-:W-:Y:S01]  /*0b10*/  ULDC.64 UR50, c[0x0][0x198] ;  /* 0x0000660000327ab9 */ /* 0x000fe20000000a00 */
[----:B------:R-:W-:Y:S02]  /*0b20*/  UMOV UR46, URZ ;  /* 0x0000003f002e7c82 */ /* 0x000fe40008000000 */
[----:B------:R-:W-:-:S02]  /*0b30*/  LEA.HI R5, R0, R195, RZ, 0x5 ;  /* 0x000000c300057211 */ /* 0x000fc400078f28ff */
[----:B------:R-:W-:Y:S02]  /*0b40*/  LEA.HI R3, R0, R195, RZ, 0x7 ;  /* 0x000000c300037211 */ /* 0x000fe400078f38ff */
[--C-:B------:R-:W-:Y:S02]  /*0b50*/  SHF.R.S32.HI R193, RZ, 0x5, R5.reuse ;  /* 0x00000005ffc17819 */ /* 0x100fe40000011405 */
[----:B------:R-:W-:Y:S02]  /*0b60*/  SHF.R.S32.HI R6, RZ, 0x1f, R5 ;  /* 0x0000001fff067819 */ /* 0x000fe40000011405 */
[----:B------:R-:W-:Y:S02]  /*0b70*/  SHF.R.S32.HI R192, RZ, 0x7, R3 ;  /* 0x00000007ffc07819 */ /* 0x000fe40000011403 */
[----:B------:R-:W-:-:S04]  /*0b80*/  LEA.HI R6, R6, R193, RZ, 0x2 ;  /* 0x000000c106067211 */ /* 0x000fc800078f10ff */
[----:B------:R-:W-:Y:S01]  /*0b90*/  LOP3.LUT R6, R6, 0x3ffffc, RZ, 0xc0, !PT ;  /* 0x003ffffc06067812 */ /* 0x000fe200078ec0ff */
[----:B-1----:R-:W-:-:S04]  /*0ba0*/  ULEA UR36, UR5, UR36, 0x18 ;  /* 0x0000002405247291 */ /* 0x002fc8000f8ec03f */
[----:B------:R-:W-:Y:S01]  /*0bb0*/  IMAD.IADD R6, R193, 0x1, -R6 ;  /* 0x00000001c1067824 */ /* 0x000fe200078e0a06 */
[----:B--2---:R-:W-:Y:S02]  /*0bc0*/  R2UR UR6, R2 ;  /* 0x00000000020672ca */ /* 0x004fe400000e0000 */
[CC--:B------:R-:W-:Y:S02]  /*0bd0*/  LEA.HI R2, R0.reuse, R195.reuse, RZ, 0x4 ;  /* 0x000000c300027211 */ /* 0x0c0fe400078f20ff */
[----:B------:R-:W-:Y:S02]  /*0be0*/  LEA.HI R0, R0, R195, RZ, 0x3 ;  /* 0x000000c300007211 */ /* 0x000fe400078f18ff */
[C---:B------:R-:W-:Y:S02]  /*0bf0*/  LOP3.LUT R4, R2.reuse, 0xfffffff0, RZ, 0xc0, !PT ;  /* 0xfffffff002047812 */ /* 0x040fe400078ec0ff */
[----:B------:R-:W-:Y:S02]  /*0c00*/  SHF.R.S32.HI R7, RZ, 0x4, R2 ;  /* 0x00000004ff077819 */ /* 0x000fe40000011402 */
[----:B------:R-:W-:Y:S01]  /*0c10*/  SHF.R.S32.HI R190, RZ, 0x3, R0 ;  /* 0x00000003ffbe7819 */ /* 0x000fe20000011400 */
[----:B------:R-:W-:Y:S01]  /*0c20*/  IMAD.IADD R5, R195, 0x1, -R4 ;  /* 0x00000001c3057824 */ /* 0x000fe200078e0a04 */
[----:B------:R-:W-:Y:S01]  /*0c30*/  LEA.HI R2, R2, R7, RZ, 0x1 ;  /* 0x0000000702027211 */ /* 0x000fe200078f08ff */
[----:B------:R-:W-:Y:S01]  /*0c40*/  ULOP3.LUT UR48, UR6, 0x1, URZ, 0xfc, !UPT ;  /* 0x0000000106307892 */ /* 0x000fe2000f8efc3f */
[----:B------:R-:W-:Y:S01]  /*0c50*/  LOP3.LUT R4, R3, 0xffffff80, RZ, 0xc0, !PT ;  /* 0xffffff8003047812 */ /* 0x000fe200078ec0ff */
[--C-:B------:R-:W-:Y:S01]  /*0c60*/  IMAD R11, R192, 0x100, R5.reuse ;  /* 0x00000100c00b7824 */ /* 0x100fe200078e0205 */
[----:B------:R-:W-:-:S02]  /*0c70*/  SHF.R.S32.HI R8, RZ, 0x1f, R5 ;  /* 0x0000001fff087819 */ /* 0x000fc40000011405 */
[----:B------:R-:W-:Y:S01]  /*0c80*/  LOP3.LUT R2, R2, 0x1ffffffe, RZ, 0xc0, !PT ;  /* 0x1ffffffe02027812 */ /* 0x000fe200078ec0ff */
[----:B------:R-:W-:Y:S01]  /*0c90*/  IMAD R13, R6, 0x10, R11 ;  /* 0x00000010060d7824 */ /* 0x000fe200078e020b */
[----:B------:R-:W-:Y:S01]  /*0ca0*/  LEA.HI R8, R8, R5, RZ, 0x3 ;  /* 0x0000000508087211 */ /* 0x000fe200078f18ff */
[----:B------:R-:W-:Y:S01]  /*0cb0*/  IMAD.IADD R4, R195, 0x1, -R4 ;  /* 0x00000001c3047824 */ /* 0x000fe200078e0a04 */
[----:B------:R-:W-:Y:S01]  /*0cc0*/  LEA.HI R3, R3, R192, RZ, 0x1 ;  /* 0x000000c003037211 */ /* 0x000fe200078f08ff */
[----:B------:R-:W-:Y:S01]  /*0cd0*/  IMAD.IADD R2, R7, 0x1, -R2 ;  /* 0x0000000107027824 */ /* 0x000fe200078e0a02 */
[C---:B------:R-:W-:Y:S01]  /*0ce0*/  LOP3.LUT R10, R8.reuse, 0xfffffff8, RZ, 0xc0, !PT ;  /* 0xfffffff8080a7812 */ /* 0x040fe200078ec0ff */
[----:B------:R-:W-:Y:S01]  /*0cf0*/  IMAD.SHL.U32 R8, R8, 0x40, RZ ;  /* 0x0000004008087824 */ /* 0x000fe200078e00ff */
[----:B------:R-:W-:Y:S01]  /*0d00*/  SHF.R.S32.HI R9, RZ, 0x1f, R4 ;  /* 0x0000001fff097819 */ /* 0x000fe20000011404 */
[----:B------:R-:W-:Y:S01]  /*0d10*/  IMAD.SHL.U32 R2, R2, 0x8, RZ ;  /* 0x0000000802027824 */ /* 0x000fe200078e00ff */
[----:B------:R-:W-:Y:S01]  /*0d20*/  LOP3.LUT R3, R3, 0xfffffe, RZ, 0xc0, !PT ;  /* 0x00fffffe03037812 */ /* 0x000fe200078ec0ff */
[----:B------:R-:W-:Y:S01]  /*0d30*/  IMAD.IADD R10, R5, 0x1, -R10 ;  /* 0x00000001050a7824 */ /* 0x000fe200078e0a0a */
[----:B------:R-:W-:Y:S01]  /*0d40*/  LOP3.LUT R8, R8, 0x7ffffe00, RZ, 0xc0, !PT ;  /* 0x7ffffe0008087812 */ /* 0x000fe200078ec0ff */
[----:B------:R-:W-:Y:S01]  /*0d50*/  IMAD.U32 R194, R13, 0x40, R2 ;  /* 0x000000400dc27824 */ /* 0x000fe200078e0002 */
[----:B------:R-:W-:Y:S01]  /*0d60*/  LEA.HI R6, R9, R4, RZ, 0x2 ;  /* 0x0000000409067211 */ /* 0x000fe200078f10ff */
[C---:B------:R-:W-:Y:S01]  /*0d70*/  IMAD.SHL.U32 R7, R10.reuse, 0x40, RZ ;  /* 0x000000400a077824 */ /* 0x040fe200078e00ff */
[----:B------:R-:W-:Y:S01]  /*0d80*/  R2P PR, R10, 0x6 ;  /* 0x000000060a007804 */ /* 0x000fe20000000000 */
[----:B------:R-:W-:Y:S01]  /*0d90*/  IMAD R8, R193, 0x400, R8 ;  /* 0x00000400c1087824 */ /* 0x000fe200078e0208 */
[----:B------:R-:W-:Y:S01]  /*0da0*/  LOP3.LUT R11, R6, 0x7ffffffc, RZ, 0xc0, !PT ;  /* 0x7ffffffc060b7812 */ /* 0x000fe200078ec0ff */
[----:B------:R-:W-:Y:S01]  /*0db0*/  IMAD.IADD R3, R192, 0x1, -R3 ;  /* 0x00000001c0037824 */ /* 0x000fe200078e0a03 */
[----:B------:R-:W-:-:S02]  /*0dc0*/  LOP3.LUT R7, R7, 0x1c0, RZ, 0xc0, !PT ;  /* 0x000001c007077812 */ /* 0x000fc400078ec0ff */
[----:B------:R-:W-:Y:S01]  /*0dd0*/  SHF.R.S32.HI R5, RZ, 0x2, R6 ;  /* 0x00000002ff057819 */ /* 0x000fe20000011406 */
[----:B------:R-:W-:Y:S01]  /*0de0*/  IMAD.IADD R11, R4, 0x1, -R11 ;  /* 0x00000001040b7824 */ /* 0x000fe200078e0a0b */
[----:B------:R-:W-:Y:S01]  /*0df0*/  LOP3.LUT R2, R7, 0x8, R2, 0xf8, !PT ;  /* 0x0000000807027812 */ /* 0x000fe200078ef802 */
[----:B------:R-:W-:Y:S01]  /*0e00*/  IMAD.SHL.U32 R23, R3, 0x100, RZ ;  /* 0x0000010003177824 */ /* 0x000fe200078e00ff */
[----:B------:R-:W-:Y:S01]  /*0e10*/  SHF.R.U32.HI R7, RZ, 0x3, R7 ;  /* 0x00000003ff077819 */ /* 0x000fe20000011607 */
[----:B------:R-:W-:Y:S01]  /*0e20*/  IMAD.SHL.U32 R18, R11, 0x2, RZ ;  /* 0x000000020b127824 */ /* 0x000fe200078e00ff */
[----:B------:R-:W-:Y:S02]  /*0e30*/  SHF.R.S32.HI R6, RZ, 0x1f, R6 ;  /* 0x0000001fff067819 */ /* 0x000fe40000011406 */
[----:B------:R-:W-:Y:S02]  /*0e40*/  LOP3.LUT R7, R2, R7, RZ, 0x3c, !PT ;  /* 0x0000000702077212 */ /* 0x000fe400078e3cff */
[----:B------:R-:W-:-:S02]  /*0e50*/  LEA.HI R6, R6, R5, RZ, 0x3 ;  /* 0x0000000506067211 */ /* 0x000fc400078f18ff */
[----:B------:R-:W-:Y:S01]  /*0e60*/  LEA.HI R9, R9, R4, RZ, 0x5 ;  /* 0x0000000409097211 */ /* 0x000fe200078f28ff */
[----:B------:R-:W-:Y:S01]  /*0e70*/  IMAD.IADD R7, R8, 0x1, R7 ;  /* 0x0000000108077824 */ /* 0x000fe200078e0207 */
[----:B------:R-:W-:Y:S02]  /*0e80*/  LOP3.LUT R6, R6, 0xfffffff8, RZ, 0xc0, !PT ;  /* 0xfffffff806067812 */ /* 0x000fe400078ec0ff */
[----:B------:R-:W-:Y:S02]  /*0e90*/  LOP3.LUT R2, R0, 0x1ffffff8, RZ, 0xc0, !PT ;  /* 0x1ffffff800027812 */ /* 0x000fe400078ec0ff */
[----:B------:R-:W-:Y:S01]  /*0ea0*/  LEA R184, R7, UR36, 0x1 ;  /* 0x0000002407b87c11 */ /* 0x000fe2000f8e08ff */
[----:B------:R-:W-:Y:S01]  /*0eb0*/  IMAD.IADD R6, R5, 0x1, -R6 ;  /* 0x0000000105067824 */ /* 0x000fe200078e0a06 */
[----:B------:R-:W-:Y:S01]  /*0ec0*/  SEL R186, R186, 0xffffffc0, !P2 ;  /* 0xffffffc0baba7807 */ /* 0x000fe20005000000 */
[----:B------:R-:W-:Y:S01]  /*0ed0*/  IMAD.IADD R2, R195, 0x1, -R2 ;  /* 0x00000001c3027824 */ /* 0x000fe200078e0a02 */
[----:B------:R-:W-:Y:S01]  /*0ee0*/  SHF.R.S32.HI R9, RZ, 0x5, R9 ;  /* 0x00000005ff097819 */ /* 0x000fe20000011409 */
[----:B------:R-:W-:-:S02]  /*0ef0*/  VIADD R187, R184, 0x36400 ;  /* 0x00036400b8bb7836 */ /* 0x000fc40000000000 */
[----:B------:R-:W-:Y:S02]  /*0f00*/  VIADD R185, R184, 0x36420 ;  /* 0x00036420b8b97836 */ /* 0x000fe40000000000 */
[C---:B------:R-:W-:Y:S02]  /*0f10*/  @P1 VIADD R185, R187.reuse, 0xffffffe0 ;  /* 0xffffffe0bbb91836 */ /* 0x040fe40000000000 */
[----:B------:R-:W-:Y:S02]  /*0f20*/  IMAD.IADD R187, R187, 0x1, R186 ;  /* 0x00000001bbbb7824 */ /* 0x000fe400078e02ba */
[----:B------:R-:W-:Y:S02]  /*0f30*/  IMAD R22, R9, 0x10, R6 ;  /* 0x0000001009167824 */ /* 0x000fe400078e0206 */
[----:B------:R-:W-:Y:S02]  /*0f40*/  IMAD.SHL.U32 R188, R2, 0x8, RZ ;  /* 0x0000000802bc7824 */ /* 0x000fe400078e00ff */
[----:B------:R-:W-:-:S07]  /*0f50*/  IMAD.IADD R186, R186, 0x1, R185 ;  /* 0x00000001baba7824 */ /* 0x000fce00078e02b9 */
.L_x_1579:
        /* <DEDUP_REMOVED lines=20> */
.L_x_1480:
[----:B------:R-:W-:Y:S01]  /*10a0*/  ULDC UR6, c[0x0][0xec4] ;  /* 0x0003b10000067ab9 */ /* 0x000fe20000000800 */
[----:B------:R-:W-:Y:S01]  /*10b0*/  UMOV UR39, UR7 ;  /* 0x0000000700277c82 */ /* 0x000fe20008000000 */
[----:B------:R-:W-:-:S11]  /*10c0*/  UISETP.NE.AND UP0, UPT, UR6, 0x1, UPT ;  /* 0x000000010600788c */ /* 0x000fd6000bf05270 */
[----:B------:R-:W-:Y:S02]  /*10d0*/  @UP0 ULDC.64 UR10, c[0x0][0xec8] ;  /* 0x0003b200000a0ab9 */ /* 0x000fe40000000a00 */
[----:B------:R-:W-:-:S04]  /*10e0*/  UIMAD.WIDE.U32 UR4, UR7, UR10, URZ ;  /* 0x0000000a070472a5 */ /* 0x000fc8000f8e003f */
[----:B------:R-:W-:-:S04]  /*10f0*/  @UP0 USHF.R.U32.HI UR39, URZ, UR11, UR5 ;  /* 0x0000000b3f270299 */ /* 0x000fc80008011605 */
[----:B------:R-:W-:-:S12]  /*1100*/  UIMAD UR4, UR39, UR6, URZ ;  /* 0x00000006270472a4 */ /* 0x000fd8000f8e023f */
.L_x_1481:
        /* <DEDUP_REMOVED lines=40> */
[----:B------:R-:W-:-:S06]  /*1390*/  IMAD.U32 R3, RZ, RZ, UR4 ;  /* 0x00000004ff037e24 */ /* 0x000fcc000f8e00ff */
        /* <DEDUP_REMOVED lines=8> */
.L_x_1484:
[----:B------:R-:W-:-:S13]  /*1420*/  ISETP.NE.AND P0, PT, R6, 0x1, PT ;  /* 0x000000010600780c */ /* 0x000fda0003f05270 */
[----:B------:R-:W1:Y:S02]  /*1430*/  @P0 LDC.64 R4, c[0x0][0xae0] ;  /* 0x0002b800ff040b82 */ /* 0x000e640000000a00 */
[----:B-1----:R-:W-:-:S05]  /*1440*/  @P0 IMAD.HI.U32 R2, R3, R4, RZ ;  /* 0x0000000403020227 */ /* 0x002fca00078e00ff */
[----:B------:R-:W-:-:S07]  /*1450*/  @P0 SHF.R.U32.HI R3, RZ, R5, R2 ;  /* 0x00000005ff030219 */ /* 0x000fce0000011602 */
.L_x_1485:
[----:B------:R-:W-:-:S05]  /*1460*/  IMAD R3, R3, R6, R6 ;  /* 0x0000000603037224 */ /* 0x000fca00078e0206 */
[----:B------:R-:W-:-:S07]  /*1470*/  VIMNMX R0, R0, R3, PT ;  /* 0x0000000300007248 */ /* 0x000fce0003fe0100 */
.L_x_1483:
        /* <DEDUP_REMOVED lines=21> */
.L_x_1487:
[----:B------:R-:W-:-:S13]  /*15d0*/  ISETP.NE.AND P0, PT, R6, 0x1, PT ;  /* 0x000000010600780c */ /* 0x000fda0003f05270 */
[----:B------:R-:W1:Y:S02]  /*15e0*/  @P0 LDC.64 R4, c[0x0][0xae0] ;  /* 0x0002b800ff040b82 */ /* 0x000e640000000a00 */
[----:B-1----:R-:W-:-:S05]  /*15f0*/  @P0 IMAD.HI.U32 R4, R3, R4, RZ ;  /* 0x0000000403040227 */ /* 0x002fca00078e00ff */
[----:B------:R-:W-:-:S07]  /*1600*/  @P0 SHF.R.U32.HI R3, RZ, R5, R4 ;  /* 0x00000005ff030219 */ /* 0x000fce0000011604 */
.L_x_1488:
[----:B------:R-:W-:-:S05]  /*1610*/  IMAD R3, R3, R6, RZ ;  /* 0x0000000603037224 */ /* 0x000fca00078e02ff */
[----:B------:R-:W-:-:S07]  /*1620*/  VIMNMX R2, R2, R3, !PT ;  /* 0x0000000302027248 */ /* 0x000fce0007fe0100 */
.L_x_1486:
[----:B------:R-:W-:Y:S02]  /*1630*/  SHF.R.S32.HI R3, RZ, 0x1f, R2 ;  /* 0x0000001fff037819 */ /* 0x000fe40000011402 */
[----:B------:R-:W-:Y:S02]  /*1640*/  CS2R R32, SRZ ;  /* 0x0000000000207805 */ /* 0x000fe4000001ff00 */
[----:B------:R-:W-:Y:S01]  /*1650*/  PLOP3.LUT P0, PT, PT, PT, PT, 0x80, 0x0 ;  /* 0x000000000000781c */ /* 0x000fe20003f0f070 */
[----:B------:R-:W-:Y:S01]  /*1660*/  IMAD.MOV.U32 R19, RZ, RZ, RZ ;  /* 0x000000ffff137224 */ /* 0x000fe200078e00ff */
[----:B------:R-:W-:Y:S02]  /*1670*/  LEA.HI R3, R3, R2, RZ, 0x6 ;  /* 0x0000000203037211 */ /* 0x000fe400078f30ff */
[----:B------:R-:W-:Y:S02]  /*1680*/  CS2R R150, SRZ ;  /* 0x0000000000967805 */ /* 0x000fe4000001ff00 */
[----:B------:R-:W-:-:S02]  /*1690*/  CS2R R148, SRZ ;  /* 0x0000000000947805 */ /* 0x000fc4000001ff00 */
[----:B------:R-:W-:Y:S02]  /*16a0*/  CS2R R146, SRZ ;  /* 0x0000000000927805 */ /* 0x000fe4000001ff00 */
[----:B------:R-:W-:Y:S02]  /*16b0*/  SHF.R.S32.HI R2, RZ, 0x6, R3 ;  /* 0x00000006ff027819 */ /* 0x000fe40000011403 */
[----:B------:R-:W-:Y:S02]  /*16c0*/  CS2R R144, SRZ ;  /* 0x0000000000907805 */ /* 0x000fe4000001ff00 */
[----:B------:R-:W-:Y:S02]  /*16d0*/  CS2R R142, SRZ ;  /* 0x00000000008e7805 */ /* 0x000fe4000001ff00 */
[----:B------:R-:W-:Y:S02]  /*16e0*/  CS2R R140, SRZ ;  /* 0x00000000008c7805 */ /* 0x000fe4000001ff00 */
[----:B------:R-:W-:-:S02]  /*16f0*/  VIMNMX R2, RZ, R2, !PT ;  /* 0x00000002ff027248 */ /* 0x000fc40007fe0100 */
[----:B------:R-:W-:Y:S02]  /*1700*/  CS2R R138, SRZ ;  /* 0x00000000008a7805 */ /* 0x000fe4000001ff00 */
[----:B------:R-:W-:Y:S02]  /*1710*/  CS2R R136, SRZ ;  /* 0x0000000000887805 */ /* 0x000fe4000001ff00 */
[----:B------:R-:W-:Y:S02]  /*1720*/  CS2R R134, SRZ ;  /* 0x0000000000867805 */ /* 0x000fe4000001ff00 */
[----:B------:R-:W-:Y:S02]  /*1730*/  ISETP.GT.AND P1, PT, R0, R2, PT ;  /* 0x000000020000720c */ /* 0x000fe40003f24270 */
        /* <DEDUP_REMOVED lines=54> */
[----:B------:R-:W-:Y:S01]  /*1aa0*/  IMAD.MOV.U32 R169, RZ, RZ, RZ ;  /* 0x000000ffffa97224 */ /* 0x000fe200078e00ff */
[----:B------:R-:W-:Y:S06]  /*1ab0*/  @!P1 BRA `(.L_x_1489) ;  /* 0x000000fc00a49947 */ /* 0x000fec0003800000 */
[----:B------:R-:W1:Y:S01]  /*1ac0*/  SHFL.IDX PT, R3, R192, RZ, 0x1f ;  /* 0x00001fffc0037589 */ /* 0x000e6200000e0000 */
[----:B------:R-:W-:Y:S01]  /*1ad0*/  UIADD3 UR4, UR36, 0x36400, URZ ;  /* 0x0003640024047890 */ /* 0x000fe2000fffe03f */
[----:B------:R-:W-:Y:S01]  /*1ae0*/  VIADD R5, R0, 0xfffffffe ;  /* 0xfffffffe00057836 */ /* 0x000fe20000000000 */
[----:B------:R-:W-:Y:S01]  /*1af0*/  UMOV UR17, 0x40000040 ;  /* 0x4000004000117882 */ /* 0x000fe20000000000 */
[----:B------:R-:W-:Y:S01]  /*1b00*/  BAR.SYNC.DEFER_BLOCKING 0xe, 0x100 ;  /* 0x0384000000007b1d */ /* 0x000fe20000010000 */
[----:B------:R-:W-:Y:S02]  /*1b10*/  USHF.R.U32.HI UR4, URZ, 0x4, UR4 ;  /* 0x000000043f047899 */ /* 0x000fe40008011604 */
[----:B------:R-:W-:Y:S02]  /*1b20*/  ISETP.GE.AND P0, PT, R5, R2, PT ;  /* 0x000000020500720c */ /* 0x000fe40003f06270 */
[----:B------:R-:W-:Y:S01]  /*1b30*/  ULOP3.LUT UR4, UR4, 0x3fff, URZ, 0xc0, !UPT ;  /* 0x00003fff04047892 */ /* 0x000fe2000f8ec03f */
[----:B------:R-:W-:Y:S01]  /*1b40*/  UMOV UR19, 0x40000040 ;  /* 0x4000004000137882 */ /* 0x000fe20000000000 */
[----:B------:R-:W-:-:S02]  /*1b50*/  UMOV UR5, 0x40000040 ;  /* 0x4000004000057882 */ /* 0x000fc40000000000 */
[----:B------:R-:W-:Y:S01]  /*1b60*/  ULOP3.LUT UR16, UR4, 0x10000, URZ, 0xfc, !UPT ;  /* 0x0001000004107892 */ /* 0x000fe2000f8efc3f */
[----:B------:R-:W2:Y:S01]  /*1b70*/  S2R R6, SR_TID.X ;  /* 0x0000000000067919 */ /* 0x000ea20000002100 */
[----:B------:R-:W-:Y:S01]  /*1b80*/  UMOV UR7, 0x40000040 ;  /* 0x4000004000077882 */ /* 0x000fe20000000000 */
[----:B------:R-:W-:Y:S01]  /*1b90*/  UMOV UR9, 0x40000040 ;  /* 0x4000004000097882 */ /* 0x000fe20000000000 */
[----:B------:R-:W-:Y:S02]  /*1ba0*/  UIADD3 UR4, UR16, 0x2, URZ ;  /* 0x0000000210047890 */ /* 0x000fe4000fffe03f */
        /* <DEDUP_REMOVED lines=9> */
[----:B------:R-:W-:-:S04]  /*1c40*/  LEA R4, R4, UR36, 0xf ;  /* 0x0000002404047c11 */ /* 0x000fc8000f8e78ff */
[----:B------:R-:W-:-:S04]  /*1c50*/  IADD3 R4, R4, 0x400, RZ ;  /* 0x0000040004047810 */ /* 0x000fc80007ffe0ff */
[----:B------:R-:W-:Y:S02]  /*1c60*/  SHF.R.U32.HI R4, RZ, 0x4, R4 ;  /* 0x00000004ff047819 */ /* 0x000fe40000011604 */
[----:B--2---:R-:W-:Y:S02]  /*1c70*/  LOP3.LUT R6, R6, 0x7f, RZ, 0xc0, !PT ;  /* 0x0000007f06067812 */ /* 0x004fe400078ec0ff */
[----:B------:R-:W-:Y:S02]  /*1c80*/  LOP3.LUT R4, R4, 0x3fff, RZ, 0xc0, !PT ;  /* 0x00003fff04047812 */ /* 0x000fe400078ec0ff */
[----:B------:R-:W-:Y:S02]  /*1c90*/  ISETP.NE.AND P1, PT, R6, RZ, PT ;  /* 0x000000ff0600720c */ /* 0x000fe40003f25270 */
[----:B------:R-:W-:-:S05]  /*1ca0*/  LOP3.LUT R7, R4, 0x2000000, RZ, 0xfc, !PT ;  /* 0x0200000004077812 */ /* 0x000fca00078efcff */
[----:B------:R-:W-:-:S04]  /*1cb0*/  IMAD R3, R16, 0x1000, R7 ;  /* 0x0000100010037824 */ /* 0x000fc800078e0207 */
[C---:B------:R-:W-:Y:S01]  /*1cc0*/  VIADD R4, R3.reuse, 0x80 ;  /* 0x0000008003047836 */ /* 0x040fe20000000000 */
[----:B------:R-:W-:-:S04]  /*1cd0*/  R2UR UR18, R3 ;  /* 0x00000000031272ca */ /* 0x000fc800000e0000 */
[----:B------:R-:W-:Y:S01]  /*1ce0*/  R2UR UR6, R4 ;  /* 0x00000000040672ca */ /* 0x000fe200000e0000 */
[C---:B------:R-:W-:Y:S02]  /*1cf0*/  VIADD R4, R3.reuse, 0x100 ;  /* 0x0000010003047836 */ /* 0x040fe40000000000 */
[----:B------:R-:W-:-:S03]  /*1d00*/  VIADD R3, R3, 0x180 ;  /* 0x0000018003037836 */ /* 0x000fc60000000000 */
[----:B------:R-:W-:Y:S02]  /*1d10*/  R2UR UR10, R4 ;  /* 0x00000000040a72ca */ /* 0x000fe400000e0000 */
[----:B------:R-:W-:Y:S01]  /*1d20*/  R2UR UR14, R3 ;  /* 0x00000000030e72ca */ /* 0x000fe200000e0000 */
[----:B------:R-:W-:Y:S01]  /*1d30*/  HGMMA.64x256x16.F32 R24, gdesc[UR16].tnspB, RZ, !UPT, gsb0 ;  /* 0x43e00000101879f0 */ /* 0x000fe2000c0008ff */
[----:B------:R-:W-:-:S05]  /*1d40*/  @!P1 LEA R3, R16, UR36, 0x3 ;  /* 0x0000002410039c11 */ /* 0x000fca000f8e18ff */
[----:B------:R-:W-:-:S05]  /*1d50*/  @!P1 VIADD R3, R3, 0x38860 ;  /* 0x0003886003039836 */ /* 0x000fca0000000000 */
        /* <DEDUP_REMOVED lines=16> */
.L_x_1491:
[----:B------:R-:W-:Y:S01]  /*1e60*/  BAR.SYNC.DEFER_BLOCKING 0xe, 0x100 ;  /* 0x0384000000007b1d */ /* 0x000fe20000010000 */
[C---:B------:R-:W-:Y:S01]  /*1e70*/  IMAD R0, R16.reuse, 0x40, R22 ;  /* 0x0000004010007824 */ /* 0x040fe200078e0216 */
[C---:B------:R-:W-:Y:S01]  /*1e80*/  ISETP.GT.AND P2, PT, R5.reuse, R2, PT ;  /* 0x000000020500720c */ /* 0x040fe20003f44270 */
        /* <DEDUP_REMOVED lines=9> */
[----:B-1----:R-:W1:Y:S04]  /*1f20*/  LDS R3, [R0+0x38400] ;  /* 0x0384000000037984 */ /* 0x002e680000000800 */
[----:B------:R2:W3:Y:S02]  /*1f30*/  LDS R4, [R0+0x38420] ;  /* 0x0384200000047984 */ /* 0x0004e40000000800 */
[----:B--2---:R-:W-:-:S05]  /*1f40*/  IMAD R0, R16, 0x1000, R7 ;  /* 0x0000100010007824 */ /* 0x004fca00078e0207 */
        /* <DEDUP_REMOVED lines=137> */
[----:B------:R-:W-:-:S05]  /*27e0*/  @!P1 LEA R0, R16, UR36, 0x3 ;  /* 0x0000002410009c11 */ /* 0x000fca000f8e18ff */
[----:B------:R-:W-:-:S05]  /*27f0*/  @!P1 VIADD R0, R0, 0x38860 ;  /* 0x0003886000009836 */ /* 0x000fca0000000000 */
[----:B------:R-:W-:Y:S01]  /*2800*/  @!P1 PRMT R0, RZ, 0x654, R0 ;  /* 0x00000654ff009816 */ /* 0x000fe20000000000 */
[----:B------:R-:W-:Y:S02]  /*2810*/  WARPGROUP.DEPBAR.LE gsb0, 0x0 ;  /* 0x00008000000079c5 */ /* 0x000fe40000010000 */
[----:B------:R-:W-:-:S10]  /*2820*/  WARPGROUP.ARRIVE ;  /* 0x00000000000079c5 */ /* 0x000fd40000000000 */
        /* <DEDUP_REMOVED lines=15> */
.L_x_1490:
[----:B------:R-:W-:Y:S01]  /*2920*/  BAR.SYNC.DEFER_BLOCKING 0xe, 0x100 ;  /* 0x0384000000007b1d */ /* 0x000fe20000010000 */
[C---:B------:R-:W-:Y:S01]  /*2930*/  IMAD R0, R16.reuse, 0x40, R22 ;  /* 0x0000004010007824 */ /* 0x040fe200078e0216 */
[----:B------:R-:W-:Y:S01]  /*2940*/  PLOP3.LUT P0, PT, PT, PT, PT, 0x8, 0x0 ;  /* 0x000000000000781c */ /* 0x000fe20003f0e170 */
[----:B------:R-:W-:Y:S02]  /*2950*/  VIADD R16, R16, 0x1 ;  /* 0x0000000110107836 */ /* 0x000fe40000000000 */
[----:B------:R-:W-:Y:S01]  /*2960*/  IMAD.MOV.U32 R19, RZ, RZ, RZ ;  /* 0x000000ffff137224 */ /* 0x000fe200078e00ff */
[----:B-1----:R-:W-:Y:S02]  /*2970*/  LEA R3, R0, UR36, 0x2 ;  /* 0x0000002400037c11 */ /* 0x002fe4000f8e10ff */
        /* <DEDUP_REMOVED lines=9> */
[----:B------:R-:W-:Y:S01]  /*2a10*/  FMUL.FTZ R166, R28, R2 ;  /* 0x000000021ca67220 */ /* 0x000fe20000410000 */
[----:B--2---:R-:W-:Y:S01]  /*2a20*/  FMUL.FTZ R5, R26, R0 ;  /* 0x000000001a057220 */ /* 0x004fe20000410000 */
        /* <DEDUP_REMOVED lines=123> */
[----:B------:R-:W-:Y:S01]  /*31e0*/  IMAD.MOV.U32 R32, RZ, RZ, RZ ;  /* 0x000000ffff207224 */ /* 0x000fe200078e00ff */
[----:B------:R-:W-:Y:S06]  /*31f0*/  BAR.ARV 0xf, 0x100 ;  /* 0x03c4000000007b1d */ /* 0x000fec0000002000 */
[----:B------:R-:W-:Y:S05]  /*3200*/  BRA `(.L_x_1489) ;  /* 0x000000e400d07947 */ /* 0x000fea0003800000 */
.L_x_1482:
        /* <DEDUP_REMOVED lines=14> */
.L_x_1493:
[----:B------:R-:W-:-:S11]  /*32f0*/  UISETP.NE.AND UP0, UPT, UR11, 0x1, UPT ;  /* 0x000000010b00788c */ /* 0x000fd6000bf05270 */
[----:B------:R-:W-:Y:S02]  /*3300*/  @UP0 ULDC.64 UR12, c[0x0][0xae0] ;  /* 0x0002b800000c0ab9 */ /* 0x000fe40000000a00 */
[----:B------:R-:W-:-:S04]  /*3310*/  UIMAD.WIDE.U32 UR4, UR6, UR12, URZ ;  /* 0x0000000c060472a5 */ /* 0x000fc8000f8e003f */
[----:B------:R-:W-:-:S12]  /*3320*/  @UP0 USHF.R.U32.HI UR6, URZ, UR13, UR5 ;  /* 0x0000000d3f060299 */ /* 0x000fd80008011605 */
.L_x_1494:
[----:B------:R-:W-:-:S06]  /*3330*/  UIMAD UR6, UR6, UR11, UR11 ;  /* 0x0000000b060672a4 */ /* 0x000fcc000f8e020b */
[----:B------:R-:W-:-:S07]  /*3340*/  VIMNMX R0, R0, UR6, PT ;  /* 0x0000000600007c48 */ /* 0x000fce000bfe0100 */
.L_x_1492:
        /* <DEDUP_REMOVED lines=20> */
.L_x_1496:
[----:B------:R-:W-:-:S11]  /*3490*/  UISETP.NE.AND UP0, UPT, UR11, 0x1, UPT ;  /* 0x000000010b00788c */ /* 0x000fd6000bf05270 */
[----:B------:R-:W-:Y:S02]  /*34a0*/  @UP0 ULDC.64 UR12, c[0x0][0xae0] ;  /* 0x0002b800000c0ab9 */ /* 0x000fe40000000a00 */
[----:B------:R-:W-:-:S04]  /*34b0*/  UIMAD.WIDE.U32 UR4, UR6, UR12, URZ ;  /* 0x0000000c060472a5 */ /* 0x000fc8000f8e003f */
[----:B------:R-:W-:-:S12]  /*34c0*/  @UP0 USHF.R.U32.HI UR6, URZ, UR13, UR5 ;  /* 0x0000000d3f060299 */ /* 0x000fd80008011605 */
.L_x_1497:
[----:B------:R-:W-:-:S04]  /*34d0*/  UIMAD UR6, UR6, UR11, URZ ;  /* 0x0000000b060672a4 */ /* 0x000fc8000f8e023f */
[----:B------:R-:W-:-:S04]  /*34e0*/  UISETP.LT.AND UP0, UPT, UR8, UR6, UPT ;  /* 0x000000060800728c */ /* 0x000fc8000bf01270 */
[----:B------:R-:W-:-:S12]  /*34f0*/  USEL UR8, UR8, UR6, !UP0 ;  /* 0x0000000608087287 */ /* 0x000fd8000c000000 */
.L_x_1495:
        /* <DEDUP_REMOVED lines=73> */
[----:B------:R-:W-:Y:S06]  /*3990*/  @!P1 BRA `(.L_x_1489) ;  /* 0x000000dc00ec9947 */ /* 0x000fec0003800000 */
[----:B------:R-:W1:Y:S01]  /*39a0*/  SHFL.IDX PT, R0, R192, RZ, 0x1f ;  /* 0x00001fffc0007589 */ /* 0x000e6200000e0000 */
[----:B------:R-:W-:-:S04]  /*39b0*/  UIADD3 UR4, UR36, 0x36400, URZ ;  /* 0x0003640024047890 */ /* 0x000fc8000fffe03f */
[----:B------:R-:W-:-:S06]  /*39c0*/  ULOP3.LUT UP0, URZ, UR4, 0x3ff, URZ, 0xc0, !UPT ;  /* 0x000003ff043f7892 */ /* 0x000fcc000f80c03f */
[----:B------:R-:W-:Y:S02]  /*39d0*/  PLOP3.LUT P0, PT, PT, PT, UP0, 0x80, 0x0 ;  /* 0x000000000000781c */ /* 0x000fe40003f0f008 */
[----:B-1----:R-:W-:-:S04]  /*39e0*/  LEA.HI R2, R0, R0, RZ, 0x1 ;  /* 0x0000000000027211 */ /* 0x002fc800078f08ff */
[----:B------:R-:W-:-:S05]  /*39f0*/  LOP3.LUT R3, R2, 0x1fffe, RZ, 0xc0, !PT ;  /* 0x0001fffe02037812 */ /* 0x000fca00078ec0ff */
[----:B------:R-:W-:-:S05]  /*3a00*/  IMAD.IADD R3, R0, 0x1, -R3 ;  /* 0x0000000100037824 */ /* 0x000fca00078e0a03 */
[----:B------:R-:W-:-:S05]  /*3a10*/  LEA R3, R3, UR36, 0xf ;  /* 0x0000002403037c11 */ /* 0x000fca000f8e78ff */
[----:B------:R-:W-:-:S05]  /*3a20*/  VIADD R3, R3, 0x400 ;  /* 0x0000040003037836 */ /* 0x000fca0000000000 */
[----:B------:R-:W-:-:S04]  /*3a30*/  SHF.R.U32.HI R3, RZ, 0x4, R3 ;  /* 0x00000004ff037819 */ /* 0x000fc80000011603 */
[----:B------:R-:W-:-:S04]  /*3a40*/  LOP3.LUT R3, R3, 0x3fff, RZ, 0xc0, !PT ;  /* 0x00003fff03037812 */ /* 0x000fc800078ec0ff */
        /* <DEDUP_REMOVED lines=9> */
[----:B------:R-:W-:Y:S02]  /*3ae0*/  IMAD.U32 R10, RZ, RZ, UR6 ;  /* 0x00000006ff0a7e24 */ /* 0x000fe4000f8e00ff */
[----:B------:R-:W-:Y:S02]  /*3af0*/  IMAD.U32 R6, RZ, RZ, UR4 ;  /* 0x00000004ff067e24 */ /* 0x000fe4000f8e00ff */
[----:B------:R-:W-:-:S02]  /*3b00*/  IMAD.U32 R7, RZ, RZ, UR5 ;  /* 0x00000005ff077e24 */ /* 0x000fc4000f8e00ff */
[----:B------:R-:W-:Y:S02]  /*3b10*/  IMAD.U32 R11, RZ, RZ, UR7 ;  /* 0x00000007ff0b7e24 */ /* 0x000fe4000f8e00ff */
[----:B------:R-:W-:Y:S02]  /*3b20*/  IMAD.MOV.U32 R8, RZ, RZ, 0x70 ;  /* 0x00000070ff087424 */ /* 0x000fe400078e00ff */
[----:B------:R-:W-:Y:S02]  /*3b30*/  IMAD.MOV.U32 R12, RZ, RZ, 0x1 ;  /* 0x00000001ff0c7424 */ /* 0x000fe400078e00ff */
[----:B-1----:R-:W-:-:S07]  /*3b40*/  IMAD.MOV.U32 R13, RZ, RZ, RZ ;  /* 0x000000ffff0d7224 */ /* 0x002fce00078e00ff */
[----:B------:R-:W-:-:S07]  /*3b50*/  LEPC R20, `(.L_x_1498) ;  /* 0x000000001014794e */ /* 0x000fce0000000000 */
[----:B--2---:R-:W-:Y:S05]  /*3b60*/  CALL.ABS.NOINC R2 ;  /* 0x0000000002007343 */ /* 0x004fea0003c00000 */
.L_x_1498:
        /* <DEDUP_REMOVED lines=9> */
.L_x_1646:
[----:B------:R-:W-:Y:S05]  /*3c00*/  @!P0 BRA `(.L_x_1500) ;  /* 0x0000000000048947 */ /* 0x000fea0003800000 */
[----:B------:R-:W-:Y:S01]  /*3c10*/  BPT.TRAP 0x1 ;  /* 0x000000040000795c */ /* 0x000fe20000300000 */
.L_x_1500:
[----:B------:R-:W-:Y:S02]  /*3c20*/  LEA R5, R16, UR36, 0x3 ;  /* 0x0000002410057c11 */ /* 0x000fe4000f8e18ff */
[----:B------:R-:W-:-:S04]  /*3c30*/  SHF.L.U32 R6, R17, 0x1f, RZ ;  /* 0x0000001f11067819 */ /* 0x000fc800000006ff */
[----:B------:R2:W3:Y:S01]  /*3c40*/  SYNCS.PHASECHK.TRANS64.TRYWAIT P1, [R5+URZ+0x38830], R6 ;  /* 0x03883006050075a7 */ /* 0x0004e2000802017f */
[----:B------:R-:W-:Y:S05]  /*3c50*/  @!P0 BRA `(.L_x_1501) ;  /* 0x0000000000048947 */ /* 0x000fea0003800000 */
[----:B------:R-:W-:Y:S01]  /*3c60*/  BPT.TRAP 0x1 ;  /* 0x000000040000795c */ /* 0x000fe20000300000 */
.L_x_1501:
[----:B---3--:R-:W-:Y:S05]  /*3c70*/  @P1 BRA `(.L_x_1502) ;  /* 0x0000000000081947 */ /* 0x008fea0003800000 */
[----:B------:R-:W3:Y:S02]  /*3c80*/  SYNCS.PHASECHK.TRANS64.TRYWAIT P1, [R5+URZ+0x38830], R6 ;  /* 0x03883006050075a7 */ /* 0x000ee4000802017f */
[----:B---3--:R-:W-:Y:S05]  /*3c90*/  @!P1 BRA `(.L_x_1503) ;  /* 0x0000012c00fc9947 */ /* 0x008fea0003800000 */
.L_x_1502:
[----:B------:R-:W-:-:S04]  /*3ca0*/  UIADD3 UR4, UR36, 0x22400, URZ ;  /* 0x0002240024047890 */ /* 0x000fc8000fffe03f */
[----:B------:R-:W-:-:S04]  /*3cb0*/  USHF.R.U32.HI UR4, URZ, 0x4, UR4 ;  /* 0x000000043f047899 */ /* 0x000fc80008011604 */
[----:B------:R-:W-:-:S06]  /*3cc0*/  ULOP3.LUT UR4, UR4, 0x3fff, URZ, 0xc0, !UPT ;  /* 0x00003fff04047892 */ /* 0x000fcc000f8ec03f */
[----:B------:R-:W-:Y:S01]  /*3cd0*/  IMAD.U32 R4, RZ, RZ, UR4 ;  /* 0x00000004ff047e24 */ /* 0x000fe2000f8e00ff */
[----:B------:R-:W-:Y:S05]  /*3ce0*/  WARPSYNC.ALL ;  /* 0x0000000000007948 */ /* 0x000fea0003800000 */
[----:B------:R-:W-:Y:S01]  /*3cf0*/  LOP3.LUT R4, R4, 0x10000, RZ, 0xfc, !PT ;  /* 0x0001000004047812 */ /* 0x000fe200078efcff */
[----:B------:R-:W-:-:S04]  /*3d00*/  UIADD3 UR4, UR36, 0x20400, URZ ;  /* 0x0002040024047890 */ /* 0x000fc8000fffe03f */
[----:B------:R-:W-:Y:S01]  /*3d10*/  IMAD R2, R16, 0x200, R4 ;  /* 0x0000020010027824 */ /* 0x000fe200078e0204 */
        /* <DEDUP_REMOVED lines=30> */
[----:B------:R-:W4:Y:S02]  /*3f00*/  SYNCS.PHASECHK.TRANS64.TRYWAIT P1, [UR36+0x38810], R0 ;  /* 0x03881000ff0075a7 */ /* 0x000f240008020164 */
[----:B----4-:R-:W-:Y:S05]  /*3f10*/  @!P1 BRA `(.L_x_1504) ;  /* 0x0000012c00709947 */ /* 0x010fea0003800000 */
.L_x_1647:
[----:B------:R-:W-:Y:S05]  /*3f20*/  @!P0 BRA `(.L_x_1505) ;  /* 0x0000000000048947 */ /* 0x000fea0003800000 */
[----:B------:R-:W-:Y:S01]  /*3f30*/  BPT.TRAP 0x1 ;  /* 0x000000040000795c */ /* 0x000fe20000300000 */
.L_x_1505:
[----:B------:R4:W1:Y:S01]  /*3f40*/  SYNCS.PHASECHK.TRANS64.TRYWAIT P1, [R5+URZ+0x38850], R6 ;  /* 0x03885006050075a7 */ /* 0x000862000802017f */
[----:B------:R-:W-:Y:S05]  /*3f50*/  @!P0 BRA `(.L_x_1506) ;  /* 0x0000000000048947 */ /* 0x000fea0003800000 */
[----:B------:R-:W-:Y:S01]  /*3f60*/  BPT.TRAP 0x1 ;  /* 0x000000040000795c */ /* 0x000fe20000300000 */
.L_x_1506:
[----:B------:R-:W-:-:S05]  /*3f70*/  IMAD.U32 R2, RZ, RZ, UR36 ;  /* 0x00000024ff027e24 */ /* 0x000fca000f8e00ff */
[C---:B-1----:R-:W-:Y:S01]  /*3f80*/  IADD3 R0, R2.reuse, 0x400, RZ ;  /* 0x0000040002007810 */ /* 0x042fe20007ffe0ff */
[----:B------:R-:W-:-:S03]  /*3f90*/  VIADD R2, R2, 0x26400 ;  /* 0x0002640002027836 */ /* 0x000fc60000000000 */
        /* <DEDUP_REMOVED lines=10> */
.L_x_1507:
[----:B------:R-:W-:Y:S01]  /*4040*/  R2UR UR8, R0 ;  /* 0x00000000000872ca */ /* 0x000fe200000e0000 */
[----:B------:R-:W-:Y:S01]  /*4050*/  WARPGROUP.ARRIVE ;  /* 0x00000000000079c5 */ /* 0x000fe20000000000 */
[----:B------:R-:W-:Y:S01]  /*4060*/  R2UR UR10, R2 ;  /* 0x00000000020a72ca */ /* 0x000fe200000e0000 */
[----:B------:R-:W-:Y:S01]  /*4070*/  UMOV UR9, 0x40000040 ;  /* 0x4000004000097882 */ /* 0x000fe20000000000 */
[----:B------:R-:W-:Y:S01]  /*4080*/  UMOV UR11, 0x40000040 ;  /* 0x40000040000b7882 */ /* 0x000fe20000000000 */
[----:B------:R-:W-:Y:S01]  /*4090*/  VIADD R7, R0, 0x2 ;  /* 0x0000000200077836 */ /* 0x000fe20000000000 */
[----:B------:R-:W-:Y:S01]  /*40a0*/  UMOV UR5, 0x40000040 ;  /* 0x4000004000057882 */ /* 0x000fe20000000000 */
[----:B--234-:R-:W-:Y:S01]  /*40b0*/  VIADD R6, R2, 0x2 ;  /* 0x0000000202067836 */ /* 0x01cfe20000000000 */
[----:B------:R-:W-:Y:S01]  /*40c0*/  UMOV UR7, 0x40000040 ;  /* 0x4000004000077882 */ /* 0x000fe20000000000 */
[----:B------:R-:W1:Y:S01]  /*40d0*/  S2R R8, SR_TID.X ;  /* 0x0000000000087919 */ /* 0x000e620000002100 */
[----:B------:R-:W-:Y:S01]  /*40e0*/  R2UR UR4, R7 ;  /* 0x00000000070472ca */ /* 0x000fe200000e0000 */
[----:B------:R-:W-:Y:S01]  /*40f0*/  VIADD R7, R0, 0x4 ;  /* 0x0000000400077836 */ /* 0x000fe20000000000 */
[----:B------:R-:W-:Y:S01]  /*4100*/  R2UR UR6, R6 ;  /* 0x00000000060672ca */ /* 0x000fe200000e0000 */
[C---:B------:R-:W-:Y:S01]  /*4110*/  VIADD R6, R2.reuse, 0x4 ;  /* 0x0000000402067836 */ /* 0x040fe20000000000 */
[----:B------:R-:W2:Y:S01]  /*4120*/  S2R R13, SR_TID.X ;  /* 0x00000000000d7919 */ /* 0x000ea20000002100 */
[----:B------:R-:W-:Y:S01]  /*4130*/  HGMMA.64x64x16.F32 R24, gdesc[UR8], R24, gsb0 ;  /* 0x00e00000081879f0 */ /* 0x000fe20008000818 */
[----:B------:R-:W-:Y:S01]  /*4140*/  VIADD R9, R2, 0x800 ;  /* 0x0000080002097836 */ /* 0x000fe20000000000 */
[----:B------:R-:W-:-:S02]  /*4150*/  LEA R20, R168, 0xffffffc0, 0x6 ;  /* 0xffffffc0a8147811 */ /* 0x000fc400078e30ff */
[----:B-1----:R-:W-:Y:S02]  /*4160*/  SHF.R.U32.HI R8, RZ, 0x7, R8 ;  /* 0x00000007ff087819 */ /* 0x002fe40000011608 */
[----:B--2---:R-:W-:Y:S01]  /*4170*/  LOP3.LUT R13, R13, 0x7f, RZ, 0xc0, !PT ;  /* 0x0000007f0d0d7812 */ /* 0x004fe200078ec0ff */
        /* <DEDUP_REMOVED lines=124> */
[----:B------:R-:W1:Y:S01]  /*4940*/  SHFL.IDX PT, R6, R8, RZ, 0x1f ;  /* 0x00001fff08067589 */ /* 0x000e6200000e0000 */
[----:B------:R-:W-:Y:S01]  /*4950*/  VIADD R7, R0, 0x800 ;  /* 0x0000080000077836 */ /* 0x000fe20000000000 */
[----:B-1----:R-:W-:-:S04]  /*4960*/  ISETP.GT.AND P1, PT, R6, 0x7f, PT ;  /* 0x0000007f0600780c */ /* 0x002fc80003f24270 */
        /* <DEDUP_REMOVED lines=14> */
[----:B------:R-:W-:Y:S02]  /*4a50*/  IMAD.IADD R12, R9, 0x1, R8 ;  /* 0x00000001090c7824 */ /* 0x000fe400078e0208 */
[--C-:B------:R-:W-:Y:S02]  /*4a60*/  IMAD.IADD R7, R7, 0x1, R10.reuse ;  /* 0x0000000107077824 */ /* 0x100fe400078e020a */
        /* <DEDUP_REMOVED lines=23> */
[----:B------:R-:W-:-:S04]  /*4be0*/  VIADD R9, R2, 0xa00 ;  /* 0x00000a0002097836 */ /* 0x000fc80000000000 */
        /* <DEDUP_REMOVED lines=18> */
[----:B------:R-:W-:Y:S02]  /*4d10*/  IMAD.IADD R12, R8, 0x1, R9 ;  /* 0x00000001080c7824 */ /* 0x000fe400078e0209 */
        /* <DEDUP_REMOVED lines=89> */
[----:B------:R-:W-:-:S02]  /*52b0*/  IMAD.IADD R9, R10, 0x1, R9 ;  /* 0x000000010a097824 */ /* 0x000fc400078e0209 */
[----:B------:R-:W1:Y:S01]  /*52c0*/  LDC R10, c[0x0][0x2e0] ;  /* 0x0000b800ff0a7b82 */ /* 0x000e620000000800 */
[----:B------:R-:W-:-:S04]  /*52d0*/  IMAD.MOV.U32 R11, RZ, RZ, -0x40 ;  /* 0xffffffc0ff0b7424 */ /* 0x000fc800078e00ff */
[----:B------:R-:W-:-:S04]  /*52e0*/  IMAD R11, R168, R11, 0x41 ;  /* 0x00000041a80b7424 */ /* 0x000fc800078e020b */
        /* <DEDUP_REMOVED lines=12> */
[----:B------:R-:W-:Y:S02]  /*53b0*/  ISETP.NE.AND P1, PT, R13, RZ, PT ;  /* 0x000000ff0d00720c */ /* 0x000fe40003f25270 */
[----:B------:R-:W-:Y:S01]  /*53c0*/  LOP3.LUT R8, R8, 0x1e00, RZ, 0xc0, !PT ;  /* 0x00001e0008087812 */ /* 0x000fe200078ec0ff */
[----:B------:R-:W2:Y:S02]  /*53d0*/  LDC.64 R12, c[0x0][0xad8] ;  /* 0x0002b600ff0c7b82 */ /* 0x000ea40000000a00 */
[----:B--2---:R-:W-:Y:S01]  /*53e0*/  ISETP.GE.AND P2, PT, R13, 0x1, PT ;  /* 0x000000010d00780c */ /* 0x004fe20003f46270 */
[----:B------:R-:W-:-:S02]  /*53f0*/  WARPGROUP.DEPBAR.LE gsb0, 0x0 ;  /* 0x00008000000079c5 */ /* 0x000fc40000010000 */
[----:B------:R-:W-:-:S06]  /*5400*/  WARPGROUP.ARRIVE ;  /* 0x00000000000079c5 */ /* 0x000fcc0000000000 */
[----:B------:R-:W-:Y:S01]  /*5410*/  HGMMA.64x64x16.F32 R24, gdesc[UR4], R24, gsb0 ;  /* 0x00e00000041879f0 */ /* 0x000fe20008000818 */
[----:B------:R-:W-:Y:S01]  /*5420*/  R2UR UR4, R7 ;  /* 0x00000000070472ca */ /* 0x000fe200000e0000 */
[----:B------:R-:W-:Y:S01]  /*5430*/  UMOV UR5, 0x40000040 ;  /* 0x4000004000057882 */ /* 0x000fe20000000000 */
[----:B------:R-:W-:Y:S01]  /*5440*/  R2UR UR6, R9 ;  /* 0x00000000090672ca */ /* 0x000fe200000e0000 */
[----:B------:R-:W-:Y:S01]  /*5450*/  UMOV UR7, 0x40000040 ;  /* 0x4000004000077882 */ /* 0x000fe20000000000 */
[----:B------:R-:W-:Y:S01]  /*5460*/  LOP3.LUT R7, R6, 0x6, RZ, 0xc0, !PT ;  /* 0x0000000606077812 */ /* 0x000fe200078ec0ff */
[----:B------:R-:W2:Y:S03]  /*5470*/  LDC R9, c[0x0][0x288] ;  /* 0x0000a200ff097b82 */ /* 0x000ea60000000800 */
[CC--:B------:R-:W-:Y:S02]  /*5480*/  IADD3 R6, R7.reuse, R8.reuse, R0 ;  /* 0x0000000807067210 */ /* 0x0c0fe40007ffe000 */
[----:B------:R-:W-:Y:S01]  /*5490*/  IADD3 R2, R7, R8, R2 ;  /* 0x0000000807027210 */ /* 0x000fe20007ffe002 */
[----:B-1----:R-:W-:-:S04]  /*54a0*/  IMAD R7, R10, UR38, -R20 ;  /* 0x000000260a077c24 */ /* 0x002fc8000f8e0a14 */
[----:B------:R-:W-:Y:S01]  /*54b0*/  IMAD.IADD R21, R7, 0x1, -R18 ;  /* 0x0000000107157824 */ /* 0x000fe200078e0a12 */
[----:B------:R-:W-:Y:S02]  /*54c0*/  WARPGROUP.DEPBAR.LE gsb0, 0x0 ;  /* 0x00008000000079c5 */ /* 0x000fe40000010000 */
[----:B------:R-:W-:-:S06]  /*54d0*/  WARPGROUP.ARRIVE ;  /* 0x00000000000079c5 */ /* 0x000fcc0000000000 */
[----:B------:R-:W-:Y:S01]  /*54e0*/  HGMMA.64x64x16.F32 R24, gdesc[UR4], R24, gsb0 ;  /* 0x00e00000041879f0 */ /* 0x000fe20008000818 */
[----:B------:R-:W-:Y:S01]  /*54f0*/  R2UR UR4, R6 ;  /* 0x00000000060472ca */ /* 0x000fe200000e0000 */
[----:B------:R-:W-:Y:S01]  /*5500*/  UMOV UR5, 0x40000040 ;  /* 0x4000004000057882 */ /* 0x000fe20000000000 */
[----:B------:R-:W-:Y:S01]  /*5510*/  R2UR UR6, R2 ;  /* 0x00000000020672ca */ /* 0x000fe200000e0000 */
[----:B------:R-:W-:Y:S01]  /*5520*/  UMOV UR7, 0x40000040 ;  /* 0x4000004000077882 */ /* 0x000fe20000000000 */
[----:B------:R-:W-:-:S05]  /*5530*/  @!P1 VIADD R2, R5, 0x38840 ;  /* 0x0003884005029836 */ /* 0x000fca0000000000 */
[----:B------:R-:W-:Y:S01]  /*5540*/  @!P1 PRMT R2, RZ, 0x654, R2 ;  /* 0x00000654ff029816 */ /* 0x000fe20000000002 */
[----:B------:R-:W-:Y:S02]  /*5550*/  WARPGROUP.DEPBAR.LE gsb0, 0x0 ;  /* 0x00008000000079c5 */ /* 0x000fe40000010000 */
[----:B------:R-:W-:-:S06]  /*5560*/  WARPGROUP.ARRIVE ;  /* 0x00000000000079c5 */ /* 0x000fcc0000000000 */
[----:B------:R-:W-:Y:S01]  /*5570*/  HGMMA.64x64x16.F32 R24, gdesc[UR4], R24, gsb0 ;  /* 0x00e00000041879f0 */ /* 0x000fe20008000818 */
[----:B------:R-:W-:Y:S02]  /*5580*/  ULDC UR6, c[0x0][0xad4] ;  /* 0x0002b50000067ab9 */ /* 0x000fe40000000800 */
[----:B------:R-:W-:Y:S01]  /*5590*/  ULOP3.LUT UR4, URZ, UR6, URZ, 0x33, !UPT ;  /* 0x000000063f047292 */ /* 0x000fe2000f8e333f */
[----:B------:R-:W-:Y:S02]  /*55a0*/  WARPGROUP.DEPBAR.LE gsb0, 0x0 ;  /* 0x00008000000079c5 */ /* 0x000fe40000010000 */
[----:B------:R1:W-:Y:S02]  /*55b0*/  @!P1 SYNCS.ARRIVE.TRANS64.RED.A1T0 RZ, [R2+URZ], RZ ;  /* 0x000000ff02ff99a7 */ /* 0x0003e4000810043f */
[----:B-1----:R-:W-:-:S05]  /*55c0*/  IMAD R2, R10, UR38, R11 ;  /* 0x000000260a027c24 */ /* 0x002fca000f8e020b */
[----:B--2---:R-:W-:Y:S02]  /*55d0*/  IADD3 R15, R2, -R9, -R18 ;  /* 0x80000009020f7210 */ /* 0x004fe40007ffe812 */
[----:B------:R-:W-:-:S03]  /*55e0*/  IADD3 R2, R22, UR42, RZ ;  /* 0x0000002a16027c10 */ /* 0x000fc6000fffe0ff */
[C---:B------:R-:W-:Y:S02]  /*55f0*/  VIADD R57, R15.reuse, UR4 ;  /* 0x000000040f397c36 */ /* 0x040fe40008000000 */
[----:B------:R-:W-:Y:S02]  /*5600*/  IMAD.IADD R15, R15, 0x1, R12 ;  /* 0x000000010f0f7824 */ /* 0x000fe400078e020c */
[----:B------:R-:W-:-:S03]  /*5610*/  IMAD.IADD R7, R57, 0x1, R2 ;  /* 0x0000000139077824 */ /* 0x000fc600078e0202 */
[----:B------:R-:W-:Y:S01]  /*5620*/  VIADDMNMX R6, R2, R15, R21, PT ;  /* 0x0000000f02067246 */ /* 0x000fe20003800115 */
        /* <DEDUP_REMOVED lines=13> */
.L_x_1511:
[----:B------:R-:W-:-:S13]  /*5700*/  ISETP.NE.AND P3, PT, R13, 0x1, PT ;  /* 0x000000010d00780c */ /* 0x000fda0003f65270 */
[----:B------:R-:W1:Y:S02]  /*5710*/  @P3 LDC.64 R58, c[0x0][0xae0] ;  /* 0x0002b800ff3a3b82 */ /* 0x000e640000000a00 */
[----:B-1----:R-:W-:-:S05]  /*5720*/  @P3 IMAD.HI.U32 R8, R11, R58, RZ ;  /* 0x0000003a0b083227 */ /* 0x002fca00078e00ff */
[----:B------:R-:W-:-:S07]  /*5730*/  @P3 SHF.R.U32.HI R11, RZ, R59, R8 ;  /* 0x0000003bff0b3219 */ /* 0x000fce0000011608 */
.L_x_1512:
[----:B------:R-:W-:Y:S05]  /*5740*/  BSYNC B0 ;  /* 0x0000000000007941 */ /* 0x000fea0003800000 */
.L_x_1510:
[----:B------:R-:W-:-:S04]  /*5750*/  IMAD R11, R11, R13, -R20 ;  /* 0x0000000d0b0b7224 */ /* 0x000fc800078e0a14 */
[----:B------:R-:W-:-:S05]  /*5760*/  IMAD.IADD R8, R11, 0x1, -R18 ;  /* 0x000000010b087824 */ /* 0x000fca00078e0a12 */
[----:B------:R-:W-:Y:S02]  /*5770*/  VIMNMX R7, R7, R8, !PT ;  /* 0x0000000807077248 */ /* 0x000fe40007fe0100 */
[----:B------:R-:W-:-:S07]  /*5780*/  VIADDMNMX R6, R8, R13, R6, PT ;  /* 0x0000000d08067246 */ /* 0x000fce0003800106 */
.L_x_1509:
        /* <DEDUP_REMOVED lines=74> */
[----:B------:R-:W-:-:S04]  /*5c30*/  ISETP.GT.AND P6, PT, R7, 0x39, !P6 ;  /* 0x000000390700780c */ /* 0x000fc800077c4270 */
[----:B------:R-:W-:Y:S01]  /*5c40*/  ISETP.LT.OR P6, PT, R6, 0x3a, P6 ;  /* 0x0000003a0600780c */ /* 0x000fe200037c1670 */
[----:B------:R-:W-:-:S03]  /*5c50*/  VIADD R6, R2, 0x8 ;  /* 0x0000000802067836 */ /* 0x000fc60000000000 */
[----:B------:R-:W-:Y:S02]  /*5c60*/  FSEL R53, R53, -INF , !P6 ;  /* 0xff80000035357808 */ /* 0x000fe40007000000 */
[----:B------:R-:W-:Y:S02]  /*5c70*/  VIADDMNMX R8, R6, R15, R21, PT ;  /* 0x0000000f06087246 */ /* 0x000fe40003800115 */
[----:B------:R-:W-:Y:S01]  /*5c80*/  IADD3 R6, R57, 0x8, R2 ;  /* 0x0000000839067810 */ /* 0x000fe20007ffe002 */
        /* <DEDUP_REMOVED lines=13> */
.L_x_1515:
[----:B------:R-:W-:-:S13]  /*5d60*/  ISETP.NE.AND P6, PT, R13, 0x1, PT ;  /* 0x000000010d00780c */ /* 0x000fda0003fc5270 */
[----:B------:R-:W1:Y:S02]  /*5d70*/  @P6 LDC.64 R14, c[0x0][0xae0] ;  /* 0x0002b800ff0e6b82 */ /* 0x000e640000000a00 */
[----:B-1----:R-:W-:-:S05]  /*5d80*/  @P6 IMAD.HI.U32 R14, R7, R14, RZ ;  /* 0x0000000e070e6227 */ /* 0x002fca00078e00ff */
[----:B------:R-:W-:-:S07]  /*5d90*/  @P6 SHF.R.U32.HI R7, RZ, R15, R14 ;  /* 0x0000000fff076219 */ /* 0x000fce000001160e */
.L_x_1516:
[----:B------:R-:W-:Y:S05]  /*5da0*/  BSYNC B0 ;  /* 0x0000000000007941 */ /* 0x000fea0003800000 */
.L_x_1514:
[----:B------:R-:W-:-:S04]  /*5db0*/  IMAD R7, R7, R13, -R20 ;  /* 0x0000000d07077224 */ /* 0x000fc800078e0a14 */
[----:B------:R-:W-:-:S05]  /*5dc0*/  IMAD.IADD R7, R7, 0x1, -R18 ;  /* 0x0000000107077824 */ /* 0x000fca00078e0a12 */
[----:B------:R-:W-:Y:S02]  /*5dd0*/  VIMNMX R6, R6, R7, !PT ;  /* 0x0000000706067248 */ /* 0x000fe40007fe0100 */
[----:B------:R-:W-:-:S07]  /*5de0*/  VIADDMNMX R8, R7, R13, R8, PT ;  /* 0x0000000d07087246 */ /* 0x000fce0003800108 */
.L_x_1513:
[----:B------:R-:W-:Y:S01]  /*5df0*/  ISETP.GT.AND P3, PT, R6, 0x1, !P3 ;  /* 0x000000010600780c */ /* 0x000fe20005f64270 */
[----:B------:R-:W-:Y:S01]  /*5e00*/  ULDC UR7, c[0x0][0xa80] ;  /* 0x0002a00000077ab9 */ /* 0x000fe20000000800 */
[----:B------:R-:W-:Y:S01]  /*5e10*/  FMNMX.FTZ R7, R25, R59, !PT ;  /* 0x0000003b19077209 */ /* 0x000fe20007810000 */
[----:B------:R-:W-:Y:S01]  /*5e20*/  IMAD R207, R16, 0x1000, R19 ;  /* 0x0000100010cf7824 */ /* 0x000fe200078e0213 */
[----:B------:R-:W-:Y:S01]  /*5e30*/  ISETP.LT.OR P3, PT, R8, 0x2, P3 ;  /* 0x000000020800780c */ /* 0x000fe20001f61670 */
[----:B------:R-:W-:Y:S01]  /*5e40*/  UMOV UR11, 0x40000040 ;  /* 0x40000040000b7882 */ /* 0x000fe20000000000 */
[----:B------:R-:W-:Y:S01]  /*5e50*/  FMNMX.FTZ R7, R61, R7, !PT ;  /* 0x000000073d077209 */ /* 0x000fe20007810000 */
[----:B------:R-:W-:Y:S01]  /*5e60*/  VIADD R208, R207, 0x80 ;  /* 0x00000080cfd07836 */ /* 0x000fe20000000000 */
[----:B------:R-:W-:Y:S01]  /*5e70*/  FSEL R27, R27, -INF , !P3 ;  /* 0xff8000001b1b7808 */ /* 0x000fe20005800000 */
[----:B------:R-:W-:Y:S01]  /*5e80*/  @!P1 VIADD R5, R5, 0x38860 ;  /* 0x0003886005059836 */ /* 0x000fe20000000000 */
[----:B------:R-:W-:Y:S01]  /*5e90*/  ISETP.NE.AND P3, PT, R28, RZ, PT ;  /* 0x000000ff1c00720c */ /* 0x000fe20003f65270 */
[----:B------:R-:W-:Y:S01]  /*5ea0*/  IMAD R10, R10, UR38, -R9 ;  /* 0x000000260a0a7c24 */ /* 0x000fe2000f8e0a09 */
[----:B------:R-:W-:Y:S01]  /*5eb0*/  FMNMX.FTZ R7, R29, R7, !PT ;  /* 0x000000071d077209 */ /* 0x000fe20007810000 */
[----:B------:R-:W-:Y:S01]  /*5ec0*/  VIADD R9, R168, 0xfffffffe ;  /* 0xfffffffea8097836 */ /* 0x000fe20000000000 */
[----:B------:R-:W-:Y:S01]  /*5ed0*/  BAR.SYNC.DEFER_BLOCKING 0xf, 0x100 ;  /* 0x03c4000000007b1d */ /* 0x000fe20000010000 */
[----:B------:R-:W-:-:S02]  /*5ee0*/  ISETP.GT.AND P3, PT, R6, 0x9, !P3 ;  /* 0x000000090600780c */ /* 0x000fc40005f64270 */
[----:B------:R-:W-:Y:S02]  /*5ef0*/  FMNMX.FTZ R7, R63, R7, !PT ;  /* 0x000000073f077209 */ /* 0x000fe40007810000 */
[----:B------:R-:W-:Y:S02]  /*5f00*/  ISETP.LT.OR P3, PT, R8, 0xa, P3 ;  /* 0x0000000a0800780c */ /* 0x000fe40001f61670 */
[----:B------:R-:W-:Y:S02]  /*5f10*/  FMNMX.FTZ R7, R33, R7, !PT ;  /* 0x0000000721077209 */ /* 0x000fe40007810000 */
[----:B------:R-:W-:Y:S02]  /*5f20*/  FSEL R31, R31, -INF , !P3 ;  /* 0xff8000001f1f7808 */ /* 0x000fe40005800000 */
[----:B------:R-:W-:Y:S02]  /*5f30*/  ISETP.NE.AND P3, PT, R56, RZ, PT ;  /* 0x000000ff3800720c */ /* 0x000fe40003f65270 */
[----:B------:R-:W-:-:S02]  /*5f40*/  FMNMX.FTZ R7, R169, R7, !PT ;  /* 0x00000007a9077209 */ /* 0x000fc40007810000 */
[----:B------:R-:W-:Y:S02]  /*5f50*/  ISETP.GT.AND P3, PT, R6, 0x10, !P3 ;  /* 0x000000100600780c */ /* 0x000fe40005f64270 */
[----:B------:R-:W-:Y:S02]  /*5f60*/  FMNMX.FTZ R7, R37, R7, !PT ;  /* 0x0000000725077209 */ /* 0x000fe40007810000 */
[----:B------:R-:W-:Y:S02]  /*5f70*/  ISETP.LT.OR P3, PT, R8, 0x11, P3 ;  /* 0x000000110800780c */ /* 0x000fe40001f61670 */
        /* <DEDUP_REMOVED lines=18> */
[C---:B------:R-:W-:Y:S02]  /*60a0*/  ISETP.GT.AND P3, PT, R6.reuse, 0x19, !P3 ;  /* 0x000000190600780c */ /* 0x040fe40005f64270 */
[----:B------:R-:W-:Y:S01]  /*60b0*/  ISETP.GT.AND P4, PT, R6, 0x8, !P4 ;  /* 0x000000080600780c */ /* 0x000fe20006784270 */
[----:B------:R-:W1:Y:S01]  /*60c0*/  SHFL.BFLY PT, R14, R15, 0x2, 0x1f ;  /* 0x0c401f000f0e7f89 */ /* 0x000e6200000e0000 */
[----:B------:R-:W-:-:S02]  /*60d0*/  ISETP.LT.OR P3, PT, R8, 0x1a, P3 ;  /* 0x0000001a0800780c */ /* 0x000fc40001f61670 */
[----:B------:R-:W-:Y:S02]  /*60e0*/  ISETP.LT.OR P4, PT, R8, 0x9, P4 ;  /* 0x000000090800780c */ /* 0x000fe40002781670 */
[----:B------:R-:W-:Y:S02]  /*60f0*/  FSEL R39, R39, -INF , !P3 ;  /* 0xff80000027277808 */ /* 0x000fe40005800000 */
[----:B------:R-:W-:Y:S02]  /*6100*/  ISETP.NE.AND P3, PT, R60, RZ, PT ;  /* 0x000000ff3c00720c */ /* 0x000fe40003f65270 */
[----:B------:R-:W-:Y:S02]  /*6110*/  FSEL R30, R30, -INF , !P4 ;  /* 0xff8000001e1e7808 */ /* 0x000fe40006000000 */
[----:B------:R-:W-:Y:S02]  /*6120*/  ISETP.GT.AND P3, PT, R6, 0x20, !P3 ;  /* 0x000000200600780c */ /* 0x000fe40005f64270 */
[----:B------:R-:W-:-:S02]  /*6130*/  ISETP.NE.AND P4, PT, R44, RZ, PT ;  /* 0x000000ff2c00720c */ /* 0x000fc40003f85270 */
[----:B------:R-:W-:Y:S02]  /*6140*/  ISETP.LT.OR P3, PT, R8, 0x21, P3 ;  /* 0x000000210800780c */ /* 0x000fe40001f61670 */
[----:B------:R-:W-:Y:S02]  /*6150*/  ISETP.NE.AND P6, PT, R11, RZ, PT ;  /* 0x000000ff0b00720c */ /* 0x000fe40003fc5270 */
[----:B------:R-:W-:Y:S02]  /*6160*/  FSEL R42, R42, -INF , !P3 ;  /* 0xff8000002a2a7808 */ /* 0x000fe40005800000 */
[----:B------:R-:W-:Y:S02]  /*6170*/  ISETP.NE.AND P3, PT, R40, RZ, PT ;  /* 0x000000ff2800720c */ /* 0x000fe40003f65270 */
[C---:B------:R-:W-:Y:S02]  /*6180*/  ISETP.GT.AND P5, PT, R6.reuse, 0x38, !P5 ;  /* 0x000000380600780c */ /* 0x040fe40006fa4270 */
[----:B------:R-:W-:-:S02]  /*6190*/  ISETP.GT.AND P3, PT, R6, 0x21, !P3 ;  /* 0x000000210600780c */ /* 0x000fc40005f64270 */
[----:B-1----:R-:W-:Y:S02]  /*61a0*/  FMNMX.FTZ R20, R15, R14, !PT ;  /* 0x0000000e0f147209 */ /* 0x002fe40007810000 */
[C---:B------:R-:W-:Y:S02]  /*61b0*/  ISETP.LT.OR P3, PT, R8.reuse, 0x22, P3 ;  /* 0x000000220800780c */ /* 0x040fe40001f61670 */
[----:B------:R-:W-:Y:S01]  /*61c0*/  ISETP.LT.OR P5, PT, R8, 0x39, P5 ;  /* 0x000000390800780c */ /* 0x000fe20002fa1670 */
[----:B------:R-:W1:Y:S01]  /*61d0*/  SHFL.BFLY PT, R7, R20, 0x1, 0x1f ;  /* 0x0c201f0014077f89 */ /* 0x000e6200000e0000 */
[----:B------:R-:W-:Y:S02]  /*61e0*/  FSEL R43, R43, -INF , !P3 ;  /* 0xff8000002b2b7808 */ /* 0x000fe40005800000 */
[----:B------:R-:W-:Y:S02]  /*61f0*/  ISETP.NE.AND P3, PT, R62, RZ, PT ;  /* 0x000000ff3e00720c */ /* 0x000fe40003f65270 */
[----:B------:R-:W-:-:S02]  /*6200*/  FSEL R54, R54, -INF , !P5 ;  /* 0xff80000036367808 */ /* 0x000fc40006800000 */
[----:B------:R-:W-:Y:S02]  /*6210*/  ISETP.GT.AND P3, PT, R6, 0x28, !P3 ;  /* 0x000000280600780c */ /* 0x000fe40005f64270 */
[----:B------:R-:W-:Y:S02]  /*6220*/  R2UR UR10, R207 ;  /* 0x00000000cf0a72ca */ /* 0x000fe400000e0000 */
[----:B------:R-:W-:Y:S02]  /*6230*/  ISETP.LT.OR P3, PT, R8, 0x29, P3 ;  /* 0x000000290800780c */ /* 0x000fe40001f61670 */
[----:B------:R-:W-:Y:S02]  /*6240*/  @!P1 PRMT R5, RZ, 0x654, R5 ;  /* 0x00000654ff059816 */ /* 0x000fe40000000005 */
[----:B------:R-:W-:Y:S02]  /*6250*/  FSEL R46, R46, -INF , !P3 ;  /* 0xff8000002e2e7808 */ /* 0x000fe40005800000 */
[----:B------:R-:W-:-:S02]  /*6260*/  ISETP.GT.AND P3, PT, R6, 0x29, !P4 ;  /* 0x000000290600780c */ /* 0x000fc40006764270 */
[----:B------:R-:W-:Y:S02]  /*6270*/  ISETP.NE.AND P4, PT, R48, RZ, PT ;  /* 0x000000ff3000720c */ /* 0x000fe40003f85270 */
[----:B------:R-:W-:Y:S02]  /*6280*/  ISETP.LT.OR P3, PT, R8, 0x2a, P3 ;  /* 0x0000002a0800780c */ /* 0x000fe40001f61670 */
[C---:B------:R-:W-:Y:S02]  /*6290*/  ISETP.GT.AND P4, PT, R6.reuse, 0x31, !P4 ;  /* 0x000000310600780c */ /* 0x040fe40006784270 */
[----:B------:R-:W-:Y:S02]  /*62a0*/  FSEL R47, R47, -INF , !P3 ;  /* 0xff8000002f2f7808 */ /* 0x000fe40005800000 */
[----:B------:R-:W-:Y:S02]  /*62b0*/  ISETP.GT.AND P3, PT, R6, RZ, !P6 ;  /* 0x000000ff0600720c */ /* 0x000fe40007764270 */
[----:B-1----:R-:W-:-:S02]  /*62c0*/  FMNMX.FTZ R7, R20, R7, !PT ;  /* 0x0000000714077209 */ /* 0x002fc40007810000 */
[----:B------:R-:W-:Y:S02]  /*62d0*/  ISETP.LT.OR P3, PT, R8, 0x1, P3 ;  /* 0x000000010800780c */ /* 0x000fe40001f61670 */
[----:B------:R-:W-:Y:S01]  /*62e0*/  ISETP.NE.AND P6, PT, R24, RZ, PT ;  /* 0x000000ff1800720c */ /* 0x000fe20003fc5270 */
[C---:B------:R-:W-:Y:S01]  /*62f0*/  FMUL.FTZ R11, R7.reuse, UR7 ;  /* 0x00000007070b7c20 */ /* 0x040fe20008410000 */
[----:B------:R-:W-:Y:S02]  /*6300*/  FSEL R26, R26, -INF , !P3 ;  /* 0xff8000001a1a7808 */ /* 0x000fe40005800000 */
[----:B------:R-:W-:Y:S02]  /*6310*/  FSETP.NEU.FTZ.AND P3, PT, R7, -INF , PT ;  /* 0xff8000000700780b */ /* 0x000fe40003f7d000 */
[----:B------:R-:W-:Y:S02]  /*6320*/  ISETP.LT.OR P4, PT, R8, 0x32, P4 ;  /* 0x000000320800780c */ /* 0x000fe40002781670 */
[----:B------:R-:W-:-:S02]  /*6330*/  FSEL R24, R11, RZ, P3 ;  /* 0x000000ff0b187208 */ /* 0x000fc40001800000 */
        /* <DEDUP_REMOVED lines=8> */
[--C-:B------:R-:W-:Y:S01]  /*63c0*/  FFMA.FTZ R170, R37, UR7, -R24.reuse ;  /* 0x0000000725aa7c23 */ /* 0x100fe20008010818 */
[----:B------:R-:W-:Y:S01]  /*63d0*/  ISETP.LT.OR P3, PT, R8, 0x31, P3 ;  /* 0x000000310800780c */ /* 0x000fe20001f61670 */
[--C-:B------:R-:W-:Y:S01]  /*63e0*/  FFMA.FTZ R171, R171, UR7, -R24.reuse ;  /* 0x00000007abab7c23 */ /* 0x100fe20008010818 */
[----:B------:R-:W-:Y:S01]  /*63f0*/  FMNMX.FTZ R14, R34, R11, !PT ;  /* 0x0000000b220e7209 */ /* 0x000fe20007810000 */
[--C-:B------:R-:W-:Y:S01]  /*6400*/  FFMA.FTZ R172, R41, UR7, -R24.reuse ;  /* 0x0000000729ac7c23 */ /* 0x100fe20008010818 */
[----:B------:R-:W-:Y:S01]  /*6410*/  FSEL R50, R50, -INF , !P3 ;  /* 0xff80000032327808 */ /* 0x000fe20005800000 */
[--C-:B------:R-:W-:Y:S01]  /*6420*/  FFMA.FTZ R173, R173, UR7, -R24.reuse ;  /* 0x00000007adad7c23 */ /* 0x100fe20008010818 */
[----:B------:R-:W-:Y:S01]  /*6430*/  FMNMX.FTZ R11, R35, R14, !PT ;  /* 0x0000000e230b7209 */ /* 0x000fe20007810000 */
[--C-:B------:R-:W-:Y:S01]  /*6440*/  FFMA.FTZ R174, R45, UR7, -R24.reuse ;  /* 0x000000072dae7c23 */ /* 0x100fe20008010818 */
[----:B------:R-:W-:Y:S01]  /*6450*/  ISETP.GT.AND P6, PT, R6, 0x39, !P6 ;  /* 0x000000390600780c */ /* 0x000fe200077c4270 */
[--C-:B------:R-:W-:Y:S01]  /*6460*/  FFMA.FTZ R6, R25, UR7, -R24.reuse ;  /* 0x0000000719067c23 */ /* 0x100fe20008010818 */
[----:B------:R-:W-:Y:S01]  /*6470*/  FMNMX.FTZ R14, R38, R11, !PT ;  /* 0x0000000b260e7209 */ /* 0x000fe20007810000 */
[--C-:B------:R-:W-:Y:S01]  /*6480*/  FFMA.FTZ R28, R63, UR7, -R24.reuse ;  /* 0x000000073f1c7c23 */ /* 0x100fe20008010818 */
[----:B------:R-:W-:Y:S01]  /*6490*/  FSEL R51, R51, -INF , !P4 ;  /* 0xff80000033337808 */ /* 0x000fe20006000000 */
[--C-:B------:R-:W-:Y:S01]  /*64a0*/  FFMA.FTZ R175, R175, UR7, -R24.reuse ;  /* 0x00000007afaf7c23 */ /* 0x100fe20008010818 */
[----:B------:R-:W-:Y:S01]  /*64b0*/  FMNMX.FTZ R11, R39, R14, !PT ;  /* 0x0000000e270b7209 */ /* 0x000fe20007810000 */
[--C-:B------:R-:W-:Y:S01]  /*64c0*/  FFMA.FTZ R176, R49, UR7, -R24.reuse ;  /* 0x0000000731b07c23 */ /* 0x100fe20008010818 */
[----:B------:R-:W-:Y:S01]  /*64d0*/  ISETP.LT.OR P6, PT, R8, 0x3a, P6 ;  /* 0x0000003a0800780c */ /* 0x000fe200037c1670 */
[--C-:B------:R-:W-:Y:S01]  /*64e0*/  FFMA.FTZ R177, R177, UR7, -R24.reuse ;  /* 0x00000007b1b17c23 */ /* 0x100fe20008010818 */
[----:B------:R-:W-:Y:S01]  /*64f0*/  FMNMX.FTZ R14, R42, R11, !PT ;  /* 0x0000000b2a0e7209 */ /* 0x000fe20007810000 */
[----:B------:R-:W-:Y:S01]  /*6500*/  FFMA.FTZ R178, R53, UR7, -R24 ;  /* 0x0000000735b27c23 */ /* 0x000fe20008010818 */
[----:B------:R-:W-:Y:S01]  /*6510*/  FSEL R55, R55, -INF , !P6 ;  /* 0xff80000037377808 */ /* 0x000fe20007000000 */
[----:B------:R-:W-:Y:S01]  /*6520*/  MUFU.EX2 R6, R6 ;  /* 0x0000000600067308 */ /* 0x000fe20000000800 */
[----:B------:R-:W-:-:S04]  /*6530*/  FMNMX.FTZ R11, R43, R14, !PT ;  /* 0x0000000e2b0b7209 */ /* 0x000fc80007810000 */
[----:B------:R-:W-:-:S03]  /*6540*/  FMNMX.FTZ R14, R46, R11, !PT ;  /* 0x0000000b2e0e7209 */ /* 0x000fc60007810000 */
[----:B------:R-:W-:Y:S01]  /*6550*/  MUFU.EX2 R21, R21 ;  /* 0x0000001500157308 */ /* 0x000fe20000000800 */
[----:B------:R-:W-:-:S04]  /*6560*/  FMNMX.FTZ R11, R47, R14, !PT ;  /* 0x0000000e2f0b7209 */ /* 0x000fc80007810000 */
[----:B------:R-:W-:-:S03]  /*6570*/  FMNMX.FTZ R14, R50, R11, !PT ;  /* 0x0000000b320e7209 */ /* 0x000fc60007810000 */
[----:B------:R-:W1:Y:S01]  /*6580*/  MUFU.EX2 R11, R20 ;  /* 0x00000014000b7308 */ /* 0x000e620000000800 */
[----:B------:R-:W-:Y:S01]  /*6590*/  FMNMX.FTZ R15, R51, R14, !PT ;  /* 0x0000000e330f7209 */ /* 0x000fe20007810000 */
[----:B------:R-:W-:-:S03]  /*65a0*/  FFMA.FTZ R14, R61, UR7, -R24 ;  /* 0x000000073d0e7c23 */ /* 0x000fc60008010818 */
[----:B------:R-:W-:Y:S01]  /*65b0*/  FMNMX.FTZ R8, R54, R15, !PT ;  /* 0x0000000f36087209 */ /* 0x000fe20007810000 */
[----:B------:R-:W-:Y:S02]  /*65c0*/  FFMA.FTZ R15, R29, UR7, -R24 ;  /* 0x000000071d0f7c23 */ /* 0x000fe40008010818 */
[----:B------:R-:W-:Y:S01]  /*65d0*/  MUFU.EX2 R14, R14 ;  /* 0x0000000e000e7308 */ /* 0x000fe20000000800 */
[----:B------:R-:W-:-:S05]  /*65e0*/  FMNMX.FTZ R8, R55, R8, !PT ;  /* 0x0000000837087209 */ /* 0x000fca0007810000 */
[----:B------:R-:W2:Y:S02]  /*65f0*/  SHFL.BFLY PT, R25, R8, 0x2, 0x1f ;  /* 0x0c401f0008197f89 */ /* 0x000ea400000e0000 */
[----:B------:R-:W3:Y:S01]  /*6600*/  MUFU.EX2 R15, R15 ;  /* 0x0000000f000f7308 */ /* 0x000ee20000000800 */
[----:B-1----:R-:W-:Y:S01]  /*6610*/  F2FP.F16.F32.PACK_AB R152, R11, R6 ;  /* 0x000000060b98723e */ /* 0x002fe200000000ff */
[----:B------:R-:W-:-:S06]  /*6620*/  FADD.FTZ R11, R6, R11 ;  /* 0x0000000b060b7221 */ /* 0x000fcc0000010000 */
[----:B------:R-:W1:Y:S08]  /*6630*/  MUFU.EX2 R20, R28 ;  /* 0x0000001c00147308 */ /* 0x000e700000000800 */
[----:B------:R-:W-:Y:S01]  /*6640*/  MUFU.EX2 R169, R169 ;  /* 0x000000a900a97308 */ /* 0x000fe20000000800 */
[----:B---3--:R-:W-:Y:S01]  /*6650*/  F2FP.F16.F32.PACK_AB R154, R15, R14 ;  /* 0x0000000e0f9a723e */ /* 0x008fe200000000ff */
[----:B------:R-:W-:Y:S01]  /*6660*/  FADD.FTZ R14, R14, R11 ;  /* 0x0000000b0e0e7221 */ /* 0x000fe20000010000 */
[----:B--2---:R-:W-:-:S03]  /*6670*/  FMNMX.FTZ R25, R8, R25, !PT ;  /* 0x0000001908197209 */ /* 0x004fc60007810000 */
[----:B------:R-:W-:Y:S02]  /*6680*/  FADD.FTZ R15, R15, R14 ;  /* 0x0000000e0f0f7221 */ /* 0x000fe40000010000 */
[----:B------:R-:W2:Y:S01]  /*6690*/  MUFU.EX2 R170, R170 ;  /* 0x000000aa00aa7308 */ /* 0x000ea20000000800 */
[----:B-1----:R-:W-:Y:S01]  /*66a0*/  F2FP.F16.F32.PACK_AB R156, R21, R20 ;  /* 0x00000014159c723e */ /* 0x002fe200000000ff */
[----:B------:R-:W1:Y:S01]  /*66b0*/  SHFL.BFLY PT, R8, R25, 0x1, 0x1f ;  /* 0x0c201f0019087f89 */ /* 0x000e6200000e0000 */
[----:B------:R-:W-:Y:S01]  /*66c0*/  FADD.FTZ R20, R20, R15 ;  /* 0x0000000f14147221 */ /* 0x000fe20000010000 */
[----:B------:R-:W-:-:S04]  /*66d0*/  VIADD R15, R10, UR42 ;  /* 0x0000002a0a0f7c36 */ /* 0x000fc80008000000 */
[----:B------:R-:W-:Y:S01]  /*66e0*/  MUFU.EX2 R171, R171 ;  /* 0x000000ab00ab7308 */ /* 0x000fe20000000800 */
[----:B------:R-:W-:Y:S01]  /*66f0*/  FADD.FTZ R20, R21, R20 ;  /* 0x0000001415147221 */ /* 0x000fe20000010000 */
[----:B------:R-:W-:-:S06]  /*6700*/  IMAD.IADD R12, R15, 0x1, R12 ;  /* 0x000000010f0c7824 */ /* 0x000fcc00078e020c */
[----:B------:R-:W3:Y:S01]  /*6710*/  MUFU.EX2 R172, R172 ;  /* 0x000000ac00ac7308 */ /* 0x000ee20000000800 */
[----:B--2---:R-:W-:Y:S01]  /*6720*/  F2FP.F16.F32.PACK_AB R158, R170, R169 ;  /* 0x000000a9aa9e723e */ /* 0x004fe200000000ff */
[----:B------:R-:W-:-:S04]  /*6730*/  FADD.FTZ R169, R169, R20 ;  /* 0x00000014a9a97221 */ /* 0x000fc80000010000 */
[----:B------:R-:W-:Y:S02]  /*6740*/  FADD.FTZ R170, R170, R169 ;  /* 0x000000a9aaaa7221 */ /* 0x000fe40000010000 */
[----:B------:R-:W-:Y:S01]  /*6750*/  MUFU.EX2 R173, R173 ;  /* 0x000000ad00ad7308 */ /* 0x000fe20000000800 */
[----:B-1----:R-:W-:-:S04]  /*6760*/  FMNMX.FTZ R8, R25, R8, !PT ;  /* 0x0000000819087209 */ /* 0x002fc80007810000 */
[C---:B------:R-:W-:Y:S01]  /*6770*/  FSETP.NEU.FTZ.AND P3, PT, R8.reuse, -INF , PT ;  /* 0xff8000000800780b */ /* 0x040fe20003f7d000 */
[----:B------:R-:W-:Y:S02]  /*6780*/  FMUL.FTZ R25, R8, UR7 ;  /* 0x0000000708197c20 */ /* 0x000fe40008410000 */
[----:B------:R-:W1:Y:S01]  /*6790*/  MUFU.EX2 R174, R174 ;  /* 0x000000ae00ae7308 */ /* 0x000e620000000800 */
[----:B---3--:R-:W-:Y:S01]  /*67a0*/  F2FP.F16.F32.PACK_AB R160, R172, R171 ;  /* 0x000000abaca0723e */ /* 0x008fe200000000ff */
[----:B------:R-:W-:Y:S01]  /*67b0*/  FADD.FTZ R171, R171, R170 ;  /* 0x000000aaabab7221 */ /* 0x000fe20000010000 */
[----:B------:R-:W-:-:S03]  /*67c0*/  FSEL R25, R25, RZ, P3 ;  /* 0x000000ff19197208 */ /* 0x000fc60001800000 */
[----:B------:R-:W-:Y:S02]  /*67d0*/  FADD.FTZ R172, R172, R171 ;  /* 0x000000abacac7221 */ /* 0x000fe40000010000 */
[----:B------:R-:W-:Y:S01]  /*67e0*/  MUFU.EX2 R175, R175 ;  /* 0x000000af00af7308 */ /* 0x000fe20000000800 */
        /* <DEDUP_REMOVED lines=17> */
[----:B-1----:R-:W-:Y:S01]  /*6900*/  F2FP.F16.F32.PACK_AB R162, R174, R173 ;  /* 0x000000adaea2723e */ /* 0x002fe200000000ff */
[----:B------:R-:W-:-:S04]  /*6910*/  FADD.FTZ R173, R173, R172 ;  /* 0x000000acadad7221 */ /* 0x000fc80000010000 */
[----:B------:R-:W-:Y:S02]  /*6920*/  FADD.FTZ R174, R174, R173 ;  /* 0x000000adaeae7221 */ /* 0x000fe40000010000 */
[----:B------:R-:W1:Y:S08]  /*6930*/  MUFU.EX2 R180, R180 ;  /* 0x000000b400b47308 */ /* 0x000e700000000800 */
[----:B------:R-:W-:Y:S08]  /*6940*/  MUFU.EX2 R181, R181 ;  /* 0x000000b500b57308 */ /* 0x000ff00000000800 */
[----:B------:R-:W2:Y:S01]  /*6950*/  MUFU.EX2 R182, R182 ;  /* 0x000000b600b67308 */ /* 0x000ea20000000800 */
[----:B-1----:R-:W-:Y:S01]  /*6960*/  F2FP.F16.F32.PACK_AB R153, R180, R179 ;  /* 0x000000b3b499723e */ /* 0x002fe200000000ff */
[----:B------:R-:W-:-:S06]  /*6970*/  FADD.FTZ R180, R179, R180 ;  /* 0x000000b4b3b47221 */ /* 0x000fcc0000010000 */
[----:B------:R-:W-:Y:S08]  /*6980*/  MUFU.EX2 R183, R183 ;  /* 0x000000b700b77308 */ /* 0x000ff00000000800 */
[----:B------:R-:W1:Y:S01]  /*6990*/  MUFU.EX2 R196, R196 ;  /* 0x000000c400c47308 */ /* 0x000e620000000800 */
[----:B--2---:R-:W-:Y:S01]  /*69a0*/  F2FP.F16.F32.PACK_AB R155, R182, R181 ;  /* 0x000000b5b69b723e */ /* 0x004fe200000000ff */
[----:B------:R-:W-:-:S04]  /*69b0*/  FADD.FTZ R181, R181, R180 ;  /* 0x000000b4b5b57221 */ /* 0x000fc80000010000 */
[----:B------:R2:W-:Y:S01]  /*69c0*/  STSM.16.M88.4 [R184+0x36400], R152 ;  /* 0x03640098b8007844 */ /* 0x0005e20000000200 */
        /* <DEDUP_REMOVED lines=17> */
[----:B------:R-:W1:Y:S08]  /*6ae0*/  MUFU.EX2 R176, R176 ;  /* 0x000000b000b07308 */ /* 0x000e700000000800 */
        /* <DEDUP_REMOVED lines=20> */
[----:B------:R-:W-:Y:S01]  /*6c30*/  WARPGROUP.ARRIVE ;  /* 0x00000000000079c5 */ /* 0x000fe20000000000 */
[----:B------:R-:W-:-:S05]  /*6c40*/  FADD.FTZ R6, R206, R205 ;  /* 0x000000cdce067221 */ /* 0x000fca0000010000 */
[----:B------:R-:W-:Y:S01]  /*6c50*/  HGMMA.64x256x16.F32 R24, R152, gdesc[UR8].tnspB, RZ, !UPT, gsb0 ;  /* 0x43e0000898187df0 */ /* 0x000fe2000c0008ff */
[----:B------:R-:W-:Y:S01]  /*6c60*/  R2UR UR10, R208 ;  /* 0x00000000d00a72ca */ /* 0x000fe200000e0000 */
[----:B------:R-:W-:Y:S01]  /*6c70*/  UMOV UR11, 0x40000040 ;  /* 0x40000040000b7882 */ /* 0x000fe20000000000 */
[C---:B------:R-:W-:Y:S02]  /*6c80*/  VIADD R208, R207.reuse, 0x100 ;  /* 0x00000100cfd07836 */ /* 0x040fe40000000000 */
[----:B------:R-:W-:Y:S01]  /*6c90*/  VIADD R207, R207, 0x180 ;  /* 0x00000180cfcf7836 */ /* 0x000fe20000000000 */
[----:B------:R-:W-:Y:S02]  /*6ca0*/  WARPGROUP.DEPBAR.LE gsb0, 0x0 ;  /* 0x00008000000079c5 */ /* 0x000fe40000010000 */
[----:B------:R-:W-:-:S15]  /*6cb0*/  WARPGROUP.ARRIVE ;  /* 0x00000000000079c5 */ /* 0x000fde0000000000 */
[----:B------:R-:W-:-:S05]  /*6cc0*/  NOP ;  /* 0x0000000000007918 */ /* 0x000fca0000000000 */
[----:B------:R-:W-:Y:S01]  /*6cd0*/  HGMMA.64x256x16.F32 R24, R156, gdesc[UR8].tnspB, R24, gsb0 ;  /* 0x43e000089c187df0 */ /* 0x000fe20008000818 */
[----:B------:R-:W-:Y:S01]  /*6ce0*/  R2UR UR10, R208 ;  /* 0x00000000d00a72ca */ /* 0x000fe200000e0000 */
[----:B------:R-:W-:Y:S01]  /*6cf0*/  UMOV UR11, 0x40000040 ;  /* 0x40000040000b7882 */ /* 0x000fe20000000000 */
[----:B------:R-:W-:Y:S02]  /*6d00*/  WARPGROUP.DEPBAR.LE gsb0, 0x0 ;  /* 0x00008000000079c5 */ /* 0x000fe40000010000 */
[----:B------:R-:W-:-:S15]  /*6d10*/  WARPGROUP.ARRIVE ;  /* 0x00000000000079c5 */ /* 0x000fde0000000000 */
[----:B------:R-:W-:-:S08]  /*6d20*/  NOP ;  /* 0x0000000000007918 */ /* 0x000fd00000000000 */
[----:B------:R-:W-:Y:S01]  /*6d30*/  HGMMA.64x256x16.F32 R24, R160, gdesc[UR8].tnspB, R24, gsb0 ;  /* 0x43e00008a0187df0 */ /* 0x000fe20008000818 */
[----:B------:R-:W-:Y:S01]  /*6d40*/  R2UR UR10, R207 ;  /* 0x00000000cf0a72ca */ /* 0x000fe200000e0000 */
[----:B------:R-:W-:Y:S01]  /*6d50*/  UMOV UR11, 0x40000040 ;  /* 0x40000040000b7882 */ /* 0x000fe20000000000 */
[----:B------:R-:W-:Y:S02]  /*6d60*/  WARPGROUP.DEPBAR.LE gsb0, 0x0 ;  /* 0x00008000000079c5 */ /* 0x000fe40000010000 */
[----:B------:R-:W-:-:S15]  /*6d70*/  WARPGROUP.ARRIVE ;  /* 0x00000000000079c5 */ /* 0x000fde0000000000 */
[----:B------:R-:W-:-:S08]  /*6d80*/  NOP ;  /* 0x0000000000007918 */ /* 0x000fd00000000000 */
[----:B------:R-:W-:Y:S03]  /*6d90*/  HGMMA.64x256x16.F32 R24, R164, gdesc[UR8].tnspB, R24, gsb0 ;  /* 0x43e00008a4187df0 */ /* 0x000fe60008000818 */
[----:B------:R-:W-:Y:S02]  /*6da0*/  WARPGROUP.DEPBAR.LE gsb0, 0x0 ;  /* 0x00008000000079c5 */ /* 0x000fe40000010000 */
[----:B------:R1:W-:Y:S06]  /*6db0*/  MEMBAR.ALL.CTA ;  /* 0x0000000000007992 */ /* 0x0003ec0000008000 */
[----:B-1----:R-:W1:Y:S02]  /*6dc0*/  FENCE.VIEW.ASYNC.S ;  /* 0x00000000000073c6 */ /* 0x002e640000000000 */
[----:B-1----:R-:W-:Y:S01]  /*6dd0*/  NOP ;  /* 0x0000000000007918 */ /* 0x002fe20000000000 */
[----:B------:R-:W-:Y:S06]  /*6de0*/  BAR.ARV 0xe, 0x100 ;  /* 0x0384000000007b1d */ /* 0x000fec0000002000 */
[----:B------:R1:W-:Y:S02]  /*6df0*/  @!P1 SYNCS.ARRIVE.TRANS64.RED.A1T0 RZ, [R5+URZ], RZ ;  /* 0x000000ff05ff99a7 */ /* 0x0003e4000810043f */
[----:B-1----:R-:W-:-:S04]  /*6e00*/  FADD.FTZ R5, R177, R176 ;  /* 0x000000b0b1057221 */ /* 0x002fc80000010000 */
[----:B------:R-:W-:Y:S01]  /*6e10*/  FADD.FTZ R5, R178, R5 ;  /* 0x00000005b2057221 */ /* 0x000fe20000010000 */
[----:B--2---:R-:W-:Y:S06]  /*6e20*/  @!P2 BRA `(.L_x_1517) ;  /* 0x000000000040a947 */ /* 0x004fec0003800000 */
[C---:B------:R-:W-:Y:S01]  /*6e30*/  ISETP.GT.AND P3, PT, R15.reuse, RZ, PT ;  /* 0x000000ff0f00720c */ /* 0x040fe20003f64270 */
[----:B------:R-:W-:-:S12]  /*6e40*/  VIADD R11, R15, 0xffffffff ;  /* 0xffffffff0f0b7836 */ /* 0x000fd80000000000 */
[----:B------:R-:W-:Y:S05]  /*6e50*/  @P3 BRA `(.L_x_1518) ;  /* 0x00000000001c3947 */ /* 0x000fea0003800000 */
[----:B------:R-:W-:Y:S01]  /*6e60*/  ISETP.NE.AND P3, PT, R13, 0x1, PT ;  /* 0x000000010d00780c */ /* 0x000fe20003f65270 */
[----:B------:R-:W-:-:S12]  /*6e70*/  IMAD.MOV R11, RZ, RZ, -R15 ;  /* 0x000000ffff0b7224 */ /* 0x000fd800078e0a0f */
[----:B------:R-:W1:Y:S02]  /*6e80*/  @P3 LDC.64 R20, c[0x0][0xae0] ;  /* 0x0002b800ff143b82 */ /* 0x000e640000000a00 */
[----:B-1----:R-:W-:-:S05]  /*6e90*/  @P3 IMAD.HI.U32 R14, R11, R20, RZ ;  /* 0x000000140b0e3227 */ /* 0x002fca00078e00ff */
[----:B------:R-:W-:-:S04]  /*6ea0*/  @P3 SHF.R.U32.HI R11, RZ, R21, R14 ;  /* 0x00000015ff0b3219 */ /* 0x000fc8000001160e */
[----:B------:R-:W-:Y:S01]  /*6eb0*/  LOP3.LUT R11, RZ, R11, RZ, 0x33, !PT ;  /* 0x0000000bff0b7212 */ /* 0x000fe200078e33ff */
[----:B------:R-:W-:Y:S06]  /*6ec0*/  BRA `(.L_x_1519) ;  /* 0x0000000000107947 */ /* 0x000fec0003800000 */
.L_x_1518:
[----:B------:R-:W-:-:S13]  /*6ed0*/  ISETP.NE.AND P3, PT, R13, 0x1, PT ;  /* 0x000000010d00780c */ /* 0x000fda0003f65270 */
[----:B------:R-:W1:Y:S02]  /*6ee0*/  @P3 LDC.64 R14, c[0x0][0xae0] ;  /* 0x0002b800ff0e3b82 */ /* 0x000e640000000a00 */
[----:B-1----:R-:W-:-:S05]  /*6ef0*/  @P3 IMAD.HI.U32 R14, R11, R14, RZ ;  /* 0x0000000e0b0e3227 */ /* 0x002fca00078e00ff */
[----:B------:R-:W-:-:S07]  /*6f00*/  @P3 SHF.R.U32.HI R11, RZ, R15, R14 ;  /* 0x0000000fff0b3219 */ /* 0x000fce000001160e */
.L_x_1519:
[----:B------:R-:W-:-:S05]  /*6f10*/  IMAD R11, R11, R13, R13 ;  /* 0x0000000d0b0b7224 */ /* 0x000fca00078e020d */
[----:B------:R-:W-:-:S07]  /*6f20*/  VIMNMX R12, R12, R11, PT ;  /* 0x0000000b0c0c7248 */ /* 0x000fce0003fe0100 */
.L_x_1517:
[----:B------:R-:W-:-:S04]  /*6f30*/  SHF.R.S32.HI R11, RZ, 0x1f, R12 ;  /* 0x0000001fff0b7819 */ /* 0x000fc8000001140c */
[----:B------:R-:W-:-:S04]  /*6f40*/  LEA.HI R11, R11, R12, RZ, 0x6 ;  /* 0x0000000c0b0b7211 */ /* 0x000fc800078f30ff */
[----:B------:R-:W-:-:S04]  /*6f50*/  SHF.R.S32.HI R11, RZ, 0x6, R11 ;  /* 0x00000006ff0b7819 */ /* 0x000fc8000001140b */
[----:B------:R-:W-:-:S04]  /*6f60*/  VIMNMX R14, R11, UR37, !PT ;  /* 0x000000250b0e7c48 */ /* 0x000fc8000ffe0100 */
[----:B------:R-:W-:-:S13]  /*6f70*/  ISETP.GE.AND P3, PT, R9, R14, PT ;  /* 0x0000000e0900720c */ /* 0x000fda0003f66270 */
[----:B------:R-:W-:Y:S05]  /*6f80*/  @!P3 BRA `(.L_x_1520) ;  /* 0x000000380010b947 */ /* 0x000fea0003800000 */
.L_x_1537:
[----:B------:R-:W-:-:S05]  /*6f90*/  VIADD R12, R16, 0x1 ;  /* 0x00000001100c7836 */ /* 0x000fca0000000000 */
[----:B------:R-:W-:-:S04]  /*6fa0*/  ISETP.NE.AND P3, PT, R12, 0x2, PT ;  /* 0x000000020c00780c */ /* 0x000fc80003f65270 */
[----:B------:R-:W-:Y:S02]  /*6fb0*/  SEL R20, RZ, 0x1, P3 ;  /* 0x00000001ff147807 */ /* 0x000fe40001800000 */
[----:B------:R-:W-:Y:S02]  /*6fc0*/  SEL R12, R12, RZ, P3 ;  /* 0x000000ff0c0c7207 */ /* 0x000fe40001800000 */
[----:B------:R-:W-:Y:S01]  /*6fd0*/  LOP3.LUT R17, R17, R20, RZ, 0x3c, !PT ;  /* 0x0000001411117212 */ /* 0x000fe200078e3cff */
[----:B------:R-:W-:Y:S06]  /*6fe0*/  @!P0 BRA `(.L_x_1521) ;  /* 0x0000000000048947 */ /* 0x000fec0003800000 */
[----:B------:R-:W-:Y:S01]  /*6ff0*/  BPT.TRAP 0x1 ;  /* 0x000000040000795c */ /* 0x000fe20000300000 */
.L_x_1521:
[----:B------:R-:W-:Y:S02]  /*7000*/  LEA R11, R12, UR36, 0x3 ;  /* 0x000000240c0b7c11 */ /* 0x000fe4000f8e18ff */
[----:B------:R-:W-:-:S04]  /*7010*/  SHF.L.U32 R20, R17, 0x1f, RZ ;  /* 0x0000001f11147819 */ /* 0x000fc800000006ff */
[----:B------:R1:W2:Y:S01]  /*7020*/  SYNCS.PHASECHK.TRANS64.TRYWAIT P3, [R11+URZ+0x38830], R20 ;  /* 0x038830140b0075a7 */ /* 0x0002a2000806017f */
[----:B------:R-:W-:Y:S05]  /*7030*/  @!P0 BRA `(.L_x_1522) ;  /* 0x0000000000048947 */ /* 0x000fea0003800000 */
[----:B------:R-:W-:Y:S01]  /*7040*/  BPT.TRAP 0x1 ;  /* 0x000000040000795c */ /* 0x000fe20000300000 */
.L_x_1522:
[----:B------:R-:W-:Y:S01]  /*7050*/  IMAD R13, R12, 0x200, R4 ;  /* 0x000002000c0d7824 */ /* 0x000fe200078e0204 */
[----:B--2---:R-:W-:Y:S06]  /*7060*/  @P3 BRA `(.L_x_1523) ;  /* 0x0000000000083947 */ /* 0x004fec0003800000 */
[----:B------:R-:W2:Y:S02]  /*7070*/  SYNCS.PHASECHK.TRANS64.TRYWAIT P3, [R11+URZ+0x38830], R20 ;  /* 0x038830140b0075a7 */ /* 0x000ea4000806017f */
[----:B--2---:R-:W-:Y:S05]  /*7080*/  @!P3 BRA `(.L_x_1524) ;  /* 0x000000fc0040b947 */ /* 0x004fea0003800000 */
.L_x_1523:
[----:B------:R-:W-:Y:S01]  /*7090*/  R2UR UR10, R13 ;  /* 0x000000000d0a72ca */ /* 0x000fe200000e0000 */
[----:B------:R-:W-:Y:S01]  /*70a0*/  WARPGROUP.ARRIVE ;  /* 0x00000000000079c5 */ /* 0x000fe20000000000 */
[----:B------:R-:W-:Y:S01]  /*70b0*/  UMOV UR4, UR24 ;  /* 0x0000001800047c82 */ /* 0x000fe20008000000 */
[----:B------:R-:W-:Y:S01]  /*70c0*/  UMOV UR5, UR25 ;  /* 0x0000001900057c82 */ /* 0x000fe20008000000 */
[----:B------:R-:W-:-:S09]  /*70d0*/  UMOV UR7, 0x40000040 ;  /* 0x4000004000077882 */ /* 0x000fd20000000000 */
[----:B------:R-:W-:Y:S02]  /*70e0*/  UMOV UR6, UR10 ;  /* 0x0000000a00067c82 */ /* 0x000fe40008000000 */
        /* <DEDUP_REMOVED lines=23> */
[----:B------:R-:W-:Y:S05]  /*7260*/  @!P0 BRA `(.L_x_1525) ;  /* 0x0000000000048947 */ /* 0x000fea0003800000 */
[----:B------:R-:W-:Y:S01]  /*7270*/  BPT.TRAP 0x1 ;  /* 0x000000040000795c */ /* 0x000fe20000300000 */
.L_x_1525:
[----:B------:R3:W4:Y:S01]  /*7280*/  SYNCS.PHASECHK.TRANS64.TRYWAIT P3, [R11+URZ+0x38850], R20 ;  /* 0x038850140b0075a7 */ /* 0x000722000806017f */
[----:B------:R-:W-:Y:S05]  /*7290*/  @!P0 BRA `(.L_x_1526) ;  /* 0x0000000000048947 */ /* 0x000fea0003800000 */
[----:B------:R-:W-:Y:S01]  /*72a0*/  BPT.TRAP 0x1 ;  /* 0x000000040000795c */ /* 0x000fe20000300000 */
.L_x_1526:
[----:B------:R-:W-:Y:S01]  /*72b0*/  IMAD R13, R12, 0x1000, R3 ;  /* 0x000010000c0d7824 */ /* 0x000fe200078e0203 */
[----:B----4-:R-:W-:Y:S06]  /*72c0*/  @P3 BRA `(.L_x_1527) ;  /* 0x0000000000083947 */ /* 0x010fec0003800000 */
[----:B------:R-:W4:Y:S02]  /*72d0*/  SYNCS.PHASECHK.TRANS64.TRYWAIT P3, [R11+URZ+0x38850], R20 ;  /* 0x038850140b0075a7 */ /* 0x000f24000806017f */
[----:B----4-:R-:W-:Y:S05]  /*72e0*/  @!P3 BRA `(.L_x_1528) ;  /* 0x000000f800bcb947 */ /* 0x010fea0003800000 */
.L_x_1527:
[C---:B------:R-:W-:Y:S01]  /*72f0*/  R2UR UR6, R13.reuse ;  /* 0x000000000d0672ca */ /* 0x040fe200000e0000 */
[----:B------:R-:W-:Y:S01]  /*7300*/  WARPGROUP.ARRIVE ;  /* 0x00000000000079c5 */ /* 0x000fe20000000000 */
[----:B------:R-:W-:Y:S01]  /*7310*/  UMOV UR4, UR8 ;  /* 0x0000000800047c82 */ /* 0x000fe20008000000 */
[----:B------:R-:W-:Y:S01]  /*7320*/  UMOV UR5, UR9 ;  /* 0x0000000900057c82 */ /* 0x000fe20008000000 */
[----:B------:R-:W-:Y:S01]  /*7330*/  UMOV UR7, 0x40000040 ;  /* 0x4000004000077882 */ /* 0x000fe20000000000 */
[C---:B-1234-:R-:W-:Y:S02]  /*7340*/  VIADD R20, R0.reuse, 0x2 ;  /* 0x0000000200147836 */ /* 0x05efe40000000000 */
[----:B------:R-:W1:Y:S01]  /*7350*/  S2R R21, SR_TID.X ;  /* 0x0000000000157919 */ /* 0x000e620000002100 */
[----:B------:R-:W-:Y:S02]  /*7360*/  VIADD R15, R13, 0x2 ;  /* 0x000000020d0f7836 */ /* 0x000fe40000000000 */
[----:B------:R-:W-:-:S02]  /*7370*/  VIADD R198, R0, 0x800 ;  /* 0x0000080000c67836 */ /* 0x000fc40000000000 */
[----:B------:R-:W-:Y:S01]  /*7380*/  VIADD R196, R13, 0x800 ;  /* 0x000008000dc47836 */ /* 0x000fe20000000000 */
[----:B------:R-:W-:Y:S01]  /*7390*/  HGMMA.64x64x16.F32 R152, gdesc[UR4], R152, gsb0 ;  /* 0x00e00000049879f0 */ /* 0x000fe20008000898 */
[----:B------:R-:W-:Y:S01]  /*73a0*/  R2UR UR4, R20 ;  /* 0x00000000140472ca */ /* 0x000fe200000e0000 */
[----:B------:R-:W-:Y:S01]  /*73b0*/  UMOV UR5, 0x40000040 ;  /* 0x4000004000057882 */ /* 0x000fe20000000000 */
[----:B------:R-:W-:Y:S01]  /*73c0*/  R2UR UR6, R15 ;  /* 0x000000000f0672ca */ /* 0x000fe200000e0000 */
[----:B------:R-:W-:Y:S01]  /*73d0*/  UMOV UR7, 0x40000040 ;  /* 0x4000004000077882 */ /* 0x000fe20000000000 */
[----:B------:R-:W-:Y:S02]  /*73e0*/  VIADD R20, R0, 0x4 ;  /* 0x0000000400147836 */ /* 0x000fe40000000000 */
[----:B------:R-:W-:Y:S01]  /*73f0*/  VIADD R15, R13, 0x4 ;  /* 0x000000040d0f7836 */ /* 0x000fe20000000000 */
[----:B-1----:R-:W-:Y:S01]  /*7400*/  SHF.R.U32.HI R21, RZ, 0x7, R21 ;  /* 0x00000007ff157819 */ /* 0x002fe20000011615 */
        /* <DEDUP_REMOVED lines=124> */
[----:B------:R-:W1:Y:S02]  /*7bd0*/  SHFL.IDX PT, R15, R21, RZ, 0x1f ;  /* 0x00001fff150f7589 */ /* 0x000e6400000e0000 */
[----:B-1----:R-:W-:-:S04]  /*7be0*/  ISETP.GT.AND P3, PT, R15, 0x7f, PT ;  /* 0x0000007f0f00780c */ /* 0x002fc80003f64270 */
[----:B------:R-:W-:-:S05]  /*7bf0*/  SEL R15, RZ, 0x2, !P3 ;  /* 0x00000002ff0f7807 */ /* 0x000fca0005800000 */
        /* <DEDUP_REMOVED lines=11> */
[----:B------:R-:W-:-:S03]  /*7cb0*/  SEL R21, R21, 0x6, !P3 ;  /* 0x0000000615157807 */ /* 0x000fc60005800000 */
[--C-:B------:R-:W-:Y:S02]  /*7cc0*/  IMAD.IADD R197, R198, 0x1, R20.reuse ;  /* 0x00000001c6c57824 */ /* 0x100fe400078e0214 */
        /* <DEDUP_REMOVED lines=10> */
[----:B------:R-:W-:Y:S02]  /*7d70*/  WARPGROUP.DEPBAR.LE gsb0, 0x0 ;  /* 0x00008000000079c5 */ /* 0x000fe40000010000 */
[----:B------:R-:W-:-:S08]  /*7d80*/  WARPGROUP.ARRIVE ;  /* 0x00000000000079c5 */ /* 0x000fd00000000000 */
        /* <DEDUP_REMOVED lines=129> */
[----:B------:R-:W-:Y:S02]  /*85a0*/  IMAD.IADD R21, R21, 0x1, R196 ;  /* 0x0000000115157824 */ /* 0x000fe400078e02c4 */
[----:B------:R-:W-:-:S05]  /*85b0*/  IMAD.MOV.U32 R20, RZ, RZ, 0x1000 ;  /* 0x00001000ff147424 */ /* 0x000fca00078e00ff */
[----:B------:R-:W-:-:S04]  /*85c0*/  SEL R20, R20, 0xf80, P3 ;  /* 0x00000f8014147807 */ /* 0x000fc80001800000 */
        /* <DEDUP_REMOVED lines=9> */
[----:B------:R-:W-:-:S04]  /*8660*/  SEL R15, R15, 0x3e, P3 ;  /* 0x0000003e0f0f7807 */ /* 0x000fc80001800000 */
[----:B------:R-:W-:-:S04]  /*8670*/  LOP3.LUT R15, R15, 0x6, RZ, 0xc0, !PT ;  /* 0x000000060f0f7812 */ /* 0x000fc800078ec0ff */
[CC--:B------:R-:W-:Y:S02]  /*8680*/  IADD3 R21, R15.reuse, R20.reuse, R0 ;  /* 0x000000140f157210 */ /* 0x0c0fe40007ffe000 */
[----:B------:R-:W-:Y:S01]  /*8690*/  IADD3 R13, R15, R20, R13 ;  /* 0x000000140f0d7210 */ /* 0x000fe20007ffe00d */
[----:B------:R-:W-:-:S05]  /*86a0*/  @!P1 VIADD R15, R11, 0x38840 ;  /* 0x000388400b0f9836 */ /* 0x000fca0000000000 */
[----:B------:R-:W-:Y:S01]  /*86b0*/  @!P1 PRMT R15, RZ, 0x654, R15 ;  /* 0x00000654ff0f9816 */ /* 0x000fe2000000000f */
[----:B------:R-:W-:Y:S02]  /*86c0*/  WARPGROUP.DEPBAR.LE gsb0, 0x0 ;  /* 0x00008000000079c5 */ /* 0x000fe40000010000 */
[----:B------:R-:W-:-:S06]  /*86d0*/  WARPGROUP.ARRIVE ;  /* 0x00000000000079c5 */ /* 0x000fcc0000000000 */
[----:B------:R-:W-:Y:S01]  /*86e0*/  HGMMA.64x64x16.F32 R152, gdesc[UR4], R152, gsb0 ;  /* 0x00e00000049879f0 */ /* 0x000fe20008000898 */
[----:B------:R-:W-:Y:S01]  /*86f0*/  R2UR UR4, R21 ;  /* 0x00000000150472ca */ /* 0x000fe200000e0000 */
[----:B------:R-:W-:Y:S01]  /*8700*/  UMOV UR5, 0x40000040 ;  /* 0x4000004000057882 */ /* 0x000fe20000000000 */
[----:B------:R-:W-:Y:S01]  /*8710*/  R2UR UR6, R13 ;  /* 0x000000000d0672ca */ /* 0x000fe200000e0000 */
[----:B------:R-:W-:Y:S01]  /*8720*/  UMOV UR7, 0x40000040 ;  /* 0x4000004000077882 */ /* 0x000fe20000000000 */
[----:B------:R-:W1:Y:S01]  /*8730*/  LDC R21, c[0x0][0x2e0] ;  /* 0x0000b800ff157b82 */ /* 0x000e620000000800 */
[----:B------:R-:W-:-:S05]  /*8740*/  IMAD.SHL.U32 R13, R9, 0x40, RZ ;  /* 0x00000040090d7824 */ /* 0x000fca00078e00ff */
[----:B------:R-:W-:Y:S01]  /*8750*/  IADD3 R20, -R13, 0x1, RZ ;  /* 0x000000010d147810 */ /* 0x000fe20007ffe1ff */
[----:B------:R-:W-:Y:S02]  /*8760*/  WARPGROUP.DEPBAR.LE gsb0, 0x0 ;  /* 0x00008000000079c5 */ /* 0x000fe40000010000 */
[----:B------:R-:W-:-:S06]  /*8770*/  WARPGROUP.ARRIVE ;  /* 0x00000000000079c5 */ /* 0x000fcc0000000000 */
[----:B------:R-:W-:Y:S01]  /*8780*/  HGMMA.64x64x16.F32 R152, gdesc[UR4], R152, gsb0 ;  /* 0x00e00000049879f0 */ /* 0x000fe20008000898 */
[----:B------:R-:W-:Y:S01]  /*8790*/  ULDC UR6, c[0x0][0xad4] ;  /* 0x0002b50000067ab9 */ /* 0x000fe20000000800 */
[----:B------:R-:W-:Y:S01]  /*87a0*/  ULDC UR5, c[0x0][0x288] ;  /* 0x0000a20000057ab9 */ /* 0x000fe20000000800 */
[----:B------:R-:W-:Y:S01]  /*87b0*/  ULOP3.LUT UR4, URZ, UR6, URZ, 0x33, !UPT ;  /* 0x000000063f047292 */ /* 0x000fe2000f8e333f */
[----:B------:R-:W-:Y:S02]  /*87c0*/  WARPGROUP.DEPBAR.LE gsb0, 0x0 ;  /* 0x00008000000079c5 */ /* 0x000fe40000010000 */
[----:B------:R1:W-:Y:S02]  /*87d0*/  @!P1 SYNCS.ARRIVE.TRANS64.RED.A1T0 RZ, [R15+URZ], RZ ;  /* 0x000000ff0fff99a7 */ /* 0x0003e4000810043f */
[----:B-1----:R-:W-:-:S05]  /*87e0*/  IMAD R15, R21, UR38, R20 ;  /* 0x00000026150f7c24 */ /* 0x002fca000f8e0214 */
[----:B------:R-:W-:Y:S01]  /*87f0*/  IADD3 R15, R15, -UR5, -R18 ;  /* 0x800000050f0f7c10 */ /* 0x000fe2000fffe812 */
[----:B------:R-:W-:-:S04]  /*8800*/  ULDC UR5, c[0x0][0xad8] ;  /* 0x0002b60000057ab9 */ /* 0x000fc80000000800 */
[C---:B------:R-:W-:Y:S02]  /*8810*/  VIADD R201, R15.reuse, UR5 ;  /* 0x000000050fc97c36 */ /* 0x040fe40008000000 */
[----:B------:R-:W-:Y:S01]  /*8820*/  VIADD R203, R15, UR4 ;  /* 0x000000040fcb7c36 */ /* 0x000fe20008000000 */
[----:B------:R-:W-:Y:S01]  /*8830*/  ULDC UR4, c[0x0][0xadc] ;  /* 0x0002b70000047ab9 */ /* 0x000fe20000000800 */
[C---:B------:R-:W-:Y:S02]  /*8840*/  IMAD.IADD R199, R2.reuse, 0x1, R201 ;  /* 0x0000000102c77824 */ /* 0x040fe400078e02c9 */
[----:B------:R-:W-:Y:S01]  /*8850*/  IMAD.IADD R200, R2, 0x1, R203 ;  /* 0x0000000102c87824 */ /* 0x000fe200078e02cb */
[----:B------:R-:W-:Y:S06]  /*8860*/  @!P2 BRA `(.L_x_1529) ;  /* 0x00000000005ca947 */ /* 0x000fec0003800000 */
[----:B------:R-:W-:Y:S01]  /*8870*/  IMAD.IADD R15, R2, 0x1, R10 ;  /* 0x00000001020f7824 */ /* 0x000fe200078e020a */
[----:B------:R-:W-:Y:S04]  /*8880*/  BSSY B0, `(.L_x_1530) ;  /* 0x0000011000007945 */ /* 0x000fe80003800000 */
        /* <DEDUP_REMOVED lines=10> */
.L_x_1531:
[----:B------:R-:W-:-:S05]  /*8930*/  IMAD.U32 R198, RZ, RZ, UR4 ;  /* 0x00000004ffc67e24 */ /* 0x000fca000f8e00ff */
[----:B------:R-:W-:-:S13]  /*8940*/  ISETP.NE.AND P3, PT, R198, 0x1, PT ;  /* 0x00000001c600780c */ /* 0x000fda0003f65270 */
[----:B------:R-:W1:Y:S02]  /*8950*/  @P3 LDC.64 R20, c[0x0][0xae0] ;  /* 0x0002b800ff143b82 */ /* 0x000e640000000a00 */
[----:B-1----:R-:W-:-:S04]  /*8960*/  @P3 IMAD.HI.U32 R196, R15, R20, RZ ;  /* 0x000000140fc43227 */ /* 0x002fc800078e00ff */
[----:B------:R-:W-:Y:S01]  /*8970*/  IMAD.MOV.U32 R20, RZ, RZ, R15 ;  /* 0x000000ffff147224 */ /* 0x000fe200078e000f */
[----:B------:R-:W-:-:S07]  /*8980*/  @P3 SHF.R.U32.HI R20, RZ, R21, R196 ;  /* 0x00000015ff143219 */ /* 0x000fce00000116c4 */
.L_x_1532:
[----:B------:R-:W-:Y:S05]  /*8990*/  BSYNC B0 ;  /* 0x0000000000007941 */ /* 0x000fea0003800000 */
.L_x_1530:
[----:B------:R-:W-:-:S04]  /*89a0*/  IMAD R15, R20, R198, -R13 ;  /* 0x000000c6140f7224 */ /* 0x000fc800078e0a0d */
[----:B------:R-:W-:-:S05]  /*89b0*/  IMAD.IADD R15, R15, 0x1, -R18 ;  /* 0x000000010f0f7824 */ /* 0x000fca00078e0a12 */
[----:B------:R-:W-:Y:S02]  /*89c0*/  VIADDMNMX R199, R15, R198, R199, PT ;  /* 0x000000c60fc77246 */ /* 0x000fe400038001c7 */
[----:B------:R-:W-:-:S07]  /*89d0*/  VIMNMX R200, R200, R15, !PT ;  /* 0x0000000fc8c87248 */ /* 0x000fce0007fe0100 */
.L_x_1529:
[----:B------:R-:W-:-:S04]  /*89e0*/  ISETP.GT.AND P3, PT, R9, -0x1, PT ;  /* 0xffffffff0900780c */ /* 0x000fc80003f64270 */
[C---:B------:R-:W-:Y:S02]  /*89f0*/  ISETP.GT.AND P4, PT, R200.reuse, RZ, P3 ;  /* 0x000000ffc800720c */ /* 0x040fe40001f84270 */
[C---:B------:R-:W-:Y:S02]  /*8a00*/  ISETP.GT.AND P6, PT, R200.reuse, 0x1, P3 ;  /* 0x00000001c800780c */ /* 0x040fe40001fc4270 */
[----:B------:R-:W-:Y:S02]  /*8a10*/  ISETP.LT.OR P5, PT, R199, 0x1, P4 ;  /* 0x00000001c700780c */ /* 0x000fe400027a1670 */
[----:B------:R-:W-:Y:S02]  /*8a20*/  ISETP.GT.AND P4, PT, R200, 0x8, P3 ;  /* 0x00000008c800780c */ /* 0x000fe40001f84270 */
[----:B------:R-:W-:Y:S02]  /*8a30*/  FSEL R198, R152, -INF , !P5 ;  /* 0xff80000098c67808 */ /* 0x000fe40006800000 */
[----:B------:R-:W-:-:S02]  /*8a40*/  ISETP.GT.AND P5, PT, R200, 0x9, P3 ;  /* 0x00000009c800780c */ /* 0x000fc40001fa4270 */
[C---:B------:R-:W-:Y:S02]  /*8a50*/  ISETP.LT.OR P6, PT, R199.reuse, 0x2, P6 ;  /* 0x00000002c700780c */ /* 0x040fe400037c1670 */
[C---:B------:R-:W-:Y:S02]  /*8a60*/  ISETP.LT.OR P4, PT, R199.reuse, 0x9, P4 ;  /* 0x00000009c700780c */ /* 0x040fe40002781670 */
[----:B------:R-:W-:Y:S02]  /*8a70*/  ISETP.LT.OR P5, PT, R199, 0xa, P5 ;  /* 0x0000000ac700780c */ /* 0x000fe40002fa1670 */
[----:B------:R-:W-:Y:S02]  /*8a80*/  FSEL R15, R153, -INF , !P6 ;  /* 0xff800000990f7808 */ /* 0x000fe40007000000 */
[----:B------:R-:W-:Y:S02]  /*8a90*/  FSEL R197, R156, -INF , !P4 ;  /* 0xff8000009cc57808 */ /* 0x000fe40006000000 */
[----:B------:R-:W-:-:S02]  /*8aa0*/  FSEL R196, R157, -INF , !P5 ;  /* 0xff8000009dc47808 */ /* 0x000fc40006800000 */
[C---:B------:R-:W-:Y:S02]  /*8ab0*/  ISETP.GT.AND P6, PT, R200.reuse, 0x10, P3 ;  /* 0x00000010c800780c */ /* 0x040fe40001fc4270 */
[C---:B------:R-:W-:Y:S02]  /*8ac0*/  ISETP.GT.AND P4, PT, R200.reuse, 0x11, P3 ;  /* 0x00000011c800780c */ /* 0x040fe40001f84270 */
[----:B------:R-:W-:Y:S02]  /*8ad0*/  ISETP.GT.AND P5, PT, R200, 0x18, P3 ;  /* 0x00000018c800780c */ /* 0x000fe40001fa4270 */
[C---:B------:R-:W-:Y:S02]  /*8ae0*/  ISETP.LT.OR P6, PT, R199.reuse, 0x11, P6 ;  /* 0x00000011c700780c */ /* 0x040fe400037c1670 */
[C---:B------:R-:W-:Y:S02]  /*8af0*/  ISETP.LT.OR P4, PT, R199.reuse, 0x12, P4 ;  /* 0x00000012c700780c */ /* 0x040fe40002781670 */
[----:B------:R-:W-:-:S02]  /*8b00*/  ISETP.LT.OR P5, PT, R199, 0x19, P5 ;  /* 0x00000019c700780c */ /* 0x000fc40002fa1670 */
[----:B------:R-:W-:Y:S02]  /*8b10*/  FSEL R160, R160, -INF , !P6 ;  /* 0xff800000a0a07808 */ /* 0x000fe40007000000 */
[----:B------:R-:W-:Y:S02]  /*8b20*/  FSEL R161, R161, -INF , !P4 ;  /* 0xff800000a1a17808 */ /* 0x000fe40006000000 */
[----:B------:R-:W-:Y:S02]  /*8b30*/  FSEL R164, R164, -INF , !P5 ;  /* 0xff800000a4a47808 */ /* 0x000fe40006800000 */
[C---:B------:R-:W-:Y:S02]  /*8b40*/  ISETP.GT.AND P6, PT, R200.reuse, 0x19, P3 ;  /* 0x00000019c800780c */ /* 0x040fe40001fc4270 */
[C---:B------:R-:W-:Y:S02]  /*8b50*/  ISETP.GT.AND P4, PT, R200.reuse, 0x20, P3 ;  /* 0x00000020c800780c */ /* 0x040fe40001f84270 */
        /* <DEDUP_REMOVED lines=22> */
[--C-:B------:R-:W-:Y:S02]  /*8cc0*/  IADD3 R168, R201, 0x8, R2.reuse ;  /* 0x00000008c9a87810 */ /* 0x100fe40007ffe002 */
[----:B------:R-:W-:Y:S02]  /*8cd0*/  IADD3 R169, R203, 0x8, R2 ;  /* 0x00000008cba97810 */ /* 0x000fe40007ffe002 */
[----:B------:R-:W-:-:S02]  /*8ce0*/  FSEL R177, R177, -INF , !P6 ;  /* 0xff800000b1b17808 */ /* 0x000fc40007000000 */
        /* <DEDUP_REMOVED lines=16> */
.L_x_1535:
[----:B------:R-:W-:Y:S02]  /*8df0*/  IMAD.U32 R200, RZ, RZ, UR4 ;  /* 0x00000004ffc87e24 */ /* 0x000fe4000f8e00ff */
[----:B------:R-:W-:-:S03]  /*8e00*/  VIADD R173, R173, 0x8 ;  /* 0x00000008adad7836 */ /* 0x000fc60000000000 */
[----:B------:R-:W-:-:S13]  /*8e10*/  ISETP.NE.AND P4, PT, R200, 0x1, PT ;  /* 0x00000001c800780c */ /* 0x000fda0003f85270 */
[----:B------:R-:W1:Y:S02]  /*8e20*/  @P4 LDC.64 R20, c[0x0][0xae0] ;  /* 0x0002b800ff144b82 */ /* 0x000e640000000a00 */
[----:B-1----:R-:W-:-:S05]  /*8e30*/  @P4 IMAD.HI.U32 R20, R173, R20, RZ ;  /* 0x00000014ad144227 */ /* 0x002fca00078e00ff */
[----:B------:R-:W-:-:S07]  /*8e40*/  @P4 SHF.R.U32.HI R173, RZ, R21, R20 ;  /* 0x00000015ffad4219 */ /* 0x000fce0000011614 */
.L_x_1536:
[----:B------:R-:W-:Y:S05]  /*8e50*/  BSYNC B0 ;  /* 0x0000000000007941 */ /* 0x000fea0003800000 */
.L_x_1534:
[----:B------:R-:W-:-:S04]  /*8e60*/  IMAD R173, R173, R200, -R13 ;  /* 0x000000c8adad7224 */ /* 0x000fc800078e0a0d */
[----:B------:R-:W-:-:S05]  /*8e70*/  IMAD.IADD R173, R173, 0x1, -R18 ;  /* 0x00000001adad7824 */ /* 0x000fca00078e0a12 */
[----:B------:R-:W-:Y:S02]  /*8e80*/  VIADDMNMX R168, R173, R200, R168, PT ;  /* 0x000000c8ada87246 */ /* 0x000fe400038001a8 */
[----:B------:R-:W-:-:S07]  /*8e90*/  VIMNMX R169, R169, R173, !PT ;  /* 0x000000ada9a97248 */ /* 0x000fce0007fe0100 */
.L_x_1533:
[----:B------:R-:W-:Y:S01]  /*8ea0*/  FMNMX.FTZ R20, R198, R7, !PT ;  /* 0x00000007c6147209 */ /* 0x000fe20007810000 */
[----:B------:R-:W-:Y:S01]  /*8eb0*/  ULDC UR7, c[0x0][0xa80] ;  /* 0x0002a00000077ab9 */ /* 0x000fe20000000800 */
[----:B------:R-:W-:Y:S01]  /*8ec0*/  ISETP.GT.AND P4, PT, R169, 0x1, P3 ;  /* 0x00000001a900780c */ /* 0x000fe20001f84270 */
[----:B------:R-:W-:Y:S01]  /*8ed0*/  UMOV UR11, 0x40000040 ;  /* 0x40000040000b7882 */ /* 0x000fe20000000000 */
[----:B------:R-:W-:Y:S01]  /*8ee0*/  FMNMX.FTZ R20, R15, R20, !PT ;  /* 0x000000140f147209 */ /* 0x000fe20007810000 */
[----:B------:R-:W-:Y:S01]  /*8ef0*/  @!P1 VIADD R11, R11, 0x38860 ;  /* 0x000388600b0b9836 */ /* 0x000fe20000000000 */
[----:B------:R-:W-:Y:S02]  /*8f00*/  ISETP.LT.OR P4, PT, R168, 0x2, P4 ;  /* 0x00000002a800780c */ /* 0x000fe40002781670 */
[----:B------:R-:W-:Y:S02]  /*8f10*/  FMNMX.FTZ R13, R197, R20, !PT ;  /* 0x00000014c50d7209 */ /* 0x000fe40007810000 */
[----:B------:R-:W-:-:S02]  /*8f20*/  FSEL R155, R155, -INF , !P4 ;  /* 0xff8000009b9b7808 */ /* 0x000fc40006000000 */
[----:B------:R-:W-:Y:S02]  /*8f30*/  FMNMX.FTZ R13, R196, R13, !PT ;  /* 0x0000000dc40d7209 */ /* 0x000fe40007810000 */
[----:B------:R-:W-:Y:S02]  /*8f40*/  ISETP.GT.AND P4, PT, R169, RZ, P3 ;  /* 0x000000ffa900720c */ /* 0x000fe40001f84270 */
[----:B------:R-:W-:Y:S02]  /*8f50*/  FMNMX.FTZ R20, R160, R13, !PT ;  /* 0x0000000da0147209 */ /* 0x000fe40007810000 */
[----:B------:R-:W-:Y:S02]  /*8f60*/  ISETP.LT.OR P4, PT, R168, 0x1, P4 ;  /* 0x00000001a800780c */ /* 0x000fe40002781670 */
[----:B------:R-:W-:Y:S02]  /*8f70*/  FMNMX.FTZ R13, R161, R20, !PT ;  /* 0x00000014a10d7209 */ /* 0x000fe40007810000 */
[----:B------:R-:W-:-:S02]  /*8f80*/  ISETP.GT.AND P5, PT, R169, 0x8, P3 ;  /* 0x00000008a900780c */ /* 0x000fc40001fa4270 */
[----:B------:R-:W-:Y:S02]  /*8f90*/  FMNMX.FTZ R20, R164, R13, !PT ;  /* 0x0000000da4147209 */ /* 0x000fe40007810000 */
[----:B------:R-:W-:Y:S02]  /*8fa0*/  FSEL R199, R154, -INF , !P4 ;  /* 0xff8000009ac77808 */ /* 0x000fe40006000000 */
        /* <DEDUP_REMOVED lines=18> */
[C---:B------:R-:W-:Y:S01]  /*90d0*/  ISETP.GT.AND P4, PT, R169.reuse, 0x18, P3 ;  /* 0x00000018a900780c */ /* 0x040fe20001f84270 */
[----:B------:R-:W1:Y:S01]  /*90e0*/  SHFL.BFLY PT, R13, R20, 0x2, 0x1f ;  /* 0x0c401f00140d7f89 */ /* 0x000e6200000e0000 */
[C---:B------:R-:W-:Y:S02]  /*90f0*/  ISETP.LT.OR P6, PT, R168.reuse, 0x12, P6 ;  /* 0x00000012a800780c */ /* 0x040fe400037c1670 */
[----:B------:R-:W-:Y:S02]  /*9100*/  ISETP.GT.AND P5, PT, R169, 0x19, P3 ;  /* 0x00000019a900780c */ /* 0x000fe40001fa4270 */
[----:B------:R-:W-:-:S02]  /*9110*/  ISETP.LT.OR P4, PT, R168, 0x19, P4 ;  /* 0x00000019a800780c */ /* 0x000fc40002781670 */
[----:B------:R-:W-:Y:S02]  /*9120*/  FSEL R163, R163, -INF , !P6 ;  /* 0xff800000a3a37808 */ /* 0x000fe40007000000 */
[----:B------:R-:W-:Y:S02]  /*9130*/  ISETP.LT.OR P5, PT, R168, 0x1a, P5 ;  /* 0x0000001aa800780c */ /* 0x000fe40002fa1670 */
[C---:B------:R-:W-:Y:S02]  /*9140*/  ISETP.GT.AND P6, PT, R169.reuse, 0x20, P3 ;  /* 0x00000020a900780c */ /* 0x040fe40001fc4270 */
[----:B------:R-:W-:Y:S02]  /*9150*/  FSEL R166, R166, -INF , !P4 ;  /* 0xff800000a6a67808 */ /* 0x000fe40006000000 */
[----:B------:R-:W-:Y:S02]  /*9160*/  ISETP.GT.AND P4, PT, R169, 0x21, P3 ;  /* 0x00000021a900780c */ /* 0x000fe40001f84270 */
[----:B------:R-:W-:-:S02]  /*9170*/  FSEL R167, R167, -INF , !P5 ;  /* 0xff800000a7a77808 */ /* 0x000fc40006800000 */
[C---:B------:R-:W-:Y:S02]  /*9180*/  ISETP.LT.OR P6, PT, R168.reuse, 0x21, P6 ;  /* 0x00000021a800780c */ /* 0x040fe400037c1670 */
[----:B------:R-:W-:Y:S02]  /*9190*/  ISETP.GT.AND P5, PT, R169, 0x28, P3 ;  /* 0x00000028a900780c */ /* 0x000fe40001fa4270 */
[----:B------:R-:W-:Y:S02]  /*91a0*/  ISETP.LT.OR P4, PT, R168, 0x22, P4 ;  /* 0x00000022a800780c */ /* 0x000fe40002781670 */
[----:B-1----:R-:W-:Y:S02]  /*91b0*/  FMNMX.FTZ R21, R20, R13, !PT ;  /* 0x0000000d14157209 */ /* 0x002fe40007810000 */
[----:B------:R-:W-:Y:S02]  /*91c0*/  FMNMX.FTZ R20, R199, R8, !PT ;  /* 0x00000008c7147209 */ /* 0x000fe40007810000 */
[----:B------:R-:W-:Y:S01]  /*91d0*/  FSEL R154, R170, -INF , !P6 ;  /* 0xff800000aa9a7808 */ /* 0x000fe20007000000 */
[----:B------:R-:W1:Y:S01]  /*91e0*/  SHFL.BFLY PT, R172, R21, 0x1, 0x1f ;  /* 0x0c201f0015ac7f89 */ /* 0x000e6200000e0000 */
[----:B------:R-:W-:-:S02]  /*91f0*/  ISETP.LT.OR P5, PT, R168, 0x29, P5 ;  /* 0x00000029a800780c */ /* 0x000fc40002fa1670 */
[----:B------:R-:W-:Y:S02]  /*9200*/  FSEL R200, R171, -INF , !P4 ;  /* 0xff800000abc87808 */ /* 0x000fe40006000000 */
[C---:B------:R-:W-:Y:S02]  /*9210*/  ISETP.GT.AND P4, PT, R169.reuse, 0x29, P3 ;  /* 0x00000029a900780c */ /* 0x040fe40001f84270 */
[----:B------:R-:W-:Y:S02]  /*9220*/  FSEL R201, R174, -INF , !P5 ;  /* 0xff800000aec97808 */ /* 0x000fe40006800000 */
[----:B------:R-:W-:Y:S02]  /*9230*/  ISETP.GT.AND P5, PT, R169, 0x30, P3 ;  /* 0x00000030a900780c */ /* 0x000fe40001fa4270 */
[C---:B------:R-:W-:Y:S02]  /*9240*/  ISETP.LT.OR P4, PT, R168.reuse, 0x2a, P4 ;  /* 0x0000002aa800780c */ /* 0x040fe40002781670 */
[----:B------:R-:W-:-:S02]  /*9250*/  ISETP.LT.OR P5, PT, R168, 0x31, P5 ;  /* 0x00000031a800780c */ /* 0x000fc40002fa1670 */
[----:B------:R-:W-:Y:S02]  /*9260*/  @!P1 PRMT R11, RZ, 0x654, R11 ;  /* 0x00000654ff0b9816 */ /* 0x000fe4000000000b */
[----:B------:R-:W-:Y:S02]  /*9270*/  FSEL R202, R178, -INF , !P5 ;  /* 0xff800000b2ca7808 */ /* 0x000fe40006800000 */
[----:B------:R-:W-:-:S04]  /*9280*/  ISETP.GT.AND P5, PT, R169, 0x38, P3 ;  /* 0x00000038a900780c */ /* 0x000fc80001fa4270 */
[----:B------:R-:W-:Y:S02]  /*9290*/  ISETP.LT.OR P5, PT, R168, 0x39, P5 ;  /* 0x00000039a800780c */ /* 0x000fe40002fa1670 */
[----:B-1----:R-:W-:Y:S02]  /*92a0*/  FMNMX.FTZ R13, R21, R172, !PT ;  /* 0x000000ac150d7209 */ /* 0x002fe40007810000 */
[----:B------:R-:W-:Y:S02]  /*92b0*/  FMNMX.FTZ R21, R155, R20, !PT ;  /* 0x000000149b157209 */ /* 0x000fe40007810000 */
[C---:B------:R-:W-:Y:S01]  /*92c0*/  FSETP.NEU.FTZ.AND P6, PT, R13.reuse, -INF , PT ;  /* 0xff8000000d00780b */ /* 0x040fe20003fdd000 */
[----:B------:R-:W-:Y:S01]  /*92d0*/  FMUL.FTZ R203, R13, UR7 ;  /* 0x000000070dcb7c20 */ /* 0x000fe20008410000 */
[----:B------:R-:W-:Y:S02]  /*92e0*/  FMNMX.FTZ R20, R158, R21, !PT ;  /* 0x000000159e147209 */ /* 0x000fe40007810000 */
[----:B------:R-:W-:-:S02]  /*92f0*/  FSEL R182, R182, -INF , !P5 ;  /* 0xff800000b6b67808 */ /* 0x000fc40006800000 */
[----:B------:R-:W-:Y:S02]  /*9300*/  FMNMX.FTZ R21, R159, R20, !PT ;  /* 0x000000149f157209 */ /* 0x000fe40007810000 */
[----:B------:R-:W-:Y:S02]  /*9310*/  FSEL R203, R203, RZ, P6 ;  /* 0x000000ffcbcb7208 */ /* 0x000fe40003000000 */
[----:B------:R-:W-:-:S03]  /*9320*/  FMNMX.FTZ R20, R162, R21, !PT ;  /* 0x00000015a2147209 */ /* 0x000fc60007810000 */
[--C-:B------:R-:W-:Y:S01]  /*9330*/  FFMA.FTZ R171, R198, UR7, -R203.reuse ;  /* 0x00000007c6ab7c23 */ /* 0x100fe200080108cb */
[----:B------:R-:W-:Y:S01]  /*9340*/  FMNMX.FTZ R21, R163, R20, !PT ;  /* 0x00000014a3157209 */ /* 0x000fe20007810000 */
[--C-:B------:R-:W-:Y:S01]  /*9350*/  FFMA.FTZ R173, R152, UR7, -R203.reuse ;  /* 0x0000000798ad7c23 */ /* 0x100fe200080108cb */
        /* <DEDUP_REMOVED lines=8> */
[----:B------:R-:W-:Y:S01]  /*93e0*/  ISETP.GT.AND P3, PT, R169, 0x39, P3 ;  /* 0x00000039a900780c */ /* 0x000fe20001f64270 */
[----:B------:R1:W-:Y:S01]  /*93f0*/  MUFU.EX2 R20, R171 ;  /* 0x000000ab00147308 */ /* 0x0003e20000000800 */
[----:B------:R-:W-:Y:S01]  /*9400*/  FMNMX.FTZ R21, R154, R21, !PT ;  /* 0x000000159a157209 */ /* 0x000fe20007810000 */
[--C-:B------:R-:W-:Y:S01]  /*9410*/  FFMA.FTZ R178, R157, UR7, -R203.reuse ;  /* 0x000000079db27c23 */ /* 0x100fe200080108cb */
[----:B------:R-:W-:Y:S01]  /*9420*/  ISETP.LT.OR P4, PT, R168, 0x32, P4 ;  /* 0x00000032a800780c */ /* 0x000fe20002781670 */
[--C-:B------:R-:W-:Y:S01]  /*9430*/  FFMA.FTZ R176, R176, UR7, -R203.reuse ;  /* 0x00000007b0b07c23 */ /* 0x100fe200080108cb */
[----:B------:R-:W-:Y:S01]  /*9440*/  FMNMX.FTZ R170, R200, R21, !PT ;  /* 0x00000015c8aa7209 */ /* 0x000fe20007810000 */
[--C-:B------:R-:W-:Y:S01]  /*9450*/  FFMA.FTZ R177, R177, UR7, -R203.reuse ;  /* 0x00000007b1b17c23 */ /* 0x100fe200080108cb */
[----:B------:R-:W-:Y:S01]  /*9460*/  ISETP.LT.OR P3, PT, R168, 0x3a, P3 ;  /* 0x0000003aa800780c */ /* 0x000fe20001f61670 */
[--C-:B------:R-:W-:Y:S01]  /*9470*/  FFMA.FTZ R168, R196, UR7, -R203.reuse ;  /* 0x00000007c4a87c23 */ /* 0x100fe200080108cb */
[----:B------:R-:W-:Y:S01]  /*9480*/  FMNMX.FTZ R21, R201, R170, !PT ;  /* 0x000000aac9157209 */ /* 0x000fe20007810000 */
[--C-:B-1----:R-:W-:Y:S01]  /*9490*/  FFMA.FTZ R171, R197, UR7, -R203.reuse ;  /* 0x00000007c5ab7c23 */ /* 0x102fe200080108cb */
[----:B------:R-:W-:Y:S01]  /*94a0*/  FSEL R197, R179, -INF , !P4 ;  /* 0xff800000b3c57808 */ /* 0x000fe20006000000 */
[--C-:B------:R-:W-:Y:S01]  /*94b0*/  FFMA.FTZ R179, R180, UR7, -R203.reuse ;  /* 0x00000007b4b37c23 */ /* 0x100fe200080108cb */
[----:B------:R-:W-:Y:S01]  /*94c0*/  FMNMX.FTZ R169, R198, R21, !PT ;  /* 0x00000015c6a97209 */ /* 0x000fe20007810000 */
[----:B------:R-:W-:Y:S01]  /*94d0*/  FFMA.FTZ R196, R181, UR7, -R203 ;  /* 0x00000007b5c47c23 */ /* 0x000fe200080108cb */
[----:B------:R-:W-:Y:S01]  /*94e0*/  FSEL R183, R183, -INF , !P3 ;  /* 0xff800000b7b77808 */ /* 0x000fe20005800000 */
[----:B------:R1:W-:Y:S01]  /*94f0*/  MUFU.EX2 R21, R171 ;  /* 0x000000ab00157308 */ /* 0x0003e20000000800 */
[----:B------:R-:W-:-:S02]  /*9500*/  FMNMX.FTZ R170, R202, R169, !PT ;  /* 0x000000a9caaa7209 */ /* 0x000fc40007810000 */
[----:B------:R-:W-:Y:S02]  /*9510*/  FSEL R156, R13, RZ, P6 ;  /* 0x000000ff0d9c7208 */ /* 0x000fe40003000000 */
[----:B------:R-:W-:-:S03]  /*9520*/  FMNMX.FTZ R169, R197, R170, !PT ;  /* 0x000000aac5a97209 */ /* 0x000fc60007810000 */
[----:B------:R-:W-:Y:S01]  /*9530*/  FADD.FTZ R156, -R156, R7 ;  /* 0x000000079c9c7221 */ /* 0x000fe20000010100 */
[----:B------:R-:W-:Y:S01]  /*9540*/  FMNMX.FTZ R170, R182, R169, !PT ;  /* 0x000000a9b6aa7209 */ /* 0x000fe20007810000 */
[--C-:B------:R-:W-:Y:S01]  /*9550*/  FFMA.FTZ R169, R160, UR7, -R203.reuse ;  /* 0x00000007a0a97c23 */ /* 0x100fe200080108cb */
[--C-:B-1----:R-:W-:Y:S01]  /*9560*/  FFMA.FTZ R171, R164, UR7, -R203.reuse ;  /* 0x00000007a4ab7c23 */ /* 0x102fe200080108cb */
[----:B------:R-:W-:Y:S01]  /*9570*/  FMUL.FTZ R7, R156, UR7 ;  /* 0x000000079c077c20 */ /* 0x000fe20008410000 */
[----:B------:R-:W-:Y:S01]  /*9580*/  FMNMX.FTZ R160, R183, R170, !PT ;  /* 0x000000aab7a07209 */ /* 0x000fe20007810000 */
[----:B------:R-:W-:Y:S01]  /*9590*/  FFMA.FTZ R170, R161, UR7, -R203 ;  /* 0x00000007a1aa7c23 */ /* 0x000fe200080108cb */
[----:B------:R-:W-:Y:S01]  /*95a0*/  MUFU.EX2 R15, R15 ;  /* 0x0000000f000f7308 */ /* 0x000fe20000000800 */
[----:B------:R-:W-:Y:S02]  /*95b0*/  LEA R203, R12, R19, 0xc ;  /* 0x000000130ccb7211 */ /* 0x000fe400078e60ff */
[----:B------:R-:W1:Y:S02]  /*95c0*/  SHFL.BFLY PT, R161, R160, 0x2, 0x1f ;  /* 0x0c401f00a0a17f89 */ /* 0x000e6400000e0000 */
[C---:B------:R-:W-:Y:S01]  /*95d0*/  R2UR UR10, R203.reuse ;  /* 0x00000000cb0a72ca */ /* 0x040fe200000e0000 */
[----:B------:R-:W-:-:S02]  /*95e0*/  VIADD R210, R203, 0x80 ;  /* 0x00000080cbd27836 */ /* 0x000fc40000000000 */
[----:B------:R-:W2:Y:S08]  /*95f0*/  MUFU.EX2 R7, R7 ;  /* 0x0000000700077308 */ /* 0x000eb00000000800 */
[----:B------:R-:W-:Y:S08]  /*9600*/  MUFU.EX2 R168, R168 ;  /* 0x000000a800a87308 */ /* 0x000ff00000000800 */
[----:B------:R-:W-:Y:S01]  /*9610*/  MUFU.EX2 R169, R169 ;  /* 0x000000a900a97308 */ /* 0x000fe20000000800 */
[-C--:B--2---:R-:W-:Y:S01]  /*9620*/  FMUL.FTZ R24, R24, R7.reuse ;  /* 0x0000000718187220 */ /* 0x084fe20000410000 */
[----:B------:R-:W-:Y:S01]  /*9630*/  FMUL.FTZ R25, R25, R7 ;  /* 0x0000000719197220 */ /* 0x000fe20000410000 */
[----:B-1----:R-:W-:Y:S01]  /*9640*/  FMNMX.FTZ R161, R160, R161, !PT ;  /* 0x000000a1a0a17209 */ /* 0x002fe20007810000 */
[-C--:B------:R-:W-:Y:S01]  /*9650*/  FMUL.FTZ R28, R28, R7.reuse ;  /* 0x000000071c1c7220 */ /* 0x080fe20000410000 */
[-C--:B------:R-:W-:Y:S01]  /*9660*/  FMUL.FTZ R29, R29, R7.reuse ;  /* 0x000000071d1d7220 */ /* 0x080fe20000410000 */
[-C--:B------:R-:W-:Y:S01]  /*9670*/  FMUL.FTZ R32, R32, R7.reuse ;  /* 0x0000000720207220 */ /* 0x080fe20000410000 */
[-C--:B------:R-:W-:Y:S01]  /*9680*/  FMUL.FTZ R33, R33, R7.reuse ;  /* 0x0000000721217220 */ /* 0x080fe20000410000 */
[----:B------:R-:W1:Y:S01]  /*9690*/  SHFL.BFLY PT, R152, R161, 0x1, 0x1f ;  /* 0x0c201f00a1987f89 */ /* 0x000e6200000e0000 */
        /* <DEDUP_REMOVED lines=15> */
[----:B------:R-:W-:Y:S01]  /*9790*/  FMUL.FTZ R61, R61, R7 ;  /* 0x000000073d3d7220 */ /* 0x000fe20000410000 */
[----:B------:R-:W3:Y:S01]  /*97a0*/  MUFU.EX2 R172, R172 ;  /* 0x000000ac00ac7308 */ /* 0x000ee20000000800 */
[----:B--2---:R-:W-:Y:S01]  /*97b0*/  F2FP.F16.F32.PACK_AB R156, R170, R169 ;  /* 0x000000a9aa9c723e */ /* 0x004fe200000000ff */
[-C--:B------:R-:W-:Y:S01]  /*97c0*/  FMUL.FTZ R64, R64, R7.reuse ;  /* 0x0000000740407220 */ /* 0x080fe20000410000 */
[-C--:B------:R-:W-:Y:S01]  /*97d0*/  FMUL.FTZ R65, R65, R7.reuse ;  /* 0x0000000741417220 */ /* 0x080fe20000410000 */
[-C--:B------:R-:W-:Y:S01]  /*97e0*/  FMUL.FTZ R68, R68, R7.reuse ;  /* 0x0000000744447220 */ /* 0x080fe20000410000 */
[-C--:B------:R-:W-:Y:S01]  /*97f0*/  FMUL.FTZ R69, R69, R7.reuse ;  /* 0x0000000745457220 */ /* 0x080fe20000410000 */
[-C--:B------:R-:W-:Y:S01]  /*9800*/  FMUL.FTZ R72, R72, R7.reuse ;  /* 0x0000000748487220 */ /* 0x080fe20000410000 */
[----:B-1----:R-:W-:Y:S01]  /*9810*/  FMNMX.FTZ R180, R161, R152, !PT ;  /* 0x00000098a1b47209 */ /* 0x002fe20007810000 */
[----:B------:R-:W-:Y:S01]  /*9820*/  MUFU.EX2 R173, R173 ;  /* 0x000000ad00ad7308 */ /* 0x000fe20000000800 */
[-C--:B------:R-:W-:Y:S01]  /*9830*/  FMUL.FTZ R73, R73, R7.reuse ;  /* 0x0000000749497220 */ /* 0x080fe20000410000 */
[-C--:B------:R-:W-:Y:S01]  /*9840*/  FMUL.FTZ R76, R76, R7.reuse ;  /* 0x000000074c4c7220 */ /* 0x080fe20000410000 */
[C---:B------:R-:W-:Y:S01]  /*9850*/  FSETP.NEU.FTZ.AND P3, PT, R180.reuse, -INF , PT ;  /* 0xff800000b400780b */ /* 0x040fe20003f7d000 */
[----:B------:R-:W-:Y:S01]  /*9860*/  FMUL.FTZ R152, R180, UR7 ;  /* 0x00000007b4987c20 */ /* 0x000fe20008410000 */
[-C--:B------:R-:W-:Y:S01]  /*9870*/  FMUL.FTZ R77, R77, R7.reuse ;  /* 0x000000074d4d7220 */ /* 0x080fe20000410000 */
[-C--:B------:R-:W-:Y:S01]  /*9880*/  FMUL.FTZ R80, R80, R7.reuse ;  /* 0x0000000750507220 */ /* 0x080fe20000410000 */
[----:B------:R-:W-:Y:S01]  /*9890*/  FSEL R153, R180, RZ, P3 ;  /* 0x000000ffb4997208 */ /* 0x000fe20001800000 */
[----:B------:R-:W1:Y:S01]  /*98a0*/  MUFU.EX2 R174, R174 ;  /* 0x000000ae00ae7308 */ /* 0x000e620000000800 */
[----:B------:R-:W-:Y:S01]  /*98b0*/  FSEL R152, R152, RZ, P3 ;  /* 0x000000ff98987208 */ /* 0x000fe20001800000 */
[-C--:B------:R-:W-:Y:S01]  /*98c0*/  FMUL.FTZ R81, R81, R7.reuse ;  /* 0x0000000751517220 */ /* 0x080fe20000410000 */
[-C--:B------:R-:W-:Y:S01]  /*98d0*/  FMUL.FTZ R84, R84, R7.reuse ;  /* 0x0000000754547220 */ /* 0x080fe20000410000 */
[----:B------:R-:W-:Y:S01]  /*98e0*/  FADD.FTZ R153, -R153, R8 ;  /* 0x0000000899997221 */ /* 0x000fe20000010100 */
[----:B------:R-:W-:Y:S01]  /*98f0*/  FMUL.FTZ R85, R85, R7 ;  /* 0x0000000755557220 */ /* 0x000fe20000410000 */
[----:B------:R-:W-:Y:S01]  /*9900*/  FFMA.FTZ R204, R155, UR7, -R152 ;  /* 0x000000079bcc7c23 */ /* 0x000fe20008010898 */
[----:B------:R-:W-:-:S02]  /*9910*/  IMAD.MOV R155, RZ, RZ, -R23 ;  /* 0x000000ffff9b7224 */ /* 0x000fc400078e0a17 */
[----:B------:R-:W-:Y:S01]  /*9920*/  FMUL.FTZ R153, R153, UR7 ;  /* 0x0000000799997c20 */ /* 0x000fe20008410000 */
[--C-:B------:R-:W-:Y:S01]  /*9930*/  FFMA.FTZ R159, R159, UR7, -R152.reuse ;  /* 0x000000079f9f7c23 */ /* 0x100fe20008010898 */
[--C-:B------:R-:W-:Y:S01]  /*9940*/  FFMA.FTZ R181, R199, UR7, -R152.reuse ;  /* 0x00000007c7b57c23 */ /* 0x100fe20008010898 */
[--C-:B------:R-:W-:Y:S01]  /*9950*/  FFMA.FTZ R199, R158, UR7, -R152.reuse ;  /* 0x000000079ec77c23 */ /* 0x100fe20008010898 */
[----:B------:R-:W-:Y:S01]  /*9960*/  ISETP.NE.AND P3, PT, R18, R155, PT ;  /* 0x0000009b1200720c */ /* 0x000fe20003f65270 */
[----:B------:R2:W4:Y:S01]  /*9970*/  MUFU.EX2 R206, R153 ;  /* 0x0000009900ce7308 */ /* 0x0005220000000800 */
[--C-:B------:R-:W-:Y:S01]  /*9980*/  FFMA.FTZ R209, R166, UR7, -R152.reuse ;  /* 0x00000007a6d17c23 */ /* 0x100fe20008010898 */
[--C-:B------:R-:W-:Y:S01]  /*9990*/  FFMA.FTZ R208, R167, UR7, -R152.reuse ;  /* 0x00000007a7d07c23 */ /* 0x100fe20008010898 */
[--C-:B------:R-:W-:Y:S01]  /*99a0*/  FFMA.FTZ R162, R162, UR7, -R152.reuse ;  /* 0x00000007a2a27c23 */ /* 0x100fe20008010898 */
[--C-:B------:R-:W-:Y:S01]  /*99b0*/  FFMA.FTZ R163, R163, UR7, -R152.reuse ;  /* 0x00000007a3a37c23 */ /* 0x100fe20008010898 */
[--C-:B------:R-:W-:Y:S01]  /*99c0*/  FFMA.FTZ R200, R200, UR7, -R152.reuse ;  /* 0x00000007c8c87c23 */ /* 0x100fe20008010898 */
[--C-:B------:R-:W-:Y:S01]  /*99d0*/  FFMA.FTZ R205, R197, UR7, -R152.reuse ;  /* 0x00000007c5cd7c23 */ /* 0x100fe20008010898 */
[--C-:B------:R-:W-:Y:S01]  /*99e0*/  FFMA.FTZ R207, R183, UR7, -R152.reuse ;  /* 0x00000007b7cf7c23 */ /* 0x100fe20008010898 */
[----:B------:R5:W-:Y:S01]  /*99f0*/  MUFU.EX2 R8, R159 ;  /* 0x0000009f00087308 */ /* 0x000be20000000800 */
[--C-:B------:R-:W-:Y:S01]  /*9a00*/  FFMA.FTZ R157, R154, UR7, -R152.reuse ;  /* 0x000000079a9d7c23 */ /* 0x100fe20008010898 */
[--C-:B--2---:R-:W-:Y:S01]  /*9a10*/  FFMA.FTZ R153, R201, UR7, -R152.reuse ;  /* 0x00000007c9997c23 */ /* 0x104fe20008010898 */
[----:B------:R-:W-:Y:S01]  /*9a20*/  FFMA.FTZ R161, R182, UR7, -R152 ;  /* 0x00000007b6a17c23 */ /* 0x000fe20008010898 */
[----:B------:R-:W-:Y:S01]  /*9a30*/  @!P3 IMAD R16, R16, 0x40, R22 ;  /* 0x000000401010b824 */ /* 0x000fe200078e0216 */
[----:B------:R-:W-:Y:S01]  /*9a40*/  F2FP.F16.F32.PACK_AB R154, R168, R21 ;  /* 0x00000015a89a723e */ /* 0x000fe200000000ff */
[----:B------:R-:W-:Y:S01]  /*9a50*/  FMUL.FTZ R88, R88, R7 ;  /* 0x0000000758587220 */ /* 0x000fe20000410000 */
[----:B---3--:R-:W-:Y:S01]  /*9a60*/  F2FP.F16.F32.PACK_AB R158, R172, R171 ;  /* 0x000000abac9e723e */ /* 0x008fe200000000ff */
[----:B------:R-:W-:Y:S01]  /*9a70*/  MUFU.EX2 R181, R181 ;  /* 0x000000b500b57308 */ /* 0x000fe20000000800 */
[----:B------:R-:W-:Y:S01]  /*9a80*/  @!P3 LEA R155, R16, UR36, 0x2 ;  /* 0x00000024109bbc11 */ /* 0x000fe2000f8e10ff */
[--C-:B-----5:R-:W-:Y:S01]  /*9a90*/  FFMA.FTZ R159, R198, UR7, -R152.reuse ;  /* 0x00000007c69f7c23 */ /* 0x120fe20008010898 */
[----:B------:R-:W-:Y:S01]  /*9aa0*/  FFMA.FTZ R198, R202, UR7, -R152 ;  /* 0x00000007cac67c23 */ /* 0x000fe20008010898 */
[----:B------:R-:W-:Y:S01]  /*9ab0*/  F2FP.F16.F32.PACK_AB R152, R15, R20 ;  /* 0x000000140f98723e */ /* 0x000fe200000000ff */
[----:B------:R-:W-:Y:S01]  /*9ac0*/  FMUL.FTZ R89, R89, R7 ;  /* 0x0000000759597220 */ /* 0x000fe20000410000 */
[----:B------:R-:W-:Y:S01]  /*9ad0*/  @!P3 STS [R155+0x38400], R7 ;  /* 0x038400079b00b388 */ /* 0x000fe20000000800 */
[----:B-1----:R-:W-:Y:S01]  /*9ae0*/  F2FP.F16.F32.PACK_AB R160, R174, R173 ;  /* 0x000000adaea0723e */ /* 0x002fe200000000ff */
[----:B------:R-:W-:Y:S01]  /*9af0*/  MUFU.EX2 R204, R204 ;  /* 0x000000cc00cc7308 */ /* 0x000fe20000000800 */
[-C--:B------:R-:W-:Y:S01]  /*9b00*/  FMUL.FTZ R92, R92, R7.reuse ;  /* 0x000000075c5c7220 */ /* 0x080fe20000410000 */
[----:B----4-:R1:W-:Y:S01]  /*9b10*/  @!P3 STS [R155+0x38420], R206 ;  /* 0x038420ce9b00b388 */ /* 0x0103e20000000800 */
        /* <DEDUP_REMOVED lines=72> */
[----:B-1----:R-:W-:Y:S01]  /*9fa0*/  F2FP.F16.F32.PACK_AB R162, R178, R175 ;  /* 0x000000afb2a2723e */ /* 0x002fe200000000ff */
        /* <DEDUP_REMOVED lines=21> */
[----:B--2---:R-:W-:Y:S01]  /*a100*/  F2FP.F16.F32.PACK_AB R159, R208, R209 ;  /* 0x000000d1d09f723e */ /* 0x004fe200000000ff */
[-C--:B------:R-:W-:Y:S01]  /*a110*/  FMUL.FTZ R122, R122, R206.reuse ;  /* 0x000000ce7a7a7220 */ /* 0x080fe20000410000 */
[-C--:B------:R-:W-:Y:S01]  /*a120*/  FMUL.FTZ R123, R123, R206.reuse ;  /* 0x000000ce7b7b7220 */ /* 0x080fe20000410000 */
[-C--:B------:R-:W-:Y:S01]  /*a130*/  FMUL.FTZ R126, R126, R206.reuse ;  /* 0x000000ce7e7e7220 */ /* 0x080fe20000410000 */
[-C--:B------:R-:W-:Y:S01]  /*a140*/  FMUL.FTZ R127, R127, R206.reuse ;  /* 0x000000ce7f7f7220 */ /* 0x080fe20000410000 */
[-C--:B------:R-:W-:Y:S01]  /*a150*/  FMUL.FTZ R130, R130, R206.reuse ;  /* 0x000000ce82827220 */ /* 0x080fe20000410000 */
[----:B------:R-:W-:Y:S01]  /*a160*/  FMUL.FTZ R131, R131, R206 ;  /* 0x000000ce83837220 */ /* 0x000fe20000410000 */
[----:B------:R-:W1:Y:S01]  /*a170*/  MUFU.EX2 R177, R177 ;  /* 0x000000b100b17308 */ /* 0x000e620000000800 */
[----:B---3--:R-:W-:Y:S01]  /*a180*/  F2FP.F16.F32.PACK_AB R163, R197, R182 ;  /* 0x000000b6c5a3723e */ /* 0x008fe200000000ff */
        /* <DEDUP_REMOVED lines=11> */
[----:B------:R2:W-:Y:S01]  /*a240*/  STSM.16.M88.4 [R184+0x36400], R152 ;  /* 0x03640098b8007844 */ /* 0x0005e20000000200 */
[----:B------:R-:W-:Y:S01]  /*a250*/  FFMA.FTZ R20, R7, R5, R20 ;  /* 0x0000000507147223 */ /* 0x000fe20000010014 */
[----:B------:R-:W-:Y:S01]  /*a260*/  FFMA.FTZ R181, R206, R6, R181 ;  /* 0x00000006ceb57223 */ /* 0x000fe200000100b5 */
[----:B------:R-:W3:Y:S01]  /*a270*/  MUFU.EX2 R196, R196 ;  /* 0x000000c400c47308 */ /* 0x000ee20000000800 */
[----:B-1----:R-:W-:Y:S01]  /*a280*/  F2FP.F16.F32.PACK_AB R164, R177, R176 ;  /* 0x000000b0b1a4723e */ /* 0x002fe200000000ff */
[----:B------:R2:W-:Y:S01]  /*a290*/  STSM.16.M88.4 [R185], R156 ;  /* 0x0000009cb9007844 */ /* 0x0005e20000000200 */
[----:B------:R-:W-:Y:S01]  /*a2a0*/  FADD.FTZ R20, R15, R20 ;  /* 0x000000140f147221 */ /* 0x000fe20000010000 */
[----:B------:R-:W-:Y:S01]  /*a2b0*/  FADD.FTZ R204, R204, R181 ;  /* 0x000000b5cccc7221 */ /* 0x000fe20000010000 */
[----:B------:R-:W-:Y:S01]  /*a2c0*/  ISETP.GT.AND P3, PT, R9, R14, PT ;  /* 0x0000000e0900720c */ /* 0x000fe20003f64270 */
[----:B------:R-:W-:-:S02]  /*a2d0*/  IMAD.MOV.U32 R7, RZ, RZ, R13 ;  /* 0x000000ffff077224 */ /* 0x000fc400078e000d */
[----:B------:R-:W-:Y:S01]  /*a2e0*/  FADD.FTZ R21, R21, R20 ;  /* 0x0000001415157221 */ /* 0x000fe20000010000 */
[----:B------:R-:W-:Y:S01]  /*a2f0*/  MUFU.EX2 R198, R198 ;  /* 0x000000c600c67308 */ /* 0x000fe20000000800 */
[----:B------:R-:W-:Y:S02]  /*a300*/  FADD.FTZ R199, R199, R204 ;  /* 0x000000ccc7c77221 */ /* 0x000fe40000010000 */
[----:B------:R-:W-:Y:S02]  /*a310*/  FADD.FTZ R168, R168, R21 ;  /* 0x00000015a8a87221 */ /* 0x000fe40000010000 */
[----:B------:R-:W-:Y:S01]  /*a320*/  FADD.FTZ R199, R8, R199 ;  /* 0x000000c708c77221 */ /* 0x000fe20000010000 */
[----:B------:R-:W-:Y:S02]  /*a330*/  IMAD.MOV.U32 R8, RZ, RZ, R180 ;  /* 0x000000ffff087224 */ /* 0x000fe400078e00b4 */
[----:B------:R-:W-:Y:S01]  /*a340*/  FADD.FTZ R169, R169, R168 ;  /* 0x000000a8a9a97221 */ /* 0x000fe20000010000 */
[----:B------:R-:W1:Y:S01]  /*a350*/  MUFU.EX2 R205, R205 ;  /* 0x000000cd00cd7308 */ /* 0x000e620000000800 */
[----:B---3--:R-:W-:Y:S01]  /*a360*/  F2FP.F16.F32.PACK_AB R166, R196, R179 ;  /* 0x000000b3c4a6723e */ /* 0x008fe200000000ff */
[----:B------:R-:W-:Y:S01]  /*a370*/  FADD.FTZ R16, R16, R199 ;  /* 0x000000c710107221 */ /* 0x000fe20000010000 */
[----:B------:R-:W-:-:S03]  /*a380*/  FADD.FTZ R170, R170, R169 ;  /* 0x000000a9aaaa7221 */ /* 0x000fc60000010000 */
[----:B------:R-:W-:Y:S01]  /*a390*/  FADD.FTZ R16, R201, R16 ;  /* 0x00000010c9107221 */ /* 0x000fe20000010000 */
[----:B------:R-:W-:Y:S01]  /*a3a0*/  FADD.FTZ R171, R171, R170 ;  /* 0x000000aaabab7221 */ /* 0x000fe20000010000 */
[----:B------:R3:W-:Y:S02]  /*a3b0*/  MUFU.EX2 R200, R161 ;  /* 0x000000a100c87308 */ /* 0x0007e40000000800 */
[----:B------:R-:W-:Y:S01]  /*a3c0*/  FADD.FTZ R209, R209, R16 ;  /* 0x00000010d1d17221 */ /* 0x000fe20000010000 */
[----:B------:R-:W-:Y:S01]  /*a3d0*/  FADD.FTZ R172, R172, R171 ;  /* 0x000000abacac7221 */ /* 0x000fe20000010000 */
[----:B------:R-:W-:Y:S02]  /*a3e0*/  IMAD.MOV.U32 R16, RZ, RZ, R12 ;  /* 0x000000ffff107224 */ /* 0x000fe400078e000c */
[----:B------:R-:W-:Y:S01]  /*a3f0*/  FADD.FTZ R209, R208, R209 ;  /* 0x000000d1d0d17221 */ /* 0x000fe20000010000 */
[----:B------:R-:W-:Y:S01]  /*a400*/  FADD.FTZ R173, R173, R172 ;  /* 0x000000acadad7221 */ /* 0x000fe20000010000 */
[----:B------:R-:W4:Y:S01]  /*a410*/  MUFU.EX2 R207, R207 ;  /* 0x000000cf00cf7308 */ /* 0x000f220000000800 */
[----:B---3--:R-:W-:Y:S01]  /*a420*/  F2FP.F16.F32.PACK_AB R161, R183, R202 ;  /* 0x000000cab7a1723e */ /* 0x008fe200000000ff */
[----:B------:R-:W-:Y:S01]  /*a430*/  FADD.FTZ R202, R202, R209 ;  /* 0x000000d1caca7221 */ /* 0x000fe20000010000 */
[----:B-1----:R-:W-:Y:S01]  /*a440*/  F2FP.F16.F32.PACK_AB R165, R205, R198 ;  /* 0x000000c6cda5723e */ /* 0x002fe200000000ff */
[----:B------:R-:W-:-:S02]  /*a450*/  FADD.FTZ R174, R174, R173 ;  /* 0x000000adaeae7221 */ /* 0x000fc40000010000 */
[----:B------:R2:W-:Y:S01]  /*a460*/  STSM.16.M88.4 [R187], R160 ;  /* 0x000000a0bb007844 */ /* 0x0005e20000000200 */
[----:B------:R-:W-:Y:S01]  /*a470*/  FADD.FTZ R183, R183, R202 ;  /* 0x000000cab7b77221 */ /* 0x000fe20000010000 */
[----:B------:R-:W-:-:S03]  /*a480*/  FADD.FTZ R175, R175, R174 ;  /* 0x000000aeafaf7221 */ /* 0x000fc60000010000 */
[----:B------:R-:W-:Y:S01]  /*a490*/  FADD.FTZ R182, R182, R183 ;  /* 0x000000b7b6b67221 */ /* 0x000fe20000010000 */
[----:B------:R-:W-:-:S03]  /*a4a0*/  FADD.FTZ R175, R178, R175 ;  /* 0x000000afb2af7221 */ /* 0x000fc60000010000 */
[----:B------:R-:W-:Y:S01]  /*a4b0*/  FADD.FTZ R197, R197, R182 ;  /* 0x000000b6c5c57221 */ /* 0x000fe20000010000 */
[----:B------:R-:W-:Y:S01]  /*a4c0*/  FADD.FTZ R176, R176, R175 ;  /* 0x000000afb0b07221 */ /* 0x000fe20000010000 */
[----:B----4-:R-:W-:Y:S02]  /*a4d0*/  F2FP.F16.F32.PACK_AB R167, R207, R200 ;  /* 0x000000c8cfa7723e */ /* 0x010fe400000000ff */
[----:B------:R-:W-:Y:S01]  /*a4e0*/  FADD.FTZ R198, R198, R197 ;  /* 0x000000c5c6c67221 */ /* 0x000fe20000010000 */
[----:B------:R-:W-:Y:S02]  /*a4f0*/  FADD.FTZ R176, R177, R176 ;  /* 0x000000b0b1b07221 */ /* 0x000fe40000010000 */
[----:B------:R2:W-:Y:S01]  /*a500*/  STSM.16.M88.4 [R186], R164 ;  /* 0x000000a4ba007844 */ /* 0x0005e20000000200 */
[----:B------:R-:W-:Y:S01]  /*a510*/  WARPGROUP.ARRIVE ;  /* 0x00000000000079c5 */ /* 0x000fe20000000000 */
[----:B------:R-:W-:Y:S01]  /*a520*/  FADD.FTZ R205, R205, R198 ;  /* 0x000000c6cdcd7221 */ /* 0x000fe20000010000 */
[----:B------:R-:W-:-:S03]  /*a530*/  FADD.FTZ R5, R179, R176 ;  /* 0x000000b0b3057221 */ /* 0x000fc60000010000 */
[----:B------:R-:W-:Y:S01]  /*a540*/  FADD.FTZ R6, R200, R205 ;  /* 0x000000cdc8067221 */ /* 0x000fe20000010000 */
[----:B------:R-:W-:Y:S01]  /*a550*/  HGMMA.64x256x16.F32 R24, R152, gdesc[UR8].tnspB, R24, gsb0 ;  /* 0x43e0000898187df0 */ /* 0x000fe20008000818 */
[----:B------:R-:W-:Y:S01]  /*a560*/  R2UR UR10, R210 ;  /* 0x00000000d20a72ca */ /* 0x000fe200000e0000 */
[----:B------:R-:W-:Y:S01]  /*a570*/  UMOV UR11, 0x40000040 ;  /* 0x40000040000b7882 */ /* 0x000fe20000000000 */
[C---:B------:R-:W-:Y:S02]  /*a580*/  VIADD R210, R203.reuse, 0x100 ;  /* 0x00000100cbd27836 */ /* 0x040fe40000000000 */
[----:B------:R-:W-:Y:S01]  /*a590*/  FADD.FTZ R5, R196, R5 ;  /* 0x00000005c4057221 */ /* 0x000fe20000010000 */
[----:B------:R-:W-:Y:S02]  /*a5a0*/  VIADD R203, R203, 0x180 ;  /* 0x00000180cbcb7836 */ /* 0x000fe40000000000 */
[----:B------:R-:W-:Y:S01]  /*a5b0*/  FADD.FTZ R6, R207, R6 ;  /* 0x00000006cf067221 */ /* 0x000fe20000010000 */
[----:B------:R-:W-:-:S02]  /*a5c0*/  WARPGROUP.DEPBAR.LE gsb0, 0x0 ;  /* 0x00008000000079c5 */ /* 0x000fc40000010000 */
[----:B------:R-:W-:-:S15]  /*a5d0*/  WARPGROUP.ARRIVE ;  /* 0x00000000000079c5 */ /* 0x000fde0000000000 */
[----:B------:R-:W-:-:S02]  /*a5e0*/  NOP ;  /* 0x0000000000007918 */ /* 0x000fc40000000000 */
        /* <DEDUP_REMOVED lines=23> */
[----:B-1----:R-:W-:-:S04]  /*a760*/  VIADD R11, R9, 0xffffffff ;  /* 0xffffffff090b7836 */ /* 0x002fc80000000000 */
[----:B------:R-:W-:Y:S01]  /*a770*/  IMAD.MOV.U32 R9, RZ, RZ, R11 ;  /* 0x000000ffff097224 */ /* 0x000fe200078e000b */
[----:B--2---:R-:W-:Y:S06]  /*a780*/  @P3 BRA `(.L_x_1537) ;  /* 0xffffffc800003947 */ /* 0x004fec000383ffff */
[----:B------:R-:W-:Y:S02]  /*a790*/  IMAD.MOV.U32 R8, RZ, RZ, R180 ;  /* 0x000000ffff087224 */ /* 0x000fe400078e00b4 */
[----:B------:R-:W-:Y:S02]  /*a7a0*/  IMAD.MOV.U32 R7, RZ, RZ, R13 ;  /* 0x000000ffff077224 */ /* 0x000fe400078e000d */
[----:B------:R-:W-:Y:S02]  /*a7b0*/  IMAD.MOV.U32 R16, RZ, RZ, R12 ;  /* 0x000000ffff107224 */ /* 0x000fe400078e000c */
[----:B------:R-:W-:-:S07]  /*a7c0*/  IMAD.MOV.U32 R9, RZ, RZ, R11 ;  /* 0x000000ffff097224 */ /* 0x000fce00078e000b */
.L_x_1520:
        /* <DEDUP_REMOVED lines=15> */
.L_x_1539:
[----:B------:R-:W-:-:S11]  /*a8c0*/  UISETP.NE.AND UP0, UPT, UR10, 0x1, UPT ;  /* 0x000000010a00788c */ /* 0x000fd6000bf05270 */
[----:B------:R-:W-:Y:S02]  /*a8d0*/  @UP0 ULDC.64 UR14, c[0x0][0xae0] ;  /* 0x0002b800000e0ab9 */ /* 0x000fe40000000a00 */
[----:B------:R-:W-:-:S04]  /*a8e0*/  UIMAD.WIDE.U32 UR4, UR40, UR14, URZ ;  /* 0x0000000e280472a5 */ /* 0x000fc8000f8e003f */
[----:B------:R-:W-:-:S12]  /*a8f0*/  @UP0 USHF.R.U32.HI UR40, URZ, UR15, UR5 ;  /* 0x0000000f3f280299 */ /* 0x000fd80008011605 */
.L_x_1540:
[----:B------:R-:W-:-:S04]  /*a900*/  UIMAD UR40, UR40, UR10, URZ ;  /* 0x0000000a282872a4 */ /* 0x000fc8000f8e023f */
[----:B------:R-:W-:-:S04]  /*a910*/  UISETP.LT.AND UP0, UPT, UR6, UR40, UPT ;  /* 0x000000280600728c */ /* 0x000fc8000bf01270 */
[----:B------:R-:W-:-:S12]  /*a920*/  USEL UR6, UR6, UR40, !UP0 ;  /* 0x0000002806067287 */ /* 0x000fd8000c000000 */
.L_x_1538:
        /* <DEDUP_REMOVED lines=8> */
[----:B------:R-:W-:Y:S02]  /*a9b0*/  IMAD.MOV.U32 R201, RZ, RZ, R8 ;  /* 0x000000ffffc97224 */ /* 0x000fe400078e0008 */
[----:B------:R-:W-:Y:S02]  /*a9c0*/  IMAD.MOV.U32 R12, RZ, RZ, R7 ;  /* 0x000000ffff0c7224 */ /* 0x000fe400078e0007 */
[----:B------:R-:W-:Y:S02]  /*a9d0*/  IMAD.MOV.U32 R11, RZ, RZ, R9 ;  /* 0x000000ffff0b7224 */ /* 0x000fe400078e0009 */
[----:B------:R-:W-:-:S07]  /*a9e0*/  IMAD.MOV.U32 R199, RZ, RZ, R16 ;  /* 0x000000ffffc77224 */ /* 0x000fce00078e0010 */
.L_x_1550:
[----:B------:R-:W-:Y:S01]  /*a9f0*/  VIADD R16, R199, 0x1 ;  /* 0x00000001c7107836 */ /* 0x000fe20000000000 */
[C---:B------:R-:W-:Y:S01]  /*aa00*/  ISETP.GT.AND P2, PT, R11.reuse, UR4, PT ;  /* 0x000000040b007c0c */ /* 0x040fe2000bf44270 */
[----:B------:R-:W-:-:S03]  /*aa10*/  VIADD R11, R11, 0xffffffff ;  /* 0xffffffff0b0b7836 */ /* 0x000fc60000000000 */
[----:B------:R-:W-:-:S04]  /*aa20*/  ISETP.NE.AND P3, PT, R16, 0x2, PT ;  /* 0x000000021000780c */ /* 0x000fc80003f65270 */
[----:B------:R-:W-:Y:S02]  /*aa30*/  SEL R8, RZ, 0x1, P3 ;  /* 0x00000001ff087807 */ /* 0x000fe40001800000 */
[----:B------:R-:W-:Y:S02]  /*aa40*/  SEL R16, R16, RZ, P3 ;  /* 0x000000ff10107207 */ /* 0x000fe40001800000 */
[----:B------:R-:W-:Y:S01]  /*aa50*/  LOP3.LUT R17, R17, R8, RZ, 0x3c, !PT ;  /* 0x0000000811117212 */ /* 0x000fe200078e3cff */
[----:B-1----:R-:W-:Y:S06]  /*aa60*/  @!P0 BRA `(.L_x_1542) ;  /* 0x0000000000048947 */ /* 0x002fec0003800000 */
[----:B------:R-:W-:Y:S01]  /*aa70*/  BPT.TRAP 0x1 ;  /* 0x000000040000795c */ /* 0x000fe20000300000 */
.L_x_1542:
[----:B------:R-:W-:Y:S02]  /*aa80*/  LEA R9, R16, UR36, 0x3 ;  /* 0x0000002410097c11 */ /* 0x000fe4000f8e18ff */
[----:B------:R-:W-:-:S04]  /*aa90*/  SHF.L.U32 R8, R17, 0x1f, RZ ;  /* 0x0000001f11087819 */ /* 0x000fc800000006ff */
[----:B------:R1:W2:Y:S01]  /*aaa0*/  SYNCS.PHASECHK.TRANS64.TRYWAIT P3, [R9+URZ+0x38830], R8 ;  /* 0x03883008090075a7 */ /* 0x0002a2000806017f */
[----:B------:R-:W-:Y:S05]  /*aab0*/  @!P0 BRA `(.L_x_1543) ;  /* 0x0000000000048947 */ /* 0x000fea0003800000 */
[----:B------:R-:W-:Y:S01]  /*aac0*/  BPT.TRAP 0x1 ;  /* 0x000000040000795c */ /* 0x000fe20000300000 */
.L_x_1543:
[----:B------:R-:W-:Y:S01]  /*aad0*/  IMAD R7, R16, 0x200, R4 ;  /* 0x0000020010077824 */ /* 0x000fe200078e0204 */
[----:B--2---:R-:W-:Y:S06]  /*aae0*/  @P3 BRA `(.L_x_1544) ;  /* 0x0000000000083947 */ /* 0x004fec0003800000 */
[----:B------:R-:W2:Y:S02]  /*aaf0*/  SYNCS.PHASECHK.TRANS64.TRYWAIT P3, [R9+URZ+0x38830], R8 ;  /* 0x03883008090075a7 */ /* 0x000ea4000806017f */
[----:B--2---:R-:W-:Y:S05]  /*ab00*/  @!P3 BRA `(.L_x_1545) ;  /* 0x000000c000c8b947 */ /* 0x004fea0003800000 */
.L_x_1544:
[----:B------:R-:W-:Y:S01]  /*ab10*/  R2UR UR26, R7 ;  /* 0x00000000071a72ca */ /* 0x000fe200000e0000 */
[----:B------:R-:W-:Y:S01]  /*ab20*/  WARPGROUP.ARRIVE ;  /* 0x00000000000079c5 */ /* 0x000fe20000000000 */
[----:B------:R-:W-:Y:S01]  /*ab30*/  UMOV UR27, 0x40000040 ;  /* 0x40000040001b7882 */ /* 0x000fe20000000000 */
[----:B------:R-:W-:Y:S01]  /*ab40*/  UMOV UR23, 0x40000040 ;  /* 0x4000004000177882 */ /* 0x000fe20000000000 */
[----:B------:R-:W-:Y:S01]  /*ab50*/  UMOV UR19, 0x40000040 ;  /* 0x4000004000137882 */ /* 0x000fe20000000000 */
[----:B------:R-:W-:-:S08]  /*ab60*/  UMOV UR15, 0x40000040 ;  /* 0x40000040000f7882 */ /* 0x000fd00000000000 */
[----:B------:R-:W-:Y:S01]  /*ab70*/  HGMMA.64x64x16.F32 R152, gdesc[UR24], RZ, !UPT, gsb0 ;  /* 0x00e00000189879f0 */ /* 0x000fe2000c0008ff */
[----:B------:R-:W-:Y:S02]  /*ab80*/  UIADD3 UR22, UR26, 0x2, URZ ;  /* 0x000000021a167890 */ /* 0x000fe4000fffe03f */
[----:B------:R-:W-:Y:S02]  /*ab90*/  UIADD3 UR18, UR26, 0x4, URZ ;  /* 0x000000041a127890 */ /* 0x000fe4000fffe03f */
[----:B------:R-:W-:Y:S01]  /*aba0*/  UIADD3 UR14, UR26, 0x6, URZ ;  /* 0x000000061a0e7890 */ /* 0x000fe2000fffe03f */
        /* <DEDUP_REMOVED lines=10> */
[----:B------:R-:W-:Y:S05]  /*ac50*/  @!P0 BRA `(.L_x_1546) ;  /* 0x0000000000048947 */ /* 0x000fea0003800000 */
[----:B------:R-:W-:Y:S01]  /*ac60*/  BPT.TRAP 0x1 ;  /* 0x000000040000795c */ /* 0x000fe20000300000 */
.L_x_1546:
[----:B------:R3:W4:Y:S01]  /*ac70*/  SYNCS.PHASECHK.TRANS64.TRYWAIT P3, [R9+URZ+0x38850], R8 ;  /* 0x03885008090075a7 */ /* 0x000722000806017f */
[----:B------:R-:W-:Y:S05]  /*ac80*/  @!P0 BRA `(.L_x_1547) ;  /* 0x0000000000048947 */ /* 0x000fea0003800000 */
[----:B------:R-:W-:Y:S01]  /*ac90*/  BPT.TRAP 0x1 ;  /* 0x000000040000795c */ /* 0x000fe20000300000 */
.L_x_1547:
[----:B----4-:R-:W-:Y:S05]  /*aca0*/  @P3 BRA `(.L_x_1548) ;  /* 0x0000000000083947 */ /* 0x010fea0003800000 */
[----:B------:R-:W4:Y:S02]  /*acb0*/  SYNCS.PHASECHK.TRANS64.TRYWAIT P3, [R9+URZ+0x38850], R8 ;  /* 0x03885008090075a7 */ /* 0x000f24000806017f */
[----:B----4-:R-:W-:Y:S05]  /*acc0*/  @!P3 BRA `(.L_x_1549) ;  /* 0x000000c0006cb947 */ /* 0x010fea0003800000 */
.L_x_1548:
[----:B------:R-:W-:Y:S01]  /*acd0*/  IMAD R7, R16, 0x1000, R3 ;  /* 0x0000100010077824 */ /* 0x000fe200078e0203 */
[----:B------:R-:W-:Y:S01]  /*ace0*/  WARPGROUP.ARRIVE ;  /* 0x00000000000079c5 */ /* 0x000fe20000000000 */
[----:B------:R-:W-:Y:S01]  /*acf0*/  UMOV UR11, 0x40000040 ;  /* 0x40000040000b7882 */ /* 0x000fe20000000000 */
[C---:B------:R-:W-:Y:S01]  /*ad00*/  VIADD R13, R0.reuse, 0x2 ;  /* 0x00000002000d7836 */ /* 0x040fe20000000000 */
[----:B------:R-:W-:Y:S01]  /*ad10*/  UMOV UR29, 0x40000040 ;  /* 0x40000040001d7882 */ /* 0x000fe20000000000 */
[C---:B------:R-:W-:Y:S01]  /*ad20*/  R2UR UR10, R7.reuse ;  /* 0x00000000070a72ca */ /* 0x040fe200000e0000 */
[----:B-1234-:R-:W-:Y:S01]  /*ad30*/  VIADD R8, R7, 0x2 ;  /* 0x0000000207087836 */ /* 0x01efe20000000000 */
[----:B------:R-:W-:Y:S01]  /*ad40*/  UMOV UR31, 0x40000040 ;  /* 0x40000040001f7882 */ /* 0x000fe20000000000 */
[----:B------:R-:W-:Y:S01]  /*ad50*/  R2UR UR28, R13 ;  /* 0x000000000d1c72ca */ /* 0x000fe200000e0000 */
[----:B------:R-:W-:Y:S01]  /*ad60*/  VIADD R13, R0, 0x4 ;  /* 0x00000004000d7836 */ /* 0x000fe20000000000 */
[----:B------:R-:W1:Y:S01]  /*ad70*/  S2R R14, SR_TID.X ;  /* 0x00000000000e7919 */ /* 0x000e620000002100 */
[----:B------:R-:W-:Y:S01]  /*ad80*/  R2UR UR30, R8 ;  /* 0x00000000081e72ca */ /* 0x000fe200000e0000 */
[----:B------:R-:W-:Y:S01]  /*ad90*/  VIADD R8, R7, 0x4 ;  /* 0x0000000407087836 */ /* 0x000fe20000000000 */
[----:B------:R-:W-:Y:S01]  /*ada0*/  ULDC UR7, c[0x0][0xa80] ;  /* 0x0002a00000077ab9 */ /* 0x000fe20000000800 */
[----:B------:R-:W-:-:S02]  /*adb0*/  VIADD R21, R0, 0x800 ;  /* 0x0000080000157836 */ /* 0x000fc40000000000 */
[----:B------:R-:W-:Y:S02]  /*adc0*/  VIADD R15, R7, 0x800 ;  /* 0x00000800070f7836 */ /* 0x000fe40000000000 */
[----:B------:R-:W-:Y:S01]  /*add0*/  HGMMA.64x64x16.F32 R152, gdesc[UR8], R152, gsb0 ;  /* 0x00e00000089879f0 */ /* 0x000fe20008000898 */
[----:B------:R-:W-:Y:S01]  /*ade0*/  IMAD R208, R16, 0x1000, R19 ;  /* 0x0000100010d07824 */ /* 0x000fe200078e0213 */
[----:B------:R-:W-:-:S04]  /*adf0*/  UMOV UR11, 0x40000040 ;  /* 0x40000040000b7882 */ /* 0x000fc80000000000 */
[----:B------:R-:W-:-:S13]  /*ae00*/  R2UR UR6, R208 ;  /* 0x00000000d00672ca */ /* 0x000fda00000e0000 */
[----:B------:R-:W-:Y:S01]  /*ae10*/  UMOV UR10, UR6 ;  /* 0x00000006000a7c82 */ /* 0x000fe20008000000 */
        /* <DEDUP_REMOVED lines=364> */
[----:B------:R-:W-:Y:S01]  /*c4e0*/  FFMA.FTZ R181, R181, UR7, -R200 ;  /* 0x00000007b5b57c23 */ /* 0x000fe200080108c8 */
[----:B------:R-:W-:Y:S02]  /*c4f0*/  MUFU.EX2 R13, R13 ;  /* 0x0000000d000d7308 */ /* 0x000fe40000000800 */
[----:B------:R-:W2:Y:S01]  /*c500*/  SHFL.BFLY PT, R153, R8, 0x2, 0x1f ;  /* 0x0c401f0008997f89 */ /* 0x000ea200000e0000 */
[-C--:B-1----:R-:W-:Y:S01]  /*c510*/  FMUL.FTZ R24, R24, R12.reuse ;  /* 0x0000000c18187220 */ /* 0x082fe20000410000 */
        /* <DEDUP_REMOVED lines=22> */
[----:B--2---:R-:W-:Y:S01]  /*c680*/  FMNMX.FTZ R153, R8, R153, !PT ;  /* 0x0000009908997209 */ /* 0x004fe20007810000 */
[-C--:B------:R-:W-:Y:S01]  /*c690*/  FMUL.FTZ R64, R64, R12.reuse ;  /* 0x0000000c40407220 */ /* 0x080fe20000410000 */
[-C--:B------:R-:W-:Y:S01]  /*c6a0*/  FMUL.FTZ R65, R65, R12.reuse ;  /* 0x0000000c41417220 */ /* 0x080fe20000410000 */
[-C--:B------:R-:W-:Y:S01]  /*c6b0*/  FMUL.FTZ R68, R68, R12.reuse ;  /* 0x0000000c44447220 */ /* 0x080fe20000410000 */
[-C--:B------:R-:W-:Y:S01]  /*c6c0*/  FMUL.FTZ R69, R69, R12.reuse ;  /* 0x0000000c45457220 */ /* 0x080fe20000410000 */
[----:B------:R-:W2:Y:S01]  /*c6d0*/  SHFL.BFLY PT, R8, R153, 0x1, 0x1f ;  /* 0x0c201f0099087f89 */ /* 0x000ea200000e0000 */
        /* <DEDUP_REMOVED lines=23> */
[----:B--2---:R-:W-:Y:S01]  /*c850*/  FMNMX.FTZ R8, R153, R8, !PT ;  /* 0x0000000899087209 */ /* 0x004fe20007810000 */
[----:B------:R-:W-:Y:S01]  /*c860*/  IMAD.MOV R153, RZ, RZ, -R23 ;  /* 0x000000ffff997224 */ /* 0x000fe200078e0a17 */
[----:B------:R-:W-:Y:S01]  /*c870*/  MUFU.EX2 R198, R198 ;  /* 0x000000c600c67308 */ /* 0x000fe20000000800 */
[-C--:B------:R-:W-:Y:S01]  /*c880*/  FMUL.FTZ R112, R112, R12.reuse ;  /* 0x0000000c70707220 */ /* 0x080fe20000410000 */
[-C--:B------:R-:W-:Y:S01]  /*c890*/  FMUL.FTZ R113, R113, R12.reuse ;  /* 0x0000000c71717220 */ /* 0x080fe20000410000 */
[----:B------:R-:W-:Y:S01]  /*c8a0*/  FADD.FTZ R152, -R8, R201 ;  /* 0x000000c908987221 */ /* 0x000fe20000010100 */
[----:B------:R-:W-:Y:S01]  /*c8b0*/  ISETP.NE.AND P3, PT, R18, R153, PT ;  /* 0x000000991200720c */ /* 0x000fe20003f65270 */
[----:B------:R-:W-:Y:S01]  /*c8c0*/  FMUL.FTZ R156, R8, UR7 ;  /* 0x00000007089c7c20 */ /* 0x000fe20008410000 */
[----:B------:R-:W-:Y:S01]  /*c8d0*/  FMUL.FTZ R116, R116, R12 ;  /* 0x0000000c74747220 */ /* 0x000fe20000410000 */
[----:B------:R-:W-:Y:S01]  /*c8e0*/  FMUL.FTZ R152, R152, UR7 ;  /* 0x0000000798987c20 */ /* 0x000fe20008410000 */
        /* <DEDUP_REMOVED lines=8> */
[----:B------:R2:W3:Y:S01]  /*c970*/  MUFU.EX2 R201, R152 ;  /* 0x0000009800c97308 */ /* 0x0004e20000000800 */
[----:B------:R-:W-:-:S02]  /*c980*/  @!P3 IMAD R153, R199, 0x40, R22 ;  /* 0x00000040c799b824 */ /* 0x000fc400078e0216 */
[--C-:B------:R-:W-:Y:S01]  /*c990*/  FFMA.FTZ R209, R167, UR7, -R156.reuse ;  /* 0x00000007a7d17c23 */ /* 0x100fe2000801089c */
[--C-:B------:R-:W-:Y:S01]  /*c9a0*/  FFMA.FTZ R170, R170, UR7, -R156.reuse ;  /* 0x00000007aaaa7c23 */ /* 0x100fe2000801089c */
[--C-:B------:R-:W-:Y:S01]  /*c9b0*/  FFMA.FTZ R171, R171, UR7, -R156.reuse ;  /* 0x00000007abab7c23 */ /* 0x100fe2000801089c */
[--C-:B------:R-:W-:Y:S01]  /*c9c0*/  FFMA.FTZ R174, R174, UR7, -R156.reuse ;  /* 0x00000007aeae7c23 */ /* 0x100fe2000801089c */
[----:B------:R-:W-:Y:S01]  /*c9d0*/  @!P3 LEA R153, R153, UR36, 0x2 ;  /* 0x000000249999bc11 */ /* 0x000fe2000f8e10ff */
[--C-:B------:R-:W-:Y:S01]  /*c9e0*/  FFMA.FTZ R175, R175, UR7, -R156.reuse ;  /* 0x00000007afaf7c23 */ /* 0x100fe2000801089c */
[--C-:B------:R-:W-:Y:S01]  /*c9f0*/  FFMA.FTZ R178, R178, UR7, -R156.reuse ;  /* 0x00000007b2b27c23 */ /* 0x100fe2000801089c */
[----:B--2---:R-:W-:Y:S02]  /*ca00*/  @!P1 VIADD R152, R9, 0x38840 ;  /* 0x0003884009989836 */ /* 0x004fe40000000000 */
[--C-:B------:R-:W-:Y:S01]  /*ca10*/  FFMA.FTZ R179, R179, UR7, -R156.reuse ;  /* 0x00000007b3b37c23 */ /* 0x100fe2000801089c */
[--C-:B------:R-:W-:Y:S01]  /*ca20*/  FFMA.FTZ R182, R182, UR7, -R156.reuse ;  /* 0x00000007b6b67c23 */ /* 0x100fe2000801089c */
[----:B------:R-:W-:Y:S01]  /*ca30*/  FFMA.FTZ R183, R183, UR7, -R156 ;  /* 0x00000007b7b77c23 */ /* 0x000fe2000801089c */
[----:B------:R-:W-:Y:S01]  /*ca40*/  MUFU.EX2 R200, R200 ;  /* 0x000000c800c87308 */ /* 0x000fe20000000800 */
[----:B------:R-:W-:Y:S01]  /*ca50*/  @!P1 PRMT R152, RZ, 0x654, R152 ;  /* 0x00000654ff989816 */ /* 0x000fe20000000098 */
[----:B------:R-:W-:Y:S01]  /*ca60*/  FMUL.FTZ R117, R117, R12 ;  /* 0x0000000c75757220 */ /* 0x000fe20000410000 */
[----:B-1----:R-:W-:Y:S01]  /*ca70*/  F2FP.F16.F32.PACK_AB R154, R20, R15 ;  /* 0x0000000f149a723e */ /* 0x002fe200000000ff */
[----:B---3--:R-:W-:Y:S01]  /*ca80*/  FMUL.FTZ R26, R26, R201 ;  /* 0x000000c91a1a7220 */ /* 0x008fe20000410000 */
[----:B------:R1:W-:Y:S01]  /*ca90*/  @!P1 SYNCS.ARRIVE.TRANS64.RED.A1T0 RZ, [R152+URZ], RZ ;  /* 0x000000ff98ff99a7 */ /* 0x0003e2000810043f */
[----:B------:R-:W-:Y:S01]  /*caa0*/  @!P3 STS [R153+0x38400], R12 ;  /* 0x0384000c9900b388 */ /* 0x000fe20000000800 */
[----:B------:R-:W-:Y:S01]  /*cab0*/  F2FP.F16.F32.PACK_AB R156, R196, R21 ;  /* 0x00000015c49c723e */ /* 0x000fe200000000ff */
[----:B------:R-:W2:Y:S01]  /*cac0*/  MUFU.EX2 R203, R203 ;  /* 0x000000cb00cb7308 */ /* 0x000ea20000000800 */
[----:B------:R-:W-:Y:S01]  /*cad0*/  F2FP.F16.F32.PACK_AB R158, R198, R197 ;  /* 0x000000c5c69e723e */ /* 0x000fe200000000ff */
[----:B------:R2:W-:Y:S01]  /*cae0*/  @!P3 STS [R153+0x38420], R201 ;  /* 0x038420c99900b388 */ /* 0x0005e20000000800 */
[-C--:B------:R-:W-:Y:S01]  /*caf0*/  FMUL.FTZ R27, R27, R201.reuse ;  /* 0x000000c91b1b7220 */ /* 0x080fe20000410000 */
[----:B------:R-:W-:Y:S01]  /*cb00*/  FMUL.FTZ R30, R30, R201 ;  /* 0x000000c91e1e7220 */ /* 0x000fe20000410000 */
[----:B-1----:R-:W-:Y:S01]  /*cb10*/  F2FP.F16.F32.PACK_AB R152, R14, R13 ;  /* 0x0000000d0e98723e */ /* 0x002fe200000000ff */
        /* <DEDUP_REMOVED lines=60> */
[-C--:B------:R-:W-:Y:S01]  /*cee0*/  FMUL.FTZ R122, R122, R201.reuse ;  /* 0x000000c97a7a7220 */ /* 0x080fe20000410000 */
[-C--:B------:R-:W-:Y:S01]  /*cef0*/  FMUL.FTZ R123, R123, R201.reuse ;  /* 0x000000c97b7b7220 */ /* 0x080fe20000410000 */
[-C--:B------:R-:W-:Y:S01]  /*cf00*/  FMUL.FTZ R124, R124, R12.reuse ;  /* 0x0000000c7c7c7220 */ /* 0x080fe20000410000 */
[----:B------:R-:W-:Y:S01]  /*cf10*/  FMUL.FTZ R125, R125, R12 ;  /* 0x0000000c7d7d7220 */ /* 0x000fe20000410000 */
        /* <DEDUP_REMOVED lines=30> */
[-C--:B------:R-:W-:Y:S01]  /*d100*/  FMUL.FTZ R150, R150, R201.reuse ;  /* 0x000000c996967220 */ /* 0x080fe20000410000 */
[----:B------:R-:W-:Y:S01]  /*d110*/  FMUL.FTZ R151, R151, R201 ;  /* 0x000000c997977220 */ /* 0x000fe20000410000 */
[----:B------:R1:W-:Y:S01]  /*d120*/  STSM.16.M88.4 [R184+0x36400], R152 ;  /* 0x03640098b8007844 */ /* 0x0003e20000000200 */
[----:B------:R-:W-:Y:S01]  /*d130*/  VIADD R199, R208, 0x80 ;  /* 0x00000080d0c77836 */ /* 0x000fe20000000000 */
[----:B------:R-:W3:Y:S01]  /*d140*/  MUFU.EX2 R175, R175 ;  /* 0x000000af00af7308 */ /* 0x000ee20000000800 */
[----:B--2---:R-:W-:Y:S01]  /*d150*/  F2FP.F16.F32.PACK_AB R161, R171, R170 ;  /* 0x000000aaaba1723e */ /* 0x004fe200000000ff */
[----:B------:R1:W-:Y:S01]  /*d160*/  STSM.16.M88.4 [R185], R156 ;  /* 0x0000009cb9007844 */ /* 0x0003e20000000200 */
[----:B------:R-:W-:Y:S01]  /*d170*/  FFMA.FTZ R5, R12, R5, R13 ;  /* 0x000000050c057223 */ /* 0x000fe2000001000d */
[----:B------:R-:W-:Y:S01]  /*d180*/  R2UR UR6, R199 ;  /* 0x00000000c70672ca */ /* 0x000fe200000e0000 */
[----:B------:R-:W-:-:S02]  /*d190*/  VIADD R199, R208, 0x100 ;  /* 0x00000100d0c77836 */ /* 0x000fc40000000000 */
[----:B------:R-:W-:Y:S01]  /*d1a0*/  FFMA.FTZ R6, R201, R6, R200 ;  /* 0x00000006c9067223 */ /* 0x000fe200000100c8 */
[----:B------:R-:W-:Y:S01]  /*d1b0*/  VIADD R208, R208, 0x180 ;  /* 0x00000180d0d07836 */ /* 0x000fe20000000000 */
[----:B------:R-:W-:Y:S01]  /*d1c0*/  MUFU.EX2 R176, R176 ;  /* 0x000000b000b07308 */ /* 0x000fe20000000800 */
[----:B------:R-:W-:Y:S01]  /*d1d0*/  FADD.FTZ R14, R14, R5 ;  /* 0x000000050e0e7221 */ /* 0x000fe20000010000 */
[----:B------:R-:W-:Y:S01]  /*d1e0*/  FADD.FTZ R203, R203, R6 ;  /* 0x00000006cbcb7221 */ /* 0x000fe20000010000 */
[----:B------:R-:W-:Y:S02]  /*d1f0*/  @!P1 VIADD R9, R9, 0x38860 ;  /* 0x0003886009099836 */ /* 0x000fe40000000000 */
[----:B------:R-:W-:Y:S01]  /*d200*/  FADD.FTZ R15, R15, R14 ;  /* 0x0000000e0f0f7221 */ /* 0x000fe20000010000 */
[----:B------:R-:W-:Y:S01]  /*d210*/  FADD.FTZ R202, R202, R203 ;  /* 0x000000cbcaca7221 */ /* 0x000fe20000010000 */
[----:B------:R-:W-:Y:S01]  /*d220*/  IMAD.MOV.U32 R201, RZ, RZ, R8 ;  /* 0x000000ffffc97224 */ /* 0x000fe200078e0008 */
[----:B------:R-:W2:Y:S01]  /*d230*/  MUFU.EX2 R177, R177 ;  /* 0x000000b100b17308 */ /* 0x000ea20000000800 */
[----:B---3--:R-:W-:Y:S01]  /*d240*/  F2FP.F16.F32.PACK_AB R163, R175, R174 ;  /* 0x000000aeafa3723e */ /* 0x008fe200000000ff */
[----:B------:R-:W-:Y:S01]  /*d250*/  FADD.FTZ R20, R20, R15 ;  /* 0x0000000f14147221 */ /* 0x000fe20000010000 */
[----:B------:R-:W-:Y:S01]  /*d260*/  FADD.FTZ R205, R205, R202 ;  /* 0x000000cacdcd7221 */ /* 0x000fe20000010000 */
[----:B------:R-:W-:Y:S01]  /*d270*/  @!P1 PRMT R9, RZ, 0x654, R9 ;  /* 0x00000654ff099816 */ /* 0x000fe20000000009 */
[----:B------:R-:W-:Y:S01]  /*d280*/  IMAD.MOV.U32 R12, RZ, RZ, R7 ;  /* 0x000000ffff0c7224 */ /* 0x000fe200078e0007 */
[----:B------:R1:W-:Y:S01]  /*d290*/  STSM.16.M88.4 [R187], R160 ;  /* 0x000000a0bb007844 */ /* 0x0003e20000000200 */
[----:B------:R-:W-:Y:S01]  /*d2a0*/  FADD.FTZ R21, R21, R20 ;  /* 0x0000001415157221 */ /* 0x000fe20000010000 */
[----:B------:R-:W-:Y:S01]  /*d2b0*/  MUFU.EX2 R180, R180 ;  /* 0x000000b400b47308 */ /* 0x000fe20000000800 */
[----:B------:R-:W-:-:S02]  /*d2c0*/  FADD.FTZ R204, R204, R205 ;  /* 0x000000cdcccc7221 */ /* 0x000fc40000010000 */
[----:B------:R-:W-:Y:S02]  /*d2d0*/  FADD.FTZ R196, R196, R21 ;  /* 0x00000015c4c47221 */ /* 0x000fe40000010000 */
[----:B------:R-:W-:Y:S02]  /*d2e0*/  FADD.FTZ R207, R207, R204 ;  /* 0x000000cccfcf7221 */ /* 0x000fe40000010000 */
[----:B------:R-:W-:Y:S01]  /*d2f0*/  FADD.FTZ R197, R197, R196 ;  /* 0x000000c4c5c57221 */ /* 0x000fe20000010000 */
[----:B------:R-:W3:Y:S01]  /*d300*/  MUFU.EX2 R181, R181 ;  /* 0x000000b500b57308 */ /* 0x000ee20000000800 */
[----:B--2---:R-:W-:Y:S01]  /*d310*/  F2FP.F16.F32.PACK_AB R164, R177, R176 ;  /* 0x000000b0b1a4723e */ /* 0x004fe200000000ff */
[----:B------:R-:W-:Y:S01]  /*d320*/  FADD.FTZ R206, R206, R207 ;  /* 0x000000cfcece7221 */ /* 0x000fe20000010000 */
[----:B------:R-:W-:-:S03]  /*d330*/  FADD.FTZ R197, R198, R197 ;  /* 0x000000c5c6c57221 */ /* 0x000fc60000010000 */
[----:B------:R-:W-:Y:S01]  /*d340*/  FADD.FTZ R209, R209, R206 ;  /* 0x000000ced1d17221 */ /* 0x000fe20000010000 */
[----:B------:R-:W-:Y:S01]  /*d350*/  FADD.FTZ R168, R168, R197 ;  /* 0x000000c5a8a87221 */ /* 0x000fe20000010000 */
[----:B------:R-:W-:Y:S02]  /*d360*/  MUFU.EX2 R178, R178 ;  /* 0x000000b200b27308 */ /* 0x000fe40000000800 */
[----:B------:R-:W-:Y:S01]  /*d370*/  FADD.FTZ R170, R170, R209 ;  /* 0x000000d1aaaa7221 */ /* 0x000fe20000010000 */
[----:B------:R-:W-:-:S03]  /*d380*/  FADD.FTZ R169, R169, R168 ;  /* 0x000000a8a9a97221 */ /* 0x000fc60000010000 */
[----:B------:R-:W-:Y:S01]  /*d390*/  FADD.FTZ R171, R171, R170 ;  /* 0x000000aaabab7221 */ /* 0x000fe20000010000 */
[----:B------:R-:W-:Y:S01]  /*d3a0*/  FADD.FTZ R172, R172, R169 ;  /* 0x000000a9acac7221 */ /* 0x000fe20000010000 */
[----:B------:R-:W2:Y:S01]  /*d3b0*/  MUFU.EX2 R179, R179 ;  /* 0x000000b300b37308 */ /* 0x000ea20000000800 */
[----:B---3--:R-:W-:Y:S01]  /*d3c0*/  F2FP.F16.F32.PACK_AB R166, R181, R180 ;  /* 0x000000b4b5a6723e */ /* 0x008fe200000000ff */
[----:B------:R-:W-:Y:S01]  /*d3d0*/  FADD.FTZ R174, R174, R171 ;  /* 0x000000abaeae7221 */ /* 0x000fe20000010000 */
[----:B------:R-:W-:-:S03]  /*d3e0*/  FADD.FTZ R173, R173, R172 ;  /* 0x000000acadad7221 */ /* 0x000fc60000010000 */
[----:B------:R-:W-:Y:S01]  /*d3f0*/  FADD.FTZ R175, R175, R174 ;  /* 0x000000aeafaf7221 */ /* 0x000fe20000010000 */
[----:B------:R-:W-:Y:S01]  /*d400*/  FADD.FTZ R176, R176, R173 ;  /* 0x000000adb0b07221 */ /* 0x000fe20000010000 */
[----:B------:R-:W3:Y:S03]  /*d410*/  MUFU.EX2 R182, R182 ;  /* 0x000000b600b67308 */ /* 0x000ee60000000800 */
[----:B------:R-:W-:-:S04]  /*d420*/  FADD.FTZ R177, R177, R176 ;  /* 0x000000b0b1b17221 */ /* 0x000fc80000010000 */
[----:B------:R-:W-:Y:S01]  /*d430*/  FADD.FTZ R180, R180, R177 ;  /* 0x000000b1b4b47221 */ /* 0x000fe20000010000 */
[----:B------:R-:W4:Y:S01]  /*d440*/  MUFU.EX2 R183, R183 ;  /* 0x000000b700b77308 */ /* 0x000f220000000800 */
[----:B--2---:R-:W-:Y:S01]  /*d450*/  F2FP.F16.F32.PACK_AB R165, R179, R178 ;  /* 0x000000b2b3a5723e */ /* 0x004fe200000000ff */
[----:B------:R-:W-:Y:S01]  /*d460*/  FADD.FTZ R178, R178, R175 ;  /* 0x000000afb2b27221 */ /* 0x000fe20000010000 */
[----:B------:R-:W-:-:S03]  /*d470*/  FADD.FTZ R5, R181, R180 ;  /* 0x000000b4b5057221 */ /* 0x000fc60000010000 */
[----:B------:R-:W-:-:S04]  /*d480*/  FADD.FTZ R179, R179, R178 ;  /* 0x000000b2b3b37221 */ /* 0x000fc80000010000 */
[----:B---3--:R-:W-:Y:S01]  /*d490*/  FADD.FTZ R6, R182, R179 ;  /* 0x000000b3b6067221 */ /* 0x008fe20000010000 */
[----:B----4-:R-:W-:-:S03]  /*d4a0*/  F2FP.F16.F32.PACK_AB R167, R183, R182 ;  /* 0x000000b6b7a7723e */ /* 0x010fc600000000ff */
[----:B------:R-:W-:Y:S02]  /*d4b0*/  FADD.FTZ R6, R183, R6 ;  /* 0x00000006b7067221 */ /* 0x000fe40000010000 */
[----:B------:R1:W-:Y:S01]  /*d4c0*/  STSM.16.M88.4 [R186], R164 ;  /* 0x000000a4ba007844 */ /* 0x0003e20000000200 */
[----:B------:R-:W-:-:S06]  /*d4d0*/  WARPGROUP.ARRIVE ;  /* 0x00000000000079c5 */ /* 0x000fcc0000000000 */
[----:B------:R-:W-:Y:S01]  /*d4e0*/  HGMMA.64x256x16.F32 R24, R152, gdesc[UR8].tnspB, R24, gsb0 ;  /* 0x43e0000898187df0 */ /* 0x000fe20008000818 */
[----:B------:R-:W-:Y:S01]  /*d4f0*/  UMOV UR10, UR6 ;  /* 0x00000006000a7c82 */ /* 0x000fe20008000000 */
[----:B------:R-:W-:Y:S01]  /*d500*/  UMOV UR11, 0x40000040 ;  /* 0x40000040000b7882 */ /* 0x000fe20000000000 */
[----:B------:R-:W-:Y:S01]  /*d510*/  R2UR UR6, R199 ;  /* 0x00000000c70672ca */ /* 0x000fe200000e0000 */
[----:B------:R-:W-:Y:S01]  /*d520*/  IMAD.MOV.U32 R199, RZ, RZ, R16 ;  /* 0x000000ffffc77224 */ /* 0x000fe200078e0010 */
[----:B------:R-:W-:Y:S02]  /*d530*/  WARPGROUP.DEPBAR.LE gsb0, 0x0 ;  /* 0x00008000000079c5 */ /* 0x000fe40000010000 */
[----:B------:R-:W-:-:S15]  /*d540*/  WARPGROUP.ARRIVE ;  /* 0x00000000000079c5 */ /* 0x000fde0000000000 */
[----:B------:R-:W-:-:S06]  /*d550*/  NOP ;  /* 0x0000000000007918 */ /* 0x000fcc0000000000 */
        /* <DEDUP_REMOVED lines=24> */
[----:B------:R-:W-:Y:S05]  /*d6e0*/  @P2 BRA `(.L_x_1550) ;  /* 0xffffffd000c02947 */ /* 0x000fea000383ffff */
[----:B-1----:R-:W-:-:S07]  /*d6f0*/  IMAD.MOV.U32 R9, RZ, RZ, R11 ;  /* 0x000000ffff097224 */ /* 0x002fce00078e000b */
.L_x_1541:
[----:B------:R-:W-:-:S13]  /*d700*/  ISETP.GE.AND P2, PT, R9, UR37, PT ;  /* 0x0000002509007c0c */ /* 0x000fda000bf46270 */
[----:B------:R-:W-:Y:S05]  /*d710*/  @!P2 BRA `(.L_x_1551) ;  /* 0x0000003400e4a947 */ /* 0x000fea0003800000 */
[----:B------:R-:W-:Y:S01]  /*d720*/  IMAD.MOV.U32 R15, RZ, RZ, R8 ;  /* 0x000000ffff0f7224 */ /* 0x000fe200078e0008 */
[----:B------:R-:W-:Y:S01]  /*d730*/  ULDC UR4, c[0x0][0xadc] ;  /* 0x0002b70000047ab9 */ /* 0x000fe20000000800 */
[----:B------:R-:W-:Y:S02]  /*d740*/  IMAD.MOV.U32 R14, RZ, RZ, R7 ;  /* 0x000000ffff0e7224 */ /* 0x000fe400078e0007 */
[----:B------:R-:W-:-:S07]  /*d750*/  IMAD.MOV.U32 R21, RZ, RZ, R16 ;  /* 0x000000ffff157224 */ /* 0x000fce00078e0010 */
.L_x_1568:
[----:B------:R-:W-:-:S05]  /*d760*/  VIADD R16, R21, 0x1 ;  /* 0x0000000115107836 */ /* 0x000fca0000000000 */
[----:B------:R-:W-:-:S04]  /*d770*/  ISETP.NE.AND P2, PT, R16, 0x2, PT ;  /* 0x000000021000780c */ /* 0x000fc80003f45270 */
[----:B------:R-:W-:Y:S02]  /*d780*/  SEL R8, RZ, 0x1, P2 ;  /* 0x00000001ff087807 */ /* 0x000fe40001000000 */
[----:B------:R-:W-:Y:S02]  /*d790*/  SEL R16, R16, RZ, P2 ;  /* 0x000000ff10107207 */ /* 0x000fe40001000000 */
[----:B------:R-:W-:Y:S01]  /*d7a0*/  LOP3.LUT R17, R17, R8, RZ, 0x3c, !PT ;  /* 0x0000000811117212 */ /* 0x000fe200078e3cff */
[----:B------:R-:W-:Y:S06]  /*d7b0*/  @!P0 BRA `(.L_x_1552) ;  /* 0x0000000000048947 */ /* 0x000fec0003800000 */
[----:B------:R-:W-:Y:S01]  /*d7c0*/  BPT.TRAP 0x1 ;  /* 0x000000040000795c */ /* 0x000fe20000300000 */
.L_x_1552:
[----:B------:R-:W-:Y:S02]  /*d7d0*/  LEA R11, R16, UR36, 0x3 ;  /* 0x00000024100b7c11 */ /* 0x000fe4000f8e18ff */
[----:B------:R-:W-:-:S04]  /*d7e0*/  SHF.L.U32 R8, R17, 0x1f, RZ ;  /* 0x0000001f11087819 */ /* 0x000fc800000006ff */
[----:B------:R1:W2:Y:S01]  /*d7f0*/  SYNCS.PHASECHK.TRANS64.TRYWAIT P2, [R11+URZ+0x38830], R8 ;  /* 0x038830080b0075a7 */ /* 0x0002a2000804017f */
[----:B------:R-:W-:Y:S05]  /*d800*/  @!P0 BRA `(.L_x_1553) ;  /* 0x0000000000048947 */ /* 0x000fea0003800000 */
[----:B------:R-:W-:Y:S01]  /*d810*/  BPT.TRAP 0x1 ;  /* 0x000000040000795c */ /* 0x000fe20000300000 */
.L_x_1553:
[----:B------:R-:W-:Y:S01]  /*d820*/  IMAD R7, R16, 0x200, R4 ;  /* 0x0000020010077824 */ /* 0x000fe200078e0204 */
[----:B--2---:R-:W-:Y:S06]  /*d830*/  @P2 BRA `(.L_x_1554) ;  /* 0x0000000000082947 */ /* 0x004fec0003800000 */
[----:B------:R-:W2:Y:S02]  /*d840*/  SYNCS.PHASECHK.TRANS64.TRYWAIT P2, [R11+URZ+0x38830], R8 ;  /* 0x038830080b0075a7 */ /* 0x000ea4000804017f */
[----:B--2---:R-:W-:Y:S05]  /*d850*/  @!P2 BRA `(.L_x_1555) ;  /* 0x00000094009ca947 */ /* 0x004fea0003800000 */
.L_x_1554:
        /* <DEDUP_REMOVED lines=22> */
.L_x_1556:
[----:B------:R3:W4:Y:S01]  /*d9c0*/  SYNCS.PHASECHK.TRANS64.TRYWAIT P2, [R11+URZ+0x38850], R8 ;  /* 0x038850080b0075a7 */ /* 0x000722000804017f */
[----:B------:R-:W-:Y:S05]  /*d9d0*/  @!P0 BRA `(.L_x_1557) ;  /* 0x0000000000048947 */ /* 0x000fea0003800000 */
[----:B------:R-:W-:Y:S01]  /*d9e0*/  BPT.TRAP 0x1 ;  /* 0x000000040000795c */ /* 0x000fe20000300000 */
.L_x_1557:
[----:B------:R-:W-:Y:S01]  /*d9f0*/  LEA R7, R16, R3, 0xc ;  /* 0x0000000310077211 */ /* 0x000fe200078e60ff */
[----:B----4-:R-:W-:Y:S06]  /*da00*/  @P2 BRA `(.L_x_1558) ;  /* 0x0000000000082947 */ /* 0x010fec0003800000 */
[----:B------:R-:W4:Y:S02]  /*da10*/  SYNCS.PHASECHK.TRANS64.TRYWAIT P2, [R11+URZ+0x38850], R8 ;  /* 0x038850080b0075a7 */ /* 0x000f24000804017f */
[----:B----4-:R-:W-:Y:S05]  /*da20*/  @!P2 BRA `(.L_x_1559) ;  /* 0x00000094003ca947 */ /* 0x010fea0003800000 */
.L_x_1558:
[C---:B------:R-:W-:Y:S01]  /*da30*/  R2UR UR10, R7.reuse ;  /* 0x00000000070a72ca */ /* 0x040fe200000e0000 */
[----:B------:R-:W-:Y:S01]  /*da40*/  WARPGROUP.ARRIVE ;  /* 0x00000000000079c5 */ /* 0x000fe20000000000 */
[----:B------:R-:W-:Y:S01]  /*da50*/  UMOV UR11, 0x40000040 ;  /* 0x40000040000b7882 */ /* 0x000fe20000000000 */
[----:B-1234-:R-:W-:Y:S01]  /*da60*/  VIADD R8, R0, 0x2 ;  /* 0x0000000200087836 */ /* 0x01efe20000000000 */
[----:B------:R-:W-:Y:S01]  /*da70*/  UMOV UR29, 0x40000040 ;  /* 0x40000040001d7882 */ /* 0x000fe20000000000 */
[C---:B------:R-:W-:Y:S01]  /*da80*/  VIADD R12, R7.reuse, 0x2 ;  /* 0x00000002070c7836 */ /* 0x040fe20000000000 */
[----:B------:R-:W-:Y:S01]  /*da90*/  UMOV UR31, 0x40000040 ;  /* 0x40000040001f7882 */ /* 0x000fe20000000000 */
[----:B------:R-:W1:Y:S01]  /*daa0*/  S2R R13, SR_TID.X ;  /* 0x00000000000d7919 */ /* 0x000e620000002100 */
[----:B------:R-:W-:Y:S01]  /*dab0*/  R2UR UR28, R8 ;  /* 0x00000000081c72ca */ /* 0x000fe200000e0000 */
[----:B------:R-:W-:Y:S01]  /*dac0*/  VIADD R8, R0, 0x4 ;  /* 0x0000000400087836 */ /* 0x000fe20000000000 */
[----:B------:R-:W-:Y:S01]  /*dad0*/  R2UR UR30, R12 ;  /* 0x000000000c1e72ca */ /* 0x000fe200000e0000 */
[C---:B------:R-:W-:Y:S01]  /*dae0*/  VIADD R12, R7.reuse, 0x4 ;  /* 0x00000004070c7836 */ /* 0x040fe20000000000 */
[----:B------:R-:W-:Y:S01]  /*daf0*/  ULDC UR5, c[0x0][0xad4] ;  /* 0x0002b50000057ab9 */ /* 0x000fe20000000800 */
[----:B------:R-:W-:Y:S01]  /*db00*/  HGMMA.64x64x16.F32 R152, gdesc[UR8], R152, gsb0 ;  /* 0x00e00000089879f0 */ /* 0x000fe20008000898 */
[----:B------:R-:W-:Y:S01]  /*db10*/  VIADD R197, R0, 0x800 ;  /* 0x0000080000c57836 */ /* 0x000fe20000000000 */
[----:B------:R-:W-:Y:S01]  /*db20*/  ULDC UR6, c[0x0][0x288] ;  /* 0x0000a20000067ab9 */ /* 0x000fe20000000800 */
[----:B------:R-:W-:Y:S01]  /*db30*/  VIADD R199, R7, 0x800 ;  /* 0x0000080007c77836 */ /* 0x000fe20000000000 */
[----:B------:R-:W-:Y:S01]  /*db40*/  ULOP3.LUT UR5, URZ, UR5, URZ, 0x33, !UPT ;  /* 0x000000053f057292 */ /* 0x000fe2000f8e333f */
        /* <DEDUP_REMOVED lines=128> */
[--C-:B------:R-:W-:Y:S02]  /*e350*/  IMAD.IADD R12, R197, 0x1, R8.reuse ;  /* 0x00000001c50c7824 */ /* 0x100fe400078e0208 */
        /* <DEDUP_REMOVED lines=154> */
[----:B------:R-:W-:-:S05]  /*ed00*/  IMAD.MOV.U32 R12, RZ, RZ, 0x1000 ;  /* 0x00001000ff0c7424 */ /* 0x000fca00078e00ff */
[----:B------:R-:W-:Y:S01]  /*ed10*/  SEL R12, R12, 0xf80, P2 ;  /* 0x00000f800c0c7807 */ /* 0x000fe20001000000 */
        /* <DEDUP_REMOVED lines=8> */
[----:B------:R-:W-:-:S04]  /*eda0*/  LOP3.LUT R13, R12, 0x1e00, RZ, 0xc0, !PT ;  /* 0x00001e000c0d7812 */ /* 0x000fc800078ec0ff */
[----:B------:R-:W-:-:S04]  /*edb0*/  SEL R8, R8, 0x3e, P2 ;  /* 0x0000003e08087807 */ /* 0x000fc80001000000 */
[----:B------:R-:W-:-:S04]  /*edc0*/  LOP3.LUT R8, R8, 0x6, RZ, 0xc0, !PT ;  /* 0x0000000608087812 */ /* 0x000fc800078ec0ff */
[CC--:B------:R-:W-:Y:S02]  /*edd0*/  IADD3 R12, R8.reuse, R13.reuse, R0 ;  /* 0x0000000d080c7210 */ /* 0x0c0fe40007ffe000 */
[----:B------:R-:W-:Y:S01]  /*ede0*/  IADD3 R7, R8, R13, R7 ;  /* 0x0000000d08077210 */ /* 0x000fe20007ffe007 */
[----:B------:R-:W-:Y:S01]  /*edf0*/  @!P1 VIADD R8, R11, 0x38840 ;  /* 0x000388400b089836 */ /* 0x000fe20000000000 */
[----:B------:R-:W1:Y:S04]  /*ee00*/  LDC R13, c[0x0][0x2e0] ;  /* 0x0000b800ff0d7b82 */ /* 0x000e680000000800 */
        /* <DEDUP_REMOVED lines=8> */
[----:B------:R-:W-:-:S05]  /*ee90*/  IMAD.SHL.U32 R7, R9, 0x40, RZ ;  /* 0x0000004009077824 */ /* 0x000fca00078e00ff */
[----:B------:R-:W-:-:S05]  /*eea0*/  IADD3 R12, -R7, 0x1, RZ ;  /* 0x00000001070c7810 */ /* 0x000fca0007ffe1ff */
[----:B-1----:R-:W-:-:S05]  /*eeb0*/  IMAD R13, R13, UR38, R12 ;  /* 0x000000260d0d7c24 */ /* 0x002fca000f8e020c */
[----:B------:R-:W-:Y:S01]  /*eec0*/  IADD3 R13, R13, -UR6, -R18 ;  /* 0x800000060d0d7c10 */ /* 0x000fe2000fffe812 */
[----:B------:R-:W-:-:S03]  /*eed0*/  ULDC UR6, c[0x0][0xad8] ;  /* 0x0002b60000067ab9 */ /* 0x000fc60000000800 */
[C---:B------:R-:W-:Y:S01]  /*eee0*/  IADD3 R201, R13.reuse, UR6, RZ ;  /* 0x000000060dc97c10 */ /* 0x040fe2000fffe0ff */
[----:B------:R-:W-:-:S04]  /*eef0*/  VIADD R203, R13, UR5 ;  /* 0x000000050dcb7c36 */ /* 0x000fc80008000000 */
[C---:B------:R-:W-:Y:S02]  /*ef00*/  IMAD.IADD R198, R2.reuse, 0x1, R201 ;  /* 0x0000000102c67824 */ /* 0x040fe400078e02c9 */
[----:B------:R-:W-:Y:S01]  /*ef10*/  IMAD.IADD R199, R2, 0x1, R203 ;  /* 0x0000000102c77824 */ /* 0x000fe200078e02cb */
[----:B------:R-:W-:Y:S02]  /*ef20*/  WARPGROUP.DEPBAR.LE gsb0, 0x0 ;  /* 0x00008000000079c5 */ /* 0x000fe40000010000 */
[----:B------:R-:W-:-:S06]  /*ef30*/  WARPGROUP.ARRIVE ;  /* 0x00000000000079c5 */ /* 0x000fcc0000000000 */
[----:B------:R-:W-:Y:S03]  /*ef40*/  HGMMA.64x64x16.F32 R152, gdesc[UR28], R152, gsb0 ;  /* 0x00e000001c9879f0 */ /* 0x000fe60008000898 */
[----:B------:R-:W-:Y:S02]  /*ef50*/  WARPGROUP.DEPBAR.LE gsb0, 0x0 ;  /* 0x00008000000079c5 */ /* 0x000fe40000010000 */
[----:B------:R1:W-:Y:S01]  /*ef60*/  @!P1 SYNCS.ARRIVE.TRANS64.RED.A1T0 RZ, [R8+URZ], RZ ;  /* 0x000000ff08ff99a7 */ /* 0x0003e2000810043f */
[----:B------:R-:W-:Y:S05]  /*ef70*/  @!P6 BRA `(.L_x_1560) ;  /* 0x000000000058e947 */ /* 0x000fea0003800000 */
[----:B-1----:R-:W-:Y:S01]  /*ef80*/  IMAD.IADD R8, R2, 0x1, R10 ;  /* 0x0000000102087824 */ /* 0x002fe200078e020a */
        /* <DEDUP_REMOVED lines=11> */
.L_x_1562:
[----:B------:R-:W-:-:S05]  /*f040*/  IMAD.U32 R20, RZ, RZ, UR4 ;  /* 0x00000004ff147e24 */ /* 0x000fca000f8e00ff */
[----:B------:R-:W-:-:S13]  /*f050*/  ISETP.NE.AND P2, PT, R20, 0x1, PT ;  /* 0x000000011400780c */ /* 0x000fda0003f45270 */
[----:B------:R-:W1:Y:S02]  /*f060*/  @P2 LDC.64 R12, c[0x0][0xae0] ;  /* 0x0002b800ff0c2b82 */ /* 0x000e640000000a00 */
[----:B-1----:R-:W-:-:S05]  /*f070*/  @P2 IMAD.HI.U32 R12, R8, R12, RZ ;  /* 0x0000000c080c2227 */ /* 0x002fca00078e00ff */
[----:B------:R-:W-:-:S07]  /*f080*/  @P2 SHF.R.U32.HI R8, RZ, R13, R12 ;  /* 0x0000000dff082219 */ /* 0x000fce000001160c */
.L_x_1563:
[----:B------:R-:W-:Y:S05]  /*f090*/  BSYNC B0 ;  /* 0x0000000000007941 */ /* 0x000fea0003800000 */
.L_x_1561:
[----:B------:R-:W-:-:S04]  /*f0a0*/  IMAD R13, R8, R20, -R7 ;  /* 0x00000014080d7224 */ /* 0x000fc800078e0a07 */
[----:B------:R-:W-:-:S05]  /*f0b0*/  IMAD.IADD R13, R13, 0x1, -R18 ;  /* 0x000000010d0d7824 */ /* 0x000fca00078e0a12 */
[----:B------:R-:W-:Y:S02]  /*f0c0*/  VIADDMNMX R198, R13, R20, R198, PT ;  /* 0x000000140dc67246 */ /* 0x000fe400038001c6 */
[----:B------:R-:W-:-:S07]  /*f0d0*/  VIMNMX R199, R199, R13, !PT ;  /* 0x0000000dc7c77248 */ /* 0x000fce0007fe0100 */
.L_x_1560:
[----:B------:R-:W-:-:S04]  /*f0e0*/  ISETP.GT.AND P2, PT, R9, -0x1, PT ;  /* 0xffffffff0900780c */ /* 0x000fc80003f44270 */
[C---:B------:R-:W-:Y:S02]  /*f0f0*/  ISETP.GT.AND P3, PT, R199.reuse, RZ, P2 ;  /* 0x000000ffc700720c */ /* 0x040fe40001764270 */
[C---:B------:R-:W-:Y:S02]  /*f100*/  ISETP.GT.AND P5, PT, R199.reuse, 0x1, P2 ;  /* 0x00000001c700780c */ /* 0x040fe400017a4270 */
[----:B------:R-:W-:Y:S02]  /*f110*/  ISETP.LT.OR P4, PT, R198, 0x1, P3 ;  /* 0x00000001c600780c */ /* 0x000fe40001f81670 */
[C---:B------:R-:W-:Y:S02]  /*f120*/  ISETP.GT.AND P3, PT, R199.reuse, 0x8, P2 ;  /* 0x00000008c700780c */ /* 0x040fe40001764270 */
        /* <DEDUP_REMOVED lines=33> */
[----:B-1----:R-:W-:Y:S02]  /*f340*/  FSEL R8, R173, -INF , !P3 ;  /* 0xff800000ad087808 */ /* 0x002fe40005800000 */
        /* <DEDUP_REMOVED lines=26> */
.L_x_1566:
[----:B------:R-:W-:-:S05]  /*f4f0*/  IMAD.U32 R172, RZ, RZ, UR4 ;  /* 0x00000004ffac7e24 */ /* 0x000fca000f8e00ff */
[----:B------:R-:W-:-:S13]  /*f500*/  ISETP.NE.AND P3, PT, R172, 0x1, PT ;  /* 0x00000001ac00780c */ /* 0x000fda0003f65270 */
[----:B------:R-:W1:Y:S02]  /*f510*/  @P3 LDC.64 R12, c[0x0][0xae0] ;  /* 0x0002b800ff0c3b82 */ /* 0x000e640000000a00 */
[----:B-1----:R-:W-:-:S05]  /*f520*/  @P3 IMAD.HI.U32 R12, R173, R12, RZ ;  /* 0x0000000cad0c3227 */ /* 0x002fca00078e00ff */
[----:B------:R-:W-:-:S07]  /*f530*/  @P3 SHF.R.U32.HI R173, RZ, R13, R12 ;  /* 0x0000000dffad3219 */ /* 0x000fce000001160c */
.L_x_1567:
[----:B------:R-:W-:Y:S05]  /*f540*/  BSYNC B0 ;  /* 0x0000000000007941 */ /* 0x000fea0003800000 */
.L_x_1565:
[----:B------:R-:W-:-:S04]  /*f550*/  IMAD R173, R173, R172, -R7 ;  /* 0x000000acadad7224 */ /* 0x000fc800078e0a07 */
[----:B------:R-:W-:-:S05]  /*f560*/  IMAD.IADD R173, R173, 0x1, -R18 ;  /* 0x00000001adad7824 */ /* 0x000fca00078e0a12 */
[----:B------:R-:W-:Y:S02]  /*f570*/  VIADDMNMX R168, R173, R172, R168, PT ;  /* 0x000000acada87246 */ /* 0x000fe400038001a8 */
[----:B------:R-:W-:-:S07]  /*f580*/  VIMNMX R169, R169, R173, !PT ;  /* 0x000000ada9a97248 */ /* 0x000fce0007fe0100 */
.L_x_1564:
[----:B------:R-:W-:Y:S01]  /*f590*/  FMNMX.FTZ R7, R197, R14, !PT ;  /* 0x0000000ec5077209 */ /* 0x000fe20007810000 */
[----:B------:R-:W-:Y:S01]  /*f5a0*/  ULDC UR7, c[0x0][0xa80] ;  /* 0x0002a00000077ab9 */ /* 0x000fe20000000800 */
[----:B------:R-:W-:Y:S01]  /*f5b0*/  ISETP.GT.AND P3, PT, R169, 0x1, P2 ;  /* 0x00000001a900780c */ /* 0x000fe20001764270 */
[----:B------:R-:W-:Y:S01]  /*f5c0*/  IMAD R205, R16, 0x1000, R19 ;  /* 0x0000100010cd7824 */ /* 0x000fe200078e0213 */
[----:B------:R-:W-:Y:S01]  /*f5d0*/  FMNMX.FTZ R7, R196, R7, !PT ;  /* 0x00000007c4077209 */ /* 0x000fe20007810000 */
[----:B------:R-:W-:Y:S01]  /*f5e0*/  UMOV UR11, 0x40000040 ;  /* 0x40000040000b7882 */ /* 0x000fe20000000000 */
[----:B------:R-:W-:Y:S01]  /*f5f0*/  ISETP.LT.OR P3, PT, R168, 0x2, P3 ;  /* 0x00000002a800780c */ /* 0x000fe20001f61670 */
[----:B------:R-:W-:Y:S01]  /*f600*/  VIADD R208, R205, 0x80 ;  /* 0x00000080cdd07836 */ /* 0x000fe20000000000 */
[----:B------:R-:W-:Y:S01]  /*f610*/  FMNMX.FTZ R12, R20, R7, !PT ;  /* 0x00000007140c7209 */ /* 0x000fe20007810000 */
[----:B------:R-:W-:Y:S01]  /*f620*/  @!P1 VIADD R11, R11, 0x38860 ;  /* 0x000388600b0b9836 */ /* 0x000fe20000000000 */
        /* <DEDUP_REMOVED lines=52> */
[----:B------:R-:W-:Y:S02]  /*f970*/  R2UR UR6, R205 ;  /* 0x00000000cd0672ca */ /* 0x000fe400000e0000 */
[----:B------:R-:W-:Y:S02]  /*f980*/  @!P1 PRMT R11, RZ, 0x654, R11 ;  /* 0x00000654ff0b9816 */ /* 0x000fe4000000000b */
[----:B-1----:R-:W-:Y:S02]  /*f990*/  FMNMX.FTZ R7, R13, R172, !PT ;  /* 0x000000ac0d077209 */ /* 0x002fe40007810000 */
[----:B------:R-:W-:Y:S02]  /*f9a0*/  FMNMX.FTZ R13, R155, R12, !PT ;  /* 0x0000000c9b0d7209 */ /* 0x000fe40007810000 */
[C---:B------:R-:W-:Y:S01]  /*f9b0*/  FSETP.NEU.FTZ.AND P5, PT, R7.reuse, -INF , PT ;  /* 0xff8000000700780b */ /* 0x040fe20003fbd000 */
[----:B------:R-:W-:Y:S01]  /*f9c0*/  FMUL.FTZ R201, R7, UR7 ;  /* 0x0000000707c97c20 */ /* 0x000fe20008410000 */
[----:B------:R-:W-:-:S03]  /*f9d0*/  FMNMX.FTZ R12, R158, R13, !PT ;  /* 0x0000000d9e0c7209 */ /* 0x000fc60007810000 */
[----:B------:R-:W-:Y:S01]  /*f9e0*/  UMOV UR10, UR6 ;  /* 0x00000006000a7c82 */ /* 0x000fe20008000000 */
[----:B------:R-:W-:Y:S01]  /*f9f0*/  R2UR UR6, R208 ;  /* 0x00000000d00672ca */ /* 0x000fe200000e0000 */
[----:B------:R-:W-:Y:S01]  /*fa00*/  VIADD R208, R205, 0x100 ;  /* 0x00000100cdd07836 */ /* 0x000fe20000000000 */
[----:B------:R-:W-:Y:S01]  /*fa10*/  FMNMX.FTZ R13, R159, R12, !PT ;  /* 0x0000000c9f0d7209 */ /* 0x000fe20007810000 */
[----:B------:R-:W-:Y:S01]  /*fa20*/  VIADD R205, R205, 0x180 ;  /* 0x00000180cdcd7836 */ /* 0x000fe20000000000 */
        /* <DEDUP_REMOVED lines=14> */
[----:B------:R1:W-:Y:S01]  /*fb10*/  MUFU.EX2 R12, R172 ;  /* 0x000000ac000c7308 */ /* 0x0003e20000000800 */
        /* <DEDUP_REMOVED lines=9> */
[--C-:B-1----:R-:W-:Y:S01]  /*fbb0*/  FFMA.FTZ R172, R157, UR7, -R201.reuse ;  /* 0x000000079dac7c23 */ /* 0x102fe200080108c9 */
[----:B------:R-:W-:Y:S01]  /*fbc0*/  ISETP.GT.AND P2, PT, R169, 0x39, P2 ;  /* 0x00000039a900780c */ /* 0x000fe20001744270 */
[--C-:B------:R-:W-:Y:S01]  /*fbd0*/  FFMA.FTZ R171, R161, UR7, -R201.reuse ;  /* 0x00000007a1ab7c23 */ /* 0x100fe200080108c9 */
[----:B------:R-:W-:Y:S01]  /*fbe0*/  FMNMX.FTZ R169, R197, R170, !PT ;  /* 0x000000aac5a97209 */ /* 0x000fe20007810000 */
[--C-:B------:R-:W-:Y:S01]  /*fbf0*/  FFMA.FTZ R170, R164, UR7, -R201.reuse ;  /* 0x00000007a4aa7c23 */ /* 0x100fe200080108c9 */
[----:B------:R-:W-:Y:S01]  /*fc00*/  ISETP.LT.OR P4, PT, R168, 0x39, P4 ;  /* 0x00000039a800780c */ /* 0x000fe20002781670 */
[----:B------:R-:W-:Y:S01]  /*fc10*/  MUFU.EX2 R13, R13 ;  /* 0x0000000d000d7308 */ /* 0x000fe20000000800 */
[----:B------:R-:W-:Y:S01]  /*fc20*/  FSEL R200, R179, -INF , !P3 ;  /* 0xff800000b3c87808 */ /* 0x000fe20005800000 */
[----:B------:R-:W-:Y:S01]  /*fc30*/  FFMA.FTZ R179, R8, UR7, -R201 ;  /* 0x0000000708b37c23 */ /* 0x000fe200080108c9 */
[----:B------:R-:W-:-:S02]  /*fc40*/  FMNMX.FTZ R169, R196, R169, !PT ;  /* 0x000000a9c4a97209 */ /* 0x000fc40007810000 */
[----:B------:R-:W-:Y:S02]  /*fc50*/  ISETP.LT.OR P2, PT, R168, 0x3a, P2 ;  /* 0x0000003aa800780c */ /* 0x000fe40001741670 */
[----:B------:R-:W-:Y:S01]  /*fc60*/  FSEL R182, R182, -INF , !P4 ;  /* 0xff800000b6b67808 */ /* 0x000fe20006000000 */
[----:B------:R-:W-:Y:S01]  /*fc70*/  MUFU.EX2 R20, R20 ;  /* 0x0000001400147308 */ /* 0x000fe20000000800 */
[----:B------:R-:W-:Y:S02]  /*fc80*/  FMNMX.FTZ R157, R200, R169, !PT ;  /* 0x000000a9c89d7209 */ /* 0x000fe40007810000 */
[----:B------:R-:W-:Y:S02]  /*fc90*/  FSEL R183, R183, -INF , !P2 ;  /* 0xff800000b7b77808 */ /* 0x000fe40005000000 */
[----:B------:R-:W-:-:S03]  /*fca0*/  FMNMX.FTZ R168, R182, R157, !PT ;  /* 0x0000009db6a87209 */ /* 0x000fc60007810000 */
[----:B------:R1:W-:Y:S01]  /*fcb0*/  MUFU.EX2 R169, R172 ;  /* 0x000000ac00a97308 */ /* 0x0003e20000000800 */
[----:B------:R-:W-:-:S05]  /*fcc0*/  FMNMX.FTZ R157, R183, R168, !PT ;  /* 0x000000a8b79d7209 */ /* 0x000fca0007810000 */
[----:B------:R-:W2:Y:S02]  /*fcd0*/  SHFL.BFLY PT, R160, R157, 0x2, 0x1f ;  /* 0x0c401f009da07f89 */ /* 0x000ea400000e0000 */
[----:B------:R-:W-:Y:S01]  /*fce0*/  MUFU.EX2 R168, R175 ;  /* 0x000000af00a87308 */ /* 0x000fe20000000800 */
[--C-:B-1----:R-:W-:Y:S01]  /*fcf0*/  FFMA.FTZ R172, R156, UR7, -R201.reuse ;  /* 0x000000079cac7c23 */ /* 0x102fe200080108c9 */
[----:B------:R-:W-:-:S06]  /*fd00*/  FFMA.FTZ R156, R153, UR7, -R201 ;  /* 0x00000007999c7c23 */ /* 0x000fcc00080108c9 */
[----:B------:R-:W-:Y:S08]  /*fd10*/  MUFU.EX2 R171, R171 ;  /* 0x000000ab00ab7308 */ /* 0x000ff00000000800 */
[----:B------:R-:W-:Y:S01]  /*fd20*/  MUFU.EX2 R170, R170 ;  /* 0x000000aa00aa7308 */ /* 0x000fe20000000800 */
[----:B--2---:R-:W-:Y:S02]  /*fd30*/  FMNMX.FTZ R160, R157, R160, !PT ;  /* 0x000000a09da07209 */ /* 0x004fe40007810000 */
[----:B------:R-:W-:-:S05]  /*fd40*/  FSEL R157, R7, RZ, P5 ;  /* 0x000000ff079d7208 */ /* 0x000fca0002800000 */
[----:B------:R-:W-:Y:S01]  /*fd50*/  MUFU.EX2 R173, R173 ;  /* 0x000000ad00ad7308 */ /* 0x000fe20000000800 */
[----:B------:R-:W1:Y:S01]  /*fd60*/  SHFL.BFLY PT, R153, R160, 0x1, 0x1f ;  /* 0x0c201f00a0997f89 */ /* 0x000e6200000e0000 */
[----:B------:R-:W-:-:S04]  /*fd70*/  FADD.FTZ R157, -R157, R14 ;  /* 0x0000000e9d9d7221 */ /* 0x000fc80000010100 */
[----:B------:R-:W-:Y:S02]  /*fd80*/  FMUL.FTZ R157, R157, UR7 ;  /* 0x000000079d9d7c20 */ /* 0x000fe40008410000 */
[----:B------:R-:W-:Y:S08]  /*fd90*/  MUFU.EX2 R172, R172 ;  /* 0x000000ac00ac7308 */ /* 0x000ff00000000800 */
[----:B------:R-:W2:Y:S08]  /*fda0*/  MUFU.EX2 R201, R157 ;  /* 0x0000009d00c97308 */ /* 0x000eb00000000800 */
[----:B------:R3:W-:Y:S01]  /*fdb0*/  MUFU.EX2 R175, R156 ;  /* 0x0000009c00af7308 */ /* 0x0007e20000000800 */
[----:B-1----:R-:W-:Y:S01]  /*fdc0*/  FMNMX.FTZ R8, R160, R153, !PT ;  /* 0x00000099a0087209 */ /* 0x002fe20007810000 */
[----:B------:R-:W-:-:S03]  /*fdd0*/  IMAD.MOV R153, RZ, RZ, -R23 ;  /* 0x000000ffff997224 */ /* 0x000fc600078e0a17 */
[C---:B------:R-:W-:Y:S01]  /*fde0*/  FSETP.NEU.FTZ.AND P2, PT, R8.reuse, -INF , PT ;  /* 0xff8000000800780b */ /* 0x040fe20003f5d000 */
[C---:B------:R-:W-:Y:S02]  /*fdf0*/  FMUL.FTZ R161, R8.reuse, UR7 ;  /* 0x0000000708a17c20 */ /* 0x040fe40008410000 */
[----:B------:R-:W-:Y:S01]  /*fe00*/  MUFU.EX2 R178, R178 ;  /* 0x000000b200b27308 */ /* 0x000fe20000000800 */
[----:B------:R-:W-:Y:S01]  /*fe10*/  FSEL R152, R8, RZ, P2 ;  /* 0x000000ff08987208 */ /* 0x000fe20001000000 */
[-C--:B--2---:R-:W-:Y:S01]  /*fe20*/  FMUL.FTZ R24, R24, R201.reuse ;  /* 0x000000c918187220 */ /* 0x084fe20000410000 */
[----:B------:R-:W-:Y:S01]  /*fe30*/  FSEL R161, R161, RZ, P2 ;  /* 0x000000ffa1a17208 */ /* 0x000fe20001000000 */
[----:B------:R-:W-:Y:S01]  /*fe40*/  FMUL.FTZ R25, R25, R201 ;  /* 0x000000c919197220 */ /* 0x000fe20000410000 */
[----:B------:R-:W-:Y:S01]  /*fe50*/  ISETP.NE.AND P2, PT, R18, R153, PT ;  /* 0x000000991200720c */ /* 0x000fe20003f45270 */
[----:B------:R-:W-:Y:S01]  /*fe60*/  FADD.FTZ R152, -R152, R15 ;  /* 0x0000000f98987221 */ /* 0x000fe20000010100 */
[----:B---3--:R-:W-:Y:S01]  /*fe70*/  F2FP.F16.F32.PACK_AB R156, R171, R168 ;  /* 0x000000a8ab9c723e */ /* 0x008fe200000000ff */
[--C-:B------:R-:W-:Y:S01]  /*fe80*/  FFMA.FTZ R159, R159, UR7, -R161.reuse ;  /* 0x000000079f9f7c23 */ /* 0x100fe200080108a1 */
[--C-:B------:R-:W-:Y:S01]  /*fe90*/  FFMA.FTZ R203, R154, UR7, -R161.reuse ;  /* 0x000000079acb7c23 */ /* 0x100fe200080108a1 */
[----:B------:R-:W-:Y:S01]  /*fea0*/  FMUL.FTZ R152, R152, UR7 ;  /* 0x0000000798987c20 */ /* 0x000fe20008410000 */
[--C-:B------:R-:W-:Y:S01]  /*feb0*/  FFMA.FTZ R14, R155, UR7, -R161.reuse ;  /* 0x000000079b0e7c23 */ /* 0x100fe200080108a1 */
[--C-:B------:R-:W-:Y:S01]  /*fec0*/  FFMA.FTZ R202, R158, UR7, -R161.reuse ;  /* 0x000000079eca7c23 */ /* 0x100fe200080108a1 */
[--C-:B------:R-:W-:Y:S01]  /*fed0*/  FFMA.FTZ R206, R167, UR7, -R161.reuse ;  /* 0x00000007a7ce7c23 */ /* 0x100fe200080108a1 */
[----:B------:R1:W2:Y:S01]  /*fee0*/  MUFU.EX2 R204, R152 ;  /* 0x0000009800cc7308 */ /* 0x0002a20000000800 */
[--C-:B------:R-:W-:Y:S01]  /*fef0*/  FFMA.FTZ R207, R198, UR7, -R161.reuse ;  /* 0x00000007c6cf7c23 */ /* 0x100fe200080108a1 */
[--C-:B------:R-:W-:Y:S01]  /*ff00*/  FFMA.FTZ R162, R162, UR7, -R161.reuse ;  /* 0x00000007a2a27c23 */ /* 0x100fe200080108a1 */
[----:B------:R-:W-:Y:S01]  /*ff10*/  FFMA.FTZ R163, R163, UR7, -R161 ;  /* 0x00000007a3a37c23 */ /* 0x000fe200080108a1 */
[----:B------:R-:W-:-:S02]  /*ff20*/  @!P2 IMAD R21, R21, 0x40, R22 ;  /* 0x000000401515a824 */ /* 0x000fc400078e0216 */
[--C-:B------:R-:W-:Y:S01]  /*ff30*/  FFMA.FTZ R155, R166, UR7, -R161.reuse ;  /* 0x00000007a69b7c23 */ /* 0x100fe200080108a1 */
[--C-:B------:R-:W-:Y:S01]  /*ff40*/  FFMA.FTZ R199, R199, UR7, -R161.reuse ;  /* 0x00000007c7c77c23 */ /* 0x100fe200080108a1 */
[--C-:B------:R-:W-:Y:S01]  /*ff50*/  FFMA.FTZ R197, R197, UR7, -R161.reuse ;  /* 0x00000007c5c57c23 */ /* 0x100fe200080108a1 */
[----:B------:R3:W-:Y:S01]  /*ff60*/  MUFU.EX2 R15, R159 ;  /* 0x0000009f000f7308 */ /* 0x0007e20000000800 */
[----:B------:R-:W-:Y:S01]  /*ff70*/  @!P2 LEA R153, R21, UR36, 0x2 ;  /* 0x000000241599ac11 */ /* 0x000fe2000f8e10ff */
[--C-:B------:R-:W-:Y:S01]  /*ff80*/  FFMA.FTZ R196, R196, UR7, -R161.reuse ;  /* 0x00000007c4c47c23 */ /* 0x100fe200080108a1 */
[--C-:B------:R-:W-:Y:S01]  /*ff90*/  FFMA.FTZ R198, R182, UR7, -R161.reuse ;  /* 0x00000007b6c67c23 */ /* 0x100fe200080108a1 */
[--C-:B------:R-:W-:Y:S01]  /*ffa0*/  FFMA.FTZ R157, R174, UR7, -R161.reuse ;  /* 0x00000007ae9d7c23 */ /* 0x100fe200080108a1 */
[----:B-1----:R-:W-:Y:S01]  /*ffb0*/  F2FP.F16.F32.PACK_AB R152, R13, R12 ;  /* 0x0000000c0d98723e */ /* 0x002fe200000000ff */
[----:B------:R-:W-:Y:S01]  /*ffc0*/  @!P2 STS [R153+0x38400], R201 ;  /* 0x038400c99900a388 */ /* 0x000fe20000000800 */
[----:B------:R-:W-:Y:S01]  /*ffd0*/  F2FP.F16.F32.PACK_AB R154, R169, R20 ;  /* 0x00000014a99a723e */ /* 0x000fe200000000ff */
[----:B------:R-:W-:Y:S01]  /*ffe0*/  MUFU.EX2 R203, R203 ;  /* 0x000000cb00cb7308 */ /* 0x000fe20000000800 */
[--C-:B---3--:R-:W-:Y:S01]  /*fff0*/  FFMA.FTZ R159, R200, UR7, -R161.reuse ;  /* 0x00000007c89f7c23 */ /* 0x108fe200080108a1 */
[----:B--2---:R1:W-:Y:S01]  /*10000*/  @!P2 STS [R153+0x38420], R204 ;  /* 0x038420cc9900a388 */ /* 0x0043e20000000800 */
[----:B------:R-:W-:Y:S01]  /*10010*/  FFMA.FTZ R161, R183, UR7, -R161 ;  /* 0x00000007b7a17c23 */ /* 0x000fe200080108a1 */
[----:B------:R-:W-:Y:S01]  /*10020*/  F2FP.F16.F32.PACK_AB R158, R173, R170 ;  /* 0x000000aaad9e723e */ /* 0x000fe200000000ff */
[-C--:B------:R-:W-:Y:S01]  /*10030*/  FMUL.FTZ R28, R28, R201.reuse ;  /* 0x000000c91c1c7220 */ /* 0x080fe20000410000 */
[----:B------:R-:W-:Y:S01]  /*10040*/  F2FP.F16.F32.PACK_AB R160, R175, R172 ;  /* 0x000000acafa0723e */ /* 0x000fe200000000ff */
        /* <DEDUP_REMOVED lines=42> */
[----:B--2---:R-:W-:Y:S01]  /*102f0*/  F2FP.F16.F32.PACK_AB R155, R15, R202 ;  /* 0x000000ca0f9b723e */ /* 0x004fe200000000ff */
[----:B------:R-:W-:Y:S01]  /*10300*/  BAR.SYNC.DEFER_BLOCKING 0xf, 0x100 ;  /* 0x03c4000000007b1d */ /* 0x000fe20000010000 */
        /* <DEDUP_REMOVED lines=29> */
[----:B------:R1:W-:Y:S01]  /*104e0*/  MUFU.EX2 R183, R157 ;  /* 0x0000009d00b77308 */ /* 0x0003e20000000800 */
[----:B------:R-:W-:Y:S01]  /*104f0*/  FMUL.FTZ R149, R149, R201 ;  /* 0x000000c995957220 */ /* 0x000fe20000410000 */
        /* <DEDUP_REMOVED lines=54> */
[----:B------:R1:W3:Y:S01]  /*10860*/  MUFU.EX2 R197, R159 ;  /* 0x0000009f00c57308 */ /* 0x0002e20000000800 */
        /* <DEDUP_REMOVED lines=14> */
[----:B------:R-:W-:Y:S01]  /*10950*/  FMUL.FTZ R138, R138, R204 ;  /* 0x000000cc8a8a7220 */ /* 0x000fe20000410000 */
[----:B------:R1:W2:Y:S01]  /*10960*/  MUFU.EX2 R199, R161 ;  /* 0x000000a100c77308 */ /* 0x0002a20000000800 */
[----:B---3--:R-:W-:Y:S01]  /*10970*/  F2FP.F16.F32.PACK_AB R165, R197, R196 ;  /* 0x000000c4c5a5723e */ /* 0x008fe200000000ff */
[-C--:B------:R-:W-:Y:S01]  /*10980*/  FMUL.FTZ R139, R139, R204.reuse ;  /* 0x000000cc8b8b7220 */ /* 0x080fe20000410000 */
[-C--:B------:R-:W-:Y:S01]  /*10990*/  FMUL.FTZ R142, R142, R204.reuse ;  /* 0x000000cc8e8e7220 */ /* 0x080fe20000410000 */
[-C--:B------:R-:W-:Y:S01]  /*109a0*/  FMUL.FTZ R143, R143, R204.reuse ;  /* 0x000000cc8f8f7220 */ /* 0x080fe20000410000 */
[-C--:B------:R-:W-:Y:S01]  /*109b0*/  FMUL.FTZ R146, R146, R204.reuse ;  /* 0x000000cc92927220 */ /* 0x080fe20000410000 */
[-C--:B------:R-:W-:Y:S01]  /*109c0*/  FMUL.FTZ R147, R147, R204.reuse ;  /* 0x000000cc93937220 */ /* 0x080fe20000410000 */
[-C--:B------:R-:W-:Y:S01]  /*109d0*/  FMUL.FTZ R150, R150, R204.reuse ;  /* 0x000000cc96967220 */ /* 0x080fe20000410000 */
[----:B------:R-:W-:Y:S01]  /*109e0*/  FMUL.FTZ R151, R151, R204 ;  /* 0x000000cc97977220 */ /* 0x000fe20000410000 */
[----:B-1----:R-:W-:Y:S01]  /*109f0*/  F2FP.F16.F32.PACK_AB R161, R200, R207 ;  /* 0x000000cfc8a1723e */ /* 0x002fe200000000ff */
[----:B------:R1:W-:Y:S01]  /*10a00*/  STSM.16.M88.4 [R184+0x36400], R152 ;  /* 0x03640098b8007844 */ /* 0x0003e20000000200 */
[----:B------:R-:W-:Y:S01]  /*10a10*/  FFMA.FTZ R12, R201, R5, R12 ;  /* 0x00000005c90c7223 */ /* 0x000fe2000001000c */
[----:B------:R-:W-:Y:S01]  /*10a20*/  FFMA.FTZ R203, R204, R6, R203 ;  /* 0x00000006cccb7223 */ /* 0x000fe200000100cb */
[----:B------:R-:W-:Y:S01]  /*10a30*/  ISETP.GT.AND P2, PT, R9, UR37, PT ;  /* 0x0000002509007c0c */ /* 0x000fe2000bf44270 */
[----:B------:R1:W-:Y:S01]  /*10a40*/  STSM.16.M88.4 [R185], R156 ;  /* 0x0000009cb9007844 */ /* 0x0003e20000000200 */
[----:B------:R-:W-:Y:S01]  /*10a50*/  FADD.FTZ R13, R13, R12 ;  /* 0x0000000c0d0d7221 */ /* 0x000fe20000010000 */
[----:B------:R-:W-:Y:S01]  /*10a60*/  FADD.FTZ R203, R14, R203 ;  /* 0x000000cb0ecb7221 */ /* 0x000fe20000010000 */
[----:B--2---:R-:W-:Y:S01]  /*10a70*/  F2FP.F16.F32.PACK_AB R167, R199, R198 ;  /* 0x000000c6c7a7723e */ /* 0x004fe200000000ff */
[----:B------:R1:W-:Y:S01]  /*10a80*/  STSM.16.M88.4 [R187], R160 ;  /* 0x000000a0bb007844 */ /* 0x0003e20000000200 */
[----:B------:R-:W-:Y:S01]  /*10a90*/  FADD.FTZ R20, R20, R13 ;  /* 0x0000000d14147221 */ /* 0x000fe20000010000 */
[----:B------:R-:W-:Y:S01]  /*10aa0*/  FADD.FTZ R202, R202, R203 ;  /* 0x000000cbcaca7221 */ /* 0x000fe20000010000 */
[----:B------:R-:W-:Y:S01]  /*10ab0*/  IMAD.MOV.U32 R14, RZ, RZ, R7 ;  /* 0x000000ffff0e7224 */ /* 0x000fe200078e0007 */
[----:B------:R1:W-:Y:S01]  /*10ac0*/  STSM.16.M88.4 [R186], R164 ;  /* 0x000000a4ba007844 */ /* 0x0003e20000000200 */
[----:B------:R-:W-:Y:S01]  /*10ad0*/  WARPGROUP.ARRIVE ;  /* 0x00000000000079c5 */ /* 0x000fe20000000000 */
[----:B------:R-:W-:Y:S01]  /*10ae0*/  FADD.FTZ R169, R169, R20 ;  /* 0x00000014a9a97221 */ /* 0x000fe20000010000 */
[----:B------:R-:W-:Y:S01]  /*10af0*/  FADD.FTZ R202, R15, R202 ;  /* 0x000000ca0fca7221 */ /* 0x000fe20000010000 */
[----:B------:R-:W-:-:S02]  /*10b00*/  IMAD.MOV.U32 R15, RZ, RZ, R8 ;  /* 0x000000ffff0f7224 */ /* 0x000fc400078e0008 */
[----:B------:R-:W-:Y:S01]  /*10b10*/  FADD.FTZ R168, R168, R169 ;  /* 0x000000a9a8a87221 */ /* 0x000fe20000010000 */
[----:B------:R-:W-:Y:S01]  /*10b20*/  HGMMA.64x256x16.F32 R24, R152, gdesc[UR8].tnspB, R24, gsb0 ;  /* 0x43e0000898187df0 */ /* 0x000fe20008000818 */
[----:B------:R-:W-:Y:S01]  /*10b30*/  UMOV UR10, UR6 ;  /* 0x00000006000a7c82 */ /* 0x000fe20008000000 */
[----:B------:R-:W-:Y:S01]  /*10b40*/  UMOV UR11, 0x40000040 ;  /* 0x40000040000b7882 */ /* 0x000fe20000000000 */
[----:B------:R-:W-:Y:S01]  /*10b50*/  R2UR UR6, R208 ;  /* 0x00000000d00672ca */ /* 0x000fe200000e0000 */
[----:B------:R-:W-:Y:S01]  /*10b60*/  FADD.FTZ R21, R21, R202 ;  /* 0x000000ca15157221 */ /* 0x000fe20000010000 */
[----:B------:R-:W-:-:S03]  /*10b70*/  FADD.FTZ R171, R171, R168 ;  /* 0x000000a8abab7221 */ /* 0x000fc60000010000 */
[----:B------:R-:W-:Y:S01]  /*10b80*/  FADD.FTZ R174, R174, R21 ;  /* 0x00000015aeae7221 */ /* 0x000fe20000010000 */
[----:B------:R-:W-:Y:S01]  /*10b90*/  FADD.FTZ R170, R170, R171 ;  /* 0x000000abaaaa7221 */ /* 0x000fe20000010000 */
[----:B------:R-:W-:Y:S02]  /*10ba0*/  IMAD.MOV.U32 R21, RZ, RZ, R16 ;  /* 0x000000ffff157224 */ /* 0x000fe400078e0010 */
[----:B------:R-:W-:Y:S01]  /*10bb0*/  FADD.FTZ R209, R209, R174 ;  /* 0x000000aed1d17221 */ /* 0x000fe20000010000 */
[----:B------:R-:W-:-:S03]  /*10bc0*/  FADD.FTZ R173, R173, R170 ;  /* 0x000000aaadad7221 */ /* 0x000fc60000010000 */
        /* <DEDUP_REMOVED lines=17> */
[----:B------:R-:W-:Y:S02]  /*10ce0*/  WARPGROUP.DEPBAR.LE gsb0, 0x0 ;  /* 0x00008000000079c5 */ /* 0x000fe40000010000 */
        /* <DEDUP_REMOVED lines=25> */
[----:B--2---:R-:W-:-:S04]  /*10e80*/  VIADD R11, R9, 0xffffffff ;  /* 0xffffffff090b7836 */ /* 0x004fc80000000000 */
[----:B------:R-:W-:Y:S01]  /*10e90*/  IMAD.MOV.U32 R9, RZ, RZ, R11 ;  /* 0x000000ffff097224 */ /* 0x000fe200078e000b */
[----:B-1----:R-:W-:Y:S06]  /*10ea0*/  @P2 BRA `(.L_x_1568) ;  /* 0xffffffc8002c2947 */ /* 0x002fec000383ffff */
.L_x_1551:
[----:B------:R-:W1:Y:S01]  /*10eb0*/  SHFL.BFLY PT, R0, R5, 0x2, 0x1f ;  /* 0x0c401f0005007f89 */ /* 0x000e6200000e0000 */
[----:B------:R-:W-:Y:S01]  /*10ec0*/  VIADD R2, R16, 0x1 ;  /* 0x0000000110027836 */ /* 0x000fe20000000000 */
[----:B------:R-:W-:Y:S01]  /*10ed0*/  UIADD3 UR46, UR46, 0x1, URZ ;  /* 0x000000012e2e7890 */ /* 0x000fe2000fffe03f */
[----:B------:R-:W-:Y:S01]  /*10ee0*/  IMAD.U32 R12, RZ, RZ, UR7 ;  /* 0x00000007ff0c7e24 */ /* 0x000fe2000f8e00ff */
[----:B------:R-:W2:Y:S01]  /*10ef0*/  SHFL.BFLY PT, R9, R6, 0x2, 0x1f ;  /* 0x0c401f0006097f89 */ /* 0x000ea200000e0000 */
[----:B------:R-:W-:Y:S01]  /*10f00*/  IMAD.MOV.U32 R19, RZ, RZ, -0x800000 ;  /* 0xff800000ff137424 */ /* 0x000fe200078e00ff */
[----:B------:R-:W-:Y:S08]  /*10f10*/  BAR.ARV 0x8, 0xa0 ;  /* 0x0202800000007b1d */ /* 0x000ff00000002000 */
[----:B------:R-:W-:Y:S01]  /*10f20*/  BAR.SYNC.DEFER_BLOCKING 0xf, 0x100 ;  /* 0x03c4000000007b1d */ /* 0x000fe20000010000 */
[----:B------:R-:W-:Y:S01]  /*10f30*/  ISETP.NE.AND P1, PT, R2, 0x2, PT ;  /* 0x000000020200780c */ /* 0x000fe20003f25270 */
[----:B-1----:R-:W-:Y:S01]  /*10f40*/  FADD.FTZ R0, R0, R5 ;  /* 0x0000000500007221 */ /* 0x002fe20000010000 */
[----:B--2---:R-:W-:-:S04]  /*10f50*/  FADD.FTZ R9, R9, R6 ;  /* 0x0000000609097221 */ /* 0x004fc80000010000 */
[----:B------:R-:W1:Y:S01]  /*10f60*/  SHFL.BFLY PT, R3, R0, 0x1, 0x1f ;  /* 0x0c201f0000037f89 */ /* 0x000e6200000e0000 */
[----:B------:R-:W-:-:S03]  /*10f70*/  IMAD.U32 R6, RZ, RZ, UR7 ;  /* 0x00000007ff067e24 */ /* 0x000fc6000f8e00ff */
[----:B------:R-:W2:Y:S01]  /*10f80*/  SHFL.BFLY PT, R4, R9, 0x1, 0x1f ;  /* 0x0c201f0009047f89 */ /* 0x000ea200000e0000 */
[----:B-1----:R-:W-:Y:S01]  /*10f90*/  FADD.FTZ R11, R0, R3 ;  /* 0x00000003000b7221 */ /* 0x002fe20000010000 */
[----:B------:R-:W-:Y:S01]  /*10fa0*/  IMAD.MOV R3, RZ, RZ, -R23 ;  /* 0x000000ffff037224 */ /* 0x000fe200078e0a17 */
[----:B------:R-:W-:Y:S01]  /*10fb0*/  SEL R0, RZ, 0x1, P1 ;  /* 0x00000001ff007807 */ /* 0x000fe20000800000 */
[----:B--2---:R-:W-:Y:S02]  /*10fc0*/  FADD.FTZ R10, R9, R4 ;  /* 0x00000004090a7221 */ /* 0x004fe40000010000 */
[----:B------:R-:W-:Y:S02]  /*10fd0*/  FSETP.NE.FTZ.AND P2, PT, R11, RZ, PT ;  /* 0x000000ff0b00720b */ /* 0x000fe40003f55000 */
[----:B------:R-:W-:Y:S01]  /*10fe0*/  ISETP.NE.AND P0, PT, R18, R3, PT ;  /* 0x000000031200720c */ /* 0x000fe20003f05270 */
[----:B------:R-:W-:Y:S01]  /*10ff0*/  IMAD.MOV.U32 R3, RZ, RZ, RZ ;  /* 0x000000ffff037224 */ /* 0x000fe200078e00ff */
[----:B------:R-:W-:-:S02]  /*11000*/  FSETP.NE.FTZ.AND P3, PT, R10, RZ, PT ;  /* 0x000000ff0a00720b */ /* 0x000fc40003f75000 */
[----:B------:R-:W-:Y:S01]  /*11010*/  LOP3.LUT R17, R17, R0, RZ, 0x3c, !PT ;  /* 0x0000000011117212 */ /* 0x000fe200078e3cff */
[----:B------:R-:W-:-:S06]  /*11020*/  IMAD.MOV.U32 R0, RZ, RZ, RZ ;  /* 0x000000ffff007224 */ /* 0x000fcc00078e00ff */
[----:B------:R-:W1:Y:S01]  /*11030*/  @P2 MUFU.RCP R3, R11 ;  /* 0x0000000b00032308 */ /* 0x000e620000001000 */
[----:B------:R-:W-:Y:S01]  /*11040*/  @P2 FMUL.FTZ R6, R6, 0.69314718246459960938 ;  /* 0x3f31721806062820 */ /* 0x000fe20000410000 */
[----:B------:R-:W-:Y:S02]  /*11050*/  @!P0 IMAD R16, R16, 0x40, R22 ;  /* 0x0000004010108824 */ /* 0x000fe400078e0216 */
[----:B------:R-:W-:-:S03]  /*11060*/  @P3 FMUL.FTZ R12, R12, 0.69314718246459960938 ;  /* 0x3f3172180c0c3820 */ /* 0x000fc60000410000 */
[----:B------:R-:W-:Y:S01]  /*11070*/  @!P0 LEA R16, R16, UR36, 0x2 ;  /* 0x0000002410108c11 */ /* 0x000fe2000f8e10ff */
        /* <DEDUP_REMOVED lines=9> */
[----:B------:R-:W1:Y:S01]  /*11110*/  @P3 MUFU.LG2 R10, R10 ;  /* 0x0000000a000a3308 */ /* 0x000e620000000c00 */
        /* <DEDUP_REMOVED lines=59> */
[----:B---3--:R-:W-:Y:S01]  /*114d0*/  @P2 FMUL.FTZ R9, R9, 0.69314718246459960938 ;  /* 0x3f31721809092820 */ /* 0x008fe20000410000 */
[----:B-1----:R-:W-:Y:S01]  /*114e0*/  @P3 FMUL.FTZ R3, R10, 0.69314718246459960938 ;  /* 0x3f3172180a033820 */ /* 0x002fe20000410000 */
[----:B------:R-:W-:-:S02]  /*114f0*/  IMAD.MOV.U32 R32, RZ, RZ, -0x800000 ;  /* 0xff800000ff207424 */ /* 0x000fc400078e00ff */
        /* <DEDUP_REMOVED lines=67> */
[----:B--2---:R-:W-:Y:S01]  /*11930*/  SEL R16, R2, RZ, P1 ;  /* 0x000000ff02107207 */ /* 0x004fe20000800000 */
[----:B------:R-:W-:Y:S06]  /*11940*/  BAR.ARV 0xe, 0x100 ;  /* 0x0384000000007b1d */ /* 0x000fec0000002000 */
.L_x_1489:
        /* <DEDUP_REMOVED lines=26> */
[----:B------:R-:W-:Y:S01]  /*11af0*/  F2FP.F16.F32.PACK_AB R57, R59, R58 ;  /* 0x0000003a3b39723e */ /* 0x000fe200000000ff */
[----:B------:R-:W-:Y:S01]  /*11b00*/  IMAD.U32 R7, RZ, RZ, UR7 ;  /* 0x00000007ff077e24 */ /* 0x000fe2000f8e00ff */
        /* <DEDUP_REMOVED lines=12> */
[----:B------:R-:W-:Y:S01]  /*11bd0*/  IADD3 R173, P3, R6, 0x40, RZ ;  /* 0x0000004006ad7810 */ /* 0x000fe20007f7e0ff */
[--C-:B------:R-:W-:Y:S01]  /*11be0*/  IMAD.X R11, RZ, RZ, R7.reuse, P4 ;  /* 0x000000ffff0b7224 */ /* 0x100fe200020e0607 */
[----:B------:R-:W-:Y:S02]  /*11bf0*/  LOP3.LUT R2, R0, R171, RZ, 0x3c, !PT ;  /* 0x000000ab00027212 */ /* 0x000fe400078e3cff */
[----:B------:R-:W-:Y:S02]  /*11c00*/  LOP3.LUT R0, R179, 0x380, RZ, 0xc0, !PT ;  /* 0x00000380b3007812 */ /* 0x000fe400078ec0ff */
[----:B------:R-:W-:Y:S02]  /*11c10*/  IADD3 R199, P4, R6, 0x4020, RZ ;  /* 0x0000402006c77810 */ /* 0x000fe40007f9e0ff */
[----:B------:R-:W-:Y:S02]  /*11c20*/  SHF.R.U64 R0, R0, 0x3, RZ ;  /* 0x0000000300007819 */ /* 0x000fe400000012ff */
[C---:B------:R-:W-:Y:S01]  /*11c30*/  LOP3.LUT R103, R6.reuse, 0x380, RZ, 0xc0, !PT ;  /* 0x0000038006677812 */ /* 0x040fe200078ec0ff */
[----:B------:R-:W-:Y:S01]  /*11c40*/  IMAD.X R91, RZ, RZ, R7, P4 ;  /* 0x000000ffff5b7224 */ /* 0x000fe200020e0607 */
[----:B------:R-:W-:-:S02]  /*11c50*/  IADD3 R183, P2, R6, 0x2060, RZ ;  /* 0x0000206006b77810 */ /* 0x000fc40007f5e0ff */
[----:B------:R-:W-:Y:S02]  /*11c60*/  IADD3.X R9, RZ, R7, RZ, P3, !PT ;  /* 0x00000007ff097210 */ /* 0x000fe40001ffe4ff */
[C---:B------:R-:W-:Y:S01]  /*11c70*/  IADD3 R177, P5, R6.reuse, 0x2000, RZ ;  /* 0x0000200006b17810 */ /* 0x040fe20007fbe0ff */
[--C-:B------:R-:W-:Y:S01]  /*11c80*/  IMAD.X R25, RZ, RZ, R7.reuse, P2 ;  /* 0x000000ffff197224 */ /* 0x100fe200010e0607 */
[C---:B------:R-:W-:Y:S02]  /*11c90*/  IADD3 R181, P1, R6.reuse, 0x2040, RZ ;  /* 0x0000204006b57810 */ /* 0x040fe40007f3e0ff */
[----:B------:R-:W-:Y:S01]  /*11ca0*/  IADD3 R197, P3, R6, 0x4000, RZ ;  /* 0x0000400006c57810 */ /* 0x000fe20007f7e0ff */
[--C-:B------:R-:W-:Y:S01]  /*11cb0*/  IMAD.X R13, RZ, RZ, R7.reuse, P5 ;  /* 0x000000ffff0d7224 */ /* 0x100fe200028e0607 */
[----:B------:R-:W-:Y:S01]  /*11cc0*/  LOP3.LUT R14, R0, R179, RZ, 0x3c, !PT ;  /* 0x000000b3000e7212 */ /* 0x000fe200078e3cff */
[--C-:B------:R-:W-:Y:S01]  /*11cd0*/  IMAD.X R21, RZ, RZ, R7.reuse, P1 ;  /* 0x000000ffff157224 */ /* 0x100fe200008e0607 */
[----:B------:R-:W-:Y:S01]  /*11ce0*/  LOP3.LUT R0, R199, 0x380, RZ, 0xc0, !PT ;  /* 0x00000380c7007812 */ /* 0x000fe200078ec0ff */
[----:B------:R-:W-:Y:S01]  /*11cf0*/  IMAD.X R29, RZ, RZ, R7, P3 ;  /* 0x000000ffff1d7224 */ /* 0x000fe200018e0607 */
[----:B------:R-:W-:-:S02]  /*11d00*/  SHF.R.U64 R103, R103, 0x3, RZ ;  /* 0x0000000367677819 */ /* 0x000fc400000012ff */
[C---:B------:R-:W-:Y:S02]  /*11d10*/  IADD3 R106, P2, R6.reuse, 0x6020, RZ ;  /* 0x00006020066a7810 */ /* 0x040fe40007f5e0ff */
[C---:B------:R-:W-:Y:S02]  /*11d20*/  IADD3 R201, P5, R6.reuse, 0x4040, RZ ;  /* 0x0000404006c97810 */ /* 0x040fe40007fbe0ff */
[C---:B------:R-:W-:Y:S01]  /*11d30*/  IADD3 R203, P6, R6.reuse, 0x4060, RZ ;  /* 0x0000406006cb7810 */ /* 0x040fe20007fde0ff */
[--C-:B------:R-:W-:Y:S01]  /*11d40*/  IMAD.X R107, RZ, RZ, R7.reuse, P2 ;  /* 0x000000ffff6b7224 */ /* 0x100fe200010e0607 */
[C---:B------:R-:W-:Y:S01]  /*11d50*/  IADD3 R205, P1, R6.reuse, 0x6000, RZ ;  /* 0x0000600006cd7810 */ /* 0x040fe20007f3e0ff */
[--C-:B------:R-:W-:Y:S01]  /*11d60*/  IMAD.X R95, RZ, RZ, R7.reuse, P5 ;  /* 0x000000ffff5f7224 */ /* 0x100fe200028e0607 */
[C---:B------:R-:W-:Y:S01]  /*11d70*/  IADD3 R207, P3, R6.reuse, 0x6040, RZ ;  /* 0x0000604006cf7810 */ /* 0x040fe20007f7e0ff */
[----:B------:R-:W-:Y:S01]  /*11d80*/  IMAD.X R99, RZ, RZ, R7, P6 ;  /* 0x000000ffff637224 */ /* 0x000fe200030e0607 */
[----:B------:R-:W-:-:S02]  /*11d90*/  IADD3 R209, P4, R6, 0x6060, RZ ;  /* 0x0000606006d17810 */ /* 0x000fc40007f9e0ff */
[----:B------:R-:W-:Y:S01]  /*11da0*/  SHF.R.U64 R0, R0, 0x3, RZ ;  /* 0x0000000300007819 */ /* 0x000fe200000012ff */
[--C-:B------:R-:W-:Y:S01]  /*11db0*/  IMAD.X R111, RZ, RZ, R7.reuse, P3 ;  /* 0x000000ffff6f7224 */ /* 0x100fe200018e0607 */
[----:B------:R-:W-:Y:S01]  /*11dc0*/  LOP3.LUT R6, R103, R6, RZ, 0x3c, !PT ;  /* 0x0000000667067212 */ /* 0x000fe200078e3cff */
[--C-:B------:R-:W-:Y:S01]  /*11dd0*/  IMAD.X R103, RZ, RZ, R7.reuse, P1 ;  /* 0x000000ffff677224 */ /* 0x100fe200008e0607 */
[----:B------:R-:W-:Y:S01]  /*11de0*/  LOP3.LUT R8, R173, 0x380, RZ, 0xc0, !PT ;  /* 0x00000380ad087812 */ /* 0x000fe200078ec0ff */
[----:B------:R-:W-:Y:S01]  /*11df0*/  IMAD.X R115, RZ, RZ, R7, P4 ;  /* 0x000000ffff737224 */ /* 0x000fe200020e0607 */
[----:B------:R-:W-:Y:S02]  /*11e00*/  LOP3.LUT R10, R175, 0x380, RZ, 0xc0, !PT ;  /* 0x00000380af0a7812 */ /* 0x000fe400078ec0ff */
[----:B------:R-:W-:Y:S02]  /*11e10*/  LOP3.LUT R12, R177, 0x380, RZ, 0xc0, !PT ;  /* 0x00000380b10c7812 */ /* 0x000fe400078ec0ff */
[----:B------:R-:W-:-:S02]  /*11e20*/  LOP3.LUT R27, R106, 0x380, RZ, 0xc0, !PT ;  /* 0x000003806a1b7812 */ /* 0x000fc400078ec0ff */
[----:B------:R-:W-:Y:S02]  /*11e30*/  LOP3.LUT R90, R0, R199, RZ, 0x3c, !PT ;  /* 0x000000c7005a7212 */ /* 0x000fe400078e3cff */
[----:B------:R-:W-:Y:S02]  /*11e40*/  SHF.R.U64 R8, R8, 0x3, RZ ;  /* 0x0000000308087819 */ /* 0x000fe400000012ff */
[----:B------:R-:W-:Y:S02]  /*11e50*/  LOP3.LUT R20, R181, 0x380, RZ, 0xc0, !PT ;  /* 0x00000380b5147812 */ /* 0x000fe400078ec0ff */
[----:B------:R-:W-:Y:S02]  /*11e60*/  MOV R0, R6 ;  /* 0x0000000600007202 */ /* 0x000fe40000000f00 */
[----:B------:R-:W-:Y:S02]  /*11e70*/  SHF.R.U64 R10, R10, 0x3, RZ ;  /* 0x000000030a0a7819 */ /* 0x000fe400000012ff */
[----:B------:R-:W-:-:S02]  /*11e80*/  LOP3.LUT R24, R183, 0x380, RZ, 0xc0, !PT ;  /* 0x00000380b7187812 */ /* 0x000fc400078ec0ff */
[----:B------:R-:W-:Y:S02]  /*11e90*/  F2FP.F16.F32.PACK_AB R6, R157, R166 ;  /* 0x000000a69d06723e */ /* 0x000fe400000000ff */
[----:B------:R-:W-:Y:S02]  /*11ea0*/  F2FP.F16.F32.PACK_AB R7, R31, R30 ;  /* 0x0000001e1f07723e */ /* 0x000fe400000000ff */
[----:B------:R-:W-:Y:S02]  /*11eb0*/  SHF.R.U64 R12, R12, 0x3, RZ ;  /* 0x000000030c0c7819 */ /* 0x000fe400000012ff */
[----:B------:R-:W-:Y:S01]  /*11ec0*/  LOP3.LUT R28, R197, 0x380, RZ, 0xc0, !PT ;  /* 0x00000380c51c7812 */ /* 0x000fe200078ec0ff */
[----:B------:R1:W-:Y:S01]  /*11ed0*/  STSM.16.M88.4 [R0], R4 ;  /* 0x0000000400007844 */ /* 0x0003e20000000200 */
[----:B------:R-:W-:Y:S02]  /*11ee0*/  LOP3.LUT R98, R203, 0x380, RZ, 0xc0, !PT ;  /* 0x00000380cb627812 */ /* 0x000fe400078ec0ff */
[----:B------:R-:W-:-:S02]  /*11ef0*/  SHF.R.U64 R27, R27, 0x3, RZ ;  /* 0x000000031b1b7819 */ /* 0x000fc400000012ff */
[----:B------:R-:W-:Y:S02]  /*11f00*/  LOP3.LUT R8, R8, R173, RZ, 0x3c, !PT ;  /* 0x000000ad08087212 */ /* 0x000fe400078e3cff */
[----:B------:R-:W-:Y:S02]  /*11f10*/  SHF.R.U64 R20, R20, 0x3, RZ ;  /* 0x0000000314147819 */ /* 0x000fe400000012ff */
[----:B------:R-:W-:Y:S02]  /*11f20*/  LOP3.LUT R94, R201, 0x380, RZ, 0xc0, !PT ;  /* 0x00000380c95e7812 */ /* 0x000fe400078ec0ff */
[----:B------:R-:W-:Y:S02]  /*11f30*/  LOP3.LUT R114, R209, 0x380, RZ, 0xc0, !PT ;  /* 0x00000380d1727812 */ /* 0x000fe400078ec0ff */
[----:B------:R-:W-:Y:S02]  /*11f40*/  LOP3.LUT R10, R10, R175, RZ, 0x3c, !PT ;  /* 0x000000af0a0a7212 */ /* 0x000fe400078e3cff */
[----:B------:R-:W-:-:S02]  /*11f50*/  SHF.R.U64 R24, R24, 0x3, RZ ;  /* 0x0000000318187819 */ /* 0x000fc400000012ff */
[----:B------:R-:W-:Y:S02]  /*11f60*/  LOP3.LUT R12, R12, R177, RZ, 0x3c, !PT ;  /* 0x000000b10c0c7212 */ /* 0x000fe400078e3cff */
[----:B------:R-:W-:Y:S02]  /*11f70*/  SHF.R.U64 R28, R28, 0x3, RZ ;  /* 0x000000031c1c7819 */ /* 0x000fe400000012ff */
[----:B------:R-:W-:Y:S02]  /*11f80*/  LOP3.LUT R102, R205, 0x380, RZ, 0xc0, !PT ;  /* 0x00000380cd667812 */ /* 0x000fe400078ec0ff */
[----:B------:R-:W-:Y:S02]  /*11f90*/  SHF.R.U64 R98, R98, 0x3, RZ ;  /* 0x0000000362627819 */ /* 0x000fe400000012ff */
[----:B------:R-:W-:Y:S02]  /*11fa0*/  LOP3.LUT R106, R27, R106, RZ, 0x3c, !PT ;  /* 0x0000006a1b6a7212 */ /* 0x000fe400078e3cff */
[----:B------:R-:W-:-:S02]  /*11fb0*/  MOV R27, R2 ;  /* 0x00000002001b7202 */ /* 0x000fc40000000f00 */
[----:B-1----:R-:W-:Y:S02]  /*11fc0*/  F2FP.F16.F32.PACK_AB R4, R33, R159 ;  /* 0x0000009f2104723e */ /* 0x002fe400000000ff */
[----:B------:R-:W-:Y:S02]  /*11fd0*/  F2FP.F16.F32.PACK_AB R5, R35, R34 ;  /* 0x000000222305723e */ /* 0x000fe400000000ff */
[----:B------:R-:W-:Y:S02]  /*11fe0*/  F2FP.F16.F32.PACK_AB R6, R37, R36 ;  /* 0x000000242506723e */ /* 0x000fe400000000ff */
[----:B------:R-:W-:Y:S02]  /*11ff0*/  F2FP.F16.F32.PACK_AB R7, R39, R38 ;  /* 0x000000262707723e */ /* 0x000fe400000000ff */
[----:B------:R-:W-:Y:S02]  /*12000*/  LOP3.LUT R20, R20, R181, RZ, 0x3c, !PT ;  /* 0x000000b514147212 */ /* 0x000fe400078e3cff */
[----:B------:R-:W-:Y:S01]  /*12010*/  SHF.R.U64 R94, R94, 0x3, RZ ;  /* 0x000000035e5e7819 */ /* 0x000fe200000012ff */
[----:B------:R1:W-:Y:S01]  /*12020*/  STSM.16.M88.4 [R27], R4 ;  /* 0x000000041b007844 */ /* 0x0003e20000000200 */
[----:B------:R-:W-:-:S02]  /*12030*/  LOP3.LUT R110, R207, 0x380, RZ, 0xc0, !PT ;  /* 0x00000380cf6e7812 */ /* 0x000fc400078ec0ff */
[----:B------:R-:W-:Y:S02]  /*12040*/  SHF.R.U64 R114, R114, 0x3, RZ ;  /* 0x0000000372727819 */ /* 0x000fe400000012ff */
[----:B------:R-:W-:Y:S02]  /*12050*/  MOV R8, R8 ;  /* 0x0000000800087202 */ /* 0x000fe40000000f00 */
[----:B------:R-:W-:Y:S02]  /*12060*/  LOP3.LUT R24, R24, R183, RZ, 0x3c, !PT ;  /* 0x000000b718187212 */ /* 0x000fe400078e3cff */
[----:B------:R-:W-:Y:S01]  /*12070*/  MOV R10, R10 ;  /* 0x0000000a000a7202 */ /* 0x000fe20000000f00 */
[----:B------:R1:W-:Y:S01]  /*12080*/  STSM.16.M88.4 [R8], R40 ;  /* 0x0000002808007844 */ /* 0x0003e20000000200 */
[----:B------:R-:W-:Y:S02]  /*12090*/  LOP3.LUT R28, R28, R197, RZ, 0x3c, !PT ;  /* 0x000000c51c1c7212 */ /* 0x000fe400078e3cff */
[----:B------:R-:W-:Y:S01]  /*120a0*/  SHF.R.U64 R102, R102, 0x3, RZ ;  /* 0x0000000366667819 */ /* 0x000fe200000012ff */
[----:B------:R1:W-:Y:S01]  /*120b0*/  STSM.16.M88.4 [R10], R48 ;  /* 0x000000300a007844 */ /* 0x0003e20000000200 */
[----:B------:R-:W-:-:S02]  /*120c0*/  LOP3.LUT R98, R98, R203, RZ, 0x3c, !PT ;  /* 0x000000cb62627212 */ /* 0x000fc400078e3cff */
[----:B------:R-:W-:Y:S02]  /*120d0*/  MOV R12, R12 ;  /* 0x0000000c000c7202 */ /* 0x000fe40000000f00 */
[----:B------:R-:W-:Y:S02]  /*120e0*/  F2FP.F16.F32.PACK_AB R72, R73, R72 ;  /* 0x000000484948723e */ /* 0x000fe400000000ff */
[----:B------:R-:W-:Y:S01]  /*120f0*/  MOV R14, R14 ;  /* 0x0000000e000e7202 */ /* 0x000fe20000000f00 */
[----:B------:R1:W-:Y:S01]  /*12100*/  STSM.16.M88.4 [R12], R56 ;  /* 0x000000380c007844 */ /* 0x0003e20000000200 */
[----:B------:R-:W-:Y:S02]  /*12110*/  F2FP.F16.F32.PACK_AB R66, R69, R68 ;  /* 0x000000444542723e */ /* 0x000fe400000000ff */
[----:B------:R-:W-:Y:S02]  /*12120*/  F2FP.F16.F32.PACK_AB R67, R71, R70 ;  /* 0x000000464743723e */ /* 0x000fe400000000ff */
[----:B------:R-:W-:-:S02]  /*12130*/  F2FP.F16.F32.PACK_AB R73, R75, R74 ;  /* 0x0000004a4b49723e */ /* 0x000fc400000000ff */
[----:B------:R-:W-:Y:S01]  /*12140*/  F2FP.F16.F32.PACK_AB R80, R81, R80 ;  /* 0x000000505150723e */ /* 0x000fe200000000ff */
[----:B------:R1:W-:Y:S01]  /*12150*/  STSM.16.M88.4 [R14], R64 ;  /* 0x000000400e007844 */ /* 0x0003e20000000200 */
[----:B------:R-:W-:Y:S02]  /*12160*/  LOP3.LUT R94, R94, R201, RZ, 0x3c, !PT ;  /* 0x000000c95e5e7212 */ /* 0x000fe400078e3cff */
[----:B------:R-:W-:Y:S02]  /*12170*/  SHF.R.U64 R110, R110, 0x3, RZ ;  /* 0x000000036e6e7819 */ /* 0x000fe400000012ff */
[----:B------:R-:W-:Y:S02]  /*12180*/  LOP3.LUT R114, R114, R209, RZ, 0x3c, !PT ;  /* 0x000000d172727212 */ /* 0x000fe400078e3cff */
[----:B------:R-:W-:Y:S02]  /*12190*/  MOV R20, R20 ;  /* 0x0000001400147202 */ /* 0x000fe40000000f00 */
[----:B------:R-:W-:-:S02]  /*121a0*/  F2FP.F16.F32.PACK_AB R74, R77, R76 ;  /* 0x0000004c4d4a723e */ /* 0x000fc400000000ff */
[----:B------:R-:W-:Y:S02]  /*121b0*/  F2FP.F16.F32.PACK_AB R75, R79, R78 ;  /* 0x0000004e4f4b723e */ /* 0x000fe400000000ff */
[----:B------:R-:W-:Y:S02]  /*121c0*/  F2FP.F16.F32.PACK_AB R81, R83, R82 ;  /* 0x000000525351723e */ /* 0x000fe400000000ff */
[----:B------:R-:W-:Y:S01]  /*121d0*/  MOV R24, R24 ;  /* 0x0000001800187202 */ /* 0x000fe20000000f00 */
        /* <DEDUP_REMOVED lines=8> */
[----:B------:R-:W-:Y:S02]  /*12260*/  MOV R2, R98 ;  /* 0x0000006200027202 */ /* 0x000fe40000000f00 */
[----:B------:R-:W-:Y:S02]  /*12270*/  F2FP.F16.F32.PACK_AB R89, R152, R26 ;  /* 0x0000001a9859723e */ /* 0x000fe400000000ff */
[----:B------:R-:W-:-:S02]  /*12280*/  F2FP.F16.F32.PACK_AB R90, R93, R92 ;  /* 0x0000005c5d5a723e */ /* 0x000fc400000000ff */
[----:B------:R-:W-:Y:S02]  /*12290*/  F2FP.F16.F32.PACK_AB R91, R154, R153 ;  /* 0x000000999a5b723e */ /* 0x000fe400000000ff */
[----:B------:R-:W-:Y:S02]  /*122a0*/  F2FP.F16.F32.PACK_AB R96, R97, R96 ;  /* 0x000000606160723e */ /* 0x000fe400000000ff */
[----:B------:R-:W-:Y:S01]  /*122b0*/  F2FP.F16.F32.PACK_AB R97, R156, R155 ;  /* 0x0000009b9c61723e */ /* 0x000fe200000000ff */
[----:B------:R1:W-:Y:S01]  /*122c0*/  STSM.16.M88.4 [R28], R88 ;  /* 0x000000581c007844 */ /* 0x0003e20000000200 */
        /* <DEDUP_REMOVED lines=11> */
[----:B------:R-:W-:Y:S01]  /*12380*/  F2FP.F16.F32.PACK_AB R120, R121, R120 ;  /* 0x000000787978723e */ /* 0x000fe200000000ff */
        /* <DEDUP_REMOVED lines=19> */
[----:B------:R-:W-:Y:S02]  /*124c0*/  MOV R110, R110 ;  /* 0x0000006e006e7202 */ /* 0x000fe40000000f00 */
[----:B------:R-:W-:-:S02]  /*124d0*/  F2FP.F16.F32.PACK_AB R138, R141, R140 ;  /* 0x0000008c8d8a723e */ /* 0x000fc400000000ff */
        /* <DEDUP_REMOVED lines=11> */
[----:B--2---:R-:W2:Y:S02]  /*12590*/  FENCE.VIEW.ASYNC.S ;  /* 0x00000000000073c6 */ /* 0x004ea40000000000 */
[----:B--2---:R-:W-:Y:S06]  /*125a0*/  BAR.ARV 0x1, 0x120 ;  /* 0x0044800000007b1d */ /* 0x004fec0000002000 */
[----:B------:R-:W-:Y:S05]  /*125b0*/  @P0 BRA `(.L_x_1570) ;  /* 0x0000000000740947 */ /* 0x000fea0003800000 */
[----:B-1----:R-:W1:Y:S01]  /*125c0*/  LDC.64 R4, c[0x0][0xc78] ;  /* 0x00031e00ff047b82 */ /* 0x002e620000000a00 */
[----:B------:R-:W-:Y:S01]  /*125d0*/  USHF.R.S32.HI UR5, URZ, 0x1f, UR43 ;  /* 0x0000001f3f057899 */ /* 0x000fe2000801142b */
[----:B------:R-:W-:Y:S01]  /*125e0*/  IMAD.MOV R7, RZ, RZ, -R23 ;  /* 0x000000ffff077224 */ /* 0x000fe200078e0a17 */
[----:B------:R-:W-:Y:S02]  /*125f0*/  ULDC.64 UR8, c[0x0][0xc70] ;  /* 0x00031c0000087ab9 */ /* 0x000fe40000000a00 */
[----:B------:R-:W-:Y:S02]  /*12600*/  UIMAD UR5, UR5, UR8, URZ ;  /* 0x00000008050572a4 */ /* 0x000fe4000f8e023f */
[----:B------:R-:W-:Y:S01]  /*12610*/  UIMAD.WIDE.U32 UR6, UR43, UR8, URZ ;  /* 0x000000082b0672a5 */ /* 0x000fe2000f8e003f */
[----:B------:R-:W-:Y:S01]  /*12620*/  ISETP.NE.AND P0, PT, R18, R7, PT ;  /* 0x000000071200720c */ /* 0x000fe20003f05270 */
[----:B------:R-:W-:Y:S01]  /*12630*/  UIMAD UR5, UR43, UR9, UR5 ;  /* 0x000000092b0572a4 */ /* 0x000fe2000f8e0205 */
[----:B------:R-:W-:Y:S01]  /*12640*/  VIADD R7, R22, UR42 ;  /* 0x0000002a16077c36 */ /* 0x000fe20008000000 */
        /* <DEDUP_REMOVED lines=20> */
.L_x_1570:
[----:B-1----:R-:W1:Y:S02]  /*12790*/  SHFL.IDX PT, R0, R193, RZ, 0x1f ;  /* 0x00001fffc1007589 */ /* 0x002e6400000e0000 */
[----:B-1----:R-:W-:-:S13]  /*127a0*/  ISETP.NE.AND P0, PT, R0, 0x7, PT ;  /* 0x000000070000780c */ /* 0x002fda0003f05270 */
        /* <DEDUP_REMOVED lines=19> */
[----:B-1----:R-:W-:Y:S01]  /*128e0*/  UMOV UR40, UR5 ;  /* 0x0000000500287c82 */ /* 0x002fe20008000000 */
[----:B------:R-:W-:Y:S01]  /*128f0*/  UMOV UR41, UR8 ;  /* 0x0000000800297c82 */ /* 0x000fe20008000000 */
[----:B------:R-:W-:Y:S01]  /*12900*/  UIADD3 UR5, UR36, 0xa000, URZ ;  /* 0x0000a00024057890 */ /* 0x000fe2000fffe03f */
[----:B------:R1:W-:Y:S01]  /*12910*/  UTMASTG.5D [UR40], [UR6] ;  /* 0x00000028060073b5 */ /* 0x0003e20008020000 */
[----:B------:R-:W-:Y:S01]  /*12920*/  UMOV UR8, 0x140 ;  /* 0x0000014000087882 */ /* 0x000fe20000000000 */
[----:B-1----:R-:W-:Y:S01]  /*12930*/  UMOV UR40, UR9 ;  /* 0x0000000900287c82 */ /* 0x002fe20008000000 */
[----:B------:R-:W-:Y:S01]  /*12940*/  UMOV UR41, UR10 ;  /* 0x0000000a00297c82 */ /* 0x000fe20008000000 */
[----:B------:R-:W-:Y:S01]  /*12950*/  UIADD3 UR9, UR36, 0xc000, URZ ;  /* 0x0000c00024097890 */ /* 0x000fe2000fffe03f */
[----:B------:R1:W-:Y:S01]  /*12960*/  UTMASTG.5D [UR40], [UR6] ;  /* 0x00000028060073b5 */ /* 0x0003e20008020000 */
[----:B------:R-:W-:Y:S01]  /*12970*/  UIADD3 UR10, UR36, 0xe000, URZ ;  /* 0x0000e000240a7890 */ /* 0x000fe2000fffe03f */
[----:B-1----:R-:W-:Y:S01]  /*12980*/  UMOV UR40, UR11 ;  /* 0x0000000b00287c82 */ /* 0x002fe20008000000 */
[----:B------:R-:W-:-:S02]  /*12990*/  UMOV UR41, UR12 ;  /* 0x0000000c00297c82 */ /* 0x000fc40008000000 */
[----:B------:R1:W-:Y:S02]  /*129a0*/  UTMASTG.5D [UR40], [UR6] ;  /* 0x00000028060073b5 */ /* 0x0003e40008020000 */
[----:B-1----:R-:W-:Y:S01]  /*129b0*/  UMOV UR40, UR13 ;  /* 0x0000000d00287c82 */ /* 0x002fe20008000000 */
[----:B------:R-:W-:Y:S02]  /*129c0*/  UMOV UR41, UR14 ;  /* 0x0000000e00297c82 */ /* 0x000fe40008000000 */
[----:B------:R1:W-:Y:S02]  /*129d0*/  UTMASTG.5D [UR40], [UR6] ;  /* 0x00000028060073b5 */ /* 0x0003e40008020000 */
[----:B-1----:R-:W-:Y:S01]  /*129e0*/  UMOV UR40, UR5 ;  /* 0x0000000500287c82 */ /* 0x002fe20008000000 */
[----:B------:R-:W-:Y:S01]  /*129f0*/  UMOV UR41, UR8 ;  /* 0x0000000800297c82 */ /* 0x000fe20008000000 */
[----:B------:R-:W-:Y:S01]  /*12a00*/  UMOV UR5, 0x180 ;  /* 0x0000018000057882 */ /* 0x000fe20000000000 */
[----:B------:R1:W-:Y:S02]  /*12a10*/  UTMASTG.5D [UR40], [UR6] ;  /* 0x00000028060073b5 */ /* 0x0003e40008020000 */
[----:B-1----:R-:W-:Y:S01]  /*12a20*/  UMOV UR40, UR9 ;  /* 0x0000000900287c82 */ /* 0x002fe20008000000 */
[----:B------:R-:W-:Y:S01]  /*12a30*/  UMOV UR41, UR5 ;  /* 0x0000000500297c82 */ /* 0x000fe20008000000 */
[----:B------:R-:W-:Y:S01]  /*12a40*/  UMOV UR5, 0x1c0 ;  /* 0x000001c000057882 */ /* 0x000fe20000000000 */
[----:B------:R1:W-:Y:S02]  /*12a50*/  UTMASTG.5D [UR40], [UR6] ;  /* 0x00000028060073b5 */ /* 0x0003e40008020000 */
[----:B-1----:R-:W-:Y:S01]  /*12a60*/  UMOV UR40, UR10 ;  /* 0x0000000a00287c82 */ /* 0x002fe20008000000 */
[----:B------:R-:W-:Y:S01]  /*12a70*/  UMOV UR41, UR5 ;  /* 0x0000000500297c82 */ /* 0x000fe20008000000 */
[----:B------:R-:W-:Y:S01]  /*12a80*/  UIADD3 UR5, UR36, 0x38820, URZ ;  /* 0x0003882024057890 */ /* 0x000fe2000fffe03f */
[----:B------:R1:W-:Y:S03]  /*12a90*/  UTMASTG.5D [UR40], [UR6] ;  /* 0x00000028060073b5 */ /* 0x0003e60008020000 */
[----:B------:R-:W-:Y:S01]  /*12aa0*/  UPRMT UR5, URZ, 0x654, UR5 ;  /* 0x000006543f057896 */ /* 0x000fe20008000005 */
[----:B------:R0:W-:Y:S01]  /*12ab0*/  UTMACMDFLUSH ;  /* 0x00000000000079b7 */ /* 0x0001e20000000000 */
[----:B------:R-:W-:-:S07]  /*12ac0*/  DEPBAR.LE SB0, 0x0 ;  /* 0x000080000000791a */ /* 0x000fce0000000000 */
[----:B-1----:R-:W-:Y:S03]  /*12ad0*/  SYNCS.ARRIVE.TRANS64.RED.A1T0 RZ, [UR5], RZ ;  /* 0x000000ffffff79a7 */ /* 0x002fe60008100405 */
.L_x_1573:
[----:B------:R-:W-:Y:S05]  /*12ae0*/  BSYNC B0 ;  /* 0x0000000000007941 */ /* 0x000fea0003800000 */
.L_x_1572:
[----:B------:R-:W-:Y:S05]  /*12af0*/  BRA `(.L_x_1571) ;  /* 0x0000000800287947 */ /* 0x000fea0003800000 */
.L_x_1569:
        /* <DEDUP_REMOVED lines=20> */
[C---:B---3--:R-:W-:Y:S02]  /*12c40*/  IMAD R0, R8.reuse, UR8, RZ ;  /* 0x0000000808007c24 */ /* 0x048fe4000f8e02ff */
[----:B------:R-:W-:Y:S02]  /*12c50*/  IMAD.IADD R3, R3, 0x1, R5 ;  /* 0x0000000103037824 */ /* 0x000fe400078e0205 */
[----:B------:R-:W-:Y:S02]  /*12c60*/  IMAD R5, R9, UR44, R0 ;  /* 0x0000002c09057c24 */ /* 0x000fe4000f8e0200 */
[----:B------:R-:W-:-:S04]  /*12c70*/  IMAD.WIDE.U32 R2, R8, UR44, R2 ;  /* 0x0000002c08027c25 */ /* 0x000fc8000f8e0002 */
[----:B------:R-:W-:Y:S01]  /*12c80*/  IMAD.IADD R3, R3, 0x1, R5 ;  /* 0x0000000103037824 */ /* 0x000fe200078e0205 */
[----:B------:R-:W-:-:S04]  /*12c90*/  LEA R4, P0, R2, UR6, 0x2 ;  /* 0x0000000602047c11 */ /* 0x000fc8000f8010ff */
[----:B------:R-:W-:Y:S01]  /*12ca0*/  LEA.HI.X R5, R2, UR7, R3, 0x2, P0 ;  /* 0x0000000702057c11 */ /* 0x000fe200080f1403 */
[----:B------:R-:W-:-:S05]  /*12cb0*/  IMAD.MOV.U32 R3, RZ, RZ, -0x800000 ;  /* 0xff800000ff037424 */ /* 0x000fca00078e00ff */
[----:B------:R2:W-:Y:S03]  /*12cc0*/  STG.E desc[UR54][R4.64], R3 ;  /* 0x0000000304007986 */ /* 0x0005e6000c101936 */
.L_x_1575:
[----:B------:R-:W-:Y:S05]  /*12cd0*/  BSYNC B0 ;  /* 0x0000000000007941 */ /* 0x000fea0003800000 */
.L_x_1574:
[----:B------:R-:W-:Y:S01]  /*12ce0*/  ULDC.64 UR6, c[0x0][0xb88] ;  /* 0x0002e20000067ab9 */ /* 0x000fe20000000a00 */
[----:B------:R-:W3:Y:S01]  /*12cf0*/  LDC.64 R10, c[0x0][0xbe8] ;  /* 0x0002fa00ff0a7b82 */ /* 0x000ee20000000a00 */
[----:B------:R-:W-:Y:S01]  /*12d00*/  ISETP.GE.AND P1, PT, R12, UR7, PT ;  /* 0x000000070c007c0c */ /* 0x000fe2000bf26270 */
[C---:B--2---:R-:W-:Y:S01]  /*12d10*/  VIADD R4, R188.reuse, 0x180 ;  /* 0x00000180bc047836 */ /* 0x044fe20000000000 */
[C---:B------:R-:W-:Y:S01]  /*12d20*/  ISETP.GE.AND P0, PT, R188.reuse, UR7, PT ;  /* 0x00000007bc007c0c */ /* 0x040fe2000bf06270 */
[C---:B------:R-:W-:Y:S01]  /*12d30*/  VIADD R14, R188.reuse, 0x80 ;  /* 0x00000080bc0e7836 */ /* 0x040fe20000000000 */
[----:B------:R-:W-:Y:S01]  /*12d40*/  SEL R2, RZ, 0xffffffff, P1 ;  /* 0xffffffffff027807 */ /* 0x000fe20000800000 */
[----:B------:R-:W-:Y:S01]  /*12d50*/  VIADD R15, R188, 0xc0 ;  /* 0x000000c0bc0f7836 */ /* 0x000fe20000000000 */
[----:B------:R-:W-:Y:S01]  /*12d60*/  ISETP.GE.AND P3, PT, R4, UR7, PT ;  /* 0x0000000704007c0c */ /* 0x000fe2000bf66270 */
[----:B------:R-:W2:Y:S01]  /*12d70*/  LDC R8, c[0x0][0xeac] ;  /* 0x0003ab00ff087b82 */ /* 0x000ea20000000800 */
[----:B------:R-:W-:Y:S01]  /*12d80*/  VIADD R5, R188, 0x1c0 ;  /* 0x000001c0bc057836 */ /* 0x000fe20000000000 */
[----:B------:R-:W-:Y:S01]  /*12d90*/  SEL R0, RZ, 0x1, P0 ;  /* 0x00000001ff007807 */ /* 0x000fe20000000000 */
[----:B------:R-:W-:Y:S01]  /*12da0*/  IMAD.SHL.U32 R3, R2, 0x2, RZ ;  /* 0x0000000202037824 */ /* 0x000fe200078e00ff */
[----:B------:R-:W-:Y:S01]  /*12db0*/  ISETP.GE.AND P0, PT, R14, UR7, PT ;  /* 0x000000070e007c0c */ /* 0x000fe2000bf06270 */
[----:B-1----:R-:W-:Y:S01]  /*12dc0*/  IMAD R4, R6, UR5, RZ ;  /* 0x0000000506047c24 */ /* 0x002fe2000f8e02ff */
[----:B------:R-:W-:Y:S01]  /*12dd0*/  ISETP.GE.AND P2, PT, R15, UR7, PT ;  /* 0x000000070f007c0c */ /* 0x000fe2000bf46270 */
[C---:B------:R-:W-:Y:S01]  /*12de0*/  VIADD R20, R188.reuse, 0x140 ;  /* 0x00000140bc147836 */ /* 0x040fe20000000000 */
[----:B------:R-:W-:Y:S01]  /*12df0*/  ISETP.GE.AND P1, PT, R5, UR7, PT ;  /* 0x0000000705007c0c */ /* 0x000fe2000bf26270 */
[----:B------:R-:W-:Y:S01]  /*12e00*/  VIADD R19, R188, 0x100 ;  /* 0x00000100bc137836 */ /* 0x000fe20000000000 */
[----:B------:R-:W-:Y:S01]  /*12e10*/  SHF.R.S32.HI R189, RZ, 0x1f, R188 ;  /* 0x0000001fffbd7819 */ /* 0x000fe200000114bc */
[----:B------:R-:W-:Y:S01]  /*12e20*/  IMAD R7, R7, UR43, R4 ;  /* 0x0000002b07077c24 */ /* 0x000fe2000f8e0204 */
[----:B------:R-:W-:Y:S01]  /*12e30*/  LOP3.LUT R0, R3, 0x2, R0, 0xe2, !PT ;  /* 0x0000000203007812 */ /* 0x000fe200078ee200 */
[----:B------:R-:W-:Y:S01]  /*12e40*/  UIADD3 UR42, -UR42, UR6, URZ ;  /* 0x000000062a2a7290 */ /* 0x000fe2000fffe13f */
[----:B------:R-:W-:Y:S01]  /*12e50*/  SEL R5, RZ, 0x4, P0 ;  /* 0x00000004ff057807 */ /* 0x000fe20000000000 */
[----:B------:R-:W-:Y:S01]  /*12e60*/  IMAD.WIDE.U32 R2, R6, UR43, R188 ;  /* 0x0000002b06027c25 */ /* 0x000fe2000f8e00bc */
[----:B------:R-:W-:Y:S01]  /*12e70*/  SEL R4, RZ, 0x8, P2 ;  /* 0x00000008ff047807 */ /* 0x000fe20001000000 */
[----:B------:R-:W-:Y:S01]  /*12e80*/  ULOP3.LUT UR39, URZ, UR39, URZ, 0x33, !UPT ;  /* 0x000000273f277292 */ /* 0x000fe2000f8e333f */
[----:B------:R-:W-:Y:S01]  /*12e90*/  ISETP.GE.AND P2, PT, R20, UR7, PT ;  /* 0x0000000714007c0c */ /* 0x000fe2000bf46270 */
[----:B------:R-:W-:Y:S01]  /*12ea0*/  VIADD R6, R190, 0x20 ;  /* 0x00000020be067836 */ /* 0x000fe20000000000 */
[----:B------:R-:W-:Y:S01]  /*12eb0*/  ISETP.GE.AND P0, PT, R19, UR7, PT ;  /* 0x0000000713007c0c */ /* 0x000fe2000bf06270 */
[----:B------:R-:W-:Y:S01]  /*12ec0*/  IMAD.IADD R3, R3, 0x1, R7 ;  /* 0x0000000103037824 */ /* 0x000fe200078e0207 */
[----:B------:R-:W-:Y:S01]  /*12ed0*/  LOP3.LUT R0, R4, R0, R5, 0xfe, !PT ;  /* 0x0000000004007212 */ /* 0x000fe200078efe05 */
[----:B------:R-:W-:Y:S01]  /*12ee0*/  BSSY B0, `(.L_x_1576) ;  /* 0x000002c000007945 */ /* 0x000fe20003800000 */
[----:B------:R-:W-:Y:S01]  /*12ef0*/  SEL R4, RZ, 0x20, P2 ;  /* 0x00000020ff047807 */ /* 0x000fe20001000000 */
[----:B--2---:R-:W-:Y:S01]  /*12f00*/  VIADD R13, R8, UR39 ;  /* 0x00000027080d7c36 */ /* 0x004fe20008000000 */
[----:B------:R-:W-:-:S02]  /*12f10*/  ISETP.GE.AND P2, PT, R190, UR42, PT ;  /* 0x0000002abe007c0c */ /* 0x000fc4000bf46270 */
[----:B------:R-:W-:Y:S02]  /*12f20*/  SEL R5, RZ, 0x10, P0 ;  /* 0x00000010ff057807 */ /* 0x000fe40000000000 */
[----:B------:R-:W-:Y:S01]  /*12f30*/  ISETP.GE.AND P0, PT, R6, UR42, PT ;  /* 0x0000002a06007c0c */ /* 0x000fe2000bf06270 */
[----:B---3--:R-:W-:Y:S01]  /*12f40*/  IMAD R6, R10, UR8, RZ ;  /* 0x000000080a067c24 */ /* 0x008fe2000f8e02ff */
[----:B------:R-:W-:Y:S02]  /*12f50*/  LOP3.LUT R5, R4, R0, R5, 0xfe, !PT ;  /* 0x0000000004057212 */ /* 0x000fe400078efe05 */
[----:B------:R-:W-:Y:S01]  /*12f60*/  SEL R0, RZ, 0x40, P3 ;  /* 0x00000040ff007807 */ /* 0x000fe20001800000 */
[----:B------:R-:W-:Y:S01]  /*12f70*/  IMAD R11, R11, UR44, R6 ;  /* 0x0000002c0b0b7c24 */ /* 0x000fe2000f8e0206 */
[----:B------:R-:W-:Y:S01]  /*12f80*/  SHF.R.S32.HI R191, RZ, 0x1f, R190 ;  /* 0x0000001fffbf7819 */ /* 0x000fe200000114be */
[----:B------:R-:W-:Y:S01]  /*12f90*/  IMAD.WIDE.U32 R6, R10, UR44, R2 ;  /* 0x0000002c0a067c25 */ /* 0x000fe2000f8e0002 */
[----:B------:R-:W-:-:S02]  /*12fa0*/  LOP3.LUT R9, R5, R0, RZ, 0xfc, !PT ;  /* 0x0000000005097212 */ /* 0x000fc400078efcff */
[----:B------:R-:W-:Y:S01]  /*12fb0*/  SEL R0, RZ, 0x80, P1 ;  /* 0x00000080ff007807 */ /* 0x000fe20000800000 */
[----:B------:R-:W-:-:S03]  /*12fc0*/  IMAD.WIDE R4, R13, 0x40, R190 ;  /* 0x000000400d047825 */ /* 0x000fc600078e02be */
[----:B------:R-:W-:Y:S01]  /*12fd0*/  LOP3.LUT R0, R9, R0, RZ, 0xfc, !PT ;  /* 0x0000000009007212 */ /* 0x000fe200078efcff */
[----:B------:R-:W-:Y:S01]  /*12fe0*/  IMAD.IADD R13, R7, 0x1, R11 ;  /* 0x00000001070d7824 */ /* 0x000fe200078e020b */
[----:B------:R-:W-:Y:S06]  /*12ff0*/  @P2 BRA `(.L_x_1577) ;  /* 0x0000000000682947 */ /* 0x000fec0003800000 */
[----:B------:R-:W-:Y:S01]  /*13000*/  ULDC.64 UR8, c[0x0][0xbd8] ;  /* 0x0002f60000087ab9 */ /* 0x000fe20000000a00 */
[----:B------:R-:W-:Y:S01]  /*13010*/  MOV R3, R13 ;  /* 0x0000000d00037202 */ /* 0x000fe20000000f00 */
[----:B------:R-:W-:Y:S01]  /*13020*/  IMAD R11, R5, UR8, RZ ;  /* 0x00000008050b7c24 */ /* 0x000fe2000f8e02ff */
[----:B------:R-:W-:Y:S01]  /*13030*/  ISETP.GE.AND P6, PT, R188, UR7, PT ;  /* 0x00000007bc007c0c */ /* 0x000fe2000bfc6270 */
[----:B------:R-:W-:Y:S01]  /*13040*/  IMAD.MOV.U32 R2, RZ, RZ, R6 ;  /* 0x000000ffff027224 */ /* 0x000fe200078e0006 */
[----:B------:R-:W-:Y:S01]  /*13050*/  ISETP.GE.AND P1, PT, R12, UR7, PT ;  /* 0x000000070c007c0c */ /* 0x000fe2000bf26270 */
[C---:B------:R-:W-:Y:S01]  /*13060*/  IMAD R11, R4.reuse, UR9, R11 ;  /* 0x00000009040b7c24 */ /* 0x040fe2000f8e020b */
[----:B------:R-:W-:Y:S01]  /*13070*/  ISETP.GE.AND P3, PT, R15, UR7, PT ;  /* 0x000000070f007c0c */ /* 0x000fe2000bf66270 */
[----:B------:R-:W-:Y:S01]  /*13080*/  IMAD.WIDE.U32 R2, R4, UR8, R2 ;  /* 0x0000000804027c25 */ /* 0x000fe2000f8e0002 */
[----:B------:R-:W-:Y:S01]  /*13090*/  ULDC.64 UR8, c[0x0][0xb80] ;  /* 0x0002e00000087ab9 */ /* 0x000fe20000000a00 */
[----:B------:R-:W-:-:S02]  /*130a0*/  ISETP.GE.AND P4, PT, R19, UR7, PT ;  /* 0x0000000713007c0c */ /* 0x000fc4000bf86270 */
[----:B------:R-:W-:Y:S01]  /*130b0*/  IMAD.IADD R3, R3, 0x1, R11 ;  /* 0x0000000103037824 */ /* 0x000fe200078e020b */
[----:B------:R-:W-:Y:S02]  /*130c0*/  LEA R10, P2, R2, UR8, 0x1 ;  /* 0x00000008020a7c11 */ /* 0x000fe4000f8408ff */
        /* <DEDUP_REMOVED lines=13> */
.L_x_1577:
[----:B------:R-:W-:Y:S05]  /*131a0*/  BSYNC B0 ;  /* 0x0000000000007941 */ /* 0x000fea0003800000 */
.L_x_1576:
        /* <DEDUP_REMOVED lines=30> */
.L_x_1578:
[----:B------:R-:W-:Y:S05]  /*13390*/  BSYNC B0 ;  /* 0x0000000000007941 */ /* 0x000fea0003800000 */
.L_x_1571:
[----:B------:R-:W3:Y:S02]  /*133a0*/  LDC R0, c[0x0][0xea8] ;  /* 0x0003aa00ff007b82 */ /* 0x000ee40000000800 */
[----:B---3--:R-:W-:-:S13]  /*133b0*/  ISETP.LE.AND P0, PT, R0, UR4, PT ;  /* 0x0000000400007c0c */ /* 0x008fda000bf03270 */
[----:B------:R-:W-:Y:S05]  /*133c0*/  @!P0 BRA `(.L_x_1579) ;  /* 0xfffffed800e48947 */ /* 0x000fea000383ffff */
[----:B------:R-:W-:Y:S05]  /*133d0*/  EXIT ;  /* 0x000000000000794d */ /* 0x000fea0003800000 */
.L_x_1478:
[----:B------:R-:W-:-:S08]  /*133e0*/  NOP ;  /* 0x0000000000007918 */ /* 0x000fd00000000000 */
[----:B-1----:R-:W1:-:S00]  /*133f0*/  USETMAXREG.DEALLOC.CTAPOOL 0x18 ;  /* 0x00000018000079c8 */ /* 0x002e4000080e0500 */
        /* <DEDUP_REMOVED lines=11> */
[----:B------:R-:W-:Y:S01]  /*134b0*/  ULDC UR5, c[0x0][0xc] ;  /* 0x0000030000057ab9 */ /* 0x000fe20000000800 */
[----:B------:R-:W-:Y:S01]  /*134c0*/  LOP3.LUT R19, R19, 0x1f, RZ, 0xc0, !PT ;  /* 0x0000001f13137812 */ /* 0x000fe200078ec0ff */
[----:B------:R-:W-:Y:S01]  /*134d0*/  IMAD.U32 R0, RZ, RZ, UR5 ;  /* 0x00000005ff007e24 */ /* 0x000fe2000f8e00ff */
[----:B------:R-:W-:Y:S01]  /*134e0*/  ULDC.64 UR46, c[0x0][0x198] ;  /* 0x00006600002e7ab9 */ /* 0x000fe20000000a00 */
[----:B------:R-:W-:Y:S01]  /*134f0*/  IMAD.U32 R18, RZ, RZ, UR4 ;  /* 0x00000004ff127e24 */ /* 0x000fe2000f8e00ff */
[----:B------:R-:W-:Y:S01]  /*13500*/  UMOV UR61, URZ ;  /* 0x0000003f003d7c82 */ /* 0x000fe20008000000 */
[----:B------:R-:W-:Y:S01]  /*13510*/  IMAD.MOV.U32 R17, RZ, RZ, 0x1 ;  /* 0x00000001ff117424 */ /* 0x000fe200078e00ff */
[----:B------:R1:W-:Y:S01]  /*13520*/  STL [R1], R0 ;  /* 0x0000000001007387 */ /* 0x0003e20000100800 */
[----:B------:R-:W-:-:S07]  /*13530*/  IMAD.MOV.U32 R16, RZ, RZ, RZ ;  /* 0x000000ffff107224 */ /* 0x000fce00078e00ff */
.L_x_1636:
[----:B------:R-:W-:Y:S01]  /*13540*/  ULDC UR10, c[0x0][0xed0] ;  /* 0x0003b400000a7ab9 */ /* 0x000fe20000000800 */
[----:B-1----:R-:W1:Y:S01]  /*13550*/  LDC R0, c[0x0][0xee8] ;  /* 0x0003ba00ff007b82 */ /* 0x002e620000000800 */
        /* <DEDUP_REMOVED lines=19> */
.L_x_1581:
[----:B------:R-:W-:Y:S01]  /*13690*/  ULDC UR11, c[0x0][0xec4] ;  /* 0x0003b100000b7ab9 */ /* 0x000fe20000000800 */
[----:B------:R-:W-:Y:S01]  /*136a0*/  UMOV UR9, UR10 ;  /* 0x0000000a00097c82 */ /* 0x000fe20008000000 */
[----:B------:R-:W-:-:S11]  /*136b0*/  UISETP.NE.AND UP0, UPT, UR11, 0x1, UPT ;  /* 0x000000010b00788c */ /* 0x000fd6000bf05270 */
[----:B------:R-:W-:Y:S02]  /*136c0*/  @UP0 ULDC.64 UR12, c[0x0][0xec8] ;  /* 0x0003b200000c0ab9 */ /* 0x000fe40000000a00 */
[----:B------:R-:W-:-:S04]  /*136d0*/  UIMAD.WIDE.U32 UR6, UR10, UR12, URZ ;  /* 0x0000000c0a0672a5 */ /* 0x000fc8000f8e003f */
[----:B------:R-:W-:-:S04]  /*136e0*/  @UP0 USHF.R.U32.HI UR9, URZ, UR13, UR7 ;  /* 0x0000000d3f090299 */ /* 0x000fc80008011607 */
[----:B------:R-:W-:-:S12]  /*136f0*/  UIMAD UR6, UR9, UR11, URZ ;  /* 0x0000000b090672a4 */ /* 0x000fd8000f8e023f */
.L_x_1582:
        /* <DEDUP_REMOVED lines=40> */
.L_x_1584:
[----:B------:R-:W-:-:S11]  /*13980*/  UISETP.NE.AND UP0, UPT, UR7, 0x1, UPT ;  /* 0x000000010700788c */ /* 0x000fd6000bf05270 */
[----:B------:R-:W-:Y:S02]  /*13990*/  @UP0 ULDC.64 UR16, c[0x0][0xae0] ;  /* 0x0002b80000100ab9 */ /* 0x000fe40000000a00 */
[----:B------:R-:W-:-:S04]  /*139a0*/  UIMAD.WIDE.U32 UR8, UR10, UR16, URZ ;  /* 0x000000100a0872a5 */ /* 0x000fc8000f8e003f */
[----:B------:R-:W-:-:S12]  /*139b0*/  @UP0 USHF.R.U32.HI UR10, URZ, UR17, UR9 ;  /* 0x000000113f0a0299 */ /* 0x000fd80008011609 */
.L_x_1585:
[----:B------:R-:W-:-:S04]  /*139c0*/  UIMAD UR10, UR10, UR7, UR7 ;  /* 0x000000070a0a72a4 */ /* 0x000fc8000f8e0207 */
[----:B------:R-:W-:-:S04]  /*139d0*/  UISETP.LT.AND UP0, UPT, UR6, UR10, UPT ;  /* 0x0000000a0600728c */ /* 0x000fc8000bf01270 */
[----:B------:R-:W-:-:S12]  /*139e0*/  USEL UR6, UR6, UR10, UP0 ;  /* 0x0000000a06067287 */ /* 0x000fd80008000000 */
.L_x_1583:
        /* <DEDUP_REMOVED lines=25> */
.L_x_1587:
[----:B------:R-:W-:-:S11]  /*13b80*/  UISETP.NE.AND UP0, UPT, UR7, 0x1, UPT ;  /* 0x000000010700788c */ /* 0x000fd6000bf05270 */
[----:B------:R-:W-:Y:S02]  /*13b90*/  @UP0 ULDC.64 UR12, c[0x0][0xae0] ;  /* 0x0002b800000c0ab9 */ /* 0x000fe40000000a00 */
[----:B------:R-:W-:-:S04]  /*13ba0*/  UIMAD.WIDE.U32 UR8, UR6, UR12, URZ ;  /* 0x0000000c060872a5 */ /* 0x000fc8000f8e003f */
[----:B------:R-:W-:-:S12]  /*13bb0*/  @UP0 USHF.R.U32.HI UR6, URZ, UR13, UR9 ;  /* 0x0000000d3f060299 */ /* 0x000fd80008011609 */
.L_x_1588:
[----:B------:R-:W-:-:S04]  /*13bc0*/  UIMAD UR6, UR6, UR7, URZ ;  /* 0x00000007060672a4 */ /* 0x000fc8000f8e023f */
[----:B------:R-:W-:-:S04]  /*13bd0*/  UISETP.LT.AND UP0, UPT, UR10, UR6, UPT ;  /* 0x000000060a00728c */ /* 0x000fc8000bf01270 */
[----:B------:R-:W-:-:S12]  /*13be0*/  USEL UR10, UR10, UR6, !UP0 ;  /* 0x000000060a0a7287 */ /* 0x000fd8000c000000 */
.L_x_1586:
        /* <DEDUP_REMOVED lines=12> */
[----:B------:R-:W2:Y:S01]  /*13cb0*/  LDL R0, [R1] ;  /* 0x0000000001007983 */ /* 0x000ea20000100800 */
[----:B------:R-:W-:Y:S01]  /*13cc0*/  VOTEU.ANY UR6, UPT, PT ;  /* 0x0000000000067886 */ /* 0x000fe200038e0100 */
[----:B------:R-:W1:Y:S01]  /*13cd0*/  LDC.64 R2, c[0x0][0xef0] ;  /* 0x0003bc00ff027b82 */ /* 0x000e620000000a00 */
[----:B------:R-:W3:Y:S01]  /*13ce0*/  S2R R5, SR_LANEID ;  /* 0x0000000000057919 */ /* 0x000ee20000000000 */
[----:B--2---:R-:W-:Y:S02]  /*13cf0*/  R2UR UR7, R0 ;  /* 0x00000000000772ca */ /* 0x004fe400000e0000 */
[----:B------:R-:W3:Y:S02]  /*13d00*/  FLO.U32 R0, UR6 ;  /* 0x0000000600007d00 */ /* 0x000ee400080e0000 */
[----:B---3--:R-:W-:-:S06]  /*13d10*/  ISETP.EQ.U32.AND P0, PT, R0, R5, PT ;  /* 0x000000050000720c */ /* 0x008fcc0003f02070 */
[----:B------:R-:W1:Y:S07]  /*13d20*/  POPC R5, UR6 ;  /* 0x0000000600057d09 */ /* 0x000e6e0008000000 */
[----:B-1----:R-:W2:Y:S01]  /*13d30*/  @P0 ATOMG.E.ADD.STRONG.GPU PT, R3, desc[UR54][R2.64], R5 ;  /* 0x00000005020309a8 */ /* 0x002ea200081ee1f6 */
[----:B------:R-:W1:Y:S02]  /*13d40*/  S2R R4, SR_LTMASK ;  /* 0x0000000000047919 */ /* 0x000e640000003900 */
[----:B-1----:R-:W-:-:S04]  /*13d50*/  LOP3.LUT R4, R4, UR6, RZ, 0xc0, !PT ;  /* 0x0000000604047c12 */ /* 0x002fc8000f8ec0ff */
[----:B------:R-:W1:Y:S01]  /*13d60*/  POPC R13, R4 ;  /* 0x00000004000d7309 */ /* 0x000e620000000000 */
[----:B--2---:R-:W1:Y:S02]  /*13d70*/  SHFL.IDX PT, R0, R3, R0, 0x1f ;  /* 0x00001f0003007589 */ /* 0x004e6400000e0000 */
[----:B-1----:R-:W-:Y:S01]  /*13d80*/  IADD3 R13, R0, UR7, R13 ;  /* 0x00000007000d7c10 */ /* 0x002fe2000fffe00d */
[----:B------:R-:W-:Y:S06]  /*13d90*/  BRA `(.L_x_1591) ;  /* 0x00000028008c7947 */ /* 0x000fec0003800000 */
.L_x_1590:
        /* <DEDUP_REMOVED lines=11> */
[----:B------:R-:W-:Y:S02]  /*13e50*/  IMAD.U32 R4, RZ, RZ, UR6 ;  /* 0x00000006ff047e24 */ /* 0x000fe4000f8e00ff */
[----:B------:R-:W1:Y:S01]  /*13e60*/  LDC.64 R2, c[0x4][R2] ;  /* 0x0100000002027b82 */ /* 0x000e620000000a00 */
[----:B------:R-:W-:Y:S02]  /*13e70*/  IMAD.U32 R5, RZ, RZ, UR7 ;  /* 0x00000007ff057e24 */ /* 0x000fe4000f8e00ff */
[----:B------:R-:W-:Y:S02]  /*13e80*/  IMAD.U32 R6, RZ, RZ, UR8 ;  /* 0x00000008ff067e24 */ /* 0x000fe4000f8e00ff */
[----:B------:R-:W-:-:S02]  /*13e90*/  IMAD.U32 R7, RZ, RZ, UR9 ;  /* 0x00000009ff077e24 */ /* 0x000fc4000f8e00ff */
[----:B------:R-:W-:Y:S02]  /*13ea0*/  IMAD.U32 R10, RZ, RZ, UR4 ;  /* 0x00000004ff0a7e24 */ /* 0x000fe4000f8e00ff */
[----:B------:R-:W-:Y:S02]  /*13eb0*/  IMAD.U32 R11, RZ, RZ, UR5 ;  /* 0x00000005ff0b7e24 */ /* 0x000fe4000f8e00ff */
[----:B------:R-:W-:Y:S02]  /*13ec0*/  IMAD.MOV.U32 R8, RZ, RZ, 0x70 ;  /* 0x00000070ff087424 */ /* 0x000fe400078e00ff */
[----:B------:R-:W-:Y:S02]  /*13ed0*/  IMAD.MOV.U32 R12, RZ, RZ, 0x1 ;  /* 0x00000001ff0c7424 */ /* 0x000fe400078e00ff */
[----:B------:R-:W-:-:S07]  /*13ee0*/  IMAD.MOV.U32 R13, RZ, RZ, RZ ;  /* 0x000000ffff0d7224 */ /* 0x000fce00078e00ff */
[----:B------:R-:W-:-:S07]  /*13ef0*/  LEPC R20, `(.L_x_1592) ;  /* 0x000000001014794e */ /* 0x000fce0000000000 */
[----:B-1----:R-:W-:Y:S05]  /*13f00*/  CALL.ABS.NOINC R2 ;  /* 0x0000000002007343 */ /* 0x002fea0003c00000 */
.L_x_1592:
        /* <DEDUP_REMOVED lines=9> */
[----:B------:R-:W-:Y:S02]  /*13fa0*/  IMAD.U32 R4, RZ, RZ, UR6 ;  /* 0x00000006ff047e24 */ /* 0x000fe4000f8e00ff */
[----:B------:R-:W-:Y:S02]  /*13fb0*/  IMAD.U32 R5, RZ, RZ, UR7 ;  /* 0x00000007ff057e24 */ /* 0x000fe4000f8e00ff */
[----:B------:R-:W-:Y:S02]  /*13fc0*/  IMAD.U32 R6, RZ, RZ, UR8 ;  /* 0x00000008ff067e24 */ /* 0x000fe4000f8e00ff */
[----:B------:R-:W-:-:S02]  /*13fd0*/  IMAD.U32 R7, RZ, RZ, UR9 ;  /* 0x00000009ff077e24 */ /* 0x000fc4000f8e00ff */
[----:B------:R-:W-:Y:S02]  /*13fe0*/  IMAD.U32 R10, RZ, RZ, UR4 ;  /* 0x00000004ff0a7e24 */ /* 0x000fe4000f8e00ff */
[----:B------:R-:W-:Y:S02]  /*13ff0*/  IMAD.U32 R11, RZ, RZ, UR5 ;  /* 0x00000005ff0b7e24 */ /* 0x000fe4000f8e00ff */
[----:B------:R-:W-:Y:S02]  /*14000*/  IMAD.MOV.U32 R8, RZ, RZ, 0x70 ;  /* 0x00000070ff087424 */ /* 0x000fe400078e00ff */
[----:B------:R-:W-:Y:S02]  /*14010*/  IMAD.MOV.U32 R12, RZ, RZ, 0x1 ;  /* 0x00000001ff0c7424 */ /* 0x000fe400078e00ff */
[----:B-1----:R-:W-:-:S07]  /*14020*/  IMAD.MOV.U32 R13, RZ, RZ, RZ ;  /* 0x000000ffff0d7224 */ /* 0x002fce00078e00ff */
[----:B------:R-:W-:-:S07]  /*14030*/  LEPC R20, `(.L_x_1594) ;  /* 0x000000001014794e */ /* 0x000fce0000000000 */
[----:B--2---:R-:W-:Y:S05]  /*14040*/  CALL.ABS.NOINC R2 ;  /* 0x0000000002007343 */ /* 0x004fea0003c00000 */
.L_x_1594:
[----:B------:R-:W-:Y:S01]  /*14050*/  MOV R2, 0x0 ;  /* 0x0000000000027802 */ /* 0x000fe20000000f00 */
[----:B------:R-:W-:Y:S01]  /*14060*/  ULDC.64 UR6, c[0x4][0x88] ;  /* 0x0100220000067ab9 */ /* 0x000fe20000000a00 */
[----:B------:R-:W-:Y:S01]  /*14070*/  ULDC.64 UR8, c[0x4][0x90] ;  /* 0x0100240000087ab9 */ /* 0x000fe20000000a00 */
[----:B------:R-:W-:Y:S01]  /*14080*/  ULDC.64 UR4, c[0x4][0x18] ;  /* 0x0100060000047ab9 */ /* 0x000fe20000000a00 */
[----:B------:R-:W-:Y:S01]  /*14090*/  IMAD.U32 R4, RZ, RZ, UR6 ;  /* 0x00000006ff047e24 */ /* 0x000fe2000f8e00ff */
[----:B------:R-:W-:Y:S01]  /*140a0*/  MOV R8, 0x70 ;  /* 0x0000007000087802 */ /* 0x000fe20000000f00 */
[----:B------:R-:W1:Y:S01]  /*140b0*/  LDC.64 R2, c[0x4][R2] ;  /* 0x0100000002027b82 */ /* 0x000e620000000a00 */
[----:B------:R-:W-:Y:S02]  /*140c0*/  IMAD.U32 R5, RZ, RZ, UR7 ;  /* 0x00000007ff057e24 */ /* 0x000fe4000f8e00ff */
[----:B------:R-:W-:Y:S02]  /*140d0*/  IMAD.U32 R6, RZ, RZ, UR8 ;  /* 0x00000008ff067e24 */ /* 0x000fe4000f8e00ff */
[----:B------:R-:W-:-:S02]  /*140e0*/  IMAD.U32 R7, RZ, RZ, UR9 ;  /* 0x00000009ff077e24 */ /* 0x000fc4000f8e00ff */
[----:B------:R-:W-:Y:S02]  /*140f0*/  IMAD.U32 R10, RZ, RZ, UR4 ;  /* 0x00000004ff0a7e24 */ /* 0x000fe4000f8e00ff */
[----:B------:R-:W-:Y:S02]  /*14100*/  IMAD.U32 R11, RZ, RZ, UR5 ;  /* 0x00000005ff0b7e24 */ /* 0x000fe4000f8e00ff */
[----:B------:R-:W-:Y:S02]  /*14110*/  IMAD.MOV.U32 R12, RZ, RZ, 0x1 ;  /* 0x00000001ff0c7424 */ /* 0x000fe400078e00ff */
[----:B------:R-:W-:-:S07]  /*14120*/  IMAD.MOV.U32 R13, RZ, RZ, RZ ;  /* 0x000000ffff0d7224 */ /* 0x000fce00078e00ff */
[----:B------:R-:W-:-:S07]  /*14130*/  LEPC R20, `(.L_x_1593) ;  /* 0x000000001014794e */ /* 0x000fce0000000000 */
[----:B-1----:R-:W-:Y:S05]  /*14140*/  CALL.ABS.NOINC R2 ;  /* 0x0000000002007343 */ /* 0x002fea0003c00000 */
.L_x_1593:
        /* <DEDUP_REMOVED lines=10> */
[----:B------:R-:W-:Y:S01]  /*141f0*/  IMAD.U32 R0, RZ, RZ, UR58 ;  /* 0x0000003aff007e24 */ /* 0x000fe2000f8e00ff */
[----:B------:R-:W-:Y:S01]  /*14200*/  ISETP.NE.AND P1, PT, R19, RZ, PT ;  /* 0x000000ff1300720c */ /* 0x000fe20003f25270 */
[----:B------:R-:W-:Y:S01]  /*14210*/  UMOV UR56, URZ ;  /* 0x0000003f00387c82 */ /* 0x000fe20008000000 */
[----:B------:R-:W-:Y:S01]  /*14220*/  UMOV UR6, 0xffffffff ;  /* 0xffffffff00067882 */ /* 0x000fe20000000000 */
        /* <DEDUP_REMOVED lines=15> */
.L_x_1649:
[----:B------:R-:W-:Y:S01]  /*14320*/  UMOV UR4, 0xffffffff ;  /* 0xffffffff00047882 */ /* 0x000fe20000000000 */
[----:B------:R-:W-:Y:S02]  /*14330*/  SHF.R.S32.HI R7, RZ, 0x1f, R6 ;  /* 0x0000001fff077819 */ /* 0x000fe40000011406 */
[----:B------:R-:W-:Y:S05]  /*14340*/  BRA.DIV UR4, `(.L_x_1596) ;  /* 0x0000002e04347947 */ /* 0x000fea000b800000 */
[----:B------:R-:W-:-:S13]  /*14350*/  ELECT P6, URZ, PT ;  /* 0x00000000003f782f */ /* 0x000fda00038c0000 */
.L_x_1652:
[----:B------:R-:W-:Y:S05]  /*14360*/  @!P6 BRA `(.L_x_1597) ;  /* 0x0000000000c4e947 */ /* 0x000fea0003800000 */
[----:B------:R-:W-:Y:S01]  /*14370*/  IMAD.MOV.U32 R4, RZ, RZ, R6 ;  /* 0x000000ffff047224 */ /* 0x000fe200078e0006 */
[----:B------:R-:W-:Y:S06]  /*14380*/  @!P0 BRA `(.L_x_1598) ;  /* 0x0000000000488947 */ /* 0x000fec0003800000 */
[----:B------:R-:W1:Y:S01]  /*14390*/  LDC R12, c[0x0][0x41c] ;  /* 0x00010700ff0c7b82 */ /* 0x000e620000000800 */
[----:B------:R-:W-:Y:S01]  /*143a0*/  IMAD.MOV.U32 R11, RZ, RZ, R10 ;  /* 0x000000ffff0b7224 */ /* 0x000fe200078e000a */
        /* <DEDUP_REMOVED lines=16> */
.L_x_1598:
[----:B-1----:R-:W-:Y:S01]  /*144b0*/  LEA R8, R16, UR38, 0x3 ;  /* 0x0000002610087c11 */ /* 0x002fe2000f8e18ff */
[----:B------:R-:W1:Y:S01]  /*144c0*/  S2R R9, SR_TID.X ;  /* 0x0000000000097919 */ /* 0x000e620000002100 */
[----:B------:R-:W-:-:S04]  /*144d0*/  SHF.L.U32 R5, R17, 0x1f, RZ ;  /* 0x0000001f11057819 */ /* 0x000fc800000006ff */
[----:B------:R-:W2:Y:S01]  /*144e0*/  SYNCS.PHASECHK.TRANS64.TRYWAIT P2, [R8+URZ+0x38840], R5 ;  /* 0x03884005080075a7 */ /* 0x000ea2000804017f */
[----:B-1----:R-:W-:-:S04]  /*144f0*/  LOP3.LUT R9, R9, 0x7f, RZ, 0xc0, !PT ;  /* 0x0000007f09097812 */ /* 0x002fc800078ec0ff */
[----:B------:R-:W-:Y:S01]  /*14500*/  ISETP.NE.AND P3, PT, R9, RZ, PT ;  /* 0x000000ff0900720c */ /* 0x000fe20003f65270 */
[----:B--2---:R-:W-:-:S12]  /*14510*/  @!P2 BRA `(.L_x_1599) ;  /* 0x0000002800e0a947 */ /* 0x004fd80003800000 */
.L_x_1653:
[----:B------:R-:W-:Y:S05]  /*14520*/  @P3 BRA `(.L_x_1600) ;  /* 0x0000000000143947 */ /* 0x000fea0003800000 */
[----:B------:R-:W-:Y:S01]  /*14530*/  ISETP.NE.AND P2, PT, R19, RZ, PT ;  /* 0x000000ff1300720c */ /* 0x000fe20003f45270 */
[----:B-1----:R-:W-:-:S04]  /*14540*/  IMAD.MOV.U32 R5, RZ, RZ, 0x2000 ;  /* 0x00002000ff057424 */ /* 0x002fc800078e00ff */
[----:B------:R2:W-:Y:S08]  /*14550*/  SYNCS.ARRIVE.TRANS64 RZ, [R8+URZ+0x38830], R5 ;  /* 0x0388300508ff79a7 */ /* 0x0005f0000800003f */
[----:B------:R-:W-:Y:S05]  /*14560*/  @!P2 BRA `(.L_x_1600) ;  /* 0x000000000004a947 */ /* 0x000fea0003800000 */
[----:B------:R-:W-:Y:S01]  /*14570*/  BPT.TRAP 0x1 ;  /* 0x000000040000795c */ /* 0x000fe20000300000 */
.L_x_1600:
        /* <DEDUP_REMOVED lines=16> */
.L_x_1597:
[----:B------:R-:W-:Y:S05]  /*14680*/  WARPSYNC.ALL ;  /* 0x0000000000007948 */ /* 0x000fea0003800000 */
[----:B------:R-:W-:Y:S01]  /*14690*/  BAR.SYNC.DEFER_BLOCKING 0x8, 0xa0 ;  /* 0x0202800000007b1d */ /* 0x000fe20000010000 */
[----:B------:R-:W-:-:S05]  /*146a0*/  ELECT P2, URZ, PT ;  /* 0x00000000003f782f */ /* 0x000fca0003840000 */
[----:B------:R-:W-:Y:S08]  /*146b0*/  BSSY B0, `(.L_x_1601) ;  /* 0x0000041000007945 */ /* 0x000ff00003800000 */
[----:B------:R-:W-:Y:S05]  /*146c0*/  @!P2 BRA `(.L_x_1602) ;  /* 0x0000000000fca947 */ /* 0x000fea0003800000 */
[----:B------:R-:W-:Y:S01]  /*146d0*/  UIADD3 UR14, UP0, UR46, 0x270, URZ ;  /* 0x000002702e0e7890 */ /* 0x000fe2000ff1e03f */
[----:B-12---:R-:W-:Y:S01]  /*146e0*/  IMAD.MOV.U32 R5, RZ, RZ, 0x2000 ;  /* 0x00002000ff057424 */ /* 0x006fe200078e00ff */
[----:B------:R-:W-:Y:S02]  /*146f0*/  UIADD3 UR16, UR38, 0x20400, URZ ;  /* 0x0002040026107890 */ /* 0x000fe4000fffe03f */
[----:B------:R-:W-:Y:S01]  /*14700*/  UIADD3.X UR15, URZ, UR47, URZ, UP0, !UPT ;  /* 0x0000002f3f0f7290 */ /* 0x000fe200087fe43f */
[----:B------:R1:W-:Y:S01]  /*14710*/  SYNCS.ARRIVE.TRANS64 RZ, [UR38+0x38800], R5 ;  /* 0x03880005ffff79a7 */ /* 0x0003e20008000026 */
[----:B------:R-:W-:Y:S02]  /*14720*/  UIADD3 UR4, UP0, UR46, 0x770, URZ ;  /* 0x000007702e047890 */ /* 0x000fe4000ff1e03f */
[----:B------:R-:W-:Y:S02]  /*14730*/  UIADD3 UR17, UR38, 0x38800, URZ ;  /* 0x0003880026117890 */ /* 0x000fe4000fffe03f */
[----:B------:R-:W-:-:S02]  /*14740*/  UIADD3 UR8, UR38, 0x26400, URZ ;  /* 0x0002640026087890 */ /* 0x000fc4000fffe03f */
[----:B------:R-:W-:Y:S01]  /*14750*/  UIADD3 UR9, UR38, 0x38810, URZ ;  /* 0x0003881026097890 */ /* 0x000fe2000fffe03f */
[----:B-1----:R-:W-:Y:S01]  /*14760*/  IMAD.MOV.U32 R5, RZ, RZ, 0x10000 ;  /* 0x00010000ff057424 */ /* 0x002fe200078e00ff */
[----:B------:R-:W-:Y:S02]  /*14770*/  UIADD3.X UR5, URZ, UR47, URZ, UP0, !UPT ;  /* 0x0000002f3f057290 */ /* 0x000fe400087fe43f */
[----:B------:R-:W-:Y:S01]  /*14780*/  UIADD3 UR24, UR38, 0x28400, URZ ;  /* 0x0002840026187890 */ /* 0x000fe2000fffe03f */
[----:B------:R-:W-:Y:S01]  /*14790*/  UMOV UR6, 0x0 ;  /* 0x0000000000067882 */ /* 0x000fe20000000000 */
[----:B------:R-:W-:Y:S01]  /*147a0*/  UMOV UR7, 0x12f00000 ;  /* 0x12f0000000077882 */ /* 0x000fe20000000000 */
[----:B------:R-:W-:Y:S01]  /*147b0*/  UMOV UR18, URZ ;  /* 0x0000003f00127c82 */ /* 0x000fe20008000000 */
[----:B------:R-:W-:Y:S01]  /*147c0*/  UMOV UR19, UR57 ;  /* 0x0000003900137c82 */ /* 0x000fe20008000000 */
[----:B------:R-:W-:Y:S01]  /*147d0*/  UMOV UR20, UR58 ;  /* 0x0000003a00147c82 */ /* 0x000fe20008000000 */
[----:B------:R-:W-:Y:S01]  /*147e0*/  UMOV UR21, UR59 ;  /* 0x0000003b00157c82 */ /* 0x000fe20008000000 */
[----:B------:R-:W-:Y:S01]  /*147f0*/  UMOV UR11, UR57 ;  /* 0x00000039000b7c82 */ /* 0x000fe20008000000 */
[----:B------:R1:W-:Y:S01]  /*14800*/  UTMALDG.4D [UR16], [UR14], desc[UR6] ;  /* 0x000006100e0075b4 */ /* 0x0003e20008019000 */
[----:B------:R-:W-:Y:S01]  /*14810*/  UMOV UR12, UR58 ;  /* 0x0000003a000c7c82 */ /* 0x000fe20008000000 */
[----:B------:R-:W-:Y:S01]  /*14820*/  UMOV UR13, UR59 ;  /* 0x0000003b000d7c82 */ /* 0x000fe20008000000 */
[----:B------:R-:W-:Y:S01]  /*14830*/  UMOV UR10, UR18 ;  /* 0x00000012000a7c82 */ /* 0x000fe20008000000 */
[----:B------:R3:W-:Y:S01]  /*14840*/  SYNCS.ARRIVE.TRANS64 RZ, [UR38+0x38810], R5 ;  /* 0x03881005ffff79a7 */ /* 0x0007e20008000026 */
[----:B------:R-:W-:Y:S01]  /*14850*/  UMOV UR26, 0x40 ;  /* 0x00000040001a7882 */ /* 0x000fe20000000000 */
[----:B------:R-:W-:Y:S01]  /*14860*/  UMOV UR27, UR57 ;  /* 0x00000039001b7c82 */ /* 0x000fe20008000000 */
[----:B------:R-:W-:Y:S01]  /*14870*/  UMOV UR28, UR58 ;  /* 0x0000003a001c7c82 */ /* 0x000fe20008000000 */
[----:B------:R-:W-:Y:S01]  /*14880*/  UMOV UR29, UR59 ;  /* 0x0000003b001d7c82 */ /* 0x000fe20008000000 */
[----:B------:R-:W-:Y:S01]  /*14890*/  UIADD3 UR48, UR38, 0x2a400, URZ ;  /* 0x0002a40026307890 */ /* 0x000fe2000fffe03f */
[----:B------:R2:W-:Y:S01]  /*148a0*/  UTMALDG.4D [UR8], [UR4], desc[UR6] ;  /* 0x00000608040075b4 */ /* 0x0005e20008019000 */
[----:B------:R-:W-:Y:S01]  /*148b0*/  UMOV UR25, UR9 ;  /* 0x0000000900197c82 */ /* 0x000fe20008000000 */
[----:B------:R-:W-:-:S02]  /*148c0*/  UIADD3 UR40, UR38, 0x2c400, URZ ;  /* 0x0002c40026287890 */ /* 0x000fc4000fffe03f */
[----:B------:R-:W-:Y:S01]  /*148d0*/  UIADD3 UR32, UR38, 0x2e400, URZ ;  /* 0x0002e40026207890 */ /* 0x000fe2000fffe03f */
[----:B------:R-:W-:Y:S01]  /*148e0*/  UMOV UR50, 0x80 ;  /* 0x0000008000327882 */ /* 0x000fe20000000000 */
[----:B------:R-:W-:Y:S01]  /*148f0*/  UMOV UR51, UR57 ;  /* 0x0000003900337c82 */ /* 0x000fe20008000000 */
[----:B------:R4:W-:Y:S01]  /*14900*/  UTMALDG.4D [UR24], [UR4], desc[UR6] ;  /* 0x00000618040075b4 */ /* 0x0009e20008019000 */
[----:B------:R-:W-:Y:S01]  /*14910*/  UMOV UR52, UR58 ;  /* 0x0000003a00347c82 */ /* 0x000fe20008000000 */
[----:B------:R-:W-:Y:S01]  /*14920*/  UMOV UR53, UR59 ;  /* 0x0000003b00357c82 */ /* 0x000fe20008000000 */
[----:B------:R-:W-:Y:S01]  /*14930*/  UMOV UR49, UR9 ;  /* 0x0000000900317c82 */ /* 0x000fe20008000000 */
[----:B------:R-:W-:Y:S01]  /*14940*/  UMOV UR42, 0xc0 ;  /* 0x000000c0002a7882 */ /* 0x000fe20000000000 */
[----:B------:R-:W-:Y:S01]  /*14950*/  UMOV UR43, UR57 ;  /* 0x00000039002b7c82 */ /* 0x000fe20008000000 */
[----:B------:R-:W-:Y:S01]  /*14960*/  UMOV UR44, UR58 ;  /* 0x0000003a002c7c82 */ /* 0x000fe20008000000 */
[----:B------:R-:W-:Y:S01]  /*14970*/  UMOV UR45, UR59 ;  /* 0x0000003b002d7c82 */ /* 0x000fe20008000000 */
[----:B-1----:R-:W-:Y:S01]  /*14980*/  UIADD3 UR16, UR38, 0x32400, URZ ;  /* 0x0003240026107890 */ /* 0x002fe2000fffe03f */
[----:B------:R3:W-:Y:S01]  /*14990*/  UTMALDG.4D [UR48], [UR4], desc[UR6] ;  /* 0x00000630040075b4 */ /* 0x0007e20008019000 */
[----:B------:R-:W-:Y:S01]  /*149a0*/  UMOV UR41, UR9 ;  /* 0x0000000900297c82 */ /* 0x000fe20008000000 */
[----:B------:R-:W-:Y:S01]  /*149b0*/  UMOV UR34, 0x100 ;  /* 0x0000010000227882 */ /* 0x000fe20000000000 */
[----:B------:R-:W-:Y:S01]  /*149c0*/  UMOV UR35, UR57 ;  /* 0x0000003900237c82 */ /* 0x000fe20008000000 */
[----:B------:R-:W-:Y:S01]  /*149d0*/  UMOV UR36, UR58 ;  /* 0x0000003a00247c82 */ /* 0x000fe20008000000 */
[----:B------:R-:W-:Y:S01]  /*149e0*/  UMOV UR37, UR59 ;  /* 0x0000003b00257c82 */ /* 0x000fe20008000000 */
[----:B------:R-:W-:Y:S01]  /*149f0*/  UMOV UR33, UR9 ;  /* 0x0000000900217c82 */ /* 0x000fe20008000000 */
[----:B------:R-:W-:Y:S01]  /*14a00*/  UMOV UR18, 0x180 ;  /* 0x0000018000127882 */ /* 0x000fe20000000000 */
[----:B------:R3:W-:Y:S01]  /*14a10*/  UTMALDG.4D [UR40], [UR4], desc[UR6] ;  /* 0x00000628040075b4 */ /* 0x0007e20008019000 */
[----:B--2---:R-:W-:Y:S01]  /*14a20*/  UIADD3 UR8, UR38, 0x34400, URZ ;  /* 0x0003440026087890 */ /* 0x004fe2000fffe03f */
[----:B------:R-:W-:Y:S01]  /*14a30*/  UMOV UR17, UR9 ;  /* 0x0000000900117c82 */ /* 0x000fe20008000000 */
[----:B------:R-:W-:Y:S01]  /*14a40*/  UMOV UR10, 0x1c0 ;  /* 0x000001c0000a7882 */ /* 0x000fe20000000000 */
[----:B------:R3:W-:Y:S01]  /*14a50*/  UTMALDG.4D [UR32], [UR4], desc[UR6] ;  /* 0x00000620040075b4 */ /* 0x0007e20008019000 */
[----:B----4-:R-:W-:Y:S01]  /*14a60*/  UIADD3 UR24, UR38, 0x30400, URZ ;  /* 0x0003040026187890 */ /* 0x010fe2000fffe03f */
[----:B------:R-:W-:-:S08]  /*14a70*/  UMOV UR26, 0x140 ;  /* 0x00000140001a7882 */ /* 0x000fd00000000000 */
[----:B------:R3:W-:Y:S01]  /*14a80*/  UTMALDG.4D [UR24], [UR4], desc[UR6] ;  /* 0x00000618040075b4 */ /* 0x0007e20008019000 */
[----:B------:R3:W-:Y:S01]  /*14a90*/  UTMALDG.4D [UR16], [UR4], desc[UR6] ;  /* 0x00000610040075b4 */ /* 0x0007e20008019000 */
[----:B------:R3:W-:Y:S02]  /*14aa0*/  UTMALDG.4D [UR8], [UR4], desc[UR6] ;  /* 0x00000608040075b4 */ /* 0x0007e40008019000 */
[----:B---3--:R-:W-:Y:S01]  /*14ab0*/  NOP ;  /* 0x0000000000007918 */ /* 0x008fe20000000000 */
.L_x_1602:
[----:B------:R-:W-:Y:S05]  /*14ac0*/  BSYNC B0 ;  /* 0x0000000000007941 */ /* 0x000fea0003800000 */
.L_x_1601:
[----:B------:R-:W-:-:S04]  /*14ad0*/  UIADD3 UR61, UR61, 0x1, URZ ;  /* 0x000000013d3d7890 */ /* 0x000fc8000fffe03f */
[----:B------:R-:W-:-:S04]  /*14ae0*/  ULEA.HI UR4, UR61, UR61, URZ, 0x1 ;  /* 0x0000003d3d047291 */ /* 0x000fc8000f8f083f */
[----:B------:R-:W-:-:S04]  /*14af0*/  ULOP3.LUT UR4, UR4, 0xfffffffe, URZ, 0xc0, !UPT ;  /* 0xfffffffe04047892 */ /* 0x000fc8000f8ec03f */
[----:B------:R-:W-:-:S06]  /*14b00*/  UIADD3 UR4, UR61, -UR4, URZ ;  /* 0x800000043d047290 */ /* 0x000fcc000fffe03f */
[----:B-12---:R-:W-:-:S05]  /*14b10*/  IMAD.U32 R5, RZ, RZ, UR4 ;  /* 0x00000004ff057e24 */ /* 0x006fca000f8e00ff */
[----:B------:R-:W-:-:S04]  /*14b20*/  SHF.L.U32 R5, R5, 0x1f, RZ ;  /* 0x0000001f05057819 */ /* 0x000fc800000006ff */
[----:B------:R-:W1:Y:S02]  /*14b30*/  SYNCS.PHASECHK.TRANS64.TRYWAIT P2, [UR38+0x38820], R5 ;  /* 0x03882005ff0075a7 */ /* 0x000e640008040166 */
[----:B-1----:R-:W-:Y:S05]  /*14b40*/  @!P2 BRA `(.L_x_1603) ;  /* 0x000000240068a947 */ /* 0x002fea0003800000 */
.L_x_1654:
        /* <DEDUP_REMOVED lines=10> */
.L_x_1655:
[----:B------:R-:W-:Y:S05]  /*14bf0*/  @P3 BRA `(.L_x_1607) ;  /* 0x0000000000143947 */ /* 0x000fea0003800000 */
[----:B------:R-:W-:Y:S01]  /*14c00*/  ISETP.NE.AND P2, PT, R19, RZ, PT ;  /* 0x000000ff1300720c */ /* 0x000fe20003f45270 */
[----:B-1----:R-:W-:-:S04]  /*14c10*/  IMAD.MOV.U32 R8, RZ, RZ, 0x10000 ;  /* 0x00010000ff087424 */ /* 0x002fc800078e00ff */
[----:B------:R2:W-:Y:S08]  /*14c20*/  SYNCS.ARRIVE.TRANS64 RZ, [R5+URZ+0x38850], R8 ;  /* 0x0388500805ff79a7 */ /* 0x0005f0000800003f */
[----:B------:R-:W-:Y:S05]  /*14c30*/  @!P2 BRA `(.L_x_1607) ;  /* 0x000000000004a947 */ /* 0x000fea0003800000 */
[----:B------:R-:W-:Y:S01]  /*14c40*/  BPT.TRAP 0x1 ;  /* 0x000000040000795c */ /* 0x000fe20000300000 */
.L_x_1607:
        /* <DEDUP_REMOVED lines=26> */
[----:B------:R3:W-:Y:S02]  /*14df0*/  UTMALDG.4D [UR8], [UR14], desc[UR6] ;  /* 0x000006080e0075b4 */ /* 0x0007e40008019000 */
[----:B---3--:R-:W-:Y:S01]  /*14e00*/  UMOV UR8, UR18 ;  /* 0x0000001200087c82 */ /* 0x008fe20008000000 */
[----:B------:R-:W-:Y:S01]  /*14e10*/  UMOV UR10, UR21 ;  /* 0x00000015000a7c82 */ /* 0x000fe20008000000 */
[----:B------:R-:W-:Y:S01]  /*14e20*/  UIADD3 UR18, UR16, 0xa400, URZ ;  /* 0x0000a40010127890 */ /* 0x000fe2000fffe03f */
[----:B------:R3:W-:Y:S02]  /*14e30*/  UTMALDG.4D [UR8], [UR14], desc[UR6] ;  /* 0x000006080e0075b4 */ /* 0x0007e40008019000 */
[----:B---3--:R-:W-:Y:S01]  /*14e40*/  UMOV UR8, UR19 ;  /* 0x0000001300087c82 */ /* 0x008fe20008000000 */
[----:B------:R-:W-:Y:S01]  /*14e50*/  UMOV UR10, UR22 ;  /* 0x00000016000a7c82 */ /* 0x000fe20008000000 */
[----:B------:R-:W-:Y:S01]  /*14e60*/  UIADD3 UR19, UR16, 0xc400, URZ ;  /* 0x0000c40010137890 */ /* 0x000fe2000fffe03f */
[----:B------:R3:W-:Y:S01]  /*14e70*/  UTMALDG.4D [UR8], [UR14], desc[UR6] ;  /* 0x000006080e0075b4 */ /* 0x0007e20008019000 */
[----:B------:R-:W-:Y:S01]  /*14e80*/  UIADD3 UR16, UR16, 0xe400, URZ ;  /* 0x0000e40010107890 */ /* 0x000fe2000fffe03f */
[----:B---3--:R-:W-:Y:S01]  /*14e90*/  UMOV UR8, UR17 ;  /* 0x0000001100087c82 */ /* 0x008fe20008000000 */
[----:B------:R-:W-:Y:S01]  /*14ea0*/  UMOV UR10, UR23 ;  /* 0x00000017000a7c82 */ /* 0x000fe20008000000 */
[----:B------:R-:W-:Y:S01]  /*14eb0*/  UMOV UR17, 0x180 ;  /* 0x0000018000117882 */ /* 0x000fe20000000000 */
[----:B------:R3:W-:Y:S02]  /*14ec0*/  UTMALDG.4D [UR8], [UR14], desc[UR6] ;  /* 0x000006080e0075b4 */ /* 0x0007e40008019000 */
[----:B---3--:R-:W-:Y:S01]  /*14ed0*/  UMOV UR8, UR18 ;  /* 0x0000001200087c82 */ /* 0x008fe20008000000 */
[----:B------:R-:W-:-:S02]  /*14ee0*/  UMOV UR10, UR24 ;  /* 0x00000018000a7c82 */ /* 0x000fc40008000000 */
[----:B------:R3:W-:Y:S02]  /*14ef0*/  UTMALDG.4D [UR8], [UR14], desc[UR6] ;  /* 0x000006080e0075b4 */ /* 0x0007e40008019000 */
[----:B---3--:R-:W-:Y:S01]  /*14f00*/  UMOV UR8, UR19 ;  /* 0x0000001300087c82 */ /* 0x008fe20008000000 */
[----:B------:R-:W-:Y:S01]  /*14f10*/  UMOV UR10, UR17 ;  /* 0x00000011000a7c82 */ /* 0x000fe20008000000 */
[----:B------:R-:W-:Y:S01]  /*14f20*/  UMOV UR17, 0x1c0 ;  /* 0x000001c000117882 */ /* 0x000fe20000000000 */
[----:B------:R3:W-:Y:S02]  /*14f30*/  UTMALDG.4D [UR8], [UR14], desc[UR6] ;  /* 0x000006080e0075b4 */ /* 0x0007e40008019000 */
[----:B---3--:R-:W-:Y:S01]  /*14f40*/  UMOV UR8, UR16 ;  /* 0x0000001000087c82 */ /* 0x008fe20008000000 */
[----:B------:R-:W-:Y:S02]  /*14f50*/  UMOV UR10, UR17 ;  /* 0x00000011000a7c82 */ /* 0x000fe40008000000 */
[----:B------:R3:W-:Y:S02]  /*14f60*/  UTMALDG.4D [UR8], [UR14], desc[UR6] ;  /* 0x000006080e0075b4 */ /* 0x0007e40008019000 */
[----:B---3--:R-:W-:Y:S01]  /*14f70*/  NOP ;  /* 0x0000000000007918 */ /* 0x008fe20000000000 */
.L_x_1605:
[----:B------:R-:W-:Y:S05]  /*14f80*/  BSYNC B0 ;  /* 0x0000000000007941 */ /* 0x000fea0003800000 */
.L_x_1604:
[----:B------:R-:W-:-:S04]  /*14f90*/  UIADD3 UR6, UR60, -0x2, URZ ;  /* 0xfffffffe3c067890 */ /* 0x000fc8000fffe03f */
[----:B------:R-:W-:-:S06]  /*14fa0*/  UISETP.GE.AND UP0, UPT, UR6, UR39, UPT ;  /* 0x000000270600728c */ /* 0x000fcc000bf06270 */
[----:B------:R-:W-:-:S13]  /*14fb0*/  PLOP3.LUT P2, PT, PT, PT, UP0, 0x80, 0x0 ;  /* 0x000000000000781c */ /* 0x000fda0003f4f008 */
[----:B------:R-:W-:Y:S05]  /*14fc0*/  @!P2 BRA `(.L_x_1608) ;  /* 0x0000001400a4a947 */ /* 0x000fea0003800000 */
[----:B-12---:R-:W-:Y:S01]  /*14fd0*/  IMAD R8, RZ, RZ, -UR60 ;  /* 0x8000003cff087e24 */ /* 0x006fe2000f8e02ff */
[----:B------:R-:W-:-:S04]  /*14fe0*/  LOP3.LUT R9, RZ, UR39, RZ, 0x33, !PT ;  /* 0x00000027ff097c12 */ /* 0x000fc8000f8e33ff */
        /* <DEDUP_REMOVED lines=32> */
.L_x_1612:
[----:B-1----:R-:W-:Y:S01]  /*151f0*/  LEA R2, R16, UR38, 0x3 ;  /* 0x0000002610027c11 */ /* 0x002fe2000f8e18ff */
[----:B------:R-:W1:Y:S01]  /*15200*/  S2R R5, SR_TID.X ;  /* 0x0000000000057919 */ /* 0x000e620000002100 */
[----:B------:R-:W-:-:S04]  /*15210*/  SHF.L.U32 R3, R17, 0x1f, RZ ;  /* 0x0000001f11037819 */ /* 0x000fc800000006ff */
[----:B------:R-:W2:Y:S01]  /*15220*/  SYNCS.PHASECHK.TRANS64.TRYWAIT P3, [R2+URZ+0x38840], R3 ;  /* 0x03884003020075a7 */ /* 0x000ea2000806017f */
[----:B-1----:R-:W-:-:S04]  /*15230*/  LOP3.LUT R5, R5, 0x7f, RZ, 0xc0, !PT ;  /* 0x0000007f05057812 */ /* 0x002fc800078ec0ff */
[----:B------:R-:W-:Y:S01]  /*15240*/  ISETP.NE.AND P2, PT, R5, RZ, PT ;  /* 0x000000ff0500720c */ /* 0x000fe20003f45270 */
[----:B--2---:R-:W-:-:S12]  /*15250*/  @!P3 BRA `(.L_x_1613) ;  /* 0x0000001c00d0b947 */ /* 0x004fd80003800000 */
.L_x_1656:
[----:B------:R-:W-:Y:S05]  /*15260*/  @P2 BRA `(.L_x_1614) ;  /* 0x0000000000142947 */ /* 0x000fea0003800000 */
[----:B------:R-:W-:Y:S01]  /*15270*/  ISETP.NE.AND P3, PT, R19, RZ, PT ;  /* 0x000000ff1300720c */ /* 0x000fe20003f65270 */
[----:B------:R-:W-:-:S04]  /*15280*/  IMAD.MOV.U32 R5, RZ, RZ, 0x2000 ;  /* 0x00002000ff057424 */ /* 0x000fc800078e00ff */
[----:B------:R2:W-:Y:S08]  /*15290*/  SYNCS.ARRIVE.TRANS64 RZ, [R2+URZ+0x38830], R5 ;  /* 0x0388300502ff79a7 */ /* 0x0005f0000800003f */
[----:B------:R-:W-:Y:S05]  /*152a0*/  @!P3 BRA `(.L_x_1614) ;  /* 0x000000000004b947 */ /* 0x000fea0003800000 */
[----:B------:R-:W-:Y:S01]  /*152b0*/  BPT.TRAP 0x1 ;  /* 0x000000040000795c */ /* 0x000fe20000300000 */
.L_x_1614:
        /* <DEDUP_REMOVED lines=17> */
.L_x_1657:
[----:B------:R-:W-:Y:S05]  /*153d0*/  @P2 BRA `(.L_x_1616) ;  /* 0x0000000000142947 */ /* 0x000fea0003800000 */
[----:B------:R-:W-:Y:S01]  /*153e0*/  ISETP.NE.AND P2, PT, R19, RZ, PT ;  /* 0x000000ff1300720c */ /* 0x000fe20003f45270 */
[----:B-1-3--:R-:W-:-:S04]  /*153f0*/  IMAD.MOV.U32 R3, RZ, RZ, 0x10000 ;  /* 0x00010000ff037424 */ /* 0x00afc800078e00ff */
[----:B------:R4:W-:Y:S08]  /*15400*/  SYNCS.ARRIVE.TRANS64 RZ, [R2+URZ+0x38850], R3 ;  /* 0x0388500302ff79a7 */ /* 0x0009f0000800003f */
[----:B------:R-:W-:Y:S05]  /*15410*/  @!P2 BRA `(.L_x_1616) ;  /* 0x000000000004a947 */ /* 0x000fea0003800000 */
[----:B------:R-:W-:Y:S01]  /*15420*/  BPT.TRAP 0x1 ;  /* 0x000000040000795c */ /* 0x000fe20000300000 */
.L_x_1616:
        /* <DEDUP_REMOVED lines=50> */
.L_x_1611:
[----:B------:R-:W-:Y:S05]  /*15750*/  BSYNC B0 ;  /* 0x0000000000007941 */ /* 0x000fea0003800000 */
.L_x_1610:
[----:B------:R-:W-:-:S06]  /*15760*/  UIADD3 UR6, UR60, -0x3, URZ ;  /* 0xfffffffd3c067890 */ /* 0x000fcc000fffe03f */
[----:B------:R-:W-:-:S07]  /*15770*/  IMAD.U32 R8, RZ, RZ, UR6 ;  /* 0x00000006ff087e24 */ /* 0x000fce000f8e00ff */
.L_x_1609:
[----:B------:R-:W-:Y:S01]  /*15780*/  ULOP3.LUT UR6, URZ, UR60, URZ, 0x33, !UPT ;  /* 0x0000003c3f067292 */ /* 0x000fe2000f8e333f */
[----:B------:R-:W-:Y:S01]  /*15790*/  VIADD R9, R9, 0xfffffffe ;  /* 0xfffffffe09097836 */ /* 0x000fe20000000000 */
[----:B------:R-:W-:Y:S04]  /*157a0*/  BSSY B0, `(.L_x_1608) ;  /* 0x00000eb000007945 */ /* 0x000fe80003800000 */
[----:B------:R-:W-:-:S13]  /*157b0*/  ISETP.NE.AND P2, PT, R9, UR6, PT ;  /* 0x0000000609007c0c */ /* 0x000fda000bf45270 */
[----:B------:R-:W-:Y:S05]  /*157c0*/  @!P2 BRA `(.L_x_1617) ;  /* 0x0000000c00a0a947 */ /* 0x000fea0003800000 */
.L_x_1632:
        /* <DEDUP_REMOVED lines=23> */
[----:B--2---:R-:W-:-:S04]  /*15940*/  LEA R4, P2, R2, R4, 0x2 ;  /* 0x0000000402047211 */ /* 0x004fc800078410ff */
[----:B------:R-:W-:-:S05]  /*15950*/  LEA.HI.X R5, R2, R5, R3, 0x2, P2 ;  /* 0x0000000502057211 */ /* 0x000fca00010f1403 */
[----:B------:R1:W5:Y:S01]  /*15960*/  LDG.E R4, desc[UR54][R4.64] ;  /* 0x0000003604047981 */ /* 0x000362000c1e1900 */
[----:B------:R-:W-:-:S04]  /*15970*/  IMAD.MOV R3, RZ, RZ, -R11 ;  /* 0x000000ffff037224 */ /* 0x000fc800078e0a0b */
[----:B------:R-:W-:-:S07]  /*15980*/  IMAD R10, R10, R3, R8 ;  /* 0x000000030a0a7224 */ /* 0x000fce00078e0208 */
.L_x_1620:
[----:B------:R-:W-:Y:S01]  /*15990*/  LEA R3, R9, UR38, 0x3 ;  /* 0x0000002609037c11 */ /* 0x000fe2000f8e18ff */
[----:B-1----:R-:W1:Y:S01]  /*159a0*/  S2R R5, SR_TID.X ;  /* 0x0000000000057919 */ /* 0x002e620000002100 */
[----:B------:R-:W-:-:S04]  /*159b0*/  SHF.L.U32 R2, R17, 0x1f, RZ ;  /* 0x0000001f11027819 */ /* 0x000fc800000006ff */
[----:B------:R-:W2:Y:S01]  /*159c0*/  SYNCS.PHASECHK.TRANS64.TRYWAIT P3, [R3+URZ+0x38840], R2 ;  /* 0x03884002030075a7 */ /* 0x000ea2000806017f */
[----:B-1----:R-:W-:-:S04]  /*159d0*/  LOP3.LUT R5, R5, 0x7f, RZ, 0xc0, !PT ;  /* 0x0000007f05057812 */ /* 0x002fc800078ec0ff */
[----:B------:R-:W-:Y:S01]  /*159e0*/  ISETP.NE.AND P2, PT, R5, RZ, PT ;  /* 0x000000ff0500720c */ /* 0x000fe20003f45270 */
[----:B--2---:R-:W-:-:S12]  /*159f0*/  @!P3 BRA `(.L_x_1621) ;  /* 0x000000180010b947 */ /* 0x004fd80003800000 */
.L_x_1658:
[----:B------:R-:W-:Y:S05]  /*15a00*/  @P2 BRA `(.L_x_1622) ;  /* 0x0000000000142947 */ /* 0x000fea0003800000 */
[----:B------:R-:W-:Y:S02]  /*15a10*/  ISETP.NE.AND P3, PT, R19, RZ, PT ;  /* 0x000000ff1300720c */ /* 0x000fe40003f65270 */
[----:B------:R-:W-:-:S04]  /*15a20*/  MOV R12, 0x2000 ;  /* 0x00002000000c7802 */ /* 0x000fc80000000f00 */
[----:B------:R2:W-:Y:S07]  /*15a30*/  SYNCS.ARRIVE.TRANS64 RZ, [R3+URZ+0x38830], R12 ;  /* 0x0388300c03ff79a7 */ /* 0x0005ee000800003f */
[----:B------:R-:W-:Y:S05]  /*15a40*/  @!P3 BRA `(.L_x_1622) ;  /* 0x000000000004b947 */ /* 0x000fea0003800000 */
[----:B------:R-:W-:Y:S01]  /*15a50*/  BPT.TRAP 0x1 ;  /* 0x000000040000795c */ /* 0x000fe20000300000 */
.L_x_1622:
        /* <DEDUP_REMOVED lines=17> */
.L_x_1659:
[----:B------:R-:W-:Y:S05]  /*15b70*/  @P2 BRA `(.L_x_1624) ;  /* 0x0000000000142947 */ /* 0x000fea0003800000 */
[----:B------:R-:W-:Y:S01]  /*15b80*/  ISETP.NE.AND P2, PT, R19, RZ, PT ;  /* 0x000000ff1300720c */ /* 0x000fe20003f45270 */
[----:B-1-3--:R-:W-:-:S04]  /*15b90*/  IMAD.MOV.U32 R2, RZ, RZ, 0x10000 ;  /* 0x00010000ff027424 */ /* 0x00afc800078e00ff */
[----:B------:R4:W-:Y:S08]  /*15ba0*/  SYNCS.ARRIVE.TRANS64 RZ, [R3+URZ+0x38850], R2 ;  /* 0x0388500203ff79a7 */ /* 0x0009f0000800003f */
[----:B------:R-:W-:Y:S05]  /*15bb0*/  @!P2 BRA `(.L_x_1624) ;  /* 0x000000000004a947 */ /* 0x000fea0003800000 */
[----:B------:R-:W-:Y:S01]  /*15bc0*/  BPT.TRAP 0x1 ;  /* 0x000000040000795c */ /* 0x000fe20000300000 */
.L_x_1624:
        /* <DEDUP_REMOVED lines=50> */
.L_x_1619:
[----:B------:R-:W-:Y:S05]  /*15ef0*/  BSYNC B1 ;  /* 0x0000000000017941 */ /* 0x000fea0003800000 */
.L_x_1618:
        /* <DEDUP_REMOVED lines=8> */
[----:B------:R-:W-:Y:S01]  /*15f80*/  IMAD.MOV.U32 R10, RZ, RZ, R9 ;  /* 0x000000ffff0a7224 */ /* 0x000fe200078e0009 */
        /* <DEDUP_REMOVED lines=18> */
.L_x_1627:
[----:B------:R-:W-:Y:S01]  /*160b0*/  LEA R2, R16, UR38, 0x3 ;  /* 0x0000002610027c11 */ /* 0x000fe2000f8e18ff */
[----:B-1----:R-:W1:Y:S01]  /*160c0*/  S2R R5, SR_TID.X ;  /* 0x0000000000057919 */ /* 0x002e620000002100 */
[----:B--2---:R-:W-:-:S04]  /*160d0*/  SHF.L.U32 R3, R17, 0x1f, RZ ;  /* 0x0000001f11037819 */ /* 0x004fc800000006ff */
[----:B------:R-:W2:Y:S01]  /*160e0*/  SYNCS.PHASECHK.TRANS64.TRYWAIT P3, [R2+URZ+0x38840], R3 ;  /* 0x03884003020075a7 */ /* 0x000ea2000806017f */
[----:B-1----:R-:W-:-:S04]  /*160f0*/  LOP3.LUT R5, R5, 0x7f, RZ, 0xc0, !PT ;  /* 0x0000007f05057812 */ /* 0x002fc800078ec0ff */
[----:B------:R-:W-:Y:S01]  /*16100*/  ISETP.NE.AND P2, PT, R5, RZ, PT ;  /* 0x000000ff0500720c */ /* 0x000fe20003f45270 */
[----:B--2---:R-:W-:-:S12]  /*16110*/  @!P3 BRA `(.L_x_1628) ;  /* 0x000000100070b947 */ /* 0x004fd80003800000 */
.L_x_1660:
[----:B------:R-:W-:Y:S05]  /*16120*/  @P2 BRA `(.L_x_1629) ;  /* 0x0000000000142947 */ /* 0x000fea0003800000 */
[----:B------:R-:W-:Y:S01]  /*16130*/  ISETP.NE.AND P3, PT, R19, RZ, PT ;  /* 0x000000ff1300720c */ /* 0x000fe20003f65270 */
[----:B------:R-:W-:-:S04]  /*16140*/  IMAD.MOV.U32 R5, RZ, RZ, 0x2000 ;  /* 0x00002000ff057424 */ /* 0x000fc800078e00ff */
[----:B------:R2:W-:Y:S08]  /*16150*/  SYNCS.ARRIVE.TRANS64 RZ, [R2+URZ+0x38830], R5 ;  /* 0x0388300502ff79a7 */ /* 0x0005f0000800003f */
[----:B------:R-:W-:Y:S05]  /*16160*/  @!P3 BRA `(.L_x_1629) ;  /* 0x000000000004b947 */ /* 0x000fea0003800000 */
[----:B------:R-:W-:Y:S01]  /*16170*/  BPT.TRAP 0x1 ;  /* 0x000000040000795c */ /* 0x000fe20000300000 */
.L_x_1629:
        /* <DEDUP_REMOVED lines=17> */
.L_x_1661:
[----:B------:R-:W-:Y:S05]  /*16290*/  @P2 BRA `(.L_x_1631) ;  /* 0x0000000000142947 */ /* 0x000fea0003800000 */
[----:B------:R-:W-:Y:S01]  /*162a0*/  ISETP.NE.AND P2, PT, R19, RZ, PT ;  /* 0x000000ff1300720c */ /* 0x000fe20003f45270 */
[----:B-12---:R-:W-:-:S04]  /*162b0*/  IMAD.MOV.U32 R3, RZ, RZ, 0x10000 ;  /* 0x00010000ff037424 */ /* 0x006fc800078e00ff */
[----:B------:R3:W-:Y:S08]  /*162c0*/  SYNCS.ARRIVE.TRANS64 RZ, [R2+URZ+0x38850], R3 ;  /* 0x0388500302ff79a7 */ /* 0x0007f0000800003f */
[----:B------:R-:W-:Y:S05]  /*162d0*/  @!P2 BRA `(.L_x_1631) ;  /* 0x000000000004a947 */ /* 0x000fea0003800000 */
[----:B------:R-:W-:Y:S01]  /*162e0*/  BPT.TRAP 0x1 ;  /* 0x000000040000795c */ /* 0x000fe20000300000 */
.L_x_1631:
        /* <DEDUP_REMOVED lines=50> */
.L_x_1626:
[----:B------:R-:W-:Y:S05]  /*16610*/  BSYNC B1 ;  /* 0x0000000000017941 */ /* 0x000fea0003800000 */
.L_x_1625:
[----:B------:R-:W-:Y:S01]  /*16620*/  ISETP.GT.AND P2, PT, R9, UR39, PT ;  /* 0x0000002709007c0c */ /* 0x000fe2000bf44270 */
[----:B------:R-:W-:-:S12]  /*16630*/  VIADD R8, R8, 0xfffffffe ;  /* 0xfffffffe08087836 */ /* 0x000fd80000000000 */
[----:B------:R-:W-:Y:S05]  /*16640*/  @P2 BRA `(.L_x_1632) ;  /* 0xfffffff000602947 */ /* 0x000fea000383ffff */
.L_x_1617:
[----:B------:R-:W-:Y:S05]  /*16650*/  BSYNC B0 ;  /* 0x0000000000007941 */ /* 0x000fea0003800000 */
.L_x_1608:
[----:B------:R-:W-:Y:S01]  /*16660*/  VIADD R16, R16, 0x1 ;  /* 0x0000000110107836 */ /* 0x000fe20000000000 */
[----:B------:R-:W-:Y:S04]  /*16670*/  BSSY B0, `(.L_x_1633) ;  /* 0x0000013000007945 */ /* 0x000fe80003800000 */
[----:B------:R-:W-:-:S04]  /*16680*/  ISETP.NE.AND P0, PT, R16, 0x2, PT ;  /* 0x000000021000780c */ /* 0x000fc80003f05270 */
[----:B------:R-:W-:-:S04]  /*16690*/  SEL R0, RZ, 0x1, P0 ;  /* 0x00000001ff007807 */ /* 0x000fc80000000000 */
[----:B------:R-:W-:Y:S01]  /*166a0*/  LOP3.LUT R17, R17, R0, RZ, 0x3c, !PT ;  /* 0x0000000011117212 */ /* 0x000fe200078e3cff */
[----:B------:R-:W-:Y:S06]  /*166b0*/  @P1 BRA `(.L_x_1634) ;  /* 0x0000000000381947 */ /* 0x000fec0003800000 */
[----:B-1234-:R-:W2:Y:S01]  /*166c0*/  LDL R2, [R1] ;  /* 0x0000000001027983 */ /* 0x01eea20000100800 */
[----:B------:R-:W-:Y:S02]  /*166d0*/  VOTEU.ANY UR6, UPT, PT ;  /* 0x0000000000067886 */ /* 0x000fe400038e0100 */
[----:B------:R-:W1:Y:S01]  /*166e0*/  FLO.U32 R0, UR6 ;  /* 0x0000000600007d00 */ /* 0x000e6200080e0000 */
[----:B------:R-:W1:Y:S02]  /*166f0*/  S2R R5, SR_LANEID ;  /* 0x0000000000057919 */ /* 0x000e640000000000 */
[----:B-1----:R-:W-:-:S05]  /*16700*/  ISETP.EQ.U32.AND P1, PT, R0, R5, PT ;  /* 0x000000050000720c */ /* 0x002fca0003f22070 */
[----:B------:R-:W1:Y:S01]  /*16710*/  POPC R5, UR6 ;  /* 0x0000000600057d09 */ /* 0x000e620008000000 */
[----:B--2---:R-:W-:Y:S02]  /*16720*/  R2UR UR7, R2 ;  /* 0x00000000020772ca */ /* 0x004fe400000e0000 */
[----:B------:R-:W1:Y:S05]  /*16730*/  LDC.64 R2, c[0x0][0xef0] ;  /* 0x0003bc00ff027b82 */ /* 0x000e6a0000000a00 */
[----:B-1----:R-:W2:Y:S01]  /*16740*/  @P1 ATOMG.E.ADD.STRONG.GPU PT, R3, desc[UR54][R2.64], R5 ;  /* 0x00000005020319a8 */ /* 0x002ea200081ee1f6 */
[----:B------:R-:W1:Y:S02]  /*16750*/  S2R R4, SR_LTMASK ;  /* 0x0000000000047919 */ /* 0x000e640000003900 */
[----:B-1----:R-:W-:-:S04]  /*16760*/  LOP3.LUT R4, R4, UR6, RZ, 0xc0, !PT ;  /* 0x0000000604047c12 */ /* 0x002fc8000f8ec0ff */
[----:B------:R-:W1:Y:S01]  /*16770*/  POPC R7, R4 ;  /* 0x0000000400077309 */ /* 0x000e620000000000 */
[----:B--2---:R-:W1:Y:S02]  /*16780*/  SHFL.IDX PT, R0, R3, R0, 0x1f ;  /* 0x00001f0003007589 */ /* 0x004e6400000e0000 */
[----:B-1----:R-:W-:-:S07]  /*16790*/  IADD3 R18, R0, UR7, R7 ;  /* 0x0000000700127c10 */ /* 0x002fce000fffe007 */
.L_x_1634:
[----:B------:R-:W-:Y:S05]  /*167a0*/  BSYNC B0 ;  /* 0x0000000000007941 */ /* 0x000fea0003800000 */
.L_x_1633:
[----:B------:R-:W-:Y:S01]  /*167b0*/  SEL R16, R16, RZ, P0 ;  /* 0x000000ff10107207 */ /* 0x000fe20000000000 */
[----:B------:R-:W-:-:S07]  /*167c0*/  IMAD.MOV.U32 R13, RZ, RZ, R18 ;  /* 0x000000ffff0d7224 */ /* 0x000fce00078e0012 */
.L_x_1591:
[----:B------:R-:W-:Y:S05]  /*167d0*/  BSYNC B6 ;  /* 0x0000000000067941 */ /* 0x000fea0003800000 */
.L_x_1589:
[----:B------:R-:W-:-:S03]  /*167e0*/  UMOV UR6, 0xffffffff ;  /* 0xffffffff00067882 */ /* 0x000fc60000000000 */
[----:B------:R-:W-:Y:S05]  /*167f0*/  BRA.DIV UR6, `(.L_x_1635) ;  /* 0x0000000a06e07947 */ /* 0x000fea000b800000 */
[----:B------:R1:W1:Y:S02]  /*16800*/  SHFL.IDX PT, R14, R13, RZ, 0x1f ;  /* 0x00001fff0d0e7589 */ /* 0x00026400000e0000 */
.L_x_1664:
        /* <DEDUP_REMOVED lines=11> */
[----:B--2---:R-:W-:Y:S05]  /*168c0*/  @!P0 BRA `(.L_x_1636) ;  /* 0xffffffcc001c8947 */ /* 0x004fea000383ffff */
.L_x_1580:
        /* <DEDUP_REMOVED lines=11> */
.L_x_1665:
        /* <DEDUP_REMOVED lines=9> */
[----:B------:R-:W2:Y:S02]  /*16a10*/  LDL R2, [R1+0x4] ;  /* 0x0000040001027983 */ /* 0x000ea40000100800 */
[----:B--2---:R-:W-:-:S13]  /*16a20*/  R2UR UR4, R2 ;  /* 0x00000000020472ca */ /* 0x004fda00000e0000 */
[----:B------:R-:W-:-:S06]  /*16a30*/  ULOP3.LUT UR4, UR4, 0x2, URZ, 0xfc, !UPT ;  /* 0x0000000204047892 */ /* 0x000fcc000f8efc3f */
[----:B------:R-:W-:-:S05]  /*16a40*/  IMAD.U32 R0, RZ, RZ, UR4 ;  /* 0x00000004ff007e24 */ /* 0x000fca000f8e00ff */
[----:B------:R-:W-:-:S13]  /*16a50*/  ISETP.NE.AND P2, PT, R0, 0x3, PT ;  /* 0x000000030000780c */ /* 0x000fda0003f45270 */
[----:B------:R-:W-:Y:S05]  /*16a60*/  @!P2 BRA `(.L_x_1640) ;  /* 0x000000000004a947 */ /* 0x000fea0003800000 */
[----:B------:R-:W-:Y:S01]  /*16a70*/  BPT.TRAP 0x1 ;  /* 0x000000040000795c */ /* 0x000fe20000300000 */
.L_x_1640:
        /* <DEDUP_REMOVED lines=9> */
[----:B------:R-:W-:-:S03]  /*16b10*/  SHF.L.U32 R0, R17, 0x1f, RZ ;  /* 0x0000001f11007819 */ /* 0x000fc600000006ff */
[----:B------:R-:W-:Y:S01]  /*16b20*/  IMAD R3, R2, 0x8, R3 ;  /* 0x0000000802037824 */ /* 0x000fe200078e0203 */
[----:B-1----:R-:W-:Y:S06]  /*16b30*/  @!P0 BRA `(.L_x_1641) ;  /* 0x0000000800488947 */ /* 0x002fec0003800000 */
.L_x_1666:
[----:B------:R-:W2:Y:S02]  /*16b40*/  SYNCS.PHASECHK.TRANS64.TRYWAIT P0, [R3+URZ], R0 ;  /* 0x00000000030075a7 */ /* 0x000ea4000800017f */
[----:B--2---:R-:W-:Y:S05]  /*16b50*/  @!P0 BRA `(.L_x_1642) ;  /* 0x0000000800548947 */ /* 0x004fea0003800000 */
.L_x_1667:
[----:B------:R-:W-:Y:S05]  /*16b60*/  @!P2 BRA `(.L_x_1643) ;  /* 0x000000000004a947 */ /* 0x000fea0003800000 */
[----:B------:R-:W-:Y:S01]  /*16b70*/  BPT.TRAP 0x1 ;  /* 0x000000040000795c */ /* 0x000fe20000300000 */
.L_x_1643:
[----:B--2---:R-:W-:-:S04]  /*16b80*/  VIADD R3, R7, 0x38860 ;  /* 0x0003886007037836 */ /* 0x004fc80000000000 */
[----:B-1----:R-:W-:-:S04]  /*16b90*/  IMAD R5, R16, 0x8, R3 ;  /* 0x0000000810057824 */ /* 0x002fc800078e0203 */
[----:B------:R-:W1:Y:S02]  /*16ba0*/  SYNCS.PHASECHK.TRANS64.TRYWAIT P0, [R5+URZ], R4 ;  /* 0x00000004050075a7 */ /* 0x000e64000800017f */
[----:B-1----:R-:W-:Y:S05]  /*16bb0*/  @!P0 BRA `(.L_x_1644) ;  /* 0x0000000800508947 */ /* 0x002fea0003800000 */
.L_x_1668:
[----:B------:R-:W-:-:S07]  /*16bc0*/  IMAD R3, R2, 0x8, R3 ;  /* 0x0000000802037824 */ /* 0x000fce00078e0203 */
.L_x_1645:
[----:B--2---:R2:W3:Y:S02]  /*16bd0*/  SYNCS.PHASECHK.TRANS64.TRYWAIT P0, [R3+URZ], R0 ;  /* 0x00000000030075a7 */ /* 0x0044e4000800017f */
[----:B---3--:R-:W-:Y:S05]  /*16be0*/  @!P0 NANOSLEEP.SYNCS 0x989680 ;  /* 0x009896800000895d */ /* 0x008fea0003900000 */
[----:B------:R-:W3:Y:S02]  /*16bf0*/  @!P0 SYNCS.PHASECHK.TRANS64 P0, [R3+URZ], R0 ;  /* 0x00000000030085a7 */ /* 0x000ee4000800007f */
[----:B---3--:R-:W-:Y:S05]  /*16c00*/  @!P0 BRA `(.L_x_1645) ;  /* 0xfffffffc00f08947 */ /* 0x008fea000383ffff */
.L_x_1639:
[----:B------:R-:W-:Y:S05]  /*16c10*/  BSYNC B0 ;  /* 0x0000000000007941 */ /* 0x000fea0003800000 */
.L_x_1638:
[----:B------:R-:W-:Y:S05]  /*16c20*/  EXIT ;  /* 0x000000000000794d */ /* 0x000fea0003800000 */
.L_x_1499:
[----:B-1----:R-:W-:-:S04]  /*16c30*/  IMAD.U32 R3, RZ, RZ, UR36 ;  /* 0x00000024ff037e24 */ /* 0x002fc8000f8e00ff */
[----:B------:R1:W2:Y:S03]  /*16c40*/  SYNCS.PHASECHK.TRANS64.TRYWAIT P1, [R3+URZ+0x38800], R0 ;  /* 0x03880000030075a7 */ /* 0x0002a6000802017f */
[----:B--2---:R-:W-:Y:S05]  /*16c50*/  @!P1 NANOSLEEP.SYNCS 0x989680 ;  /* 0x009896800000995d */ /* 0x004fea0003900000 */
[----:B------:R-:W2:Y:S02]  /*16c60*/  @!P1 SYNCS.PHASECHK.TRANS64 P1, [R3+URZ+0x38800], R0 ;  /* 0x03880000030095a7 */ /* 0x000ea4000802007f */
[----:B--2---:R-:W-:Y:S05]  /*16c70*/  @!P1 BRA `(.L_x_1499) ;  /* 0xfffffffc00ec9947 */ /* 0x004fea000383ffff */
[----:B------:R-:W-:Y:S05]  /*16c80*/  BRA `(.L_x_1646) ;  /* 0xfffffecc00dc7947 */ /* 0x000fea000383ffff */
.L_x_1503:
[----:B---3--:R3:W4:Y:S02]  /*16c90*/  SYNCS.PHASECHK.TRANS64.TRYWAIT P1, [R5+URZ+0x38830], R6 ;  /* 0x03883006050075a7 */ /* 0x008724000802017f */
[----:B----4-:R-:W-:Y:S05]  /*16ca0*/  @!P1 NANOSLEEP.SYNCS 0x989680 ;  /* 0x009896800000995d */ /* 0x010fea0003900000 */
[----:B------:R-:W4:Y:S02]  /*16cb0*/  @!P1 SYNCS.PHASECHK.TRANS64 P1, [R5+URZ+0x38830], R6 ;  /* 0x03883006050095a7 */ /* 0x000f24000802007f */
[----:B----4-:R-:W-:Y:S05]  /*16cc0*/  @!P1 BRA `(.L_x_1503) ;  /* 0xfffffffc00f09947 */ /* 0x010fea000383ffff */
[----:B------:R-:W-:Y:S05]  /*16cd0*/  BRA `(.L_x_1502) ;  /* 0xfffffecc00f07947 */ /* 0x000fea000383ffff */
.L_x_1504:
[----:B-1----:R-:W-:-:S04]  /*16ce0*/  IMAD.U32 R3, RZ, RZ, UR36 ;  /* 0x00000024ff037e24 */ /* 0x002fc8000f8e00ff */
[----:B------:R1:W4:Y:S03]  /*16cf0*/  SYNCS.PHASECHK.TRANS64.TRYWAIT P1, [R3+URZ+0x38810], R0 ;  /* 0x03881000030075a7 */ /* 0x000326000802017f */
[----:B----4-:R-:W-:Y:S05]  /*16d00*/  @!P1 NANOSLEEP.SYNCS 0x989680 ;  /* 0x009896800000995d */ /* 0x010fea0003900000 */
[----:B------:R-:W4:Y:S02]  /*16d10*/  @!P1 SYNCS.PHASECHK.TRANS64 P1, [R3+URZ+0x38810], R0 ;  /* 0x03881000030095a7 */ /* 0x000f24000802007f */
[----:B----4-:R-:W-:Y:S05]  /*16d20*/  @!P1 BRA `(.L_x_1504) ;  /* 0xfffffffc00ec9947 */ /* 0x010fea000383ffff */
[----:B------:R-:W-:Y:S05]  /*16d30*/  BRA `(.L_x_1647) ;  /* 0xfffffed000787947 */ /* 0x000fea000383ffff */
.L_x_1508:
[----:B------:R1:W1:Y:S02]  /*16d40*/  SYNCS.PHASECHK.TRANS64.TRYWAIT P1, [R5+URZ+0x38850], R6 ;  /* 0x03885006050075a7 */ /* 0x000264000802017f */
[----:B-1----:R-:W-:Y:S05]  /*16d50*/  @!P1 NANOSLEEP.SYNCS 0x989680 ;  /* 0x009896800000995d */ /* 0x002fea0003900000 */
[----:B------:R-:W1:Y:S02]  /*16d60*/  @!P1 SYNCS.PHASECHK.TRANS64 P1, [R5+URZ+0x38850], R6 ;  /* 0x03885006050095a7 */ /* 0x000e64000802007f */
[----:B-1----:R-:W-:Y:S05]  /*16d70*/  @!P1 BRA `(.L_x_1508) ;  /* 0xfffffffc00f09947 */ /* 0x002fea000383ffff */
[----:B------:R-:W-:Y:S05]  /*16d80*/  BRA `(.L_x_1507) ;  /* 0xfffffed000ac7947 */ /* 0x000fea000383ffff */
.L_x_1524:
[----:B--2---:R2:W3:Y:S02]  /*16d90*/  SYNCS.PHASECHK.TRANS64.TRYWAIT P3, [R11+URZ+0x38830], R20 ;  /* 0x038830140b0075a7 */ /* 0x0044e4000806017f */
[----:B---3--:R-:W-:Y:S05]  /*16da0*/  @!P3 NANOSLEEP.SYNCS 0x989680 ;  /* 0x009896800000b95d */ /* 0x008fea0003900000 */
[----:B------:R-:W3:Y:S02]  /*16db0*/  @!P3 SYNCS.PHASECHK.TRANS64 P3, [R11+URZ+0x38830], R20 ;  /* 0x038830140b00b5a7 */ /* 0x000ee4000806007f */
[----:B---3--:R-:W-:Y:S05]  /*16dc0*/  @!P3 BRA `(.L_x_1524) ;  /* 0xfffffffc00f0b947 */ /* 0x008fea000383ffff */
[----:B------:R-:W-:Y:S05]  /*16dd0*/  BRA `(.L_x_1523) ;  /* 0xffffff0000ac7947 */ /* 0x000fea000383ffff */
.L_x_1528:
[----:B----4-:R4:W1:Y:S02]  /*16de0*/  SYNCS.PHASECHK.TRANS64.TRYWAIT P3, [R11+URZ+0x38850], R20 ;  /* 0x038850140b0075a7 */ /* 0x010864000806017f */
[----:B-1----:R-:W-:Y:S05]  /*16df0*/  @!P3 NANOSLEEP.SYNCS 0x989680 ;  /* 0x009896800000b95d */ /* 0x002fea0003900000 */
[----:B------:R-:W1:Y:S02]  /*16e00*/  @!P3 SYNCS.PHASECHK.TRANS64 P3, [R11+URZ+0x38850], R20 ;  /* 0x038850140b00b5a7 */ /* 0x000e64000806007f */
[----:B-1----:R-:W-:Y:S05]  /*16e10*/  @!P3 BRA `(.L_x_1528) ;  /* 0xfffffffc00f0b947 */ /* 0x002fea000383ffff */
[----:B------:R-:W-:Y:S05]  /*16e20*/  BRA `(.L_x_1527) ;  /* 0xffffff0400307947 */ /* 0x000fea000383ffff */
.L_x_1545:
[----:B--2---:R2:W3:Y:S02]  /*16e30*/  SYNCS.PHASECHK.TRANS64.TRYWAIT P3, [R9+URZ+0x38830], R8 ;  /* 0x03883008090075a7 */ /* 0x0044e4000806017f */
[----:B---3--:R-:W-:Y:S05]  /*16e40*/  @!P3 NANOSLEEP.SYNCS 0x989680 ;  /* 0x009896800000b95d */ /* 0x008fea0003900000 */
[----:B------:R-:W3:Y:S02]  /*16e50*/  @!P3 SYNCS.PHASECHK.TRANS64 P3, [R9+URZ+0x38830], R8 ;  /* 0x038830080900b5a7 */ /* 0x000ee4000806007f */
[----:B---3--:R-:W-:Y:S05]  /*16e60*/  @!P3 BRA `(.L_x_1545) ;  /* 0xfffffffc00f0b947 */ /* 0x008fea000383ffff */
[----:B------:R-:W-:Y:S05]  /*16e70*/  BRA `(.L_x_1544) ;  /* 0xffffff3c00247947 */ /* 0x000fea000383ffff */
.L_x_1549:
[----:B----4-:R4:W1:Y:S02]  /*16e80*/  SYNCS.PHASECHK.TRANS64.TRYWAIT P3, [R9+URZ+0x38850], R8 ;  /* 0x03885008090075a7 */ /* 0x010864000806017f */
[----:B-1----:R-:W-:Y:S05]  /*16e90*/  @!P3 NANOSLEEP.SYNCS 0x989680 ;  /* 0x009896800000b95d */ /* 0x002fea0003900000 */
[----:B------:R-:W1:Y:S02]  /*16ea0*/  @!P3 SYNCS.PHASECHK.TRANS64 P3, [R9+URZ+0x38850], R8 ;  /* 0x038850080900b5a7 */ /* 0x000e64000806007f */
[----:B-1----:R-:W-:Y:S05]  /*16eb0*/  @!P3 BRA `(.L_x_1549) ;  /* 0xfffffffc00f0b947 */ /* 0x002fea000383ffff */
[----:B------:R-:W-:Y:S05]  /*16ec0*/  BRA `(.L_x_1548) ;  /* 0xffffff3c00807947 */ /* 0x000fea000383ffff */
.L_x_1555:
[----:B--2---:R2:W3:Y:S02]  /*16ed0*/  SYNCS.PHASECHK.TRANS64.TRYWAIT P2, [R11+URZ+0x38830], R8 ;  /* 0x038830080b0075a7 */ /* 0x0044e4000804017f */
[----:B---3--:R-:W-:Y:S05]  /*16ee0*/  @!P2 NANOSLEEP.SYNCS 0x989680 ;  /* 0x009896800000a95d */ /* 0x008fea0003900000 */
[----:B------:R-:W3:Y:S02]  /*16ef0*/  @!P2 SYNCS.PHASECHK.TRANS64 P2, [R11+URZ+0x38830], R8 ;  /* 0x038830080b00a5a7 */ /* 0x000ee4000804007f */
[----:B---3--:R-:W-:Y:S05]  /*16f00*/  @!P2 BRA `(.L_x_1555) ;  /* 0xfffffffc00f0a947 */ /* 0x008fea000383ffff */
[----:B------:R-:W-:Y:S05]  /*16f10*/  BRA `(.L_x_1554) ;  /* 0xffffff6800507947 */ /* 0x000fea000383ffff */
.L_x_1559:
[----:B----4-:R4:W1:Y:S02]  /*16f20*/  SYNCS.PHASECHK.TRANS64.TRYWAIT P2, [R11+URZ+0x38850], R8 ;  /* 0x038850080b0075a7 */ /* 0x010864000804017f */
[----:B-1----:R-:W-:Y:S05]  /*16f30*/  @!P2 NANOSLEEP.SYNCS 0x989680 ;  /* 0x009896800000a95d */ /* 0x002fea0003900000 */
[----:B------:R-:W1:Y:S02]  /*16f40*/  @!P2 SYNCS.PHASECHK.TRANS64 P2, [R11+URZ+0x38850], R8 ;  /* 0x038850080b00a5a7 */ /* 0x000e64000804007f */
[----:B-1----:R-:W-:Y:S05]  /*16f50*/  @!P2 BRA `(.L_x_1559) ;  /* 0xfffffffc00f0a947 */ /* 0x002fea000383ffff */
[----:B------:R-:W-:Y:S05]  /*16f60*/  BRA `(.L_x_1558) ;  /* 0xffffff6800b07947 */ /* 0x000fea000383ffff */
.L_x_1595:
[----:B------:R-:W1:Y:S01]  /*16f70*/  S2R R7, SR_TID.X ;  /* 0x0000000000077919 */ /* 0x000e620000002100 */
[----:B------:R-:W-:Y:S02]  /*16f80*/  IMAD.MOV.U32 R12, RZ, RZ, RZ ;  /* 0x000000ffff0c7224 */ /* 0x000fe400078e00ff */
[----:B------:R-:W-:Y:S02]  /*16f90*/  IMAD.MOV.U32 R11, RZ, RZ, 0x1f ;  /* 0x0000001fff0b7424 */ /* 0x000fe400078e00ff */
[----:B------:R-:W-:Y:S01]  /*16fa0*/  IMAD.MOV.U32 R15, RZ, RZ, -0x1 ;  /* 0xffffffffff0f7424 */ /* 0x000fe200078e00ff */
[----:B-1----:R-:W-:-:S04]  /*16fb0*/  SHF.R.U32.HI R7, RZ, 0x5, R7 ;  /* 0x00000005ff077819 */ /* 0x002fc80000011607 */
[----:B------:R-:W-:-:S05]  /*16fc0*/  LOP3.LUT R7, R7, 0x3, RZ, 0xc0, !PT ;  /* 0x0000000307077812 */ /* 0x000fca00078ec0ff */
[----:B------:R-:W-:-:S07]  /*16fd0*/  IMAD.MOV.U32 R13, RZ, RZ, R7 ;  /* 0x000000ffff0d7224 */ /* 0x000fce00078e0007 */
[----:B------:R-:W-:Y:S05]  /*16fe0*/  WARPSYNC.COLLECTIVE R15, `(.L_x_1648) ;  /* 0x000000000f087348 */ /* 0x000fea0003c00000 */
[----:B------:R1:W2:Y:S02]  /*16ff0*/  SHFL.IDX P6, R14, R13, R12, R11 ;  /* 0x0000000c0d0e7389 */ /* 0x0002a400000c000b */
[----:B-12---:R-:W-:Y:S01]  /*17000*/  ENDCOLLECTIVE ;  /* 0x000000000000791b */ /* 0x006fe20003800000 */
.L_x_1648:
[----:B------:R-:W-:Y:S05]  /*17010*/  BRA `(.L_x_1649) ;  /* 0xffffffd000c07947 */ /* 0x000fea000383ffff */
.L_x_1596:
[----:B------:R-:W-:Y:S01]  /*17020*/  BSSY B0, `(.L_x_1650) ;  /* 0x0000006000007945 */ /* 0x000fe20003800000 */
[----:B------:R-:W-:-:S07]  /*17030*/  IMAD.MOV.U32 R15, RZ, RZ, -0x1 ;  /* 0xffffffffff0f7424 */ /* 0x000fce00078e00ff */
[----:B------:R-:W-:Y:S05]  /*17040*/  WARPSYNC.COLLECTIVE R15, `(.L_x_1651) ;  /* 0x000000000f0c7348 */ /* 0x000fea0003c00000 */
[----:B------:R-:W-:Y:S02]  /*17050*/  ELECT P6, UR62, PT ;  /* 0x00000000003e782f */ /* 0x000fe400038c0000 */
[----:B------:R-:W-:Y:S01]  /*17060*/  MOV R14, UR62 ;  /* 0x0000003e000e7c02 */ /* 0x000fe20008000f00 */
[----:B------:R-:W-:Y:S10]  /*17070*/  ENDCOLLECTIVE ;  /* 0x000000000000791b */ /* 0x000ff40003800000 */
.L_x_1651:
[----:B------:R-:W-:Y:S05]  /*17080*/  BSYNC B0 ;  /* 0x0000000000007941 */ /* 0x000fea0003800000 */
.L_x_1650:
[----:B------:R-:W-:Y:S05]  /*17090*/  BRA `(.L_x_1652) ;  /* 0xffffffd000b07947 */ /* 0x000fea000383ffff */
.L_x_1599:
[----:B-1----:R1:W2:Y:S02]  /*170a0*/  SYNCS.PHASECHK.TRANS64.TRYWAIT P2, [R8+URZ+0x38840], R5 ;  /* 0x03884005080075a7 */ /* 0x0022a4000804017f */
[----:B--2---:R-:W-:Y:S05]  /*170b0*/  @!P2 NANOSLEEP.SYNCS 0x989680 ;  /* 0x009896800000a95d */ /* 0x004fea0003900000 */
[----:B------:R-:W2:Y:S02]  /*170c0*/  @!P2 SYNCS.PHASECHK.TRANS64 P2, [R8+URZ+0x38840], R5 ;  /* 0x038840050800a5a7 */ /* 0x000ea4000804007f */
[----:B--2---:R-:W-:Y:S05]  /*170d0*/  @!P2 BRA `(.L_x_1599) ;  /* 0xfffffffc00f0a947 */ /* 0x004fea000383ffff */
[----:B------:R-:W-:Y:S05]  /*170e0*/  BRA `(.L_x_1653) ;  /* 0xffffffd4000c7947 */ /* 0x000fea000383ffff */
.L_x_1603:
[----:B-1----:R-:W-:-:S04]  /*170f0*/  IMAD.U32 R8, RZ, RZ, UR38 ;  /* 0x00000026ff087e24 */ /* 0x002fc8000f8e00ff */
[----:B------:R1:W2:Y:S03]  /*17100*/  SYNCS.PHASECHK.TRANS64.TRYWAIT P2, [R8+URZ+0x38820], R5 ;  /* 0x03882005080075a7 */ /* 0x0002a6000804017f */
[----:B--2---:R-:W-:Y:S05]  /*17110*/  @!P2 NANOSLEEP.SYNCS 0x989680 ;  /* 0x009896800000a95d */ /* 0x004fea0003900000 */
[----:B------:R-:W2:Y:S02]  /*17120*/  @!P2 SYNCS.PHASECHK.TRANS64 P2, [R8+URZ+0x38820], R5 ;  /* 0x038820050800a5a7 */ /* 0x000ea4000804007f */
[----:B--2---:R-:W-:Y:S05]  /*17130*/  @!P2 BRA `(.L_x_1603) ;  /* 0xfffffffc00eca947 */ /* 0x004fea000383ffff */
[----:B------:R-:W-:Y:S05]  /*17140*/  BRA `(.L_x_1654) ;  /* 0xffffffd800807947 */ /* 0x000fea000383ffff */
.L_x_1606:
[----:B-1----:R1:W2:Y:S02]  /*17150*/  SYNCS.PHASECHK.TRANS64.TRYWAIT P2, [R5+URZ+0x38860], R8 ;  /* 0x03886008050075a7 */ /* 0x0022a4000804017f */
[----:B--2---:R-:W-:Y:S05]  /*17160*/  @!P2 NANOSLEEP.SYNCS 0x989680 ;  /* 0x009896800000a95d */ /* 0x004fea0003900000 */
[----:B------:R-:W2:Y:S02]  /*17170*/  @!P2 SYNCS.PHASECHK.TRANS64 P2, [R5+URZ+0x38860], R8 ;  /* 0x038860080500a5a7 */ /* 0x000ea4000804007f */
[----:B--2---:R-:W-:Y:S05]  /*17180*/  @!P2 BRA `(.L_x_1606) ;  /* 0xfffffffc00f0a947 */ /* 0x004fea000383ffff */
[----:B------:R-:W-:Y:S05]  /*17190*/  BRA `(.L_x_1655) ;  /* 0xffffffd800947947 */ /* 0x000fea000383ffff */
.L_x_1613:
[----:B-1----:R1:W2:Y:S02]  /*171a0*/  SYNCS.PHASECHK.TRANS64.TRYWAIT P3, [R2+URZ+0x38840], R3 ;  /* 0x03884003020075a7 */ /* 0x0022a4000806017f */
[----:B--2---:R-:W-:Y:S05]  /*171b0*/  @!P3 NANOSLEEP.SYNCS 0x989680 ;  /* 0x009896800000b95d */ /* 0x004fea0003900000 */
[----:B------:R-:W2:Y:S02]  /*171c0*/  @!P3 SYNCS.PHASECHK.TRANS64 P3, [R2+URZ+0x38840], R3 ;  /* 0x038840030200b5a7 */ /* 0x000ea4000806007f */
[----:B--2---:R-:W-:Y:S05]  /*171d0*/  @!P3 BRA `(.L_x_1613) ;  /* 0xfffffffc00f0b947 */ /* 0x004fea000383ffff */
[----:B------:R-:W-:Y:S05]  /*171e0*/  BRA `(.L_x_1656) ;  /* 0xffffffe0001c7947 */ /* 0x000fea000383ffff */
.L_x_1615:
[----:B---3--:R3:W4:Y:S02]  /*171f0*/  SYNCS.PHASECHK.TRANS64.TRYWAIT P3, [R2+URZ+0x38860], R3 ;  /* 0x03886003020075a7 */ /* 0x008724000806017f */
[----:B----4-:R-:W-:Y:S05]  /*17200*/  @!P3 NANOSLEEP.SYNCS 0x989680 ;  /* 0x009896800000b95d */ /* 0x010fea0003900000 */
[----:B------:R-:W4:Y:S02]  /*17210*/  @!P3 SYNCS.PHASECHK.TRANS64 P3, [R2+URZ+0x38860], R3 ;  /* 0x038860030200b5a7 */ /* 0x000f24000806007f */
[----:B----4-:R-:W-:Y:S05]  /*17220*/  @!P3 BRA `(.L_x_1615) ;  /* 0xfffffffc00f0b947 */ /* 0x010fea000383ffff */
[----:B------:R-:W-:Y:S05]  /*17230*/  BRA `(.L_x_1657) ;  /* 0xffffffe000647947 */ /* 0x000fea000383ffff */
.L_x_1621:
[----:B-1----:R1:W2:Y:S02]  /*17240*/  SYNCS.PHASECHK.TRANS64.TRYWAIT P3, [R3+URZ+0x38840], R2 ;  /* 0x03884002030075a7 */ /* 0x0022a4000806017f */
[----:B--2---:R-:W-:Y:S05]  /*17250*/  @!P3 NANOSLEEP.SYNCS 0x989680 ;  /* 0x009896800000b95d */ /* 0x004fea0003900000 */
[----:B------:R-:W2:Y:S02]  /*17260*/  @!P3 SYNCS.PHASECHK.TRANS64 P3, [R3+URZ+0x38840], R2 ;  /* 0x038840020300b5a7 */ /* 0x000ea4000806007f */
[----:B--2---:R-:W-:Y:S05]  /*17270*/  @!P3 BRA `(.L_x_1621) ;  /* 0xfffffffc00f0b947 */ /* 0x004fea000383ffff */
[----:B------:R-:W-:Y:S05]  /*17280*/  BRA `(.L_x_1658) ;  /* 0xffffffe400dc7947 */ /* 0x000fea000383ffff */
.L_x_1623:
[----:B---3--:R3:W4:Y:S02]  /*17290*/  SYNCS.PHASECHK.TRANS64.TRYWAIT P3, [R3+URZ+0x38860], R2 ;  /* 0x03886002030075a7 */ /* 0x008724000806017f */
[----:B----4-:R-:W-:Y:S05]  /*172a0*/  @!P3 NANOSLEEP.SYNCS 0x989680 ;  /* 0x009896800000b95d */ /* 0x010fea0003900000 */
[----:B------:R-:W4:Y:S02]  /*172b0*/  @!P3 SYNCS.PHASECHK.TRANS64 P3, [R3+URZ+0x38860], R2 ;  /* 0x038860020300b5a7 */ /* 0x000f24000806007f */
[----:B----4-:R-:W-:Y:S05]  /*172c0*/  @!P3 BRA `(.L_x_1623) ;  /* 0xfffffffc00f0b947 */ /* 0x010fea000383ffff */
[----:B------:R-:W-:Y:S05]  /*172d0*/  BRA `(.L_x_1659) ;  /* 0xffffffe800247947 */ /* 0x000fea000383ffff */
.L_x_1628:
[----:B-1----:R1:W2:Y:S02]  /*172e0*/  SYNCS.PHASECHK.TRANS64.TRYWAIT P3, [R2+URZ+0x38840], R3 ;  /* 0x03884003020075a7 */ /* 0x0022a4000806017f */
[----:B--2---:R-:W-:Y:S05]  /*172f0*/  @!P3 NANOSLEEP.SYNCS 0x989680 ;  /* 0x009896800000b95d */ /* 0x004fea0003900000 */
[----:B------:R-:W2:Y:S02]  /*17300*/  @!P3 SYNCS.PHASECHK.TRANS64 P3, [R2+URZ+0x38840], R3 ;  /* 0x038840030200b5a7 */ /* 0x000ea4000806007f */
[----:B--2---:R-:W-:Y:S05]  /*17310*/  @!P3 BRA `(.L_x_1628) ;  /* 0xfffffffc00f0b947 */ /* 0x004fea000383ffff */
[----:B------:R-:W-:Y:S05]  /*17320*/  BRA `(.L_x_1660) ;  /* 0xffffffec007c7947 */ /* 0x000fea000383ffff */
.L_x_1630:
[----:B--2---:R2:W3:Y:S02]  /*17330*/  SYNCS.PHASECHK.TRANS64.TRYWAIT P3, [R2+URZ+0x38860], R3 ;  /* 0x03886003020075a7 */ /* 0x0044e4000806017f */
[----:B---3--:R-:W-:Y:S05]  /*17340*/  @!P3 NANOSLEEP.SYNCS 0x989680 ;  /* 0x009896800000b95d */ /* 0x008fea0003900000 */
[----:B------:R-:W3:Y:S02]  /*17350*/  @!P3 SYNCS.PHASECHK.TRANS64 P3, [R2+URZ+0x38860], R3 ;  /* 0x038860030200b5a7 */ /* 0x000ee4000806007f */
[----:B---3--:R-:W-:Y:S05]  /*17360*/  @!P3 BRA `(.L_x_1630) ;  /* 0xfffffffc00f0b947 */ /* 0x008fea000383ffff */
[----:B------:R-:W-:Y:S05]  /*17370*/  BRA `(.L_x_1661) ;  /* 0xffffffec00c47947 */ /* 0x000fea000383ffff */
.L_x_1635:
[----:B------:R-:W-:Y:S01]  /*17380*/  BSSY B0, `(.L_x_1662) ;  /* 0x0000007000007945 */ /* 0x000fe20003800000 */
[----:B--2---:R-:W-:Y:S02]  /*17390*/  IMAD.MOV.U32 R12, RZ, RZ, RZ ;  /* 0x000000ffff0c7224 */ /* 0x004fe400078e00ff */
[----:B------:R-:W-:Y:S02]  /*173a0*/  IMAD.MOV.U32 R11, RZ, RZ, 0x1f ;  /* 0x0000001fff0b7424 */ /* 0x000fe400078e00ff */
[----:B------:R-:W-:-:S07]  /*173b0*/  IMAD.MOV.U32 R15, RZ, RZ, -0x1 ;  /* 0xffffffffff0f7424 */ /* 0x000fce00078e00ff */
[----:B-1-34-:R-:W-:Y:S05]  /*173c0*/  WARPSYNC.COLLECTIVE R15, `(.L_x_1663) ;  /* 0x000000000f087348 */ /* 0x01afea0003c00000 */
[----:B------:R2:W1:Y:S02]  /*173d0*/  SHFL.IDX P6, R14, R13, R12, R11 ;  /* 0x0000000c0d0e7389 */ /* 0x00046400000c000b */
[----:B-1234-:R-:W-:Y:S01]  /*173e0*/  ENDCOLLECTIVE ;  /* 0x000000000000791b */ /* 0x01efe20003800000 */
.L_x_1663:
[----:B------:R-:W-:Y:S05]  /*173f0*/  BSYNC B0 ;  /* 0x0000000000007941 */ /* 0x000fea0003800000 */
.L_x_1662:
[----:B------:R-:W-:Y:S05]  /*17400*/  BRA `(.L_x_1664) ;  /* 0xfffffff400007947 */ /* 0x000fea000383ffff */
.L_x_1637:
[----:B-1----:R1:W2:Y:S02]  /*17410*/  SYNCS.PHASECHK.TRANS64.TRYWAIT P0, [R7+URZ+0x38820], R0 ;  /* 0x03882000070075a7 */ /* 0x0022a4000800017f */
[----:B--2---:R-:W-:Y:S05]  /*17420*/  @!P0 NANOSLEEP.SYNCS 0x989680 ;  /* 0x009896800000895d */ /* 0x004fea0003900000 */
[----:B------:R-:W2:Y:S02]  /*17430*/  @!P0 SYNCS.PHASECHK.TRANS64 P0, [R7+URZ+0x38820], R0 ;  /* 0x03882000070085a7 */ /* 0x000ea4000800007f */
[----:B--2---:R-:W-:Y:S05]  /*17440*/  @!P0 BRA `(.L_x_1637) ;  /* 0xfffffffc00f08947 */ /* 0x004fea000383ffff */
[----:B------:R-:W-:Y:S05]  /*17450*/  BRA `(.L_x_1665) ;  /* 0xfffffff400487947 */ /* 0x000fea000383ffff */
.L_x_1641:
[----:B-1----:R1:W2:Y:S02]  /*17460*/  SYNCS.PHASECHK.TRANS64.TRYWAIT P0, [R5+URZ], R4 ;  /* 0x00000004050075a7 */ /* 0x0022a4000800017f */
[----:B--2---:R-:W-:Y:S05]  /*17470*/  @!P0 NANOSLEEP.SYNCS 0x989680 ;  /* 0x009896800000895d */ /* 0x004fea0003900000 */
[----:B------:R-:W2:Y:S02]  /*17480*/  @!P0 SYNCS.PHASECHK.TRANS64 P0, [R5+URZ], R4 ;  /* 0x00000004050085a7 */ /* 0x000ea4000800007f */
[----:B--2---:R-:W-:Y:S05]  /*17490*/  @!P0 BRA `(.L_x_1641) ;  /* 0xfffffffc00f08947 */ /* 0x004fea000383ffff */
[----:B------:R-:W-:Y:S05]  /*174a0*/  BRA `(.L_x_1666) ;  /* 0xfffffff400a47947 */ /* 0x000fea000383ffff */
.L_x_1642:
[----:B--2---:R2:W3:Y:S02]  /*174b0*/  SYNCS.PHASECHK.TRANS64.TRYWAIT P0, [R3+URZ], R0 ;  /* 0x00000000030075a7 */ /* 0x0044e4000800017f */
[----:B---3--:R-:W-:Y:S05]  /*174c0*/  @!P0 NANOSLEEP.SYNCS 0x989680 ;  /* 0x009896800000895d */ /* 0x008fea0003900000 */
[----:B------:R-:W3:Y:S02]  /*174d0*/  @!P0 SYNCS.PHASECHK.TRANS64 P0, [R3+URZ], R0 ;  /* 0x00000000030085a7 */ /* 0x000ee4000800007f */
[----:B---3--:R-:W-:Y:S05]  /*174e0*/  @!P0 BRA `(.L_x_1642) ;  /* 0xfffffffc00f08947 */ /* 0x008fea000383ffff */
[----:B------:R-:W-:Y:S05]  /*174f0*/  BRA `(.L_x_1667) ;  /* 0xfffffff400987947 */ /* 0x000fea000383ffff */
.L_x_1644:
[----:B-1----:R1:W2:Y:S02]  /*17500*/  SYNCS.PHASECHK.TRANS64.TRYWAIT P0, [R5+URZ], R4 ;  /* 0x00000004050075a7 */ /* 0x0022a4000800017f */
[----:B--2---:R-:W-:Y:S05]  /*17510*/  @!P0 NANOSLEEP.SYNCS 0x989680 ;  /* 0x009896800000895d */ /* 0x004fea0003900000 */
[----:B------:R-:W2:Y:S02]  /*17520*/  @!P0 SYNCS.PHASECHK.TRANS64 P0, [R5+URZ], R4 ;  /* 0x00000004050085a7 */ /* 0x000ea4000800007f */
[----:B--2---:R-:W-:Y:S05]  /*17530*/  @!P0 BRA `(.L_x_1644) ;  /* 0xfffffffc00f08947 */ /* 0x004fea000383ffff */
[----:B------:R-:W-:Y:S05]  /*17540*/  BRA `(.L_x_1668) ;  /* 0xfffffff4009c7947 */ /* 0x000fea000383ffff */
.L_x_1669:
        /* <DEDUP_REMOVED lines=11> */
.L_x_4556:


//--------------------- .text._ZN7cutlass13device_kernelIN5flash11enable_sm90INS1_16FlashAttnFwdSm90INS1_25CollectiveMainloopFwdSm90ILi2EN4cute5tupleIJNS5_1CILi1EEES8_S8_EEENS6_IJNS7_ILi64EEESA_SA_EEELi512ENS_6half_tEfNS_4arch4Sm90ELb0ELb1ELb0ELb1ELb0ELb0ELb0ELb0ELb0ELb0ELb0ELb0EEENS1_21CollectiveEpilogueFwdINS6_IJSA_NS7_ILi512EEESA_EEES9_SC_SE_Li256ELb1ELb0ELb0ELb0EEENS1_36VarlenDynamicPersistentTileSchedulerILi64ELi64ELi256ELi32ELb0ELb0ELb1ELb1ELb0ELb1EEEEEEEEEvNT_6ParamsE --------------------------
	.section	.text._ZN7cutlass13device_kernelIN5flash11enable_sm90INS1_16FlashAttnFwdSm90INS1_25CollectiveMainloopFwdSm90ILi2EN4cute5tupleIJNS5_1CILi1EEES8_S8_EEENS6_IJNS7_ILi64EEESA_SA_EEELi512ENS_6half_tEfNS_4arch4Sm90ELb0ELb1ELb0ELb1ELb0ELb0ELb0ELb0ELb0ELb0ELb0ELb0EEENS1_21CollectiveEpilogueFwdINS6_IJSA_NS7_ILi512EEESA_EEES9_SC_SE_Li256ELb1ELb0ELb0ELb0EEENS1_36VarlenDynamicPersistentTileSchedulerILi64ELi64ELi256ELi32ELb0ELb0ELb1ELb1ELb0ELb1EEEEEEEEEvNT_6ParamsE,"ax",@progbits
	.align	128
.text._ZN7cutlass13device_kernelIN5flash11enable_sm90INS1_16FlashAttnFwdSm90INS1_25CollectiveMainloopFwdSm90ILi2EN4cute5tupleIJNS5_1CILi1EEES8_S8_EEENS6_IJNS7_ILi64EEESA_SA_EEELi512ENS_6half_tEfNS_4arch4Sm90ELb0ELb1ELb0ELb1ELb0ELb0ELb0ELb0ELb0ELb0ELb0ELb0EEENS1_21CollectiveEpilogueFwdINS6_IJSA_NS7_ILi512EEESA_EEES9_SC_SE_Li256ELb1ELb0ELb0ELb0EEENS1_36VarlenDynamicPersistentTileSchedulerILi64ELi64ELi256ELi32ELb0ELb0ELb1ELb1ELb0ELb1EEEEEEEEEvNT_6ParamsE:
        .type           _ZN7cutlass13device_kernelIN5flash11enable_sm90INS1_16FlashAttnFwdSm90INS1_25CollectiveMainloopFwdSm90ILi2EN4cute5tupleIJNS5_1CILi1EEES8_S8_EEENS6_IJNS7_ILi64EEESA_SA_EEELi512ENS_6half_tEfNS_4arch4Sm90ELb0ELb1ELb0ELb1ELb0ELb0ELb0ELb0ELb0ELb0ELb0ELb0EEENS1_21CollectiveEpilogueFwdINS6_IJSA_NS7_ILi512EEESA_EEES9_SC_SE_Li256ELb1ELb0ELb0ELb0EEENS1_36VarlenDynamicPersistentTileSchedulerILi64ELi64ELi256ELi32ELb0ELb0ELb1ELb1ELb0ELb1EEEEEEEEEvNT_6ParamsE,@function
        .size           _ZN7cutlass13device_kernelIN5flash11enable_sm90INS1_16FlashAttnFwdSm90INS1_25CollectiveMainloopFwdSm90ILi2EN4cute5tupleIJNS5_1CILi1EEES8_S8_EEENS6_IJNS7_ILi64EEESA_SA_EEELi512ENS_6half_tEfNS_4arch4Sm90ELb0ELb1ELb0ELb1ELb0ELb0ELb0ELb0ELb0ELb0ELb0ELb0EEENS1_21CollectiveEpilogueFwdINS6_IJSA_NS7_ILi512EEESA_EEES9_SC_SE_Li256ELb1ELb0ELb0ELb0EEENS1_36VarlenDynamicPersistentTileSchedulerILi64ELi64ELi256ELi32ELb0ELb0ELb1ELb1ELb0ELb1EEEEEEEEEvNT_6ParamsE,(.L_x_4557 - _ZN7cutlass13device_kernelIN5flash11enable_sm90INS1_16FlashAttnFwdSm90INS1_25CollectiveMainloopFwdSm90ILi2EN4cute5tupleIJNS5_1CILi1EEES8_S8_EEENS6_IJNS7_ILi64EEESA_SA_EEELi512ENS_6half_tEfNS_4arch4Sm90ELb0ELb1ELb0ELb1ELb0ELb0ELb0ELb0ELb0ELb0ELb0ELb0EEENS1_21CollectiveEpilogueFwdINS6_IJSA_NS7_ILi512EEESA_EEES9_SC_SE_Li256ELb1ELb0ELb0ELb0EEENS1_36VarlenDynamicPersistentTileSchedulerILi64ELi64ELi256ELi32ELb0ELb0ELb1ELb1ELb0ELb1EEEEEEEEEvNT_6ParamsE)
        .other          _ZN7cutlass13device_kernelIN5flash11enable_sm90INS1_16FlashAttnFwdSm90INS1_25CollectiveMainloopFwdSm90ILi2EN4cute5tupleIJNS5_1CILi1EEES8_S8_EEENS6_IJNS7_ILi64EEESA_SA_EEELi512ENS_6half_tEfNS_4arch4Sm90ELb0ELb1ELb0ELb1ELb0ELb0ELb0ELb0ELb0ELb0ELb0ELb0EEENS1_21CollectiveEpilogueFwdINS6_IJSA_NS7_ILi512EEESA_EEES9_SC_SE_Li256ELb1ELb0ELb0ELb0EEENS1_36VarlenDynamicPersistentTileSchedulerILi64ELi64ELi256ELi32ELb0ELb0ELb1ELb1ELb0ELb1EEEEEEEEEvNT_6ParamsE,@"STO_CUDA_ENTRY STV_DEFAULT"
_ZN7cutlass13device_kernelIN5flash11enable_sm90INS1_16FlashAttnFwdSm90INS1_25CollectiveMainloopFwdSm90ILi2EN4cute5tupleIJNS5_1CILi1EEES8_S8_EEENS6_IJNS7_ILi64EEESA_SA_EEELi512ENS_6half_tEfNS_4arch4Sm90ELb0ELb1ELb0ELb1ELb0ELb0ELb0ELb0ELb0ELb0ELb0ELb0EEENS1_21CollectiveEpilogueFwdINS6_IJSA_NS7_ILi512EEESA_EEES9_SC_SE_Li256ELb1ELb0ELb0ELb0EEENS1_36VarlenDynamicPersistentTileSchedulerILi64ELi64ELi256ELi32ELb0ELb0ELb1ELb1ELb0ELb1EEEEEEEEEvNT_6ParamsE:
        /* <DEDUP_REMOVED lines=21> */
.L_x_1671:
[----:B------:R-:W-:Y:S05]  /*0150*/  BSYNC B0 ;  /* 0x0000000000007941 */ /* 0x000fea0003800000 */
.L_x_1670:
        /* <DEDUP_REMOVED lines=37> */
.L_x_1672:
        /* <DEDUP_REMOVED lines=22> */
.L_x_1673:
        /* <DEDUP_REMOVED lines=18> */
.L_x_1674:
        /* <DEDUP_REMOVED lines=22> */
.L_x_1675:
        /* <DEDUP_REMOVED lines=22> */
.L_x_1676:
[----:B------:R-:W-:Y:S01]  /*08f0*/  PLOP3.LUT P0, PT, PT, PT, UP0, 0x80, 0x0 ;  /* 0x000000000000781c */ /* 0x000fe20003f0f008 */
[----:B------:R-:W-:Y:S01]  /*0900*/  UMOV UR36, 0x1 ;  /* 0x0000000100247882 */ /* 0x000fe20000000000 */
[----:B------:R-:W-:Y:S01]  /*0910*/  NOP ;  /* 0x0000000000007918 */ /* 0x000fe20000000000 */
[----:B------:R-:W-:Y:S01]  /*0920*/  USEL UR36, UR36, 0x2, !UP0 ;  /* 0x0000000224247887 */ /* 0x000fe2000c000000 */
[----:B------:R-:W-:Y:S01]  /*0930*/  ULDC.64 UR48, c[0x0][0x208] ;  /* 0x0000820000307ab9 */ /* 0x000fe20000000a00 */
[----:B012-4-:R-:W-:Y:S08]  /*0940*/  BAR.SYNC.DEFER_BLOCKING 0x0 ;  /* 0x0000000000007b1d */ /* 0x017ff00000010000 */
[----:B------:R-:W-:Y:S05]  /*0950*/  @!P0 BRA `(.L_x_1677) ;  /* 0x000000e800c08947 */ /* 0x000fea0003800000 */
.L_x_1678:
[----:B------:R-:W-:-:S08]  /*0960*/  NOP ;  /* 0x0000000000007918 */ /* 0x000fd00000000000 */
[----:B------:R-:W0:Y:S02]  /*0970*/  USETMAXREG.TRY_ALLOC.CTAPOOL UP0, 0xf0 ;  /* 0x000000f0000079c8 */ /* 0x000e240008000600 */
[----:B0-----:R-:W-:-:S13]  /*0980*/  PLOP3.LUT P0, PT, PT, PT, UP0, 0x80, 0x0 ;  /* 0x000000000000781c */ /* 0x001fda0003f0f008 */
[----:B------:R-:W-:Y:S05]  /*0990*/  @!P0 BRA `(.L_x_1678) ;  /* 0xfffffffc00f08947 */ /* 0x000fea000383ffff */
[----:B------:R-:W-:Y:S01]  /*09a0*/  LOP3.LUT R0, R4, 0xffffff80, RZ, 0xc0, !PT ;  /* 0xffffff8004007812 */ /* 0x000fe200078ec0ff */
[----:B------:R-:W0:Y:S01]  /*09b0*/  S2UR UR4, SR_CgaCtaId ;  /* 0x00000000000479c3 */ /* 0x000e220000008800 */
[----:B------:R-:W-:Y:S02]  /*09c0*/  UMOV UR38, 0x400 ;  /* 0x0000040000267882 */ /* 0x000fe40000000000 */
[----:B------:R-:W-:-:S13]  /*09d0*/  ISETP.NE.AND P0, PT, R0, 0x80, PT ;  /* 0x000000800000780c */ /* 0x000fda0003f05270 */
[----:B------:R-:W-:Y:S06]  /*09e0*/  @!P0 BAR.ARV 0x8, 0xa0 ;  /* 0x0202800000008b1d */ /* 0x000fec0000002000 */
[----:B------:R-:W-:Y:S01]  /*09f0*/  ISETP.GE.U32.AND P0, PT, R4, 0x100, PT ;  /* 0x000001000400780c */ /* 0x000fe20003f06070 */
[----:B0-----:R-:W-:-:S03]  /*0a00*/  ULEA UR38, UR4, UR38, 0x18 ;  /* 0x0000002604267291 */ /* 0x001fc6000f8ec03f */
[----:B------:R-:W-:-:S09]  /*0a10*/  ULDC UR4, c[0x0][0xc14] ;  /* 0x0003050000047ab9 */ /* 0x000fd20000000800 */
        /* <DEDUP_REMOVED lines=9> */
[----:B------:R-:W-:Y:S01]  /*0ab0*/  R2UR UR6, R14 ;  /* 0x000000000e0672ca */ /* 0x000fe200000e0000 */
[----:B------:R-:W-:Y:S01]  /*0ac0*/  IMAD.MOV.U32 R187, RZ, RZ, RZ ;  /* 0x000000ffffbb7224 */ /* 0x000fe200078e00ff */
[----:B------:R-:W-:Y:S01]  /*0ad0*/  SHF.R.S32.HI R3, RZ, 0x1f, R192 ;  /* 0x0000001fff037819 */ /* 0x000fe200000114c0 */
[----:B------:R-:W-:Y:S01]  /*0ae0*/  ULOP3.LUT UR39, UR36, 0x1, URZ, 0xfc, !UPT ;  /* 0x0000000124277892 */ /* 0x000fe2000f8efc3f */
[----:B------:R-:W-:Y:S01]  /*0af0*/  R2UR UR5, R15 ;  /* 0x000000000f0572ca */ /* 0x000fe200000e0000 */
[----:B------:R-:W-:Y:S01]  /*0b00*/  UMOV UR37, URZ ;  /* 0x0000003f00257c82 */ /* 0x000fe20008000000 */
[CC--:B------:R-:W-:Y:S02]  /*0b10*/  LEA.HI R0, R3.reuse, R192.reuse, RZ, 0x4 ;  /* 0x000000c003007211 */ /* 0x0c0fe400078f20ff */
[----:B------:R-:W-:-:S02]  /*0b20*/  LEA.HI R2, R3, R192, RZ, 0x5 ;  /* 0x000000c003027211 */ /* 0x000fc400078f28ff */
[----:B------:R-:W-:Y:S02]  /*0b30*/  SHF.R.S32.HI R9, RZ, 0x4, R0 ;  /* 0x00000004ff097819 */ /* 0x000fe40000011400 */
[C---:B------:R-:W-:Y:S02]  /*0b40*/  LOP3.LUT R7, R0.reuse, 0xfffffff0, RZ, 0xc0, !PT ;  /* 0xfffffff000077812 */ /* 0x040fe400078ec0ff */
[----:B------:R-:W-:Y:S02]  /*0b50*/  LEA.HI R4, R0, R9, RZ, 0x1 ;  /* 0x0000000900047211 */ /* 0x000fe400078f08ff */
[--C-:B------:R-:W-:Y:S01]  /*0b60*/  SHF.R.S32.HI R0, RZ, 0x5, R2.reuse ;  /* 0x00000005ff007819 */ /* 0x100fe20000011402 */
[----:B------:R-:W-:Y:S01]  /*0b70*/  IMAD.IADD R7, R192, 0x1, -R7 ;  /* 0x00000001c0077824 */ /* 0x000fe200078e0a07 */
[----:B------:R-:W-:Y:S02]  /*0b80*/  SHF.R.S32.HI R11, RZ, 0x1f, R2 ;  /* 0x0000001fff0b7819 */ /* 0x000fe40000011402 */
[----:B------:R-:W-:-:S02]  /*0b90*/  LEA.HI R5, R3, R192, RZ, 0x7 ;  /* 0x000000c003057211 */ /* 0x000fc400078f38ff */
[----:B------:R-:W-:Y:S02]  /*0ba0*/  LEA.HI R11, R11, R0, RZ, 0x2 ;  /* 0x000000000b0b7211 */ /* 0x000fe400078f10ff */
[----:B------:R-:W-:Y:S02]  /*0bb0*/  SHF.R.S32.HI R2, RZ, 0x1f, R7 ;  /* 0x0000001fff027819 */ /* 0x000fe40000011407 */
[----:B------:R-:W-:Y:S02]  /*0bc0*/  SHF.R.S32.HI R190, RZ, 0x7, R5 ;  /* 0x00000007ffbe7819 */ /* 0x000fe40000011405 */
[----:B------:R-:W-:Y:S02]  /*0bd0*/  LOP3.LUT R11, R11, 0x3ffffc, RZ, 0xc0, !PT ;  /* 0x003ffffc0b0b7812 */ /* 0x000fe400078ec0ff */
[----:B------:R-:W-:Y:S01]  /*0be0*/  LEA.HI R6, R2, R7, RZ, 0x3 ;  /* 0x0000000702067211 */ /* 0x000fe200078f18ff */
[----:B------:R-:W-:Y:S01]  /*0bf0*/  IMAD R10, R190, 0x100, R7 ;  /* 0x00000100be0a7824 */ /* 0x000fe200078e0207 */
[----:B------:R-:W-:Y:S01]  /*0c00*/  LOP3.LUT R4, R4, 0x1ffffffe, RZ, 0xc0, !PT ;  /* 0x1ffffffe04047812 */ /* 0x000fe200078ec0ff */
[----:B------:R-:W-:Y:S01]  /*0c10*/  IMAD.IADD R11, R0, 0x1, -R11 ;  /* 0x00000001000b7824 */ /* 0x000fe200078e0a0b */
[C---:B------:R-:W-:Y:S01]  /*0c20*/  LOP3.LUT R8, R6.reuse, 0xfffffff8, RZ, 0xc0, !PT ;  /* 0xfffffff806087812 */ /* 0x040fe200078ec0ff */
[----:B------:R-:W-:Y:S01]  /*0c30*/  IMAD.SHL.U32 R12, R6, 0x40, RZ ;  /* 0x00000040060c7824 */ /* 0x000fe200078e00ff */
[----:B------:R-:W-:Y:S01]  /*0c40*/  LEA.HI R3, R3, R192, RZ, 0x3 ;  /* 0x000000c003037211 */ /* 0x000fe200078f18ff */
[----:B------:R-:W-:Y:S01]  /*0c50*/  IMAD.IADD R4, R9, 0x1, -R4 ;  /* 0x0000000109047824 */ /* 0x000fe200078e0a04 */
[----:B------:R-:W-:Y:S01]  /*0c60*/  LOP3.LUT R9, R5, 0xffffff80, RZ, 0xc0, !PT ;  /* 0xffffff8005097812 */ /* 0x000fe200078ec0ff */
[----:B------:R-:W-:Y:S01]  /*0c70*/  IMAD R191, R11, 0x10, R10 ;  /* 0x000000100bbf7824 */ /* 0x000fe200078e020a */
[----:B------:R-:W-:Y:S01]  /*0c80*/  LOP3.LUT R13, R12, 0x7ffffe00, RZ, 0xc0, !PT ;  /* 0x7ffffe000c0d7812 */ /* 0x000fe200078ec0ff */
[----:B------:R-:W-:Y:S01]  /*0c90*/  IMAD.IADD R10, R7, 0x1, -R8 ;  /* 0x00000001070a7824 */ /* 0x000fe200078e0a08 */
[----:B------:R-:W-:Y:S01]  /*0ca0*/  LEA.HI R5, R5, R190, RZ, 0x1 ;  /* 0x000000be05057211 */ /* 0x000fe200078f08ff */
[----:B------:R-:W-:Y:S01]  /*0cb0*/  IMAD.IADD R9, R192, 0x1, -R9 ;  /* 0x00000001c0097824 */ /* 0x000fe200078e0a09 */
[----:B------:R-:W-:Y:S01]  /*0cc0*/  SHF.R.S32.HI R188, RZ, 0x3, R3 ;  /* 0x00000003ffbc7819 */ /* 0x000fe20000011403 */
[C---:B------:R-:W-:Y:S01]  /*0cd0*/  IMAD.SHL.U32 R11, R10.reuse, 0x40, RZ ;  /* 0x000000400a0b7824 */ /* 0x040fe200078e00ff */
[----:B------:R-:W-:Y:S01]  /*0ce0*/  R2P PR, R10, 0x6 ;  /* 0x000000060a007804 */ /* 0x000fe20000000000 */
[----:B------:R-:W-:Y:S01]  /*0cf0*/  IMAD.SHL.U32 R4, R4, 0x8, RZ ;  /* 0x0000000804047824 */ /* 0x000fe200078e00ff */
[----:B------:R-:W-:Y:S01]  /*0d00*/  SHF.R.S32.HI R2, RZ, 0x1f, R9 ;  /* 0x0000001fff027819 */ /* 0x000fe20000011409 */
[----:B------:R-:W-:Y:S01]  /*0d10*/  IMAD R13, R0, 0x400, R13 ;  /* 0x00000400000d7824 */ /* 0x000fe200078e020d */
[----:B------:R-:W-:Y:S01]  /*0d20*/  LOP3.LUT R11, R11, 0x1c0, RZ, 0xc0, !PT ;  /* 0x000001c00b0b7812 */ /* 0x000fe200078ec0ff */
[----:B------:R-:W-:Y:S01]  /*0d30*/  IMAD.U32 R191, R191, 0x40, R4 ;  /* 0x00000040bfbf7824 */ /* 0x000fe200078e0004 */
[----:B------:R-:W-:-:S02]  /*0d40*/  LEA.HI R6, R2, R9, RZ, 0x2 ;  /* 0x0000000902067211 */ /* 0x000fc400078f10ff */
[----:B------:R-:W-:Y:S02]  /*0d50*/  LOP3.LUT R4, R11, 0x8, R4, 0xf8, !PT ;  /* 0x000000080b047812 */ /* 0x000fe400078ef804 */
[----:B------:R-:W-:Y:S02]  /*0d60*/  SHF.R.U32.HI R11, RZ, 0x3, R11 ;  /* 0x00000003ff0b7819 */ /* 0x000fe4000001160b */
[--C-:B------:R-:W-:Y:S02]  /*0d70*/  SHF.R.S32.HI R7, RZ, 0x2, R6.reuse ;  /* 0x00000002ff077819 */ /* 0x100fe40000011406 */
        /* <DEDUP_REMOVED lines=9> */
[----:B------:R-:W-:Y:S02]  /*0e10*/  LOP3.LUT R7, R3, 0x1ffffff8, RZ, 0xc0, !PT ;  /* 0x1ffffff803077812 */ /* 0x000fe400078ec0ff */
[----:B------:R-:W-:Y:S01]  /*0e20*/  LOP3.LUT R5, R5, 0xfffffe, RZ, 0xc0, !PT ;  /* 0x00fffffe05057812 */ /* 0x000fe200078ec0ff */
[C---:B------:R-:W-:Y:S01]  /*0e30*/  VIADD R184, R19.reuse, 0x26800 ;  /* 0x0002680013b87836 */ /* 0x040fe20000000000 */
[----:B------:R-:W-:Y:S01]  /*0e40*/  SHF.R.S32.HI R2, RZ, 0x5, R2 ;  /* 0x00000005ff027819 */ /* 0x000fe20000011402 */
[----:B------:R-:W-:Y:S01]  /*0e50*/  VIADD R22, R19, 0x26820 ;  /* 0x0002682013167836 */ /* 0x000fe20000000000 */
[----:B------:R-:W-:Y:S01]  /*0e60*/  SEL R23, R23, 0xffffffc0, !P2 ;  /* 0xffffffc017177807 */ /* 0x000fe20005000000 */
[----:B------:R-:W-:Y:S01]  /*0e70*/  IMAD.IADD R7, R192, 0x1, -R7 ;  /* 0x00000001c0077824 */ /* 0x000fe200078e0a07 */
[----:B------:R-:W-:Y:S01]  /*0e80*/  IADD3 R6, R9, -R6, RZ ;  /* 0x8000000609067210 */ /* 0x000fe20007ffe0ff */
[----:B------:R-:W-:-:S02]  /*0e90*/  IMAD.IADD R5, R190, 0x1, -R5 ;  /* 0x00000001be057824 */ /* 0x000fc400078e0a05 */
[----:B------:R-:W-:Y:S02]  /*0ea0*/  @P1 VIADD R22, R184, 0xffffffe0 ;  /* 0xffffffe0b8161836 */ /* 0x000fe40000000000 */
[----:B------:R-:W-:Y:S02]  /*0eb0*/  IMAD R17, R2, 0x10, R17 ;  /* 0x0000001002117824 */ /* 0x000fe400078e0211 */
[----:B------:R-:W-:Y:S02]  /*0ec0*/  IMAD.IADD R184, R184, 0x1, R23 ;  /* 0x00000001b8b87824 */ /* 0x000fe400078e0217 */
[----:B------:R-:W-:Y:S02]  /*0ed0*/  IMAD.MOV.U32 R2, RZ, RZ, RZ ;  /* 0x000000ffff027224 */ /* 0x000fe400078e00ff */
[----:B------:R-:W-:Y:S02]  /*0ee0*/  IMAD.SHL.U32 R185, R7, 0x8, RZ ;  /* 0x0000000807b97824 */ /* 0x000fe400078e00ff */
[----:B------:R-:W-:-:S02]  /*0ef0*/  IMAD.SHL.U32 R18, R5, 0x100, RZ ;  /* 0x0000010005127824 */ /* 0x000fc400078e00ff */
[----:B------:R-:W-:Y:S02]  /*0f00*/  IMAD.SHL.U32 R16, R6, 0x2, RZ ;  /* 0x0000000206107824 */ /* 0x000fe400078e00ff */
[----:B------:R-:W-:-:S07]  /*0f10*/  IMAD.IADD R23, R23, 0x1, R22 ;  /* 0x0000000117177824 */ /* 0x000fce00078e0216 */
.L_x_1786:
[----:B------:R-:W-:Y:S01]  /*0f20*/  ULDC.64 UR8, c[0x0][0xa28] ;  /* 0x00028a0000087ab9 */ /* 0x000fe20000000a00 */
[----:B------:R-:W-:Y:S01]  /*0f30*/  ULDC UR4, c[0x0][0x404] ;  /* 0x0001010000047ab9 */ /* 0x000fe20000000800 */
[----:B------:R-:W-:Y:S01]  /*0f40*/  UISETP.NE.U32.AND UP0, UPT, UR8, URZ, UPT ;  /* 0x0000003f0800728c */ /* 0x000fe2000bf05070 */
[----:B------:R-:W-:-:S03]  /*0f50*/  ULDC UR7, c[0x0][0x2e0] ;  /* 0x0000b80000077ab9 */ /* 0x000fc60000000800 */
[----:B------:R-:W-:-:S03]  /*0f60*/  UISETP.NE.AND.EX UP0, UPT, UR9, URZ, UPT, UP0 ;  /* 0x0000003f0900728c */ /* 0x000fc6000bf05300 */
[----:B------:R-:W-:Y:S02]  /*0f70*/  ULDC.64 UR8, c[0x0][0xa18] ;  /* 0x0002860000087ab9 */ /* 0x000fe40000000a00 */
[----:B------:R-:W-:Y:S01]  /*0f80*/  UISETP.NE.U32.AND UP1, UPT, UR8, URZ, UPT ;  /* 0x0000003f0800728c */ /* 0x000fe2000bf25070 */
[----:B------:R-:W-:-:S03]  /*0f90*/  PLOP3.LUT P0, PT, PT, PT, UP0, 0x80, 0x0 ;  /* 0x000000000000781c */ /* 0x000fc60003f0f008 */
[----:B------:R-:W-:-:S03]  /*0fa0*/  UISETP.NE.AND.EX UP1, UPT, UR9, URZ, UPT, UP1 ;  /* 0x0000003f0900728c */ /* 0x000fc6000bf25310 */
[----:B------:R-:W-:Y:S02]  /*0fb0*/  @UP0 ULDC.64 UR8, c[0x0][0xa28] ;  /* 0x00028a0000080ab9 */ /* 0x000fe40000000a00 */
[----:B------:R-:W-:Y:S01]  /*0fc0*/  @UP0 UIMAD.WIDE UR8, UR5, 0x4, UR8 ;  /* 0x00000004050808a5 */ /* 0x000fe2000f8e0208 */
[----:B------:R-:W-:-:S05]  /*0fd0*/  PLOP3.LUT P2, PT, PT, PT, UP1, 0x80, 0x0 ;  /* 0x000000000000781c */ /* 0x000fca0003f4f018 */
[----:B------:R-:W-:Y:S01]  /*0fe0*/  @UP1 ULDC.64 UR10, c[0x0][0xa18] ;  /* 0x00028600000a1ab9 */ /* 0x000fe20000000a00 */
[----:B-1---5:R-:W-:Y:S01]  /*0ff0*/  MOV R4, UR8 ;  /* 0x0000000800047c02 */ /* 0x022fe20008000f00 */
[----:B------:R-:W-:Y:S01]  /*1000*/  IMAD.U32 R5, RZ, RZ, UR9 ;  /* 0x00000009ff057e24 */ /* 0x000fe2000f8e00ff */
[----:B------:R-:W-:-:S04]  /*1010*/  @UP1 UIMAD.WIDE UR8, UR5, 0x4, UR10 ;  /* 0x00000004050818a5 */ /* 0x000fc8000f8e020a */
[----:B--2---:R-:W2:Y:S02]  /*1020*/  @P0 LDG.E R4, desc[UR48][R4.64] ;  /* 0x0000003004040981 */ /* 0x004ea4000c1e1900 */
[----:B---3--:R-:W-:Y:S02]  /*1030*/  IMAD.U32 R6, RZ, RZ, UR8 ;  /* 0x00000008ff067e24 */ /* 0x008fe4000f8e00ff */
[----:B------:R-:W-:Y:S01]  /*1040*/  IMAD.U32 R7, RZ, RZ, UR9 ;  /* 0x00000009ff077e24 */ /* 0x000fe2000f8e00ff */
[----:B------:R-:W-:-:S04]  /*1050*/  ULDC.64 UR8, c[0x0][0x3f8] ;  /* 0x0000fe0000087ab9 */ /* 0x000fc80000000a00 */
[----:B------:R-:W3:Y:S01]  /*1060*/  @P2 LDG.E R6, desc[UR48][R6.64] ;  /* 0x0000003006062981 */ /* 0x000ee2000c1e1900 */
[----:B------:R-:W-:Y:S01]  /*1070*/  UISETP.NE.U32.AND UP0, UPT, UR8, URZ, UPT ;  /* 0x0000003f0800728c */ /* 0x000fe2000bf05070 */
[----:B------:R-:W-:Y:S01]  /*1080*/  UMOV UR44, URZ ;  /* 0x0000003f002c7c82 */ /* 0x000fe20008000000 */
[----:B------:R-:W-:Y:S02]  /*1090*/  ULDC UR40, c[0x0][0x288] ;  /* 0x0000a20000287ab9 */ /* 0x000fe40000000800 */
[----:B------:R-:W-:Y:S01]  /*10a0*/  UISETP.NE.AND.EX UP0, UPT, UR9, URZ, UPT, UP0 ;  /* 0x0000003f0900728c */ /* 0x000fe2000bf05300 */
[----:B------:R-:W-:Y:S02]  /*10b0*/  UMOV UR41, UR6 ;  /* 0x0000000600297c82 */ /* 0x000fe40008000000 */
[----:B------:R-:W-:Y:S01]  /*10c0*/  ULDC.64 UR8, c[0x0][0xa20] ;  /* 0x0002880000087ab9 */ /* 0x000fe20000000a00 */
[----:B------:R-:W-:Y:S01]  /*10d0*/  USEL UR4, UR4, 0x1, UP0 ;  /* 0x0000000104047887 */ /* 0x000fe20008000000 */
[----:B------:R-:W-:-:S03]  /*10e0*/  ISETP.NE.U32.AND P1, PT, RZ, UR8, PT ;  /* 0x00000008ff007c0c */ /* 0x000fc6000bf25070 */
[----:B------:R-:W-:Y:S01]  /*10f0*/  UIMAD UR4, UR4, UR7, URZ ;  /* 0x00000007040472a4 */ /* 0x000fe2000f8e023f */
[----:B------:R-:W-:Y:S02]  /*1100*/  ISETP.NE.AND.EX P1, PT, RZ, UR9, PT, P1 ;  /* 0x00000009ff007c0c */ /* 0x000fe4000bf25310 */
[----:B--2---:R-:W-:Y:S02]  /*1110*/  @P0 R2UR UR44, R4 ;  /* 0x00000000042c02ca */ /* 0x004fe400000e0000 */
[----:B---3--:R-:W-:Y:S01]  /*1120*/  @P2 R2UR UR40, R6 ;  /* 0x00000000062822ca */ /* 0x008fe200000e0000 */
[----:B0-----:R-:W-:-:S14]  /*1130*/  @P2 BRA `(.L_x_1679) ;  /* 0x0000000000342947 */ /* 0x001fdc0003800000 */
[----:B------:R-:W-:Y:S02]  /*1140*/  ULDC.64 UR6, c[0x0][0xa00] ;  /* 0x0002800000067ab9 */ /* 0x000fe40000000a00 */
[----:B------:R-:W-:-:S04]  /*1150*/  ISETP.NE.U32.AND P0, PT, RZ, UR6, PT ;  /* 0x00000006ff007c0c */ /* 0x000fc8000bf05070 */
[----:B------:R-:W-:-:S13]  /*1160*/  ISETP.NE.AND.EX P0, PT, RZ, UR7, PT, P0 ;  /* 0x00000007ff007c0c */ /* 0x000fda000bf05300 */
[----:B------:R-:W-:Y:S05]  /*1170*/  @!P0 BRA `(.L_x_1679) ;  /* 0x0000000000248947 */ /* 0x000fea0003800000 */
[----:B------:R-:W-:Y:S02]  /*1180*/  ULDC.64 UR6, c[0x0][0xa00] ;  /* 0x0002800000067ab9 */ /* 0x000fe40000000a00 */
[----:B------:R-:W-:-:S06]  /*1190*/  UIMAD.WIDE UR6, UR5, 0x4, UR6 ;  /* 0x00000004050678a5 */ /* 0x000fcc000f8e0206 */
[----:B------:R-:W-:Y:S02]  /*11a0*/  IMAD.U32 R4, RZ, RZ, UR6 ;  /* 0x00000006ff047e24 */ /* 0x000fe4000f8e00ff */
[----:B------:R-:W-:-:S05]  /*11b0*/  IMAD.U32 R5, RZ, RZ, UR7 ;  /* 0x00000007ff057e24 */ /* 0x000fca000f8e00ff */
[----:B------:R-:W2:Y:S04]  /*11c0*/  LDG.E R3, desc[UR48][R4.64] ;  /* 0x0000003004037981 */ /* 0x000ea8000c1e1900 */
[----:B------:R-:W3:Y:S01]  /*11d0*/  LDG.E R0, desc[UR48][R4.64+0x4] ;  /* 0x0000043004007981 */ /* 0x000ee2000c1e1900 */
[----:B--2---:R-:W-:Y:S02]  /*11e0*/  R2UR UR40, R3 ;  /* 0x00000000032872ca */ /* 0x004fe400000e0000 */
[----:B---3--:R-:W-:-:S13]  /*11f0*/  R2UR UR6, R0 ;  /* 0x00000000000672ca */ /* 0x008fda00000e0000 */
[----:B------:R-:W-:-:S12]  /*1200*/  UIADD3 UR40, -UR40, UR6, URZ ;  /* 0x0000000628287290 */ /* 0x000fd8000fffe13f */
.L_x_1679:
[----:B------:R-:W-:Y:S01]  /*1210*/  UMOV UR42, UR47 ;  /* 0x0000002f002a7c82 */ /* 0x000fe20008000000 */
[----:B------:R-:W-:Y:S01]  /*1220*/  UMOV UR43, UR5 ;  /* 0x00000005002b7c82 */ /* 0x000fe20008000000 */
[----:B------:R-:W-:Y:S05]  /*1230*/  @!P1 BRA `(.L_x_1680) ;  /* 0x00000000001c9947 */ /* 0x000fea0003800000 */
[----:B------:R-:W-:Y:S02]  /*1240*/  ULDC.64 UR6, c[0x0][0xa20] ;  /* 0x0002880000067ab9 */ /* 0x000fe40000000a00 */
[----:B------:R-:W-:-:S06]  /*1250*/  UIMAD.WIDE UR4, UR5, 0x4, UR6 ;  /* 0x00000004050478a5 */ /* 0x000fcc000f8e0206 */
[----:B------:R-:W-:Y:S02]  /*1260*/  IMAD.U32 R4, RZ, RZ, UR4 ;  /* 0x00000004ff047e24 */ /* 0x000fe4000f8e00ff */
[----:B------:R-:W-:-:S05]  /*1270*/  IMAD.U32 R5, RZ, RZ, UR5 ;  /* 0x00000005ff057e24 */ /* 0x000fca000f8e00ff */
[----:B------:R-:W2:Y:S02]  /*1280*/  LDG.E R4, desc[UR48][R4.64] ;  /* 0x0000003004047981 */ /* 0x000ea4000c1e1900 */
[----:B--2---:R-:W-:Y:S01]  /*1290*/  R2UR UR4, R4 ;  /* 0x00000000040472ca */ /* 0x004fe200000e0000 */
[----:B------:R-:W-:-:S14]  /*12a0*/  BRA `(.L_x_1681) ;  /* 0x0000000000347947 */ /* 0x000fdc0003800000 */
.L_x_1680:
        /* <DEDUP_REMOVED lines=13> */
.L_x_1681:
[----:B------:R-:W-:Y:S02]  /*1380*/  UISETP.NE.AND UP0, UPT, UR46, 0x1, UPT ;  /* 0x000000012e00788c */ /* 0x000fe4000bf05270 */
[----:B------:R-:W-:Y:S02]  /*1390*/  UIADD3 UR44, -UR44, UR4, URZ ;  /* 0x000000042c2c7290 */ /* 0x000fe4000fffe13f */
[----:B------:R-:W-:Y:S02]  /*13a0*/  ULEA UR6, UR47, 0x40, 0x6 ;  /* 0x000000402f067891 */ /* 0x000fe4000f8e303f */
[----:B------:R-:W-:Y:S01]  /*13b0*/  UIADD3 UR4, UR44, 0x3f, URZ ;  /* 0x0000003f2c047890 */ /* 0x000fe2000fffe03f */
[----:B------:R-:W-:Y:S01]  /*13c0*/  PLOP3.LUT P0, PT, PT, PT, UP0, 0x80, 0x0 ;  /* 0x000000000000781c */ /* 0x000fe20003f0f008 */
[----:B------:R-:W-:Y:S02]  /*13d0*/  UIADD3 UR9, UR44, UR6, -UR40 ;  /* 0x000000062c097290 */ /* 0x000fe4000fffe828 */
[----:B------:R-:W-:Y:S01]  /*13e0*/  USHF.R.S32.HI UR5, URZ, 0x1f, UR4 ;  /* 0x0000001f3f057899 */ /* 0x000fe20008011404 */
[----:B------:R-:W-:-:S03]  /*13f0*/  ULDC UR7, c[0x0][0x9e0] ;  /* 0x0002780000077ab9 */ /* 0x000fc60000000800 */
[----:B------:R-:W-:Y:S02]  /*1400*/  ULEA.HI UR5, UR5, UR4, URZ, 0x6 ;  /* 0x0000000405057291 */ /* 0x000fe4000f8f303f */
[----:B------:R-:W-:Y:S02]  /*1410*/  UIADD3 UR6, UR9, UR7, URZ ;  /* 0x0000000709067290 */ /* 0x000fe4000fffe03f */
[----:B------:R-:W-:Y:S02]  /*1420*/  USHF.R.S32.HI UR20, URZ, 0x6, UR5 ;  /* 0x000000063f147899 */ /* 0x000fe40008011405 */
[----:B------:R-:W-:Y:S10]  /*1430*/  @!P0 BRA `(.L_x_1682) ;  /* 0x0000001c00fc8947 */ /* 0x000ff40003800000 */
        /* <DEDUP_REMOVED lines=14> */
.L_x_1684:
[----:B------:R-:W-:-:S11]  /*1520*/  UISETP.NE.AND UP0, UPT, UR8, 0x1, UPT ;  /* 0x000000010800788c */ /* 0x000fd6000bf05270 */
[----:B------:R-:W-:Y:S02]  /*1530*/  @UP0 ULDC.64 UR10, c[0x0][0x9e8] ;  /* 0x00027a00000a0ab9 */ /* 0x000fe40000000a00 */
[----:B------:R-:W-:-:S04]  /*1540*/  UIMAD.WIDE.U32 UR4, UR7, UR10, URZ ;  /* 0x0000000a070472a5 */ /* 0x000fc8000f8e003f */
[----:B------:R-:W-:-:S12]  /*1550*/  @UP0 USHF.R.U32.HI UR7, URZ, UR11, UR5 ;  /* 0x0000000b3f070299 */ /* 0x000fd80008011605 */
.L_x_1685:
[----:B------:R-:W-:-:S04]  /*1560*/  UIMAD UR7, UR7, UR8, UR8 ;  /* 0x00000008070772a4 */ /* 0x000fc8000f8e0208 */
[----:B------:R-:W-:-:S04]  /*1570*/  UISETP.LT.AND UP0, UPT, UR6, UR7, UPT ;  /* 0x000000070600728c */ /* 0x000fc8000bf01270 */
[----:B------:R-:W-:-:S12]  /*1580*/  USEL UR6, UR6, UR7, UP0 ;  /* 0x0000000706067287 */ /* 0x000fd80008000000 */
.L_x_1683:
[----:B------:R-:W-:Y:S02]  /*1590*/  UIADD3 UR6, UR6, 0x3f, URZ ;  /* 0x0000003f06067890 */ /* 0x000fe4000fffe03f */
[----:B------:R-:W-:Y:S02]  /*15a0*/  ULEA UR40, UR47, -UR40, 0x6 ;  /* 0x800000282f287291 */ /* 0x000fe4000f8e303f */
[----:B------:R-:W-:Y:S02]  /*15b0*/  USHF.R.S32.HI UR4, URZ, 0x1f, UR6 ;  /* 0x0000001f3f047899 */ /* 0x000fe40008011406 */
[----:B------:R-:W-:Y:S02]  /*15c0*/  UIADD3 UR40, UR44, UR40, URZ ;  /* 0x000000282c287290 */ /* 0x000fe4000fffe03f */
[----:B------:R-:W-:Y:S01]  /*15d0*/  ULEA.HI UR4, UR4, UR6, URZ, 0x6 ;  /* 0x0000000604047291 */ /* 0x000fe2000f8f303f */
[----:B------:R-:W-:-:S03]  /*15e0*/  ULDC UR5, c[0x0][0x9dc] ;  /* 0x0002770000057ab9 */ /* 0x000fc60000000800 */
[----:B------:R-:W-:Y:S02]  /*15f0*/  USHF.R.S32.HI UR4, URZ, 0x6, UR4 ;  /* 0x000000063f047899 */ /* 0x000fe40008011404 */
[----:B------:R-:W-:Y:S02]  /*1600*/  UIADD3 UR5, UR40, -UR5, URZ ;  /* 0x8000000528057290 */ /* 0x000fe4000fffe03f */
[----:B------:R-:W-:-:S04]  /*1610*/  UISETP.LT.AND UP0, UPT, UR20, UR4, UPT ;  /* 0x000000041400728c */ /* 0x000fc8000bf01270 */
[----:B------:R-:W-:Y:S01]  /*1620*/  USEL UR20, UR20, UR4, UP0 ;  /* 0x0000000414147287 */ /* 0x000fe20008000000 */
[----:B------:R-:W-:Y:S01]  /*1630*/  IMAD.U32 R0, RZ, RZ, UR5 ;  /* 0x00000005ff007e24 */ /* 0x000fe2000f8e00ff */
[----:B------:R-:W-:Y:S10]  /*1640*/  @!P1 BRA `(.L_x_1686) ;  /* 0x0000000000409947 */ /* 0x000ff40003800000 */
        /* <DEDUP_REMOVED lines=10> */
.L_x_1687:
[----:B------:R-:W-:-:S11]  /*16f0*/  UISETP.NE.AND UP0, UPT, UR8, 0x1, UPT ;  /* 0x000000010800788c */ /* 0x000fd6000bf05270 */
[----:B------:R-:W-:Y:S02]  /*1700*/  @UP0 ULDC.64 UR6, c[0x0][0x9e8] ;  /* 0x00027a0000060ab9 */ /* 0x000fe40000000a00 */
[----:B------:R-:W-:-:S04]  /*1710*/  UIMAD.WIDE.U32 UR4, UR40, UR6, URZ ;  /* 0x00000006280472a5 */ /* 0x000fc8000f8e003f */
[----:B------:R-:W-:-:S12]  /*1720*/  @UP0 USHF.R.U32.HI UR40, URZ, UR7, UR5 ;  /* 0x000000073f280299 */ /* 0x000fd80008011605 */
.L_x_1688:
[----:B------:R-:W-:-:S06]  /*1730*/  UIMAD UR40, UR40, UR8, URZ ;  /* 0x00000008282872a4 */ /* 0x000fcc000f8e023f */
[----:B------:R-:W-:-:S07]  /*1740*/  VIMNMX R0, R0, UR40, !PT ;  /* 0x0000002800007c48 */ /* 0x000fce000ffe0100 */
.L_x_1686:
[----:B------:R-:W-:Y:S01]  /*1750*/  SHF.R.S32.HI R5, RZ, 0x1f, R0 ;  /* 0x0000001fff057819 */ /* 0x000fe20000011400 */
[----:B------:R-:W-:Y:S01]  /*1760*/  IMAD.MOV.U32 R3, RZ, RZ, RZ ;  /* 0x000000ffff037224 */ /* 0x000fe200078e00ff */
[----:B------:R-:W-:Y:S02]  /*1770*/  PLOP3.LUT P0, PT, PT, PT, PT, 0x80, 0x0 ;  /* 0x000000000000781c */ /* 0x000fe40003f0f070 */
[----:B------:R-:W-:Y:S02]  /*1780*/  CS2R R150, SRZ ;  /* 0x0000000000967805 */ /* 0x000fe4000001ff00 */
[----:B------:R-:W-:Y:S01]  /*1790*/  LEA.HI R5, R5, R0, RZ, 0x6 ;  /* 0x0000000005057211 */ /* 0x000fe200078f30ff */
[----:B------:R-:W-:Y:S01]  /*17a0*/  IMAD.MOV.U32 R0, RZ, RZ, RZ ;  /* 0x000000ffff007224 */ /* 0x000fe200078e00ff */
[----:B------:R-:W-:Y:S02]  /*17b0*/  CS2R R148, SRZ ;  /* 0x0000000000947805 */ /* 0x000fe4000001ff00 */
[----:B------:R-:W-:-:S02]  /*17c0*/  CS2R R146, SRZ ;  /* 0x0000000000927805 */ /* 0x000fc4000001ff00 */
[----:B------:R-:W-:Y:S02]  /*17d0*/  SHF.R.S32.HI R4, RZ, 0x6, R5 ;  /* 0x00000006ff047819 */ /* 0x000fe40000011405 */
[----:B------:R-:W-:Y:S02]  /*17e0*/  CS2R R144, SRZ ;  /* 0x0000000000907805 */ /* 0x000fe4000001ff00 */
[----:B------:R-:W-:Y:S02]  /*17f0*/  CS2R R142, SRZ ;  /* 0x00000000008e7805 */ /* 0x000fe4000001ff00 */
[----:B------:R-:W-:Y:S02]  /*1800*/  CS2R R140, SRZ ;  /* 0x00000000008c7805 */ /* 0x000fe4000001ff00 */
[----:B------:R-:W-:Y:S02]  /*1810*/  VIMNMX R4, RZ, R4, !PT ;  /* 0x00000004ff047248 */ /* 0x000fe40007fe0100 */
[----:B------:R-:W-:-:S02]  /*1820*/  CS2R R138, SRZ ;  /* 0x00000000008a7805 */ /* 0x000fc4000001ff00 */
[----:B------:R-:W-:Y:S01]  /*1830*/  CS2R R136, SRZ ;  /* 0x0000000000887805 */ /* 0x000fe2000001ff00 */
[----:B------:R-:W-:Y:S01]  /*1840*/  IMAD.MOV.U32 R172, RZ, RZ, RZ ;  /* 0x000000ffffac7224 */ /* 0x000fe200078e00ff */
[----:B------:R-:W-:Y:S02]  /*1850*/  ISETP.LT.AND P1, PT, R4, UR20, PT ;  /* 0x0000001404007c0c */ /* 0x000fe4000bf21270 */
        /* <DEDUP_REMOVED lines=53> */
[----:B------:R-:W-:Y:S01]  /*1bb0*/  CS2R R30, SRZ ;  /* 0x00000000001e7805 */ /* 0x000fe2000001ff00 */
[----:B------:R-:W-:Y:S01]  /*1bc0*/  IMAD.MOV.U32 R8, RZ, RZ, RZ ;  /* 0x000000ffff087224 */ /* 0x000fe200078e00ff */
[----:B------:R-:W-:Y:S01]  /*1bd0*/  CS2R R26, SRZ ;  /* 0x00000000001a7805 */ /* 0x000fe2000001ff00 */
[----:B------:R-:W-:Y:S06]  /*1be0*/  @!P1 BRA `(.L_x_1689) ;  /* 0x000000ac00b89947 */ /* 0x000fec0003800000 */
        /* <DEDUP_REMOVED lines=14> */
.L_x_1690:
[----:B------:R-:W-:Y:S01]  /*1cd0*/  ULEA UR22, UR37, UR38, 0x3 ;  /* 0x0000002625167291 */ /* 0x000fe2000f8e183f */
[----:B------:R-:W-:-:S08]  /*1ce0*/  SHF.L.U32 R0, R2, 0x1f, RZ ;  /* 0x0000001f02007819 */ /* 0x000fd000000006ff */
[----:B------:R-:W0:Y:S02]  /*1cf0*/  SYNCS.PHASECHK.TRANS64.TRYWAIT P1, [UR22+0x28c50], R0 ;  /* 0x028c5000ff0075a7 */ /* 0x000e240008020156 */
[----:B0-----:R-:W-:Y:S05]  /*1d00*/  @!P1 BRA `(.L_x_1691) ;  /* 0x0000012800b89947 */ /* 0x001fea0003800000 */
.L_x_1880:
        /* <DEDUP_REMOVED lines=24> */
[----:B------:R-:W-:-:S06]  /*1e90*/  UIADD3 UR20, UR20, -0x2, URZ ;  /* 0xfffffffe14147890 */ /* 0x000fcc000fffe03f */
[----:B------:R-:W-:Y:S02]  /*1ea0*/  ISETP.LE.AND P1, PT, R4, UR20, PT ;  /* 0x0000001404007c0c */ /* 0x000fe4000bf23270 */
[----:B0-----:R-:W-:-:S04]  /*1eb0*/  LOP3.LUT R3, R3, 0x7f, RZ, 0xc0, !PT ;  /* 0x0000007f03037812 */ /* 0x001fc800078ec0ff */
        /* <DEDUP_REMOVED lines=18> */
[----:B0-----:R-:W-:-:S07]  /*1fe0*/  IMAD.U32 R0, RZ, RZ, UR20 ;  /* 0x00000014ff007e24 */ /* 0x001fce000f8e00ff */
.L_x_1697:
[----:B------:R-:W-:Y:S01]  /*1ff0*/  BAR.SYNC.DEFER_BLOCKING 0xe, 0x100 ;  /* 0x0384000000007b1d */ /* 0x000fe20000010000 */
[----:B------:R-:W-:Y:S01]  /*2000*/  IMAD.U32 R6, RZ, RZ, UR37 ;  /* 0x00000025ff067e24 */ /* 0x000fe2000f8e00ff */
[----:B------:R-:W-:Y:S01]  /*2010*/  UIADD3 UR37, UR37, 0x1, URZ ;  /* 0x0000000125257890 */ /* 0x000fe2000fffe03f */
[C---:B------:R-:W-:Y:S01]  /*2020*/  ISETP.GT.AND P3, PT, R0.reuse, R4, PT ;  /* 0x000000040000720c */ /* 0x040fe20003f64270 */
[----:B------:R-:W-:Y:S02]  /*2030*/  VIADD R0, R0, 0xffffffff ;  /* 0xffffffff00007836 */ /* 0x000fe40000000000 */
[----:B-1----:R-:W-:Y:S01]  /*2040*/  IMAD R3, R6, 0x40, R17 ;  /* 0x0000004006037824 */ /* 0x002fe200078e0211 */
        /* <DEDUP_REMOVED lines=137> */
.L_x_1693:
[----:B------:R-:W-:Y:S01]  /*28e0*/  ULEA UR20, UR37, UR38, 0x3 ;  /* 0x0000002625147291 */ /* 0x000fe2000f8e183f */
[----:B------:R-:W-:-:S08]  /*28f0*/  SHF.L.U32 R3, R2, 0x1f, RZ ;  /* 0x0000001f02037819 */ /* 0x000fd000000006ff */
[----:B------:R0:W1:Y:S01]  /*2900*/  SYNCS.PHASECHK.TRANS64.TRYWAIT P1, [UR20+0x28c50], R3 ;  /* 0x028c5003ff0075a7 */ /* 0x0000620008020154 */
[----:B------:R-:W-:Y:S05]  /*2910*/  @!P0 BRA `(.L_x_1694) ;  /* 0x0000000000048947 */ /* 0x000fea0003800000 */
[----:B------:R-:W-:Y:S01]  /*2920*/  BPT.TRAP 0x1 ;  /* 0x000000040000795c */ /* 0x000fe20000300000 */
.L_x_1694:
[----:B-1----:R-:W-:Y:S05]  /*2930*/  @P1 BRA `(.L_x_1695) ;  /* 0x0000000000081947 */ /* 0x002fea0003800000 */
[----:B------:R-:W1:Y:S02]  /*2940*/  SYNCS.PHASECHK.TRANS64.TRYWAIT P1, [UR20+0x28c50], R3 ;  /* 0x028c5003ff0075a7 */ /* 0x000e640008020154 */
[----:B-1----:R-:W-:Y:S05]  /*2950*/  @!P1 BRA `(.L_x_1696) ;  /* 0x0000011c00bc9947 */ /* 0x002fea0003800000 */
.L_x_1695:
[----:B------:R-:W-:Y:S01]  /*2960*/  ULEA UR18, UR37, UR21, 0xc ;  /* 0x0000001525127291 */ /* 0x000fe2000f8e603f */
[----:B------:R-:W-:Y:S01]  /*2970*/  WARPGROUP.ARRIVE ;  /* 0x00000000000079c5 */ /* 0x000fe20000000000 */
[----:B------:R-:W-:Y:S01]  /*2980*/  UMOV UR19, 0x40000040 ;  /* 0x4000004000137882 */ /* 0x000fe20000000000 */
[----:B------:R-:W-:Y:S01]  /*2990*/  UMOV UR7, 0x40000040 ;  /* 0x4000004000077882 */ /* 0x000fe20000000000 */
[----:B------:R-:W-:Y:S01]  /*29a0*/  UIADD3 UR6, UR18, 0x80, URZ ;  /* 0x0000008012067890 */ /* 0x000fe2000fffe03f */
[----:B01----:R-:W-:Y:S01]  /*29b0*/  IMAD.U32 R3, RZ, RZ, UR20 ;  /* 0x00000014ff037e24 */ /* 0x003fe2000f8e00ff */
        /* <DEDUP_REMOVED lines=23> */
.L_x_1692:
[----:B------:R-:W-:Y:S01]  /*2b30*/  BAR.SYNC.DEFER_BLOCKING 0xe, 0x100 ;  /* 0x0384000000007b1d */ /* 0x000fe20000010000 */
[----:B0-----:R-:W-:Y:S01]  /*2b40*/  IMAD.U32 R0, RZ, RZ, UR37 ;  /* 0x00000025ff007e24 */ /* 0x001fe2000f8e00ff */
        /* <DEDUP_REMOVED lines=142> */
.L_x_1682:
        /* <DEDUP_REMOVED lines=14> */
.L_x_1699:
[----:B------:R-:W-:-:S11]  /*3510*/  UISETP.NE.AND UP0, UPT, UR8, 0x1, UPT ;  /* 0x000000010800788c */ /* 0x000fd6000bf05270 */
[----:B------:R-:W-:Y:S02]  /*3520*/  @UP0 ULDC.64 UR10, c[0x0][0x9e8] ;  /* 0x00027a00000a0ab9 */ /* 0x000fe40000000a00 */
[----:B------:R-:W-:-:S04]  /*3530*/  UIMAD.WIDE.U32 UR4, UR7, UR10, URZ ;  /* 0x0000000a070472a5 */ /* 0x000fc8000f8e003f */
[----:B------:R-:W-:-:S12]  /*3540*/  @UP0 USHF.R.U32.HI UR7, URZ, UR11, UR5 ;  /* 0x0000000b3f070299 */ /* 0x000fd80008011605 */
.L_x_1700:
[----:B------:R-:W-:-:S04]  /*3550*/  UIMAD UR7, UR7, UR8, UR8 ;  /* 0x00000008070772a4 */ /* 0x000fc8000f8e0208 */
[----:B------:R-:W-:-:S04]  /*3560*/  UISETP.LT.AND UP0, UPT, UR6, UR7, UPT ;  /* 0x000000070600728c */ /* 0x000fc8000bf01270 */
[----:B------:R-:W-:-:S12]  /*3570*/  USEL UR6, UR6, UR7, UP0 ;  /* 0x0000000706067287 */ /* 0x000fd80008000000 */
.L_x_1698:
[----:B------:R-:W-:Y:S02]  /*3580*/  UIADD3 UR6, UR6, 0x3f, URZ ;  /* 0x0000003f06067890 */ /* 0x000fe4000fffe03f */
[----:B------:R-:W-:Y:S02]  /*3590*/  ULEA UR5, UR47, -UR40, 0x6 ;  /* 0x800000282f057291 */ /* 0x000fe4000f8e303f */
[----:B------:R-:W-:-:S04]  /*35a0*/  USHF.R.S32.HI UR4, URZ, 0x1f, UR6 ;  /* 0x0000001f3f047899 */ /* 0x000fc80008011406 */
[----:B------:R-:W-:Y:S02]  /*35b0*/  ULEA.HI UR4, UR4, UR6, URZ, 0x6 ;  /* 0x0000000604047291 */ /* 0x000fe4000f8f303f */
[----:B------:R-:W-:Y:S02]  /*35c0*/  UIADD3 UR6, UR44, UR5, URZ ;  /* 0x000000052c067290 */ /* 0x000fe4000fffe03f */
[----:B------:R-:W-:Y:S01]  /*35d0*/  USHF.R.S32.HI UR4, URZ, 0x6, UR4 ;  /* 0x000000063f047899 */ /* 0x000fe20008011404 */
[----:B------:R-:W-:Y:S02]  /*35e0*/  ULDC UR5, c[0x0][0x9dc] ;  /* 0x0002770000057ab9 */ /* 0x000fe40000000800 */
        /* <DEDUP_REMOVED lines=15> */
.L_x_1702:
[----:B------:R-:W-:-:S11]  /*36e0*/  UISETP.NE.AND UP0, UPT, UR8, 0x1, UPT ;  /* 0x000000010800788c */ /* 0x000fd6000bf05270 */
[----:B------:R-:W-:Y:S02]  /*36f0*/  @UP0 ULDC.64 UR10, c[0x0][0x9e8] ;  /* 0x00027a00000a0ab9 */ /* 0x000fe40000000a00 */
[----:B------:R-:W-:-:S04]  /*3700*/  UIMAD.WIDE.U32 UR4, UR6, UR10, URZ ;  /* 0x0000000a060472a5 */ /* 0x000fc8000f8e003f */
[----:B------:R-:W-:-:S12]  /*3710*/  @UP0 USHF.R.U32.HI UR6, URZ, UR11, UR5 ;  /* 0x0000000b3f060299 */ /* 0x000fd80008011605 */
.L_x_1703:
[----:B------:R-:W-:-:S06]  /*3720*/  UIMAD UR6, UR6, UR8, URZ ;  /* 0x00000008060672a4 */ /* 0x000fcc000f8e023f */
[----:B------:R-:W-:-:S07]  /*3730*/  VIMNMX R0, R0, UR6, !PT ;  /* 0x0000000600007c48 */ /* 0x000fce000ffe0100 */
.L_x_1701:
        /* <DEDUP_REMOVED lines=91> */
[----:B------:R-:W-:Y:S01]  /*3cf0*/  MOV R4, UR4 ;  /* 0x0000000400047c02 */ /* 0x000fe20008000f00 */
[----:B------:R0:W1:Y:S01]  /*3d00*/  LDC.64 R14, c[0x4][R0] ;  /* 0x01000000000e7b82 */ /* 0x0000620000000a00 */
        /* <DEDUP_REMOVED lines=11> */
.L_x_1704:
[----:B------:R-:W-:Y:S01]  /*3dc0*/  LEA.HI R0, R187, R187, RZ, 0x1 ;  /* 0x000000bbbb007211 */ /* 0x000fe200078f08ff */
[----:B------:R-:W-:-:S03]  /*3dd0*/  IMAD.U32 R3, RZ, RZ, UR39 ;  /* 0x00000027ff037e24 */ /* 0x000fc6000f8e00ff */
[----:B------:R-:W-:Y:S02]  /*3de0*/  LOP3.LUT R0, R0, 0xfffffffe, RZ, 0xc0, !PT ;  /* 0xfffffffe00007812 */ /* 0x000fe400078ec0ff */
[----:B------:R-:W-:-:S03]  /*3df0*/  ISETP.NE.AND P4, PT, R3, 0x3, PT ;  /* 0x000000030300780c */ /* 0x000fc60003f85270 */
[----:B------:R-:W-:-:S05]  /*3e00*/  IMAD.IADD R0, R187, 0x1, -R0 ;  /* 0x00000001bb007824 */ /* 0x000fca00078e0a00 */
[----:B------:R-:W-:-:S04]  /*3e10*/  SHF.L.U32 R0, R0, 0x1f, RZ ;  /* 0x0000001f00007819 */ /* 0x000fc800000006ff */
[----:B------:R-:W0:Y:S02]  /*3e20*/  SYNCS.PHASECHK.TRANS64.TRYWAIT P0, [UR38+0x28c00], R0 ;  /* 0x028c0000ff0075a7 */ /* 0x000e240008000166 */
[----:B0-----:R-:W-:Y:S05]  /*3e30*/  @!P0 BRA `(.L_x_1705) ;  /* 0x00000108009c8947 */ /* 0x001fea0003800000 */
.L_x_1881:
[----:B------:R-:W-:Y:S05]  /*3e40*/  @!P4 BRA `(.L_x_1706) ;  /* 0x000000000004c947 */ /* 0x000fea0003800000 */
[----:B------:R-:W-:Y:S01]  /*3e50*/  BPT.TRAP 0x1 ;  /* 0x000000040000795c */ /* 0x000fe20000300000 */
.L_x_1706:
[----:B------:R-:W-:Y:S01]  /*3e60*/  IMAD.U32 R10, RZ, RZ, UR37 ;  /* 0x00000025ff0a7e24 */ /* 0x000fe2000f8e00ff */
[----:B------:R-:W-:-:S04]  /*3e70*/  SHF.L.U32 R11, R2, 0x1f, RZ ;  /* 0x0000001f020b7819 */ /* 0x000fc800000006ff */
[----:B------:R-:W-:-:S04]  /*3e80*/  LEA R10, R10, UR38, 0x3 ;  /* 0x000000260a0a7c11 */ /* 0x000fc8000f8e18ff */
[----:B------:R1:W2:Y:S01]  /*3e90*/  SYNCS.PHASECHK.TRANS64.TRYWAIT P0, [R10+URZ+0x28c30], R11 ;  /* 0x028c300b0a0075a7 */ /* 0x0002a2000800017f */
[----:B------:R-:W-:Y:S05]  /*3ea0*/  @!P4 BRA `(.L_x_1707) ;  /* 0x000000000004c947 */ /* 0x000fea0003800000 */
[----:B------:R-:W-:Y:S01]  /*3eb0*/  BPT.TRAP 0x1 ;  /* 0x000000040000795c */ /* 0x000fe20000300000 */
.L_x_1707:
[----:B--2---:R-:W-:Y:S05]  /*3ec0*/  @P0 BRA `(.L_x_1708) ;  /* 0x0000000000080947 */ /* 0x004fea0003800000 */
[----:B------:R-:W2:Y:S02]  /*3ed0*/  SYNCS.PHASECHK.TRANS64.TRYWAIT P0, [R10+URZ+0x28c30], R11 ;  /* 0x028c300b0a0075a7 */ /* 0x000ea4000800017f */
[----:B--2---:R-:W-:Y:S05]  /*3ee0*/  @!P0 BRA `(.L_x_1709) ;  /* 0x0000010800888947 */ /* 0x004fea0003800000 */
.L_x_1708:
        /* <DEDUP_REMOVED lines=15> */
[----:B------:R-:W0:Y:S01]  /*3fe0*/  LDC.64 R8, c[0x0][0x9e0] ;  /* 0x00027800ff087b82 */ /* 0x000e220000000a00 */
[----:B------:R-:W-:Y:S01]  /*3ff0*/  UMOV UR7, 0x40000040 ;  /* 0x4000004000077882 */ /* 0x000fe20000000000 */
[----:B------:R-:W-:Y:S01]  /*4000*/  UMOV UR5, 0x40000040 ;  /* 0x4000004000057882 */ /* 0x000fe20000000000 */
[----:B------:R-:W-:-:S02]  /*4010*/  ULOP3.LUT UR4, UR4, 0x3fff, URZ, 0xc0, !UPT ;  /* 0x00003fff04047892 */ /* 0x000fc4000f8ec03f */
[----:B------:R-:W-:Y:S01]  /*4020*/  @!P5 VIADD R0, R10, 0x28c40 ;  /* 0x00028c400a00d836 */ /* 0x000fe20000000000 */
[----:B------:R-:W-:Y:S01]  /*4030*/  UMOV UR11, 0x40000040 ;  /* 0x40000040000b7882 */ /* 0x000fe20000000000 */
[----:B------:R-:W-:Y:S01]  /*4040*/  UMOV UR9, 0x40000040 ;  /* 0x4000004000097882 */ /* 0x000fe20000000000 */
[----:B------:R-:W-:Y:S02]  /*4050*/  ULEA UR18, UR37, UR18, 0x9 ;  /* 0x0000001225127291 */ /* 0x000fe4000f8e483f */
[----:B------:R-:W-:Y:S01]  /*4060*/  ULOP3.LUT UR16, UR4, 0x10000, URZ, 0xfc, !UPT ;  /* 0x0001000004107892 */ /* 0x000fe2000f8efc3f */
[----:B------:R-:W-:Y:S01]  /*4070*/  @!P5 PRMT R0, RZ, 0x654, R0 ;  /* 0x00000654ff00d816 */ /* 0x000fe20000000000 */
[----:B------:R-:W-:Y:S02]  /*4080*/  UIADD3 UR6, UR18, 0x2, URZ ;  /* 0x0000000212067890 */ /* 0x000fe4000fffe03f */
[----:B------:R-:W-:Y:S02]  /*4090*/  UIADD3 UR4, UR16, 0x2, URZ ;  /* 0x0000000210047890 */ /* 0x000fe4000fffe03f */
[----:B------:R-:W-:-:S02]  /*40a0*/  UIADD3 UR10, UR18, 0x4, URZ ;  /* 0x00000004120a7890 */ /* 0x000fc4000fffe03f */
[----:B------:R-:W-:Y:S02]  /*40b0*/  UIADD3 UR8, UR16, 0x4, URZ ;  /* 0x0000000410087890 */ /* 0x000fe4000fffe03f */
[----:B------:R-:W-:Y:S01]  /*40c0*/  HGMMA.64x64x16.F32 R24, gdesc[UR16], RZ, !UPT, gsb0 ;  /* 0x00e00000101879f0 */ /* 0x000fe2000c0008ff */
[----:B------:R-:W-:Y:S02]  /*40d0*/  UIADD3 UR14, UR18, 0x6, URZ ;  /* 0x00000006120e7890 */ /* 0x000fe4000fffe03f */
[----:B------:R-:W-:Y:S01]  /*40e0*/  UIADD3 UR12, UR16, 0x6, URZ ;  /* 0x00000006100c7890 */ /* 0x000fe2000fffe03f */
[----:B------:R-:W-:Y:S01]  /*40f0*/  UMOV UR15, 0x40000040 ;  /* 0x40000040000f7882 */ /* 0x000fe20000000000 */
[----:B------:R-:W-:Y:S01]  /*4100*/  UMOV UR13, 0x40000040 ;  /* 0x40000040000d7882 */ /* 0x000fe20000000000 */
[----:B0-----:R-:W-:Y:S01]  /*4110*/  ISETP.GE.AND P6, PT, R9, 0x1, PT ;  /* 0x000000010900780c */ /* 0x001fe20003fc6270 */
[----:B------:R-:W-:Y:S01]  /*4120*/  ULDC UR20, c[0x0][0x9dc] ;  /* 0x0002770000147ab9 */ /* 0x000fe20000000800 */
[----:B------:R-:W-:-:S02]  /*4130*/  WARPGROUP.DEPBAR.LE gsb0, 0x0 ;  /* 0x00008000000079c5 */ /* 0x000fc40000010000 */
[----:B------:R-:W-:-:S06]  /*4140*/  WARPGROUP.ARRIVE ;  /* 0x00000000000079c5 */ /* 0x000fcc0000000000 */
[----:B------:R-:W-:Y:S01]  /*4150*/  HGMMA.64x64x16.F32 R24, gdesc[UR4], R24, gsb0 ;  /* 0x00e00000041879f0 */ /* 0x000fe20008000818 */
[----:B------:R-:W-:Y:S02]  /*4160*/  UMOV UR6, 0xffffffc0 ;  /* 0xffffffc000067882 */ /* 0x000fe40000000000 */
[----:B------:R-:W-:-:S04]  /*4170*/  UIMAD UR6, UR50, UR6, 0x41 ;  /* 0x00000041320674a4 */ /* 0x000fc8000f8e0206 */
[----:B------:R-:W-:Y:S02]  /*4180*/  UIADD3 UR7, -UR40, UR6, UR44 ;  /* 0x0000000628077290 */ /* 0x000fe4000fffe12c */
[----:B------:R-:W-:-:S04]  /*4190*/  UIADD3 UR6, UR6, -0x1, URZ ;  /* 0xffffffff06067890 */ /* 0x000fc8000fffe03f */
[----:B------:R-:W-:-:S05]  /*41a0*/  IADD3 R5, -R16, UR7, RZ ;  /* 0x0000000710057c10 */ /* 0x000fca000fffe1ff */
[----:B------:R-:W-:Y:S01]  /*41b0*/  IMAD.IADD R14, R5, 0x1, R8 ;  /* 0x00000001050e7824 */ /* 0x000fe200078e0208 */
[----:B------:R-:W-:Y:S02]  /*41c0*/  WARPGROUP.DEPBAR.LE gsb0, 0x0 ;  /* 0x00008000000079c5 */ /* 0x000fe40000010000 */
[----:B------:R-:W-:-:S06]  /*41d0*/  WARPGROUP.ARRIVE ;  /* 0x00000000000079c5 */ /* 0x000fcc0000000000 */
[----:B------:R-:W-:Y:S01]  /*41e0*/  HGMMA.64x64x16.F32 R24, gdesc[UR8], R24, gsb0 ;  /* 0x00e00000081879f0 */ /* 0x000fe20008000818 */
[----:B------:R-:W-:-:S06]  /*41f0*/  ULOP3.LUT UR10, URZ, UR20, URZ, 0x33, !UPT ;  /* 0x000000143f0a7292 */ /* 0x000fcc000f8e333f */
[----:B------:R-:W-:Y:S01]  /*4200*/  VIADD R15, R5, UR10 ;  /* 0x0000000a050f7c36 */ /* 0x000fe20008000000 */
[----:B------:R-:W-:Y:S02]  /*4210*/  WARPGROUP.DEPBAR.LE gsb0, 0x0 ;  /* 0x00008000000079c5 */ /* 0x000fe40000010000 */
[----:B------:R-:W-:-:S06]  /*4220*/  WARPGROUP.ARRIVE ;  /* 0x00000000000079c5 */ /* 0x000fcc0000000000 */
[----:B------:R-:W-:Y:S01]  /*4230*/  HGMMA.64x64x16.F32 R24, gdesc[UR12], R24, gsb0 ;  /* 0x00e000000c1879f0 */ /* 0x000fe20008000818 */
[----:B------:R-:W-:-:S06]  /*4240*/  ULEA UR14, UR50, 0xffffffc0, 0x6 ;  /* 0xffffffc0320e7891 */ /* 0x000fcc000f8e303f */
[----:B------:R-:W-:-:S04]  /*4250*/  MOV R13, UR14 ;  /* 0x0000000e000d7c02 */ /* 0x000fc80008000f00 */
[----:B------:R-:W-:Y:S01]  /*4260*/  IADD3 R13, -R16, UR44, -R13 ;  /* 0x0000002c100d7c10 */ /* 0x000fe2000fffe90d */
[----:B------:R-:W-:Y:S02]  /*4270*/  WARPGROUP.DEPBAR.LE gsb0, 0x0 ;  /* 0x00008000000079c5 */ /* 0x000fe40000010000 */
[----:B------:R0:W-:Y:S02]  /*4280*/  @!P5 SYNCS.ARRIVE.TRANS64.RED.A1T0 RZ, [R0+URZ], RZ ;  /* 0x000000ff00ffd9a7 */ /* 0x0001e4000810043f */
[----:B0-----:R-:W-:-:S04]  /*4290*/  IMAD.U32 R0, RZ, RZ, UR47 ;  /* 0x0000002fff007e24 */ /* 0x001fc8000f8e00ff */
[----:B------:R-:W-:-:S04]  /*42a0*/  IMAD R0, R0, 0x40, R17 ;  /* 0x0000004000007824 */ /* 0x000fc800078e0211 */
[----:B------:R-:W-:Y:S01]  /*42b0*/  IMAD.IADD R5, R15, 0x1, R0 ;  /* 0x000000010f057824 */ /* 0x000fe200078e0200 */
[----:B------:R-:W-:Y:S01]  /*42c0*/  VIADDMNMX R4, R0, R14, R13, PT ;  /* 0x0000000e00047246 */ /* 0x000fe2000380010d */
[----:B------:R-:W-:Y:S06]  /*42d0*/  @!P6 BRA `(.L_x_1710) ;  /* 0x000000000054e947 */ /* 0x000fec0003800000 */
[----:B------:R-:W-:Y:S01]  /*42e0*/  IMAD.U32 R7, RZ, RZ, UR40 ;  /* 0x00000028ff077e24 */ /* 0x000fe2000f8e00ff */
[----:B------:R-:W-:Y:S04]  /*42f0*/  BSSY B0, `(.L_x_1711) ;  /* 0x000000f000007945 */ /* 0x000fe80003800000 */
[----:B------:R-:W-:-:S04]  /*4300*/  IADD3 R6, R0, UR44, -R7 ;  /* 0x0000002c00067c10 */ /* 0x000fc8000fffe807 */
[----:B------:R-:W-:-:S13]  /*4310*/  ISETP.GT.AND P0, PT, R6, -0x1, PT ;  /* 0xffffffff0600780c */ /* 0x000fda0003f04270 */
[----:B------:R-:W-:Y:S05]  /*4320*/  @P0 BRA `(.L_x_1712) ;  /* 0x00000000001c0947 */ /* 0x000fea0003800000 */
[----:B------:R-:W-:Y:S02]  /*4330*/  ISETP.NE.AND P0, PT, R9, 0x1, PT ;  /* 0x000000010900780c */ /* 0x000fe40003f05270 */
[----:B------:R-:W-:-:S11]  /*4340*/  LOP3.LUT R7, RZ, R6, RZ, 0x33, !PT ;  /* 0x00000006ff077212 */ /* 0x000fd600078e33ff */
[----:B------:R-:W0:Y:S02]  /*4350*/  @P0 LDC.64 R20, c[0x0][0x9e8] ;  /* 0x00027a00ff140b82 */ /* 0x000e240000000a00 */
[----:B0-----:R-:W-:-:S05]  /*4360*/  @P0 IMAD.HI.U32 R6, R7, R20, RZ ;  /* 0x0000001407060227 */ /* 0x001fca00078e00ff */
[----:B------:R-:W-:-:S04]  /*4370*/  @P0 SHF.R.U32.HI R7, RZ, R21, R6 ;  /* 0x00000015ff070219 */ /* 0x000fc80000011606 */
[----:B------:R-:W-:Y:S01]  /*4380*/  LOP3.LUT R6, RZ, R7, RZ, 0x33, !PT ;  /* 0x00000007ff067212 */ /* 0x000fe200078e33ff */
[----:B------:R-:W-:Y:S06]  /*4390*/  BRA `(.L_x_1713) ;  /* 0x0000000000107947 */ /* 0x000fec0003800000 */
.L_x_1712:
[----:B------:R-:W-:-:S13]  /*43a0*/  ISETP.NE.AND P0, PT, R9, 0x1, PT ;  /* 0x000000010900780c */ /* 0x000fda0003f05270 */
[----:B------:R-:W0:Y:S02]  /*43b0*/  @P0 LDC.64 R20, c[0x0][0x9e8] ;  /* 0x00027a00ff140b82 */ /* 0x000e240000000a00 */
[----:B0-----:R-:W-:-:S05]  /*43c0*/  @P0 IMAD.HI.U32 R12, R6, R20, RZ ;  /* 0x00000014060c0227 */ /* 0x001fca00078e00ff */
[----:B------:R-:W-:-:S07]  /*43d0*/  @P0 SHF.R.U32.HI R6, RZ, R21, R12 ;  /* 0x00000015ff060219 */ /* 0x000fce000001160c */
.L_x_1713:
[----:B------:R-:W-:Y:S05]  /*43e0*/  BSYNC B0 ;  /* 0x0000000000007941 */ /* 0x000fea0003800000 */
.L_x_1711:
[----:B------:R-:W-:-:S04]  /*43f0*/  IMAD R7, R6, R9, -UR14 ;  /* 0x8000000e06077e24 */ /* 0x000fc8000f8e0209 */
[----:B------:R-:W-:-:S05]  /*4400*/  IMAD.IADD R6, R7, 0x1, -R16 ;  /* 0x0000000107067824 */ /* 0x000fca00078e0a10 */
[----:B------:R-:W-:Y:S02]  /*4410*/  VIMNMX R5, R5, R6, !PT ;  /* 0x0000000605057248 */ /* 0x000fe40007fe0100 */
[----:B------:R-:W-:-:S07]  /*4420*/  VIADDMNMX R4, R6, R9, R4, PT ;  /* 0x0000000906047246 */ /* 0x000fce0003800104 */
.L_x_1710:
[----:B------:R-:W-:Y:S02]  /*4430*/  UISETP.GE.AND UP4, UPT, UR6, 0x9, UPT ;  /* 0x000000090600788c */ /* 0x000fe4000bf86270 */
[----:B------:R-:W-:Y:S02]  /*4440*/  UISETP.GE.AND UP1, UPT, UR6, 0x1, UPT ;  /* 0x000000010600788c */ /* 0x000fe4000bf26270 */
[----:B------:R-:W-:Y:S02]  /*4450*/  UISETP.GE.AND UP0, UPT, UR6, 0x2, UPT ;  /* 0x000000020600788c */ /* 0x000fe4000bf06270 */
[----:B------:R-:W-:Y:S01]  /*4460*/  PLOP3.LUT P0, PT, PT, PT, UP4, 0x40, 0x0 ;  /* 0x000000000000781c */ /* 0x000fe20003f0e848 */
[----:B------:R-:W-:Y:S01]  /*4470*/  UISETP.GE.AND UP3, UPT, UR6, 0xa, UPT ;  /* 0x0000000a0600788c */ /* 0x000fe2000bf66270 */
[----:B------:R-:W-:Y:S01]  /*4480*/  PLOP3.LUT P2, PT, PT, PT, UP1, 0x40, 0x0 ;  /* 0x000000000000781c */ /* 0x000fe20003f4e818 */
[----:B------:R-:W-:Y:S01]  /*4490*/  UP2UR UR11, UPR, URZ, 0x1 ;  /* 0x000000013f0b7883 */ /* 0x000fe20008000000 */
[C---:B------:R-:W-:Y:S01]  /*44a0*/  ISETP.GT.AND P0, PT, R5.reuse, 0x8, P0 ;  /* 0x000000080500780c */ /* 0x040fe20000704270 */
[----:B------:R-:W-:Y:S01]  /*44b0*/  UISETP.GE.AND UP2, UPT, UR6, 0x11, UPT ;  /* 0x000000110600788c */ /* 0x000fe2000bf46270 */
[C---:B------:R-:W-:Y:S01]  /*44c0*/  ISETP.GT.AND P2, PT, R5.reuse, RZ, P2 ;  /* 0x000000ff0500720c */ /* 0x040fe20001744270 */
[----:B------:R-:W-:Y:S01]  /*44d0*/  UP2UR UR10, UPR, URZ, 0x2 ;  /* 0x000000023f0a7883 */ /* 0x000fe20008000000 */
[----:B------:R-:W-:Y:S01]  /*44e0*/  PLOP3.LUT P1, PT, PT, PT, UP0, 0x40, 0x0 ;  /* 0x000000000000781c */ /* 0x000fe20003f2e808 */
[----:B------:R-:W-:Y:S01]  /*44f0*/  UISETP.GE.AND UP0, UPT, UR6, 0x19, UPT ;  /* 0x000000190600788c */ /* 0x000fe2000bf06270 */
[----:B------:R-:W-:Y:S01]  /*4500*/  PLOP3.LUT P3, PT, PT, PT, UP3, 0x40, 0x0 ;  /* 0x000000000000781c */ /* 0x000fe20003f6e838 */
[----:B------:R-:W-:Y:S01]  /*4510*/  UISETP.GE.AND UP1, UPT, UR6, 0x12, UPT ;  /* 0x000000120600788c */ /* 0x000fe2000bf26270 */
[C---:B------:R-:W-:Y:S01]  /*4520*/  ISETP.LT.OR P0, PT, R4.reuse, 0x9, P0 ;  /* 0x000000090400780c */ /* 0x040fe20000701670 */
[----:B------:R-:W-:Y:S01]  /*4530*/  UP2UR UR22, UPR, URZ, 0x1 ;  /* 0x000000013f167883 */ /* 0x000fe20008000000 */
[----:B------:R-:W-:Y:S01]  /*4540*/  ISETP.LT.OR P2, PT, R4, 0x1, P2 ;  /* 0x000000010400780c */ /* 0x000fe20001741670 */
[----:B------:R-:W-:Y:S01]  /*4550*/  UP2UR UR19, UPR, URZ, 0x4 ;  /* 0x000000043f137883 */ /* 0x000fe20008000000 */
[C---:B------:R-:W-:Y:S01]  /*4560*/  ISETP.GT.AND P3, PT, R5.reuse, 0x9, P3 ;  /* 0x000000090500780c */ /* 0x040fe20001f64270 */
[----:B------:R-:W-:Y:S01]  /*4570*/  UP2UR UR21, UPR, URZ, 0x2 ;  /* 0x000000023f157883 */ /* 0x000fe20008000000 */
[C---:B------:R-:W-:Y:S01]  /*4580*/  ISETP.GT.AND P1, PT, R5.reuse, 0x1, P1 ;  /* 0x000000010500780c */ /* 0x040fe20000f24270 */
[----:B------:R-:W-:Y:S01]  /*4590*/  UP2UR UR7, UPR, URZ, 0x10 ;  /* 0x000000103f077883 */ /* 0x000fe20008000000 */
[----:B------:R-:W-:Y:S01]  /*45a0*/  FSEL R28, R28, -INF , !P0 ;  /* 0xff8000001c1c7808 */ /* 0x000fe20004000000 */
[----:B------:R-:W-:Y:S01]  /*45b0*/  UP2UR UR18, UPR, URZ, 0x8 ;  /* 0x000000083f127883 */ /* 0x000fe20008000000 */
[----:B------:R-:W-:Y:S01]  /*45c0*/  FSEL R24, R24, -INF , !P2 ;  /* 0xff80000018187808 */ /* 0x000fe20005000000 */
[----:B------:R-:W-:Y:S01]  /*45d0*/  UISETP.GE.AND UP3, UPT, UR6, 0x31, UPT ;  /* 0x000000310600788c */ /* 0x000fe2000bf66270 */
[----:B------:R-:W-:Y:S01]  /*45e0*/  PLOP3.LUT P0, PT, PT, PT, UP0, 0x40, 0x0 ;  /* 0x000000000000781c */ /* 0x000fe20003f0e808 */
[----:B------:R-:W-:Y:S01]  /*45f0*/  UISETP.GE.AND UP0, UPT, UR6, 0x1a, UPT ;  /* 0x0000001a0600788c */ /* 0x000fe2000bf06270 */
[----:B------:R-:W-:Y:S01]  /*4600*/  PLOP3.LUT P2, PT, PT, PT, UP2, 0x40, 0x0 ;  /* 0x000000000000781c */ /* 0x000fe20003f4e828 */
[----:B------:R-:W-:Y:S01]  /*4610*/  UISETP.GE.AND UP2, UPT, UR6, 0x2a, UPT ;  /* 0x0000002a0600788c */ /* 0x000fe2000bf46270 */
[C---:B------:R-:W-:Y:S01]  /*4620*/  ISETP.LT.OR P3, PT, R4.reuse, 0xa, P3 ;  /* 0x0000000a0400780c */ /* 0x040fe20001f61670 */
[----:B------:R-:W-:Y:S01]  /*4630*/  UP2UR UR23, UPR, URZ, 0x1 ;  /* 0x000000013f177883 */ /* 0x000fe20008000000 */
[----:B------:R-:W-:Y:S01]  /*4640*/  ISETP.LT.OR P1, PT, R4, 0x2, P1 ;  /* 0x000000020400780c */ /* 0x000fe20000f21670 */
[----:B------:R-:W-:Y:S01]  /*4650*/  UISETP.GE.AND UP4, UPT, UR6, 0x32, UPT ;  /* 0x000000320600788c */ /* 0x000fe2000bf86270 */
[----:B------:R-:W-:Y:S01]  /*4660*/  ISETP.GT.AND P2, PT, R5, 0x10, P2 ;  /* 0x000000100500780c */ /* 0x000fe20001744270 */
[----:B------:R-:W-:Y:S01]  /*4670*/  UISETP.GE.AND UP5, UPT, UR6, 0x39, UPT ;  /* 0x000000390600788c */ /* 0x000fe2000bfa6270 */
[----:B------:R-:W-:Y:S01]  /*4680*/  FSEL R56, R29, -INF , !P3 ;  /* 0xff8000001d387808 */ /* 0x000fe20005800000 */
[----:B------:R-:W-:Y:S01]  /*4690*/  UISETP.GE.AND UP6, UPT, UR6, 0x3a, UPT ;  /* 0x0000003a0600788c */ /* 0x000fe2000bfc6270 */
[----:B------:R-:W-:-:S02]  /*46a0*/  FSEL R20, R25, -INF , !P1 ;  /* 0xff80000019147808 */ /* 0x000fc40004800000 */
[----:B------:R-:W-:Y:S01]  /*46b0*/  PLOP3.LUT P3, PT, PT, PT, UP0, 0x40, 0x0 ;  /* 0x000000000000781c */ /* 0x000fe20003f6e808 */
[----:B------:R-:W-:Y:S01]  /*46c0*/  UISETP.GE.AND UP0, UPT, UR6, 0x21, UPT ;  /* 0x000000210600788c */ /* 0x000fe2000bf06270 */
[----:B------:R-:W-:Y:S01]  /*46d0*/  PLOP3.LUT P1, PT, PT, PT, UP1, 0x40, 0x0 ;  /* 0x000000000000781c */ /* 0x000fe20003f2e818 */
[----:B------:R-:W-:Y:S01]  /*46e0*/  UISETP.GE.AND UP1, UPT, UR6, 0x29, UPT ;  /* 0x000000290600788c */ /* 0x000fe2000bf26270 */
[----:B------:R-:W-:Y:S01]  /*46f0*/  ISETP.LT.OR P2, PT, R4, 0x11, P2 ;  /* 0x000000110400780c */ /* 0x000fe20001741670 */
[----:B------:R-:W-:Y:S01]  /*4700*/  UP2UR UR24, UPR, URZ, 0x1 ;  /* 0x000000013f187883 */ /* 0x000fe20008000000 */
[C---:B------:R-:W-:Y:S02]  /*4710*/  ISETP.GT.AND P1, PT, R5.reuse, 0x11, P1 ;  /* 0x000000110500780c */ /* 0x040fe40000f24270 */
[C---:B------:R-:W-:Y:S02]  /*4720*/  ISETP.GT.AND P0, PT, R5.reuse, 0x18, P0 ;  /* 0x000000180500780c */ /* 0x040fe40000704270 */
[----:B------:R-:W-:-:S02]  /*4730*/  ISETP.GT.AND P3, PT, R5, 0x19, P3 ;  /* 0x000000190500780c */ /* 0x000fc40001f64270 */
[----:B------:R-:W-:Y:S02]  /*4740*/  FSEL R32, R32, -INF , !P2 ;  /* 0xff80000020207808 */ /* 0x000fe40005000000 */
[----:B------:R-:W-:Y:S01]  /*4750*/  PLOP3.LUT P2, PT, PT, PT, UP0, 0x40, 0x0 ;  /* 0x000000000000781c */ /* 0x000fe20003f4e808 */
[----:B------:R-:W-:Y:S01]  /*4760*/  UISETP.GE.AND UP0, UPT, UR6, 0x22, UPT ;  /* 0x000000220600788c */ /* 0x000fe2000bf06270 */
[C---:B------:R-:W-:Y:S02]  /*4770*/  ISETP.LT.OR P1, PT, R4.reuse, 0x12, P1 ;  /* 0x000000120400780c */ /* 0x040fe40000f21670 */
[C---:B------:R-:W-:Y:S02]  /*4780*/  ISETP.LT.OR P0, PT, R4.reuse, 0x19, P0 ;  /* 0x000000190400780c */ /* 0x040fe40000701670 */
[----:B------:R-:W-:Y:S02]  /*4790*/  ISETP.LT.OR P3, PT, R4, 0x1a, P3 ;  /* 0x0000001a0400780c */ /* 0x000fe40001f61670 */
[----:B------:R-:W-:-:S02]  /*47a0*/  FSEL R58, R33, -INF , !P1 ;  /* 0xff800000213a7808 */ /* 0x000fc40004800000 */
[----:B------:R-:W-:Y:S02]  /*47b0*/  FSEL R36, R36, -INF , !P0 ;  /* 0xff80000024247808 */ /* 0x000fe40004000000 */
[----:B------:R-:W-:Y:S02]  /*47c0*/  FSEL R60, R37, -INF , !P3 ;  /* 0xff800000253c7808 */ /* 0x000fe40005800000 */
[----:B------:R-:W-:Y:S02]  /*47d0*/  PLOP3.LUT P1, PT, PT, PT, UP0, 0x40, 0x0 ;  /* 0x000000000000781c */ /* 0x000fe40003f2e808 */
[----:B------:R-:W-:Y:S02]  /*47e0*/  PLOP3.LUT P0, PT, PT, PT, UP1, 0x40, 0x0 ;  /* 0x000000000000781c */ /* 0x000fe40003f0e818 */
[----:B------:R-:W-:Y:S02]  /*47f0*/  PLOP3.LUT P3, PT, PT, PT, UP2, 0x40, 0x0 ;  /* 0x000000000000781c */ /* 0x000fe40003f6e828 */
[----:B------:R-:W-:-:S02]  /*4800*/  ISETP.GT.AND P2, PT, R5, 0x20, P2 ;  /* 0x000000200500780c */ /* 0x000fc40001744270 */
[C---:B------:R-:W-:Y:S02]  /*4810*/  ISETP.GT.AND P1, PT, R5.reuse, 0x21, P1 ;  /* 0x000000210500780c */ /* 0x040fe40000f24270 */
[C---:B------:R-:W-:Y:S02]  /*4820*/  ISETP.GT.AND P0, PT, R5.reuse, 0x28, P0 ;  /* 0x000000280500780c */ /* 0x040fe40000704270 */
[----:B------:R-:W-:Y:S02]  /*4830*/  ISETP.GT.AND P3, PT, R5, 0x29, P3 ;  /* 0x000000290500780c */ /* 0x000fe40001f64270 */
[C---:B------:R-:W-:Y:S02]  /*4840*/  ISETP.LT.OR P2, PT, R4.reuse, 0x21, P2 ;  /* 0x000000210400780c */ /* 0x040fe40001741670 */
[C---:B------:R-:W-:Y:S02]  /*4850*/  ISETP.LT.OR P1, PT, R4.reuse, 0x22, P1 ;  /* 0x000000220400780c */ /* 0x040fe40000f21670 */
[----:B------:R-:W-:-:S02]  /*4860*/  ISETP.LT.OR P0, PT, R4, 0x29, P0 ;  /* 0x000000290400780c */ /* 0x000fc40000701670 */
[----:B------:R-:W-:Y:S02]  /*4870*/  ISETP.LT.OR P3, PT, R4, 0x2a, P3 ;  /* 0x0000002a0400780c */ /* 0x000fe40001f61670 */
[----:B------:R-:W-:Y:S02]  /*4880*/  FSEL R40, R40, -INF , !P2 ;  /* 0xff80000028287808 */ /* 0x000fe40005000000 */
[----:B------:R-:W-:Y:S02]  /*4890*/  FSEL R62, R41, -INF , !P1 ;  /* 0xff800000293e7808 */ /* 0x000fe40004800000 */
[----:B------:R-:W-:Y:S02]  /*48a0*/  FSEL R44, R44, -INF , !P0 ;  /* 0xff8000002c2c7808 */ /* 0x000fe40004000000 */
[----:B------:R-:W-:Y:S02]  /*48b0*/  FSEL R64, R45, -INF , !P3 ;  /* 0xff8000002d407808 */ /* 0x000fe40005800000 */
[----:B------:R-:W-:-:S02]  /*48c0*/  PLOP3.LUT P2, PT, PT, PT, UP3, 0x40, 0x0 ;  /* 0x000000000000781c */ /* 0x000fc40003f4e838 */
[----:B------:R-:W-:Y:S02]  /*48d0*/  PLOP3.LUT P1, PT, PT, PT, UP4, 0x40, 0x0 ;  /* 0x000000000000781c */ /* 0x000fe40003f2e848 */
[----:B------:R-:W-:Y:S02]  /*48e0*/  PLOP3.LUT P0, PT, PT, PT, UP5, 0x40, 0x0 ;  /* 0x000000000000781c */ /* 0x000fe40003f0e858 */
[----:B------:R-:W-:Y:S02]  /*48f0*/  PLOP3.LUT P3, PT, PT, PT, UP6, 0x40, 0x0 ;  /* 0x000000000000781c */ /* 0x000fe40003f6e868 */
[C---:B------:R-:W-:Y:S02]  /*4900*/  ISETP.GT.AND P2, PT, R5.reuse, 0x30, P2 ;  /* 0x000000300500780c */ /* 0x040fe40001744270 */
[C---:B------:R-:W-:Y:S02]  /*4910*/  ISETP.GT.AND P1, PT, R5.reuse, 0x31, P1 ;  /* 0x000000310500780c */ /* 0x040fe40000f24270 */
[----:B------:R-:W-:-:S02]  /*4920*/  ISETP.GT.AND P0, PT, R5, 0x38, P0 ;  /* 0x000000380500780c */ /* 0x000fc40000704270 */
[----:B------:R-:W-:Y:S01]  /*4930*/  ISETP.GT.AND P3, PT, R5, 0x39, P3 ;  /* 0x000000390500780c */ /* 0x000fe20001f64270 */
[----:B------:R-:W-:Y:S01]  /*4940*/  VIADD R5, R0, 0x8 ;  /* 0x0000000800057836 */ /* 0x000fe20000000000 */
[C---:B------:R-:W-:Y:S02]  /*4950*/  ISETP.LT.OR P2, PT, R4.reuse, 0x31, P2 ;  /* 0x000000310400780c */ /* 0x040fe40001741670 */
[C---:B------:R-:W-:Y:S02]  /*4960*/  ISETP.LT.OR P1, PT, R4.reuse, 0x32, P1 ;  /* 0x000000320400780c */ /* 0x040fe40000f21670 */
[C---:B------:R-:W-:Y:S02]  /*4970*/  ISETP.LT.OR P0, PT, R4.reuse, 0x39, P0 ;  /* 0x000000390400780c */ /* 0x040fe40000701670 */
[----:B------:R-:W-:Y:S02]  /*4980*/  ISETP.LT.OR P3, PT, R4, 0x3a, P3 ;  /* 0x0000003a0400780c */ /* 0x000fe40001f61670 */
[----:B------:R-:W-:-:S02]  /*4990*/  VIADDMNMX R6, R5, R14, R13, PT ;  /* 0x0000000e05067246 */ /* 0x000fc4000380010d */
[----:B------:R-:W-:Y:S02]  /*49a0*/  IADD3 R5, R15, 0x8, R0 ;  /* 0x000000080f057810 */ /* 0x000fe40007ffe000 */
[----:B------:R-:W-:Y:S02]  /*49b0*/  FSEL R48, R48, -INF , !P2 ;  /* 0xff80000030307808 */ /* 0x000fe40005000000 */
[----:B------:R-:W-:Y:S02]  /*49c0*/  FSEL R66, R49, -INF , !P1 ;  /* 0xff80000031427808 */ /* 0x000fe40004800000 */
[----:B------:R-:W-:Y:S02]  /*49d0*/  FSEL R52, R52, -INF , !P0 ;  /* 0xff80000034347808 */ /* 0x000fe40004000000 */
[----:B------:R-:W-:Y:S01]  /*49e0*/  FSEL R68, R53, -INF , !P3 ;  /* 0xff80000035447808 */ /* 0x000fe20005800000 */
[----:B------:R-:W-:Y:S06]  /*49f0*/  @!P6 BRA `(.L_x_1714) ;  /* 0x000000000058e947 */ /* 0x000fec0003800000 */
[----:B------:R-:W-:Y:S01]  /*4a00*/  IMAD.U32 R7, RZ, RZ, UR40 ;  /* 0x00000028ff077e24 */ /* 0x000fe2000f8e00ff */
[----:B------:R-:W-:Y:S04]  /*4a10*/  BSSY B0, `(.L_x_1715) ;  /* 0x0000010000007945 */ /* 0x000fe80003800000 */
[----:B------:R-:W-:-:S05]  /*4a20*/  IADD3 R4, R0, UR44, -R7 ;  /* 0x0000002c00047c10 */ /* 0x000fca000fffe807 */
[----:B------:R-:W-:-:S05]  /*4a30*/  VIADD R4, R4, 0x8 ;  /* 0x0000000804047836 */ /* 0x000fca0000000000 */
        /* <DEDUP_REMOVED lines=9> */
.L_x_1716:
[----:B------:R-:W-:-:S13]  /*4ad0*/  ISETP.NE.AND P0, PT, R9, 0x1, PT ;  /* 0x000000010900780c */ /* 0x000fda0003f05270 */
[----:B------:R-:W0:Y:S02]  /*4ae0*/  @P0 LDC.64 R12, c[0x0][0x9e8] ;  /* 0x00027a00ff0c0b82 */ /* 0x000e240000000a00 */
[----:B0-----:R-:W-:-:S05]  /*4af0*/  @P0 IMAD.HI.U32 R12, R4, R12, RZ ;  /* 0x0000000c040c0227 */ /* 0x001fca00078e00ff */
[----:B------:R-:W-:-:S07]  /*4b00*/  @P0 SHF.R.U32.HI R4, RZ, R13, R12 ;  /* 0x0000000dff040219 */ /* 0x000fce000001160c */
.L_x_1717:
[----:B------:R-:W-:Y:S05]  /*4b10*/  BSYNC B0 ;  /* 0x0000000000007941 */ /* 0x000fea0003800000 */
.L_x_1715:
[----:B------:R-:W-:-:S04]  /*4b20*/  IMAD R7, R4, R9, -UR14 ;  /* 0x8000000e04077e24 */ /* 0x000fc8000f8e0209 */
[----:B------:R-:W-:-:S05]  /*4b30*/  IMAD.IADD R4, R7, 0x1, -R16 ;  /* 0x0000000107047824 */ /* 0x000fca00078e0a10 */
[----:B------:R-:W-:Y:S02]  /*4b40*/  VIMNMX R5, R5, R4, !PT ;  /* 0x0000000405057248 */ /* 0x000fe40007fe0100 */
[----:B------:R-:W-:-:S07]  /*4b50*/  VIADDMNMX R6, R4, R9, R6, PT ;  /* 0x0000000904067246 */ /* 0x000fce0003800106 */
.L_x_1714:
[----:B------:R-:W-:Y:S01]  /*4b60*/  FMNMX.FTZ R4, R24, R20, !PT ;  /* 0x0000001418047209 */ /* 0x000fe20007810000 */
[----:B------:R-:W-:Y:S01]  /*4b70*/  UP2UR UR6, UPR, URZ, 0x4 ;  /* 0x000000043f067883 */ /* 0x000fe20008000000 */
[----:B------:R-:W-:Y:S01]  /*4b80*/  BAR.SYNC.DEFER_BLOCKING 0xf, 0x100 ;  /* 0x03c4000000007b1d */ /* 0x000fe20000010000 */
[----:B------:R-:W-:Y:S01]  /*4b90*/  UISETP.NE.AND UP2, UPT, UR7, URZ, UPT ;  /* 0x0000003f0700728c */ /* 0x000fe2000bf45270 */
[----:B------:R-:W-:Y:S01]  /*4ba0*/  FMNMX.FTZ R4, R28, R4, !PT ;  /* 0x000000041c047209 */ /* 0x000fe20007810000 */
[----:B------:R-:W-:Y:S02]  /*4bb0*/  UP2UR UR7, UPR, URZ, 0x8 ;  /* 0x000000083f077883 */ /* 0x000fe40008000000 */
[----:B------:R-:W-:Y:S01]  /*4bc0*/  UISETP.NE.AND UP3, UPT, UR11, URZ, UPT ;  /* 0x0000003f0b00728c */ /* 0x000fe2000bf65270 */
[----:B------:R-:W-:Y:S01]  /*4bd0*/  FMNMX.FTZ R4, R56, R4, !PT ;  /* 0x0000000438047209 */ /* 0x000fe20007810000 */
[----:B------:R-:W-:Y:S01]  /*4be0*/  UP2UR UR11, UPR, URZ, 0x10 ;  /* 0x000000103f0b7883 */ /* 0x000fe20008000000 */
[----:B------:R-:W-:Y:S01]  /*4bf0*/  PLOP3.LUT P0, PT, PT, PT, UP2, 0x40, 0x0 ;  /* 0x000000000000781c */ /* 0x000fe20003f0e828 */
[----:B------:R-:W-:Y:S01]  /*4c00*/  UISETP.NE.AND UP4, UPT, UR10, URZ, UPT ;  /* 0x0000003f0a00728c */ /* 0x000fe2000bf85270 */
[----:B------:R-:W-:Y:S01]  /*4c10*/  FMNMX.FTZ R4, R32, R4, !PT ;  /* 0x0000000420047209 */ /* 0x000fe20007810000 */
[----:B------:R-:W-:Y:S01]  /*4c20*/  UP2UR UR14, UPR, URZ, 0x20 ;  /* 0x000000203f0e7883 */ /* 0x000fe20008000000 */
[----:B------:R-:W-:Y:S01]  /*4c30*/  PLOP3.LUT P3, PT, PT, PT, UP3, 0x40, 0x0 ;  /* 0x000000000000781c */ /* 0x000fe20003f6e838 */
[----:B------:R-:W-:Y:S01]  /*4c40*/  ULDC UR10, c[0x0][0x988] ;  /* 0x00026200000a7ab9 */ /* 0x000fe20000000800 */
[----:B------:R-:W-:Y:S01]  /*4c50*/  FMNMX.FTZ R4, R58, R4, !PT ;  /* 0x000000043a047209 */ /* 0x000fe20007810000 */
[----:B------:R-:W-:Y:S01]  /*4c60*/  UISETP.NE.AND UP5, UPT, UR18, URZ, UPT ;  /* 0x0000003f1200728c */ /* 0x000fe2000bfa5270 */
[----:B------:R-:W-:Y:S01]  /*4c70*/  PLOP3.LUT P1, PT, PT, PT, UP4, 0x40, 0x0 ;  /* 0x000000000000781c */ /* 0x000fe20003f2e848 */
[----:B------:R-:W-:Y:S01]  /*4c80*/  UISETP.NE.AND UP2, UPT, UR19, URZ, UPT ;  /* 0x0000003f1300728c */ /* 0x000fe2000bf45270 */
[----:B------:R-:W-:Y:S01]  /*4c90*/  FMNMX.FTZ R4, R36, R4, !PT ;  /* 0x0000000424047209 */ /* 0x000fe20007810000 */
[----:B------:R-:W-:Y:S01]  /*4ca0*/  UISETP.NE.AND UP3, UPT, UR21, URZ, UPT ;  /* 0x0000003f1500728c */ /* 0x000fe2000bf65270 */
[C---:B------:R-:W-:Y:S01]  /*4cb0*/  ISETP.GT.AND P1, PT, R5.reuse, RZ, P1 ;  /* 0x000000ff0500720c */ /* 0x040fe20000f24270 */
[----:B------:R-:W-:Y:S01]  /*4cc0*/  UISETP.NE.AND UP4, UPT, UR22, URZ, UPT ;  /* 0x0000003f1600728c */ /* 0x000fe2000bf85270 */
[----:B------:R-:W-:Y:S01]  /*4cd0*/  FMNMX.FTZ R4, R60, R4, !PT ;  /* 0x000000043c047209 */ /* 0x000fe20007810000 */
[----:B------:R-:W-:Y:S01]  /*4ce0*/  UP2UR UR15, UPR, URZ, 0x40 ;  /* 0x000000403f0f7883 */ /* 0x000fe20008000000 */
[----:B------:R-:W-:Y:S01]  /*4cf0*/  ISETP.GT.AND P3, PT, R5, 0x1, P3 ;  /* 0x000000010500780c */ /* 0x000fe20001f64270 */
[----:B------:R-:W-:Y:S01]  /*4d00*/  UISETP.NE.AND UP6, UPT, UR24, URZ, UPT ;  /* 0x0000003f1800728c */ /* 0x000fe2000bfc5270 */
[----:B------:R-:W-:-:S02]  /*4d10*/  FMNMX.FTZ R4, R40, R4, !PT ;  /* 0x0000000428047209 */ /* 0x000fc40007810000 */
[----:B------:R-:W-:Y:S02]  /*4d20*/  ISETP.LT.OR P1, PT, R6, 0x1, P1 ;  /* 0x000000010600780c */ /* 0x000fe40000f21670 */
[----:B------:R-:W-:Y:S02]  /*4d30*/  FMNMX.FTZ R4, R62, R4, !PT ;  /* 0x000000043e047209 */ /* 0x000fe40007810000 */
[----:B------:R-:W-:Y:S02]  /*4d40*/  ISETP.LT.OR P3, PT, R6, 0x2, P3 ;  /* 0x000000020600780c */ /* 0x000fe40001f61670 */
[----:B------:R-:W-:Y:S02]  /*4d50*/  FMNMX.FTZ R4, R44, R4, !PT ;  /* 0x000000042c047209 */ /* 0x000fe40007810000 */
[----:B------:R-:W-:Y:S02]  /*4d60*/  ISETP.GT.AND P0, PT, R5, 0x8, P0 ;  /* 0x000000080500780c */ /* 0x000fe40000704270 */
[----:B------:R-:W-:-:S02]  /*4d70*/  FMNMX.FTZ R4, R64, R4, !PT ;  /* 0x0000000440047209 */ /* 0x000fc40007810000 */
[----:B------:R-:W-:Y:S02]  /*4d80*/  FSEL R26, R26, -INF , !P1 ;  /* 0xff8000001a1a7808 */ /* 0x000fe40004800000 */
[----:B------:R-:W-:Y:S02]  /*4d90*/  FMNMX.FTZ R4, R48, R4, !PT ;  /* 0x0000000430047209 */ /* 0x000fe40007810000 */
[----:B------:R-:W-:Y:S01]  /*4da0*/  PLOP3.LUT P1, PT, PT, PT, UP2, 0x40, 0x0 ;  /* 0x000000000000781c */ /* 0x000fe20003f2e828 */
[----:B------:R-:W-:Y:S01]  /*4db0*/  UISETP.NE.AND UP2, UPT, UR6, URZ, UPT ;  /* 0x0000003f0600728c */ /* 0x000fe2000bf45270 */
[----:B------:R-:W-:Y:S02]  /*4dc0*/  FMNMX.FTZ R4, R66, R4, !PT ;  /* 0x0000000442047209 */ /* 0x000fe40007810000 */
[----:B------:R-:W-:Y:S02]  /*4dd0*/  FSEL R27, R27, -INF , !P3 ;  /* 0xff8000001b1b7808 */ /* 0x000fe40005800000 */
[----:B------:R-:W-:-:S02]  /*4de0*/  FMNMX.FTZ R4, R52, R4, !PT ;  /* 0x0000000434047209 */ /* 0x000fc40007810000 */
[----:B------:R-:W-:Y:S02]  /*4df0*/  ISETP.LT.OR P0, PT, R6, 0x9, P0 ;  /* 0x000000090600780c */ /* 0x000fe40000701670 */
[----:B------:R-:W-:Y:S02]  /*4e00*/  FMNMX.FTZ R7, R68, R4, !PT ;  /* 0x0000000444077209 */ /* 0x000fe40007810000 */
[----:B------:R-:W-:Y:S01]  /*4e10*/  PLOP3.LUT P3, PT, PT, PT, UP3, 0x40, 0x0 ;  /* 0x000000000000781c */ /* 0x000fe20003f6e838 */
[----:B------:R-:W-:Y:S01]  /*4e20*/  UISETP.NE.AND UP3, UPT, UR7, URZ, UPT ;  /* 0x0000003f0700728c */ /* 0x000fe2000bf65270 */
[----:B------:R-:W-:Y:S01]  /*4e30*/  FSEL R30, R30, -INF , !P0 ;  /* 0xff8000001e1e7808 */ /* 0x000fe20004000000 */
[----:B------:R-:W0:Y:S01]  /*4e40*/  SHFL.BFLY PT, R4, R7, 0x2, 0x1f ;  /* 0x0c401f0007047f89 */ /* 0x000e2200000e0000 */
[----:B------:R-:W-:Y:S02]  /*4e50*/  ISETP.GT.AND P1, PT, R5, 0x10, P1 ;  /* 0x000000100500780c */ /* 0x000fe40000f24270 */
[----:B------:R-:W-:Y:S01]  /*4e60*/  PLOP3.LUT P0, PT, PT, PT, UP4, 0x40, 0x0 ;  /* 0x000000000000781c */ /* 0x000fe20003f0e848 */
[----:B------:R-:W-:Y:S01]  /*4e70*/  UISETP.NE.AND UP4, UPT, UR11, URZ, UPT ;  /* 0x0000003f0b00728c */ /* 0x000fe2000bf85270 */
[----:B------:R-:W-:-:S02]  /*4e80*/  ISETP.LT.OR P1, PT, R6, 0x11, P1 ;  /* 0x000000110600780c */ /* 0x000fc40000f21670 */
[C---:B------:R-:W-:Y:S02]  /*4e90*/  ISETP.GT.AND P3, PT, R5.reuse, 0x11, P3 ;  /* 0x000000110500780c */ /* 0x040fe40001f64270 */
[----:B------:R-:W-:Y:S02]  /*4ea0*/  FSEL R34, R34, -INF , !P1 ;  /* 0xff80000022227808 */ /* 0x000fe40004800000 */
[----:B------:R-:W-:Y:S02]  /*4eb0*/  ISETP.LT.OR P3, PT, R6, 0x12, P3 ;  /* 0x000000120600780c */ /* 0x000fe40001f61670 */
[----:B------:R-:W-:Y:S02]  /*4ec0*/  ISETP.GT.AND P0, PT, R5, 0x18, P0 ;  /* 0x000000180500780c */ /* 0x000fe40000704270 */
[----:B------:R-:W-:Y:S01]  /*4ed0*/  PLOP3.LUT P1, PT, PT, PT, UP6, 0x40, 0x0 ;  /* 0x000000000000781c */ /* 0x000fe20003f2e868 */
[----:B------:R-:W-:Y:S01]  /*4ee0*/  UISETP.NE.AND UP6, UPT, UR15, URZ, UPT ;  /* 0x0000003f0f00728c */ /* 0x000fe2000bfc5270 */
[----:B------:R-:W-:-:S02]  /*4ef0*/  FSEL R35, R35, -INF , !P3 ;  /* 0xff80000023237808 */ /* 0x000fc40005800000 */
[----:B------:R-:W-:Y:S02]  /*4f00*/  ISETP.LT.OR P0, PT, R6, 0x19, P0 ;  /* 0x000000190600780c */ /* 0x000fe40000701670 */
[----:B------:R-:W-:Y:S02]  /*4f10*/  PLOP3.LUT P3, PT, PT, PT, UP0, 0x40, 0x0 ;  /* 0x000000000000781c */ /* 0x000fe40003f6e808 */
[----:B------:R-:W-:Y:S02]  /*4f20*/  ISETP.GT.AND P1, PT, R5, 0x20, P1 ;  /* 0x000000200500780c */ /* 0x000fe40000f24270 */
[----:B0-----:R-:W-:Y:S02]  /*4f30*/  FMNMX.FTZ R12, R7, R4, !PT ;  /* 0x00000004070c7209 */ /* 0x001fe40007810000 */
[----:B------:R-:W-:Y:S02]  /*4f40*/  FMNMX.FTZ R7, R26, R27, !PT ;  /* 0x0000001b1a077209 */ /* 0x000fe40007810000 */
[----:B------:R-:W-:Y:S01]  /*4f50*/  FSEL R38, R38, -INF , !P0 ;  /* 0xff80000026267808 */ /* 0x000fe20004000000 */
[----:B------:R-:W0:Y:S01]  /*4f60*/  SHFL.BFLY PT, R13, R12, 0x1, 0x1f ;  /* 0x0c201f000c0d7f89 */ /* 0x000e2200000e0000 */
[----:B------:R-:W-:-:S02]  /*4f70*/  PLOP3.LUT P0, PT, PT, PT, UP1, 0x40, 0x0 ;  /* 0x000000000000781c */ /* 0x000fc40003f0e818 */
[----:B------:R-:W-:Y:S02]  /*4f80*/  ISETP.LT.OR P1, PT, R6, 0x21, P1 ;  /* 0x000000210600780c */ /* 0x000fe40000f21670 */
[C---:B------:R-:W-:Y:S02]  /*4f90*/  ISETP.GT.AND P3, PT, R5.reuse, 0x21, P3 ;  /* 0x000000210500780c */ /* 0x040fe40001f64270 */
[----:B------:R-:W-:Y:S02]  /*4fa0*/  FSEL R42, R42, -INF , !P1 ;  /* 0xff8000002a2a7808 */ /* 0x000fe40004800000 */
[----:B------:R-:W-:Y:S02]  /*4fb0*/  ISETP.GT.AND P0, PT, R5, 0x28, P0 ;  /* 0x000000280500780c */ /* 0x000fe40000704270 */
[----:B------:R-:W-:Y:S02]  /*4fc0*/  ISETP.LT.OR P3, PT, R6, 0x22, P3 ;  /* 0x000000220600780c */ /* 0x000fe40001f61670 */
[----:B------:R-:W-:-:S02]  /*4fd0*/  PLOP3.LUT P1, PT, PT, PT, UP3, 0x40, 0x0 ;  /* 0x000000000000781c */ /* 0x000fc40003f2e838 */
[----:B------:R-:W-:Y:S02]  /*4fe0*/  ISETP.LT.OR P0, PT, R6, 0x29, P0 ;  /* 0x000000290600780c */ /* 0x000fe40000701670 */
[----:B------:R-:W-:Y:S02]  /*4ff0*/  FSEL R43, R43, -INF , !P3 ;  /* 0xff8000002b2b7808 */ /* 0x000fe40005800000 */
[----:B------:R-:W-:Y:S02]  /*5000*/  PLOP3.LUT P3, PT, PT, PT, UP4, 0x40, 0x0 ;  /* 0x000000000000781c */ /* 0x000fe40003f6e848 */
[----:B------:R-:W-:Y:S02]  /*5010*/  FSEL R46, R46, -INF , !P0 ;  /* 0xff8000002e2e7808 */ /* 0x000fe40004000000 */
[----:B------:R-:W-:Y:S02]  /*5020*/  ISETP.GT.AND P1, PT, R5, 0x30, P1 ;  /* 0x000000300500780c */ /* 0x000fe40000f24270 */
[----:B0-----:R-:W-:-:S02]  /*5030*/  FMNMX.FTZ R4, R12, R13, !PT ;  /* 0x0000000d0c047209 */ /* 0x001fc40007810000 */
[----:B------:R-:W-:Y:S02]  /*5040*/  FMNMX.FTZ R12, R30, R7, !PT ;  /* 0x000000071e0c7209 */ /* 0x000fe40007810000 */
[C---:B------:R-:W-:Y:S01]  /*5050*/  FSETP.NEU.FTZ.AND P2, PT, R4.reuse, -INF , PT ;  /* 0xff8000000400780b */ /* 0x040fe20003f5d000 */
[----:B------:R-:W-:Y:S01]  /*5060*/  FMUL.FTZ R13, R4, UR10 ;  /* 0x0000000a040d7c20 */ /* 0x000fe20008410000 */
[----:B------:R-:W-:Y:S02]  /*5070*/  ISETP.GT.AND P3, PT, R5, 0x31, P3 ;  /* 0x000000310500780c */ /* 0x000fe40001f64270 */
[C---:B------:R-:W-:Y:S02]  /*5080*/  ISETP.LT.OR P1, PT, R6.reuse, 0x31, P1 ;  /* 0x000000310600780c */ /* 0x040fe40000f21670 */
[----:B------:R-:W-:Y:S02]  /*5090*/  FSEL R13, R13, RZ, P2 ;  /* 0x000000ff0d0d7208 */ /* 0x000fe40001000000 */
[----:B------:R-:W-:Y:S01]  /*50a0*/  PLOP3.LUT P2, PT, PT, PT, UP5, 0x40, 0x0 ;  /* 0x000000000000781c */ /* 0x000fe20003f4e858 */
[----:B------:R-:W-:Y:S01]  /*50b0*/  UISETP.NE.AND UP5, UPT, UR23, URZ, UPT ;  /* 0x0000003f1700728c */ /* 0x000fe2000bfa5270 */
[----:B------:R-:W-:Y:S01]  /*50c0*/  ISETP.LT.OR P3, PT, R6, 0x32, P3 ;  /* 0x000000320600780c */ /* 0x000fe20001f61670 */
[--C-:B------:R-:W-:Y:S01]  /*50d0*/  FFMA.FTZ R14, R24, UR10, -R13.reuse ;  /* 0x0000000a180e7c23 */ /* 0x100fe2000801080d */
[----:B------:R-:W-:Y:S01]  /*50e0*/  ISETP.GT.AND P2, PT, R5, 0x9, P2 ;  /* 0x000000090500780c */ /* 0x000fe20001744270 */
[--C-:B------:R-:W-:Y:S01]  /*50f0*/  FFMA.FTZ R24, R32, UR10, -R13.reuse ;  /* 0x0000000a20187c23 */ /* 0x100fe2000801080d */
[----:B------:R-:W-:Y:S01]  /*5100*/  FSEL R50, R50, -INF , !P1 ;  /* 0xff80000032327808 */ /* 0x000fe20004800000 */
[--C-:B------:R-:W-:Y:S01]  /*5110*/  FFMA.FTZ R32, R40, UR10, -R13.reuse ;  /* 0x0000000a28207c23 */ /* 0x100fe2000801080d */
[----:B------:R-:W-:Y:S01]  /*5120*/  ISETP.LT.OR P2, PT, R6, 0xa, P2 ;  /* 0x0000000a0600780c */ /* 0x000fe20001741670 */
[----:B------:R-:W-:Y:S01]  /*5130*/  MUFU.EX2 R14, R14 ;  /* 0x0000000e000e7308 */ /* 0x000fe20000000800 */
[----:B------:R-:W-:Y:S01]  /*5140*/  FSEL R51, R51, -INF , !P3 ;  /* 0xff80000033337808 */ /* 0x000fe20005800000 */
[--C-:B------:R-:W-:Y:S01]  /*5150*/  FFMA.FTZ R29, R60, UR10, -R13.reuse ;  /* 0x0000000a3c1d7c23 */ /* 0x100fe2000801080d */
[----:B------:R-:W-:Y:S01]  /*5160*/  FSEL R31, R31, -INF , !P2 ;  /* 0xff8000001f1f7808 */ /* 0x000fe20005000000 */
[--C-:B------:R-:W-:Y:S01]  /*5170*/  FFMA.FTZ R37, R64, UR10, -R13.reuse ;  /* 0x0000000a40257c23 */ /* 0x100fe2000801080d */
[----:B------:R-:W-:Y:S01]  /*5180*/  PLOP3.LUT P2, PT, PT, PT, UP5, 0x40, 0x0 ;  /* 0x000000000000781c */ /* 0x000fe20003f4e858 */
[----:B------:R-:W-:Y:S01]  /*5190*/  UISETP.NE.AND UP5, UPT, UR14, URZ, UPT ;  /* 0x0000003f0e00728c */ /* 0x000fe2000bfa5270 */
[----:B------:R-:W-:Y:S01]  /*51a0*/  FMNMX.FTZ R7, R31, R12, !PT ;  /* 0x0000000c1f077209 */ /* 0x000fe20007810000 */
[--C-:B------:R-:W-:Y:S01]  /*51b0*/  FFMA.FTZ R40, R48, UR10, -R13.reuse ;  /* 0x0000000a30287c23 */ /* 0x100fe2000801080d */
[----:B------:R-:W-:Y:S01]  /*51c0*/  ISETP.GT.AND P2, PT, R5, 0x19, P2 ;  /* 0x000000190500780c */ /* 0x000fe20001744270 */
[----:B------:R-:W-:Y:S01]  /*51d0*/  FFMA.FTZ R41, R66, UR10, -R13 ;  /* 0x0000000a42297c23 */ /* 0x000fe2000801080d */
[----:B------:R-:W-:Y:S01]  /*51e0*/  FMNMX.FTZ R12, R34, R7, !PT ;  /* 0x00000007220c7209 */ /* 0x000fe20007810000 */
[----:B------:R-:W-:Y:S01]  /*51f0*/  MUFU.EX2 R24, R24 ;  /* 0x0000001800187308 */ /* 0x000fe20000000800 */
[----:B------:R-:W-:-:S02]  /*5200*/  ISETP.LT.OR P2, PT, R6, 0x1a, P2 ;  /* 0x0000001a0600780c */ /* 0x000fc40001741670 */
[----:B------:R-:W-:Y:S02]  /*5210*/  FMNMX.FTZ R7, R35, R12, !PT ;  /* 0x0000000c23077209 */ /* 0x000fe40007810000 */
[----:B------:R-:W-:Y:S02]  /*5220*/  FSEL R39, R39, -INF , !P2 ;  /* 0xff80000027277808 */ /* 0x000fe40005000000 */
[----:B------:R-:W-:Y:S01]  /*5230*/  FMNMX.FTZ R12, R38, R7, !PT ;  /* 0x00000007260c7209 */ /* 0x000fe20007810000 */
[----:B------:R-:W-:Y:S01]  /*5240*/  MUFU.EX2 R29, R29 ;  /* 0x0000001d001d7308 */ /* 0x000fe20000000800 */
[----:B------:R-:W-:Y:S02]  /*5250*/  PLOP3.LUT P2, PT, PT, PT, UP2, 0x40, 0x0 ;  /* 0x000000000000781c */ /* 0x000fe40003f4e828 */
[----:B------:R-:W-:Y:S02]  /*5260*/  FMNMX.FTZ R7, R39, R12, !PT ;  /* 0x0000000c27077209 */ /* 0x000fe40007810000 */
[----:B------:R-:W-:-:S02]  /*5270*/  ISETP.GT.AND P2, PT, R5, 0x29, P2 ;  /* 0x000000290500780c */ /* 0x000fc40001744270 */
[----:B------:R-:W-:Y:S01]  /*5280*/  FMNMX.FTZ R12, R42, R7, !PT ;  /* 0x000000072a0c7209 */ /* 0x000fe20007810000 */
[----:B------:R-:W-:Y:S01]  /*5290*/  MUFU.EX2 R32, R32 ;  /* 0x0000002000207308 */ /* 0x000fe20000000800 */
[----:B------:R-:W-:Y:S02]  /*52a0*/  ISETP.LT.OR P2, PT, R6, 0x2a, P2 ;  /* 0x0000002a0600780c */ /* 0x000fe40001741670 */
[----:B------:R-:W-:Y:S02]  /*52b0*/  FMNMX.FTZ R7, R43, R12, !PT ;  /* 0x0000000c2b077209 */ /* 0x000fe40007810000 */
[----:B------:R-:W-:Y:S02]  /*52c0*/  FSEL R47, R47, -INF , !P2 ;  /* 0xff8000002f2f7808 */ /* 0x000fe40005000000 */
[----:B------:R-:W-:Y:S01]  /*52d0*/  PLOP3.LUT P0, PT, PT, PT, UP5, 0x40, 0x0 ;  /* 0x000000000000781c */ /* 0x000fe20003f0e858 */
[----:B------:R-:W-:Y:S01]  /*52e0*/  MUFU.EX2 R37, R37 ;  /* 0x0000002500257308 */ /* 0x000fe20000000800 */
[----:B------:R-:W-:-:S02]  /*52f0*/  PLOP3.LUT P2, PT, PT, PT, UP6, 0x40, 0x0 ;  /* 0x000000000000781c */ /* 0x000fc40003f4e868 */
[----:B------:R-:W-:Y:S01]  /*5300*/  FMNMX.FTZ R12, R46, R7, !PT ;  /* 0x000000072e0c7209 */ /* 0x000fe20007810000 */
[--C-:B------:R-:W-:Y:S01]  /*5310*/  FFMA.FTZ R7, R20, UR10, -R13.reuse ;  /* 0x0000000a14077c23 */ /* 0x100fe2000801080d */
[C---:B------:R-:W-:Y:S01]  /*5320*/  ISETP.GT.AND P0, PT, R5.reuse, 0x38, P0 ;  /* 0x000000380500780c */ /* 0x040fe20000704270 */
[----:B------:R-:W-:Y:S01]  /*5330*/  FFMA.FTZ R20, R56, UR10, -R13 ;  /* 0x0000000a38147c23 */ /* 0x000fe2000801080d */
[----:B------:R-:W-:Y:S01]  /*5340*/  ISETP.GT.AND P2, PT, R5, 0x39, P2 ;  /* 0x000000390500780c */ /* 0x000fe20001744270 */
[----:B------:R0:W3:Y:S01]  /*5350*/  MUFU.EX2 R15, R7 ;  /* 0x00000007000f7308 */ /* 0x0000e20000000800 */
[----:B------:R-:W-:Y:S02]  /*5360*/  FMNMX.FTZ R5, R47, R12, !PT ;  /* 0x0000000c2f057209 */ /* 0x000fe40007810000 */
[----:B------:R-:W-:Y:S02]  /*5370*/  ISETP.LT.OR P0, PT, R6, 0x39, P0 ;  /* 0x000000390600780c */ /* 0x000fe40000701670 */
[----:B------:R-:W-:-:S02]  /*5380*/  FMNMX.FTZ R12, R50, R5, !PT ;  /* 0x00000005320c7209 */ /* 0x000fc40007810000 */
[----:B------:R-:W-:Y:S01]  /*5390*/  ISETP.LT.OR P2, PT, R6, 0x3a, P2 ;  /* 0x0000003a0600780c */ /* 0x000fe20001741670 */
[----:B------:R4:W-:Y:S01]  /*53a0*/  MUFU.EX2 R21, R20 ;  /* 0x0000001400157308 */ /* 0x0009e20000000800 */
[----:B------:R-:W-:Y:S01]  /*53b0*/  FSEL R54, R54, -INF , !P0 ;  /* 0xff80000036367808 */ /* 0x000fe20004000000 */
[--C-:B0-----:R-:W-:Y:S01]  /*53c0*/  FFMA.FTZ R7, R58, UR10, -R13.reuse ;  /* 0x0000000a3a077c23 */ /* 0x101fe2000801080d */
[----:B------:R-:W-:Y:S01]  /*53d0*/  FMNMX.FTZ R5, R51, R12, !PT ;  /* 0x0000000c33057209 */ /* 0x000fe20007810000 */
[--C-:B------:R-:W-:Y:S01]  /*53e0*/  FFMA.FTZ R12, R28, UR10, -R13.reuse ;  /* 0x0000000a1c0c7c23 */ /* 0x100fe2000801080d */
[----:B------:R-:W-:Y:S01]  /*53f0*/  FSEL R55, R55, -INF , !P2 ;  /* 0xff80000037377808 */ /* 0x000fe20005000000 */
[--C-:B------:R-:W-:Y:S01]  /*5400*/  FFMA.FTZ R28, R36, UR10, -R13.reuse ;  /* 0x0000000a241c7c23 */ /* 0x100fe2000801080d */
[----:B------:R-:W-:Y:S01]  /*5410*/  FMNMX.FTZ R6, R54, R5, !PT ;  /* 0x0000000536067209 */ /* 0x000fe20007810000 */
[----:B------:R-:W0:Y:S01]  /*5420*/  MUFU.EX2 R25, R7 ;  /* 0x0000000700197308 */ /* 0x000e220000000800 */
[--C-:B----4-:R-:W-:Y:S01]  /*5430*/  FFMA.FTZ R20, R62, UR10, -R13.reuse ;  /* 0x0000000a3e147c23 */ /* 0x110fe2000801080d */
[----:B------:R-:W-:Y:S01]  /*5440*/  FFMA.FTZ R36, R44, UR10, -R13 ;  /* 0x0000000a2c247c23 */ /* 0x000fe2000801080d */
[----:B------:R-:W-:-:S02]  /*5450*/  FMNMX.FTZ R6, R55, R6, !PT ;  /* 0x0000000637067209 */ /* 0x000fc40007810000 */
[----:B---3--:R-:W-:-:S03]  /*5460*/  F2FP.F16.F32.PACK_AB R152, R15, R14 ;  /* 0x0000000e0f98723e */ /* 0x008fc600000000ff */
[----:B------:R-:W3:Y:S01]  /*5470*/  SHFL.BFLY PT, R5, R6, 0x2, 0x1f ;  /* 0x0c401f0006057f89 */ /* 0x000ee200000e0000 */
[----:B------:R-:W4:Y:S08]  /*5480*/  MUFU.EX2 R33, R20 ;  /* 0x0000001400217308 */ /* 0x000f300000000800 */
[----:B------:R-:W5:Y:S01]  /*5490*/  MUFU.EX2 R12, R12 ;  /* 0x0000000c000c7308 */ /* 0x000f620000000800 */
[----:B0-----:R-:W-:-:S07]  /*54a0*/  F2FP.F16.F32.PACK_AB R156, R25, R24 ;  /* 0x00000018199c723e */ /* 0x001fce00000000ff */
[----:B------:R-:W0:Y:S01]  /*54b0*/  MUFU.EX2 R28, R28 ;  /* 0x0000001c001c7308 */ /* 0x000e220000000800 */
[----:B----4-:R-:W-:Y:S02]  /*54c0*/  F2FP.F16.F32.PACK_AB R160, R33, R32 ;  /* 0x0000002021a0723e */ /* 0x010fe400000000ff */
[----:B---3--:R-:W-:-:S05]  /*54d0*/  FMNMX.FTZ R5, R6, R5, !PT ;  /* 0x0000000506057209 */ /* 0x008fca0007810000 */
[----:B------:R-:W3:Y:S01]  /*54e0*/  MUFU.EX2 R36, R36 ;  /* 0x0000002400247308 */ /* 0x000ee20000000800 */
[----:B-----5:R-:W-:Y:S01]  /*54f0*/  F2FP.F16.F32.PACK_AB R154, R21, R12 ;  /* 0x0000000c159a723e */ /* 0x020fe200000000ff */
[----:B------:R-:W4:Y:S06]  /*5500*/  SHFL.BFLY PT, R6, R5, 0x1, 0x1f ;  /* 0x0c201f0005067f89 */ /* 0x000f2c00000e0000 */
[----:B------:R-:W-:Y:S01]  /*5510*/  MUFU.EX2 R40, R40 ;  /* 0x0000002800287308 */ /* 0x000fe20000000800 */
[----:B0-----:R-:W-:-:S07]  /*5520*/  F2FP.F16.F32.PACK_AB R158, R29, R28 ;  /* 0x0000001c1d9e723e */ /* 0x001fce00000000ff */
[----:B------:R-:W0:Y:S01]  /*5530*/  MUFU.EX2 R41, R41 ;  /* 0x0000002900297308 */ /* 0x000e220000000800 */
[----:B---3--:R-:W-:Y:S02]  /*5540*/  F2FP.F16.F32.PACK_AB R162, R37, R36 ;  /* 0x0000002425a2723e */ /* 0x008fe400000000ff */
[----:B----4-:R-:W-:Y:S01]  /*5550*/  FMNMX.FTZ R7, R5, R6, !PT ;  /* 0x0000000605077209 */ /* 0x010fe20007810000 */
[--C-:B------:R-:W-:Y:S01]  /*5560*/  FFMA.FTZ R5, R52, UR10, -R13.reuse ;  /* 0x0000000a34057c23 */ /* 0x100fe2000801080d */
[----:B------:R-:W-:Y:S02]  /*5570*/  FFMA.FTZ R13, R68, UR10, -R13 ;  /* 0x0000000a440d7c23 */ /* 0x000fe4000801080d */
[C---:B------:R-:W-:Y:S01]  /*5580*/  FSETP.NEU.FTZ.AND P0, PT, R7.reuse, -INF , PT ;  /* 0xff8000000700780b */ /* 0x040fe20003f1d000 */
[----:B------:R-:W-:Y:S01]  /*5590*/  FMUL.FTZ R6, R7, UR10 ;  /* 0x0000000a07067c20 */ /* 0x000fe20008410000 */
[----:B0-----:R-:W-:Y:S01]  /*55a0*/  F2FP.F16.F32.PACK_AB R164, R41, R40 ;  /* 0x0000002829a4723e */ /* 0x001fe200000000ff */
[----:B------:R-:W-:Y:S03]  /*55b0*/  MUFU.EX2 R5, R5 ;  /* 0x0000000500057308 */ /* 0x000fe60000000800 */
[----:B------:R-:W-:-:S05]  /*55c0*/  FSEL R20, R6, RZ, P0 ;  /* 0x000000ff06147208 */ /* 0x000fca0000000000 */
[--C-:B------:R-:W-:Y:S01]  /*55d0*/  FFMA.FTZ R26, R26, UR10, -R20.reuse ;  /* 0x0000000a1a1a7c23 */ /* 0x100fe20008010814 */
[--C-:B------:R-:W-:Y:S01]  /*55e0*/  FFMA.FTZ R27, R27, UR10, -R20.reuse ;  /* 0x0000000a1b1b7c23 */ /* 0x100fe20008010814 */
[--C-:B------:R-:W-:Y:S01]  /*55f0*/  FFMA.FTZ R30, R30, UR10, -R20.reuse ;  /* 0x0000000a1e1e7c23 */ /* 0x100fe20008010814 */
[--C-:B------:R-:W-:Y:S01]  /*5600*/  FFMA.FTZ R31, R31, UR10, -R20.reuse ;  /* 0x0000000a1f1f7c23 */ /* 0x100fe20008010814 */
[--C-:B------:R-:W-:Y:S01]  /*5610*/  FFMA.FTZ R34, R34, UR10, -R20.reuse ;  /* 0x0000000a22227c23 */ /* 0x100fe20008010814 */
[--C-:B------:R-:W-:Y:S01]  /*5620*/  FFMA.FTZ R35, R35, UR10, -R20.reuse ;  /* 0x0000000a23237c23 */ /* 0x100fe20008010814 */
        /* <DEDUP_REMOVED lines=8> */
[----:B------:R-:W0:Y:S01]  /*56b0*/  MUFU.EX2 R27, R27 ;  /* 0x0000001b001b7308 */ /* 0x000e220000000800 */
[--C-:B------:R-:W-:Y:S01]  /*56c0*/  FFMA.FTZ R51, R51, UR10, -R20.reuse ;  /* 0x0000000a33337c23 */ /* 0x100fe20008010814 */
[--C-:B------:R-:W-:Y:S01]  /*56d0*/  FFMA.FTZ R54, R54, UR10, -R20.reuse ;  /* 0x0000000a36367c23 */ /* 0x100fe20008010814 */
[----:B------:R-:W-:-:S05]  /*56e0*/  FFMA.FTZ R20, R55, UR10, -R20 ;  /* 0x0000000a37147c23 */ /* 0x000fca0008010814 */
[----:B------:R-:W-:Y:S08]  /*56f0*/  MUFU.EX2 R30, R30 ;  /* 0x0000001e001e7308 */ /* 0x000ff00000000800 */
[----:B------:R-:W3:Y:S01]  /*5700*/  MUFU.EX2 R31, R31 ;  /* 0x0000001f001f7308 */ /* 0x000ee20000000800 */
[----:B0-----:R-:W-:-:S07]  /*5710*/  F2FP.F16.F32.PACK_AB R153, R27, R26 ;  /* 0x0000001a1b99723e */ /* 0x001fce00000000ff */
[----:B------:R0:W4:Y:S08]  /*5720*/  MUFU.EX2 R6, R13 ;  /* 0x0000000d00067308 */ /* 0x0001300000000800 */
[----:B------:R-:W5:Y:S01]  /*5730*/  MUFU.EX2 R34, R34 ;  /* 0x0000002200227308 */ /* 0x000f620000000800 */
[----:B0-----:R-:W-:Y:S01]  /*5740*/  FADD.FTZ R13, R14, R15 ;  /* 0x0000000f0e0d7221 */ /* 0x001fe20000010000 */
[----:B---3--:R-:W-:-:S03]  /*5750*/  F2FP.F16.F32.PACK_AB R155, R31, R30 ;  /* 0x0000001e1f9b723e */ /* 0x008fc600000000ff */
[----:B------:R-:W-:Y:S01]  /*5760*/  FADD.FTZ R44, R12, R13 ;  /* 0x0000000d0c2c7221 */ /* 0x000fe20000010000 */
[----:B------:R-:W-:Y:S01]  /*5770*/  FADD.FTZ R13, R26, R27 ;  /* 0x0000001b1a0d7221 */ /* 0x000fe20000010000 */
[----:B------:R0:W-:Y:S01]  /*5780*/  STSM.16.M88.4 [R19+0x26800], R152 ;  /* 0x0268009813007844 */ /* 0x0001e20000000200 */
[----:B------:R-:W3:Y:S01]  /*5790*/  MUFU.EX2 R35, R35 ;  /* 0x0000002300237308 */ /* 0x000ee20000000800 */
[----:B------:R-:W-:Y:S01]  /*57a0*/  FADD.FTZ R45, R21, R44 ;  /* 0x0000002c152d7221 */ /* 0x000fe20000010000 */
[----:B------:R-:W-:Y:S01]  /*57b0*/  FADD.FTZ R44, R30, R13 ;  /* 0x0000000d1e2c7221 */ /* 0x000fe20000010000 */
[----:B----4-:R-:W-:Y:S02]  /*57c0*/  F2FP.F16.F32.PACK_AB R166, R6, R5 ;  /* 0x0000000506a6723e */ /* 0x010fe400000000ff */
[----:B------:R-:W-:Y:S01]  /*57d0*/  FADD.FTZ R48, R24, R45 ;  /* 0x0000002d18307221 */ /* 0x000fe20000010000 */
[----:B------:R-:W-:Y:S02]  /*57e0*/  FADD.FTZ R13, R31, R44 ;  /* 0x0000002c1f0d7221 */ /* 0x000fe40000010000 */
[----:B------:R-:W4:Y:S01]  /*57f0*/  MUFU.EX2 R38, R38 ;  /* 0x0000002600267308 */ /* 0x000f220000000800 */
[----:B------:R-:W-:Y:S01]  /*5800*/  FADD.FTZ R45, R25, R48 ;  /* 0x00000030192d7221 */ /* 0x000fe20000010000 */
[----:B-----5:R-:W-:-:S03]  /*5810*/  FADD.FTZ R44, R34, R13 ;  /* 0x0000000d222c7221 */ /* 0x020fc60000010000 */
[----:B------:R-:W-:-:S03]  /*5820*/  FADD.FTZ R48, R28, R45 ;  /* 0x0000002d1c307221 */ /* 0x000fc60000010000 */
[----:B------:R-:W5:Y:S01]  /*5830*/  MUFU.EX2 R39, R39 ;  /* 0x0000002700277308 */ /* 0x000f620000000800 */
[----:B---3--:R-:W-:Y:S01]  /*5840*/  FADD.FTZ R13, R35, R44 ;  /* 0x0000002c230d7221 */ /* 0x008fe20000010000 */
[----:B------:R-:W-:Y:S01]  /*5850*/  FADD.FTZ R15, R29, R48 ;  /* 0x000000301d0f7221 */ /* 0x000fe20000010000 */
[----:B------:R-:W-:-:S03]  /*5860*/  F2FP.F16.F32.PACK_AB R157, R35, R34 ;  /* 0x00000022239d723e */ /* 0x000fc600000000ff */
[----:B------:R-:W-:Y:S02]  /*5870*/  FADD.FTZ R14, R32, R15 ;  /* 0x0000000f200e7221 */ /* 0x000fe40000010000 */
[----:B------:R-:W3:Y:S01]  /*5880*/  MUFU.EX2 R42, R42 ;  /* 0x0000002a002a7308 */ /* 0x000ee20000000800 */
[----:B----4-:R-:W-:Y:S01]  /*5890*/  FADD.FTZ R12, R38, R13 ;  /* 0x0000000d260c7221 */ /* 0x010fe20000010000 */
[----:B------:R-:W-:-:S06]  /*58a0*/  FADD.FTZ R21, R33, R14 ;  /* 0x0000000e21157221 */ /* 0x000fcc0000010000 */
[----:B------:R-:W4:Y:S01]  /*58b0*/  MUFU.EX2 R43, R43 ;  /* 0x0000002b002b7308 */ /* 0x000f220000000800 */
[C---:B-----5:R-:W-:Y:S01]  /*58c0*/  FADD.FTZ R15, R39.reuse, R12 ;  /* 0x0000000c270f7221 */ /* 0x060fe20000010000 */
[----:B------:R-:W-:-:S05]  /*58d0*/  F2FP.F16.F32.PACK_AB R159, R39, R38 ;  /* 0x00000026279f723e */ /* 0x000fca00000000ff */
[----:B------:R0:W-:Y:S01]  /*58e0*/  STSM.16.M88.4 [R22], R156 ;  /* 0x0000009c16007844 */ /* 0x0001e20000000200 */
[----:B------:R-:W5:Y:S01]  /*58f0*/  MUFU.EX2 R46, R46 ;  /* 0x0000002e002e7308 */ /* 0x000f620000000800 */
[----:B---3--:R-:W-:-:S07]  /*5900*/  FADD.FTZ R12, R42, R15 ;  /* 0x0000000f2a0c7221 */ /* 0x008fce0000010000 */
[----:B------:R-:W3:Y:S01]  /*5910*/  MUFU.EX2 R47, R47 ;  /* 0x0000002f002f7308 */ /* 0x000ee20000000800 */
[C---:B----4-:R-:W-:Y:S01]  /*5920*/  FADD.FTZ R15, R43.reuse, R12 ;  /* 0x0000000c2b0f7221 */ /* 0x050fe20000010000 */
[----:B------:R-:W-:Y:S01]  /*5930*/  FADD.FTZ R12, R36, R21 ;  /* 0x00000015240c7221 */ /* 0x000fe20000010000 */
[----:B------:R-:W-:-:S03]  /*5940*/  F2FP.F16.F32.PACK_AB R161, R43, R42 ;  /* 0x0000002a2ba1723e */ /* 0x000fc600000000ff */
[----:B------:R-:W-:Y:S02]  /*5950*/  FADD.FTZ R37, R37, R12 ;  /* 0x0000000c25257221 */ /* 0x000fe40000010000 */
[----:B------:R-:W-:Y:S01]  /*5960*/  MUFU.EX2 R50, R50 ;  /* 0x0000003200327308 */ /* 0x000fe20000000800 */
[----:B-----5:R-:W-:Y:S01]  /*5970*/  FADD.FTZ R14, R46, R15 ;  /* 0x0000000f2e0e7221 */ /* 0x020fe20000010000 */
[----:B------:R-:W-:-:S04]  /*5980*/  FADD.FTZ R40, R40, R37 ;  /* 0x0000002528287221 */ /* 0x000fc80000010000 */
[----:B------:R-:W-:Y:S02]  /*5990*/  FADD.FTZ R40, R41, R40 ;  /* 0x0000002829287221 */ /* 0x000fe40000010000 */
[----:B------:R-:W4:Y:S01]  /*59a0*/  MUFU.EX2 R51, R51 ;  /* 0x0000003300337308 */ /* 0x000f220000000800 */
[C---:B---3--:R-:W-:Y:S01]  /*59b0*/  F2FP.F16.F32.PACK_AB R163, R47.reuse, R46 ;  /* 0x0000002e2fa3723e */ /* 0x048fe200000000ff */
[----:B------:R-:W-:Y:S01]  /*59c0*/  FADD.FTZ R47, R47, R14 ;  /* 0x0000000e2f2f7221 */ /* 0x000fe20000010000 */
[----:B------:R-:W-:-:S03]  /*59d0*/  FADD.FTZ R5, R5, R40 ;  /* 0x0000002805057221 */ /* 0x000fc60000010000 */
[----:B------:R0:W-:Y:S01]  /*59e0*/  STSM.16.M88.4 [R184], R160 ;  /* 0x000000a0b8007844 */ /* 0x0001e20000000200 */
[----:B------:R-:W-:Y:S01]  /*59f0*/  FADD.FTZ R5, R6, R5 ;  /* 0x0000000506057221 */ /* 0x000fe20000010000 */
[----:B------:R-:W-:Y:S08]  /*5a00*/  MUFU.EX2 R54, R54 ;  /* 0x0000003600367308 */ /* 0x000ff00000000800 */
[----:B------:R-:W3:Y:S01]  /*5a10*/  MUFU.EX2 R13, R20 ;  /* 0x00000014000d7308 */ /* 0x000ee20000000800 */
[----:B----4-:R-:W-:Y:S01]  /*5a20*/  F2FP.F16.F32.PACK_AB R165, R51, R50 ;  /* 0x0000003233a5723e */ /* 0x010fe200000000ff */
[----:B------:R-:W-:-:S04]  /*5a30*/  FADD.FTZ R50, R50, R47 ;  /* 0x0000002f32327221 */ /* 0x000fc80000010000 */
[----:B------:R-:W-:Y:S01]  /*5a40*/  FADD.FTZ R51, R51, R50 ;  /* 0x0000003233337221 */ /* 0x000fe20000010000 */
[----:B---3--:R-:W-:-:S03]  /*5a50*/  F2FP.F16.F32.PACK_AB R167, R13, R54 ;  /* 0x000000360da7723e */ /* 0x008fc600000000ff */
[----:B------:R-:W-:Y:S02]  /*5a60*/  FADD.FTZ R54, R54, R51 ;  /* 0x0000003336367221 */ /* 0x000fe40000010000 */
[----:B------:R0:W-:Y:S02]  /*5a70*/  STSM.16.M88.4 [R23], R164 ;  /* 0x000000a417007844 */ /* 0x0001e40000000200 */
[----:B------:R-:W-:Y:S01]  /*5a80*/  FADD.FTZ R6, R13, R54 ;  /* 0x000000360d067221 */ /* 0x000fe20000010000 */
[----:B------:R-:W-:Y:S06]  /*5a90*/  @!P4 BRA `(.L_x_1718) ;  /* 0x000000000004c947 */ /* 0x000fec0003800000 */
[----:B------:R-:W-:Y:S01]  /*5aa0*/  BPT.TRAP 0x1 ;  /* 0x000000040000795c */ /* 0x000fe20000300000 */
.L_x_1718:
[----:B------:R3:W4:Y:S01]  /*5ab0*/  SYNCS.PHASECHK.TRANS64.TRYWAIT P0, [R10+URZ+0x28c50], R11 ;  /* 0x028c500b0a0075a7 */ /* 0x000722000800017f */
[----:B------:R-:W-:Y:S05]  /*5ac0*/  @!P4 BRA `(.L_x_1719) ;  /* 0x000000000004c947 */ /* 0x000fea0003800000 */
[----:B------:R-:W-:Y:S01]  /*5ad0*/  BPT.TRAP 0x1 ;  /* 0x000000040000795c */ /* 0x000fe20000300000 */
.L_x_1719:
[----:B----4-:R-:W-:Y:S05]  /*5ae0*/  @P0 BRA `(.L_x_1720) ;  /* 0x0000000000080947 */ /* 0x010fea0003800000 */
[----:B------:R-:W4:Y:S02]  /*5af0*/  SYNCS.PHASECHK.TRANS64.TRYWAIT P0, [R10+URZ+0x28c50], R11 ;  /* 0x028c500b0a0075a7 */ /* 0x000f24000800017f */
[----:B----4-:R-:W-:Y:S05]  /*5b00*/  @!P0 BRA `(.L_x_1721) ;  /* 0x000000ec00948947 */ /* 0x010fea0003800000 */
.L_x_1720:
[----:B------:R-:W-:Y:S01]  /*5b10*/  ULEA UR11, UR37, UR45, 0xc ;  /* 0x0000002d250b7291 */ /* 0x000fe2000f8e603f */
[----:B------:R-:W-:Y:S01]  /*5b20*/  WARPGROUP.ARRIVE ;  /* 0x00000000000079c5 */ /* 0x000fe20000000000 */
[----:B------:R-:W-:Y:S01]  /*5b30*/  UMOV UR7, 0x40000040 ;  /* 0x4000004000077882 */ /* 0x000fe20000000000 */
[----:B------:R-:W-:Y:S01]  /*5b40*/  UIADD3 UR23, UR44, -UR40, URZ ;  /* 0x800000282c177290 */ /* 0x000fe2000fffe03f */
[----:B-1234-:R-:W-:Y:S01]  /*5b50*/  @!P5 VIADD R10, R10, 0x28c60 ;  /* 0x00028c600a0ad836 */ /* 0x01efe20000000000 */
[----:B------:R-:W-:Y:S02]  /*5b60*/  UIADD3 UR50, UR50, -0x2, URZ ;  /* 0xfffffffe32327890 */ /* 0x000fe4000fffe03f */
[----:B------:R-:W-:Y:S02]  /*5b70*/  UMOV UR6, UR11 ;  /* 0x0000000b00067c82 */ /* 0x000fe40008000000 */
[----:B------:R-:W-:Y:S01]  /*5b80*/  HGMMA.64x256x16.F32 R24, R152, gdesc[UR4].tnspB, RZ, !UPT, gsb0 ;  /* 0x43e0000498187df0 */ /* 0x000fe2000c0008ff */
[----:B------:R-:W-:Y:S01]  /*5b90*/  UIADD3 UR6, UR11, 0x80, URZ ;  /* 0x000000800b067890 */ /* 0x000fe2000fffe03f */
[----:B------:R-:W-:Y:S01]  /*5ba0*/  @!P5 PRMT R10, RZ, 0x654, R10 ;  /* 0x00000654ff0ad816 */ /* 0x000fe2000000000a */
[----:B------:R-:W-:Y:S01]  /*5bb0*/  UMOV UR7, 0x40000040 ;  /* 0x4000004000077882 */ /* 0x000fe20000000000 */
[----:B------:R-:W-:-:S02]  /*5bc0*/  WARPGROUP.DEPBAR.LE gsb0, 0x0 ;  /* 0x00008000000079c5 */ /* 0x000fc40000010000 */
        /* <DEDUP_REMOVED lines=15> */
[----:B------:R-:W-:-:S06]  /*5cc0*/  ULEA UR7, UR47, UR23, 0x6 ;  /* 0x000000172f077291 */ /* 0x000fcc000f8e303f */
[----:B------:R-:W-:Y:S01]  /*5cd0*/  VIADD R8, R8, UR7 ;  /* 0x0000000708087c36 */ /* 0x000fe20008000000 */
        /* <DEDUP_REMOVED lines=11> */
[----:B------:R-:W-:Y:S01]  /*5d90*/  ISETP.LT.AND P0, PT, RZ, UR7, PT ;  /* 0x00000007ff007c0c */ /* 0x000fe2000bf01270 */
[----:B------:R-:W-:-:S06]  /*5da0*/  UIADD3 UR6, UR7, -0x1, URZ ;  /* 0xffffffff07067890 */ /* 0x000fcc000fffe03f */
[----:B-1----:R-:W-:-:S06]  /*5db0*/  IMAD.U32 R10, RZ, RZ, UR6 ;  /* 0x00000006ff0a7e24 */ /* 0x002fcc000f8e00ff */
        /* <DEDUP_REMOVED lines=8> */
.L_x_1723:
[----:B------:R-:W-:-:S13]  /*5e40*/  ISETP.NE.AND P0, PT, R9, 0x1, PT ;  /* 0x000000010900780c */ /* 0x000fda0003f05270 */
[----:B------:R-:W1:Y:S02]  /*5e50*/  @P0 LDC.64 R12, c[0x0][0x9e8] ;  /* 0x00027a00ff0c0b82 */ /* 0x000e640000000a00 */
[----:B-1----:R-:W-:-:S05]  /*5e60*/  @P0 IMAD.HI.U32 R12, R10, R12, RZ ;  /* 0x0000000c0a0c0227 */ /* 0x002fca00078e00ff */
[----:B------:R-:W-:-:S07]  /*5e70*/  @P0 SHF.R.U32.HI R10, RZ, R13, R12 ;  /* 0x0000000dff0a0219 */ /* 0x000fce000001160c */
.L_x_1724:
[----:B------:R-:W-:-:S05]  /*5e80*/  IMAD R9, R10, R9, R9 ;  /* 0x000000090a097224 */ /* 0x000fca00078e0209 */
[----:B------:R-:W-:-:S07]  /*5e90*/  VIMNMX R8, R8, R9, PT ;  /* 0x0000000908087248 */ /* 0x000fce0003fe0100 */
.L_x_1722:
[----:B------:R-:W-:-:S04]  /*5ea0*/  SHF.R.S32.HI R9, RZ, 0x1f, R8 ;  /* 0x0000001fff097819 */ /* 0x000fc80000011408 */
[----:B------:R-:W-:-:S04]  /*5eb0*/  LEA.HI R9, R9, R8, RZ, 0x6 ;  /* 0x0000000809097211 */ /* 0x000fc800078f30ff */
[----:B------:R-:W-:-:S04]  /*5ec0*/  SHF.R.S32.HI R9, RZ, 0x6, R9 ;  /* 0x00000006ff097819 */ /* 0x000fc80000011409 */
[----:B-1----:R-:W-:-:S04]  /*5ed0*/  VIMNMX R10, R186, R9, !PT ;  /* 0x00000009ba0a7248 */ /* 0x002fc80007fe0100 */
[----:B------:R-:W-:-:S13]  /*5ee0*/  ISETP.LE.AND P0, PT, R10, UR50, PT ;  /* 0x000000320a007c0c */ /* 0x000fda000bf03270 */
[----:B------:R-:W-:Y:S05]  /*5ef0*/  @!P0 BRA `(.L_x_1725) ;  /* 0x0000002000c88947 */ /* 0x000fea0003800000 */
[----:B------:R-:W-:Y:S01]  /*5f00*/  VIADD R11, R0, UR23 ;  /* 0x00000017000b7c36 */ /* 0x000fe20008000000 */
[----:B------:R-:W-:Y:S01]  /*5f10*/  ULDC UR24, c[0x0][0x9e4] ;  /* 0x0002790000187ab9 */ /* 0x000fe20000000800 */
[----:B------:R-:W-:Y:S01]  /*5f20*/  ULDC UR20, c[0x0][0x9dc] ;  /* 0x0002770000147ab9 */ /* 0x000fe20000000800 */
[----:B------:R-:W-:Y:S01]  /*5f30*/  ULDC UR21, c[0x0][0x988] ;  /* 0x0002620000157ab9 */ /* 0x000fe20000000800 */
[----:B------:R-:W-:Y:S01]  /*5f40*/  VIADD R13, R11, 0x8 ;  /* 0x000000080b0d7836 */ /* 0x000fe20000000000 */
[----:B------:R-:W-:-:S04]  /*5f50*/  ULDC UR25, c[0x0][0x9e0] ;  /* 0x0002780000197ab9 */ /* 0x000fc80000000800 */
[----:B------:R-:W-:-:S07]  /*5f60*/  LOP3.LUT R15, RZ, R13, RZ, 0x33, !PT ;  /* 0x0000000dff0f7212 */ /* 0x000fce00078e33ff */
.L_x_1742:
[----:B------:R-:W-:-:S04]  /*5f70*/  UIADD3 UR22, UR37, 0x1, URZ ;  /* 0x0000000125167890 */ /* 0x000fc8000fffe03f */
[----:B------:R-:W-:-:S04]  /*5f80*/  UISETP.NE.AND UP0, UPT, UR22, 0x2, UPT ;  /* 0x000000021600788c */ /* 0x000fc8000bf05270 */
[----:B------:R-:W-:Y:S02]  /*5f90*/  USEL UR6, URZ, 0x1, UP0 ;  /* 0x000000013f067887 */ /* 0x000fe40008000000 */
[----:B------:R-:W-:-:S04]  /*5fa0*/  USEL UR22, UR22, URZ, UP0 ;  /* 0x0000003f16167287 */ /* 0x000fc80008000000 */
[----:B------:R-:W-:Y:S01]  /*5fb0*/  LOP3.LUT R2, R2, UR6, RZ, 0x3c, !PT ;  /* 0x0000000602027c12 */ /* 0x000fe2000f8e3cff */
[----:B01-3--:R-:W-:Y:S07]  /*5fc0*/  @!P4 BRA `(.L_x_1726) ;  /* 0x000000000004c947 */ /* 0x00bfee0003800000 */
[----:B------:R-:W-:Y:S01]  /*5fd0*/  BPT.TRAP 0x1 ;  /* 0x000000040000795c */ /* 0x000fe20000300000 */
.L_x_1726:
[----:B------:R-:W-:Y:S01]  /*5fe0*/  ULEA UR26, UR22, UR38, 0x3 ;  /* 0x00000026161a7291 */ /* 0x000fe2000f8e183f */
[----:B------:R-:W-:-:S08]  /*5ff0*/  SHF.L.U32 R12, R2, 0x1f, RZ ;  /* 0x0000001f020c7819 */ /* 0x000fd000000006ff */
[----:B------:R1:W2:Y:S01]  /*6000*/  SYNCS.PHASECHK.TRANS64.TRYWAIT P0, [UR26+0x28c30], R12 ;  /* 0x028c300cff0075a7 */ /* 0x0002a2000800015a */
[----:B------:R-:W-:Y:S05]  /*6010*/  @!P4 BRA `(.L_x_1727) ;  /* 0x000000000004c947 */ /* 0x000fea0003800000 */
[----:B------:R-:W-:Y:S01]  /*6020*/  BPT.TRAP 0x1 ;  /* 0x000000040000795c */ /* 0x000fe20000300000 */
.L_x_1727:
[----:B--2---:R-:W-:Y:S05]  /*6030*/  @P0 BRA `(.L_x_1728) ;  /* 0x0000000000080947 */ /* 0x004fea0003800000 */
[----:B------:R-:W2:Y:S02]  /*6040*/  SYNCS.PHASECHK.TRANS64.TRYWAIT P0, [UR26+0x28c30], R12 ;  /* 0x028c300cff0075a7 */ /* 0x000ea4000800015a */
[----:B--2---:R-:W-:Y:S05]  /*6050*/  @!P0 BRA `(.L_x_1729) ;  /* 0x000000e800548947 */ /* 0x004fea0003800000 */
.L_x_1728:
[----:B------:R-:W-:Y:S01]  /*6060*/  R2UR UR18, R3 ;  /* 0x00000000031272ca */ /* 0x000fe200000e0000 */
[----:B0-----:R-:W-:Y:S01]  /*6070*/  WARPGROUP.ARRIVE ;  /* 0x00000000000079c5 */ /* 0x001fe20000000000 */
[----:B------:R-:W-:Y:S01]  /*6080*/  UMOV UR19, 0x40000040 ;  /* 0x4000004000137882 */ /* 0x000fe20000000000 */
[----:B------:R-:W-:Y:S01]  /*6090*/  UMOV UR7, 0x40000040 ;  /* 0x4000004000077882 */ /* 0x000fe20000000000 */
[----:B------:R-:W-:Y:S01]  /*60a0*/  UMOV UR11, 0x40000040 ;  /* 0x40000040000b7882 */ /* 0x000fe20000000000 */
[----:B------:R-:W-:Y:S01]  /*60b0*/  UMOV UR15, 0x40000040 ;  /* 0x40000040000f7882 */ /* 0x000fe20000000000 */
[----:B------:R-:W-:Y:S01]  /*60c0*/  MOV R21, UR26 ;  /* 0x0000001a00157c02 */ /* 0x000fe20008000f00 */
[----:B--2---:R-:W-:-:S04]  /*60d0*/  IMAD.U32 R9, RZ, RZ, UR40 ;  /* 0x00000028ff097e24 */ /* 0x004fc8000f8e00ff */
[----:B------:R-:W-:Y:S02]  /*60e0*/  @!P5 VIADD R8, R21, 0x28c40 ;  /* 0x00028c401508d836 */ /* 0x000fe40000000000 */
[----:B------:R-:W-:-:S03]  /*60f0*/  ULEA UR18, UR22, UR18, 0x9 ;  /* 0x0000001216127291 */ /* 0x000fc6000f8e483f */
[----:B------:R-:W-:Y:S01]  /*6100*/  @!P5 PRMT R8, RZ, 0x654, R8 ;  /* 0x00000654ff08d816 */ /* 0x000fe20000000008 */
[----:B------:R-:W-:Y:S02]  /*6110*/  UIADD3 UR6, UR18, 0x2, URZ ;  /* 0x0000000212067890 */ /* 0x000fe4000fffe03f */
[----:B------:R-:W-:Y:S02]  /*6120*/  UIADD3 UR10, UR18, 0x4, URZ ;  /* 0x00000004120a7890 */ /* 0x000fe4000fffe03f */
[----:B------:R-:W-:Y:S02]  /*6130*/  UIADD3 UR14, UR18, 0x6, URZ ;  /* 0x00000006120e7890 */ /* 0x000fe4000fffe03f */
[----:B------:R-:W-:Y:S03]  /*6140*/  HGMMA.64x64x16.F32 R152, gdesc[UR16], RZ, !UPT, gsb0 ;  /* 0x00e00000109879f0 */ /* 0x000fe6000c0008ff */
[----:B------:R-:W-:-:S02]  /*6150*/  WARPGROUP.DEPBAR.LE gsb0, 0x0 ;  /* 0x00008000000079c5 */ /* 0x000fc40000010000 */
[----:B------:R-:W-:-:S06]  /*6160*/  WARPGROUP.ARRIVE ;  /* 0x00000000000079c5 */ /* 0x000fcc0000000000 */
[----:B------:R-:W-:Y:S01]  /*6170*/  HGMMA.64x64x16.F32 R152, gdesc[UR4], R152, gsb0 ;  /* 0x00e00000049879f0 */ /* 0x000fe20008000898 */
[----:B------:R-:W-:-:S04]  /*6180*/  USHF.L.U32 UR7, UR50, 0x6, URZ ;  /* 0x0000000632077899 */ /* 0x000fc8000800063f */
[----:B------:R-:W-:Y:S01]  /*6190*/  UIADD3 UR6, UR44, 0x1, -UR7 ;  /* 0x000000012c067890 */ /* 0x000fe2000fffe807 */
[----:B------:R-:W-:Y:S02]  /*61a0*/  WARPGROUP.DEPBAR.LE gsb0, 0x0 ;  /* 0x00008000000079c5 */ /* 0x000fe40000010000 */
[----:B------:R-:W-:-:S06]  /*61b0*/  WARPGROUP.ARRIVE ;  /* 0x00000000000079c5 */ /* 0x000fcc0000000000 */
[----:B------:R-:W-:Y:S01]  /*61c0*/  HGMMA.64x64x16.F32 R152, gdesc[UR8], R152, gsb0 ;  /* 0x00e00000089879f0 */ /* 0x000fe20008000898 */
[----:B------:R-:W-:Y:S02]  /*61d0*/  ULOP3.LUT UR10, URZ, UR20, URZ, 0x33, !UPT ;  /* 0x000000143f0a7292 */ /* 0x000fe4000f8e333f */
[----:B------:R-:W-:Y:S02]  /*61e0*/  WARPGROUP.DEPBAR.LE gsb0, 0x0 ;  /* 0x00008000000079c5 */ /* 0x000fe40000010000 */
[----:B------:R-:W-:-:S06]  /*61f0*/  WARPGROUP.ARRIVE ;  /* 0x00000000000079c5 */ /* 0x000fcc0000000000 */
[----:B------:R-:W-:Y:S03]  /*6200*/  HGMMA.64x64x16.F32 R152, gdesc[UR12], R152, gsb0 ;  /* 0x00e000000c9879f0 */ /* 0x000fe60008000898 */
[----:B------:R-:W-:Y:S02]  /*6210*/  WARPGROUP.DEPBAR.LE gsb0, 0x0 ;  /* 0x00008000000079c5 */ /* 0x000fe40000010000 */
[----:B------:R0:W-:Y:S02]  /*6220*/  @!P5 SYNCS.ARRIVE.TRANS64.RED.A1T0 RZ, [R8+URZ], RZ ;  /* 0x000000ff08ffd9a7 */ /* 0x0001e4000810043f */
[----:B0-----:R-:W-:-:S05]  /*6230*/  IADD3 R8, -R16, UR6, -R9 ;  /* 0x0000000610087c10 */ /* 0x001fca000fffe909 */
[C---:B------:R-:W-:Y:S02]  /*6240*/  VIADD R195, R8.reuse, UR25 ;  /* 0x0000001908c37c36 */ /* 0x040fe40008000000 */
[----:B------:R-:W-:Y:S02]  /*6250*/  VIADD R197, R8, UR10 ;  /* 0x0000000a08c57c36 */ /* 0x000fe40008000000 */
[C---:B------:R-:W-:Y:S02]  /*6260*/  IMAD.IADD R8, R0.reuse, 0x1, R195 ;  /* 0x0000000100087824 */ /* 0x040fe400078e02c3 */
[----:B------:R-:W-:Y:S01]  /*6270*/  IMAD.IADD R9, R0, 0x1, R197 ;  /* 0x0000000100097824 */ /* 0x000fe200078e02c5 */
[----:B------:R-:W-:Y:S06]  /*6280*/  @!P6 BRA `(.L_x_1730) ;  /* 0x00000000005ce947 */ /* 0x000fec0003800000 */
[----:B------:R-:W-:Y:S01]  /*6290*/  ISETP.GT.AND P0, PT, R11, -0x1, PT ;  /* 0xffffffff0b00780c */ /* 0x000fe20003f04270 */
[----:B------:R-:W-:-:S12]  /*62a0*/  BSSY B0, `(.L_x_1731) ;  /* 0x0000011000007945 */ /* 0x000fd80003800000 */
[----:B------:R-:W-:Y:S05]  /*62b0*/  @P0 BRA `(.L_x_1732) ;  /* 0x0000000000240947 */ /* 0x000fea0003800000 */
[----:B------:R-:W-:Y:S02]  /*62c0*/  IMAD.U32 R199, RZ, RZ, UR24 ;  /* 0x00000018ffc77e24 */ /* 0x000fe4000f8e00ff */
[----:B------:R-:W-:-:S03]  /*62d0*/  VIADD R193, R0, UR23 ;  /* 0x0000001700c17c36 */ /* 0x000fc60008000000 */
[----:B------:R-:W-:Y:S02]  /*62e0*/  ISETP.NE.AND P0, PT, R199, 0x1, PT ;  /* 0x00000001c700780c */ /* 0x000fe40003f05270 */
[----:B------:R-:W-:-:S11]  /*62f0*/  LOP3.LUT R193, RZ, R193, RZ, 0x33, !PT ;  /* 0x000000c1ffc17212 */ /* 0x000fd600078e33ff */
[----:B------:R-:W0:Y:S02]  /*6300*/  @P0 LDC.64 R200, c[0x0][0x9e8] ;  /* 0x00027a00ffc80b82 */ /* 0x000e240000000a00 */
[----:B0-----:R-:W-:-:S05]  /*6310*/  @P0 IMAD.HI.U32 R14, R193, R200, RZ ;  /* 0x000000c8c10e0227 */ /* 0x001fca00078e00ff */
[----:B------:R-:W-:-:S04]  /*6320*/  @P0 SHF.R.U32.HI R193, RZ, R201, R14 ;  /* 0x000000c9ffc10219 */ /* 0x000fc8000001160e */
[----:B------:R-:W-:Y:S01]  /*6330*/  LOP3.LUT R14, RZ, R193, RZ, 0x33, !PT ;  /* 0x000000c1ff0e7212 */ /* 0x000fe200078e33ff */
[----:B------:R-:W-:Y:S06]  /*6340*/  BRA `(.L_x_1733) ;  /* 0x0000000000187947 */ /* 0x000fec0003800000 */
.L_x_1732:
[----:B------:R-:W-:Y:S02]  /*6350*/  IMAD.U32 R199, RZ, RZ, UR24 ;  /* 0x00000018ffc77e24 */ /* 0x000fe4000f8e00ff */
[----:B------:R-:W-:-:S03]  /*6360*/  IMAD.MOV.U32 R14, RZ, RZ, R11 ;  /* 0x000000ffff0e7224 */ /* 0x000fc600078e000b */
[----:B------:R-:W-:-:S13]  /*6370*/  ISETP.NE.AND P0, PT, R199, 0x1, PT ;  /* 0x00000001c700780c */ /* 0x000fda0003f05270 */
[----:B------:R-:W0:Y:S02]  /*6380*/  @P0 LDC.64 R200, c[0x0][0x9e8] ;  /* 0x00027a00ffc80b82 */ /* 0x000e240000000a00 */
[----:B0-----:R-:W-:-:S05]  /*6390*/  @P0 IMAD.HI.U32 R20, R11, R200, RZ ;  /* 0x000000c80b140227 */ /* 0x001fca00078e00ff */
[----:B------:R-:W-:-:S07]  /*63a0*/  @P0 SHF.R.U32.HI R14, RZ, R201, R20 ;  /* 0x000000c9ff0e0219 */ /* 0x000fce0000011614 */
.L_x_1733:
[----:B------:R-:W-:Y:S05]  /*63b0*/  BSYNC B0 ;  /* 0x0000000000007941 */ /* 0x000fea0003800000 */
.L_x_1731:
[----:B------:R-:W-:-:S04]  /*63c0*/  IMAD R193, R14, R199, -UR7 ;  /* 0x800000070ec17e24 */ /* 0x000fc8000f8e02c7 */
[----:B------:R-:W-:-:S05]  /*63d0*/  IMAD.IADD R193, R193, 0x1, -R16 ;  /* 0x00000001c1c17824 */ /* 0x000fca00078e0a10 */
[----:B------:R-:W-:Y:S02]  /*63e0*/  VIADDMNMX R8, R193, R199, R8, PT ;  /* 0x000000c7c1087246 */ /* 0x000fe40003800108 */
[----:B------:R-:W-:-:S07]  /*63f0*/  VIMNMX R9, R9, R193, !PT ;  /* 0x000000c109097248 */ /* 0x000fce0007fe0100 */
.L_x_1730:
[----:B------:R-:W-:Y:S01]  /*6400*/  UISETP.GT.AND UP0, UPT, UR50, -0x1, UPT ;  /* 0xffffffff3200788c */ /* 0x000fe2000bf04270 */
[--C-:B------:R-:W-:Y:S02]  /*6410*/  IADD3 R14, R195, 0x8, R0.reuse ;  /* 0x00000008c30e7810 */ /* 0x100fe40007ffe000 */
[----:B------:R-:W-:-:S03]  /*6420*/  IADD3 R20, R197, 0x8, R0 ;  /* 0x00000008c5147810 */ /* 0x000fc60007ffe000 */
[----:B------:R-:W-:-:S04]  /*6430*/  PLOP3.LUT P0, PT, PT, PT, UP0, 0x80, 0x0 ;  /* 0x000000000000781c */ /* 0x000fc80003f0f008 */
        /* <DEDUP_REMOVED lines=47> */
[----:B------:R-:W-:Y:S01]  /*6730*/  FSEL R181, R181, -INF , !P2 ;  /* 0xff800000b5b57808 */ /* 0x000fe20005000000 */
[----:B------:R-:W-:Y:S06]  /*6740*/  @!P6 BRA `(.L_x_1734) ;  /* 0x000000000058e947 */ /* 0x000fec0003800000 */
[----:B------:R-:W-:Y:S01]  /*6750*/  ISETP.GT.AND P1, PT, R13, -0x1, PT ;  /* 0xffffffff0d00780c */ /* 0x000fe20003f24270 */
[----:B------:R-:W-:-:S12]  /*6760*/  BSSY B0, `(.L_x_1735) ;  /* 0x0000010000007945 */ /* 0x000fd80003800000 */
[----:B------:R-:W-:Y:S05]  /*6770*/  @P1 BRA `(.L_x_1736) ;  /* 0x0000000000201947 */ /* 0x000fea0003800000 */
[----:B------:R-:W-:-:S05]  /*6780*/  IMAD.U32 R195, RZ, RZ, UR24 ;  /* 0x00000018ffc37e24 */ /* 0x000fca000f8e00ff */
[----:B------:R-:W-:-:S13]  /*6790*/  ISETP.NE.AND P1, PT, R195, 0x1, PT ;  /* 0x00000001c300780c */ /* 0x000fda0003f25270 */
[----:B------:R-:W0:Y:S02]  /*67a0*/  @P1 LDC.64 R8, c[0x0][0x9e8] ;  /* 0x00027a00ff081b82 */ /* 0x000e240000000a00 */
[----:B0-----:R-:W-:-:S04]  /*67b0*/  @P1 IMAD.HI.U32 R152, R15, R8, RZ ;  /* 0x000000080f981227 */ /* 0x001fc800078e00ff */
[----:B------:R-:W-:Y:S01]  /*67c0*/  IMAD.MOV.U32 R8, RZ, RZ, R15 ;  /* 0x000000ffff087224 */ /* 0x000fe200078e000f */
[----:B------:R-:W-:-:S04]  /*67d0*/  @P1 SHF.R.U32.HI R8, RZ, R9, R152 ;  /* 0x00000009ff081219 */ /* 0x000fc80000011698 */
[----:B------:R-:W-:Y:S01]  /*67e0*/  LOP3.LUT R8, RZ, R8, RZ, 0x33, !PT ;  /* 0x00000008ff087212 */ /* 0x000fe200078e33ff */
[----:B------:R-:W-:Y:S06]  /*67f0*/  BRA `(.L_x_1737) ;  /* 0x0000000000187947 */ /* 0x000fec0003800000 */
.L_x_1736:
[----:B------:R-:W-:-:S05]  /*6800*/  IMAD.U32 R195, RZ, RZ, UR24 ;  /* 0x00000018ffc37e24 */ /* 0x000fca000f8e00ff */
[----:B------:R-:W-:-:S13]  /*6810*/  ISETP.NE.AND P1, PT, R195, 0x1, PT ;  /* 0x00000001c300780c */ /* 0x000fda0003f25270 */
[----:B------:R-:W0:Y:S02]  /*6820*/  @P1 LDC.64 R8, c[0x0][0x9e8] ;  /* 0x00027a00ff081b82 */ /* 0x000e240000000a00 */
[----:B0-----:R-:W-:-:S04]  /*6830*/  @P1 IMAD.HI.U32 R152, R13, R8, RZ ;  /* 0x000000080d981227 */ /* 0x001fc800078e00ff */
[----:B------:R-:W-:Y:S01]  /*6840*/  IMAD.MOV.U32 R8, RZ, RZ, R13 ;  /* 0x000000ffff087224 */ /* 0x000fe200078e000d */
[----:B------:R-:W-:-:S07]  /*6850*/  @P1 SHF.R.U32.HI R8, RZ, R9, R152 ;  /* 0x00000009ff081219 */ /* 0x000fce0000011698 */
.L_x_1737:
[----:B------:R-:W-:Y:S05]  /*6860*/  BSYNC B0 ;  /* 0x0000000000007941 */ /* 0x000fea0003800000 */
.L_x_1735:
[----:B------:R-:W-:-:S05]  /*6870*/  IMAD R9, R8, R195, -UR7 ;  /* 0x8000000708097e24 */ /* 0x000fca000f8e02c3 */
[----:B------:R-:W-:-:S04]  /*6880*/  IADD3 R9, -R16, R9, RZ ;  /* 0x0000000910097210 */ /* 0x000fc80007ffe1ff */
[----:B------:R-:W-:Y:S02]  /*6890*/  VIADDMNMX R14, R9, R195, R14, PT ;  /* 0x000000c3090e7246 */ /* 0x000fe4000380010e */
[----:B------:R-:W-:-:S07]  /*68a0*/  VIMNMX R20, R20, R9, !PT ;  /* 0x0000000914147248 */ /* 0x000fce0007fe0100 */
.L_x_1734:
        /* <DEDUP_REMOVED lines=33> */
[----:B------:R-:W-:Y:S01]  /*6ac0*/  ISETP.GT.AND P1, PT, R20, 0x18, P0 ;  /* 0x000000181400780c */ /* 0x000fe20000724270 */
[----:B------:R-:W0:Y:S01]  /*6ad0*/  SHFL.BFLY PT, R8, R9, 0x2, 0x1f ;  /* 0x0c401f0009087f89 */ /* 0x000e2200000e0000 */
[----:B------:R-:W-:Y:S02]  /*6ae0*/  ISETP.LT.OR P3, PT, R14, 0x12, P3 ;  /* 0x000000120e00780c */ /* 0x000fe40001f61670 */
[----:B------:R-:W-:Y:S02]  /*6af0*/  ISETP.GT.AND P2, PT, R20, 0x19, P0 ;  /* 0x000000191400780c */ /* 0x000fe40000744270 */
[----:B------:R-:W-:-:S02]  /*6b00*/  ISETP.LT.OR P1, PT, R14, 0x19, P1 ;  /* 0x000000190e00780c */ /* 0x000fc40000f21670 */
[----:B------:R-:W-:Y:S02]  /*6b10*/  FSEL R163, R163, -INF , !P3 ;  /* 0xff800000a3a37808 */ /* 0x000fe40005800000 */
[----:B------:R-:W-:Y:S02]  /*6b20*/  ISETP.GT.AND P3, PT, R20, 0x20, P0 ;  /* 0x000000201400780c */ /* 0x000fe40000764270 */
[----:B------:R-:W-:Y:S02]  /*6b30*/  ISETP.LT.OR P2, PT, R14, 0x1a, P2 ;  /* 0x0000001a0e00780c */ /* 0x000fe40001741670 */
[----:B------:R-:W-:Y:S02]  /*6b40*/  FSEL R166, R166, -INF , !P1 ;  /* 0xff800000a6a67808 */ /* 0x000fe40004800000 */
[----:B------:R-:W-:Y:S02]  /*6b50*/  ISETP.LT.OR P3, PT, R14, 0x21, P3 ;  /* 0x000000210e00780c */ /* 0x000fe40001f61670 */
[----:B------:R-:W-:-:S02]  /*6b60*/  ISETP.GT.AND P1, PT, R20, 0x21, P0 ;  /* 0x000000211400780c */ /* 0x000fc40000724270 */
[----:B------:R-:W-:Y:S02]  /*6b70*/  FSEL R167, R167, -INF , !P2 ;  /* 0xff800000a7a77808 */ /* 0x000fe40005000000 */
[----:B------:R-:W-:Y:S02]  /*6b80*/  FSEL R170, R170, -INF , !P3 ;  /* 0xff800000aaaa7808 */ /* 0x000fe40005800000 */
[----:B------:R-:W-:Y:S02]  /*6b90*/  ISETP.GT.AND P2, PT, R20, 0x28, P0 ;  /* 0x000000281400780c */ /* 0x000fe40000744270 */
[----:B0-----:R-:W-:Y:S02]  /*6ba0*/  FMNMX.FTZ R152, R9, R8, !PT ;  /* 0x0000000809987209 */ /* 0x001fe40007810000 */
[C---:B------:R-:W-:Y:S02]  /*6bb0*/  ISETP.LT.OR P1, PT, R14.reuse, 0x22, P1 ;  /* 0x000000220e00780c */ /* 0x040fe40000f21670 */
[----:B------:R-:W-:Y:S01]  /*6bc0*/  ISETP.LT.OR P2, PT, R14, 0x29, P2 ;  /* 0x000000290e00780c */ /* 0x000fe20001741670 */
[----:B------:R-:W0:Y:S01]  /*6bd0*/  SHFL.BFLY PT, R195, R152, 0x1, 0x1f ;  /* 0x0c201f0098c37f89 */ /* 0x000e2200000e0000 */
[----:B------:R-:W-:-:S02]  /*6be0*/  FSEL R171, R171, -INF , !P1 ;  /* 0xff800000abab7808 */ /* 0x000fc40004800000 */
[----:B------:R-:W-:Y:S02]  /*6bf0*/  ISETP.GT.AND P1, PT, R20, 0x29, P0 ;  /* 0x000000291400780c */ /* 0x000fe40000724270 */
[----:B------:R-:W-:Y:S02]  /*6c00*/  FSEL R174, R174, -INF , !P2 ;  /* 0xff800000aeae7808 */ /* 0x000fe40005000000 */
[----:B------:R-:W-:Y:S02]  /*6c10*/  ISETP.GT.AND P2, PT, R20, 0x30, P0 ;  /* 0x000000301400780c */ /* 0x000fe40000744270 */
[C---:B------:R-:W-:Y:S02]  /*6c20*/  ISETP.LT.OR P1, PT, R14.reuse, 0x2a, P1 ;  /* 0x0000002a0e00780c */ /* 0x040fe40000f21670 */
[----:B------:R-:W-:Y:S02]  /*6c30*/  ISETP.LT.OR P2, PT, R14, 0x31, P2 ;  /* 0x000000310e00780c */ /* 0x000fe40001741670 */
[----:B------:R-:W-:-:S02]  /*6c40*/  FSEL R175, R175, -INF , !P1 ;  /* 0xff800000afaf7808 */ /* 0x000fc40004800000 */
[----:B------:R-:W-:Y:S02]  /*6c50*/  ISETP.GT.AND P1, PT, R20, 0x31, P0 ;  /* 0x000000311400780c */ /* 0x000fe40000724270 */
[----:B------:R-:W-:Y:S02]  /*6c60*/  FSEL R178, R178, -INF , !P2 ;  /* 0xff800000b2b27808 */ /* 0x000fe40005000000 */
[----:B------:R-:W-:Y:S02]  /*6c70*/  ISETP.GT.AND P2, PT, R20, 0x38, P0 ;  /* 0x000000381400780c */ /* 0x000fe40000744270 */
[----:B------:R-:W-:Y:S02]  /*6c80*/  ISETP.LT.OR P1, PT, R14, 0x32, P1 ;  /* 0x000000320e00780c */ /* 0x000fe40000f21670 */
[----:B------:R-:W-:Y:S02]  /*6c90*/  ISETP.GT.AND P0, PT, R20, 0x39, P0 ;  /* 0x000000391400780c */ /* 0x000fe40000704270 */
[----:B0-----:R-:W-:-:S02]  /*6ca0*/  FMNMX.FTZ R8, R152, R195, !PT ;  /* 0x000000c398087209 */ /* 0x001fc40007810000 */
[----:B------:R-:W-:Y:S02]  /*6cb0*/  FMNMX.FTZ R152, R154, R7, !PT ;  /* 0x000000079a987209 */ /* 0x000fe40007810000 */
[C---:B------:R-:W-:Y:S01]  /*6cc0*/  FSETP.NEU.FTZ.AND P3, PT, R8.reuse, -INF , PT ;  /* 0xff8000000800780b */ /* 0x040fe20003f7d000 */
[----:B------:R-:W-:Y:S01]  /*6cd0*/  FMUL.FTZ R194, R8, UR10 ;  /* 0x0000000a08c27c20 */ /* 0x000fe20008410000 */
[----:B------:R-:W-:Y:S02]  /*6ce0*/  FMNMX.FTZ R9, R155, R152, !PT ;  /* 0x000000989b097209 */ /* 0x000fe40007810000 */
[----:B------:R-:W-:Y:S02]  /*6cf0*/  ISETP.LT.OR P2, PT, R14, 0x39, P2 ;  /* 0x000000390e00780c */ /* 0x000fe40001741670 */
[----:B------:R-:W-:Y:S02]  /*6d00*/  FMNMX.FTZ R152, R158, R9, !PT ;  /* 0x000000099e987209 */ /* 0x000fe40007810000 */
[----:B------:R-:W-:-:S02]  /*6d10*/  FSEL R194, R194, RZ, P3 ;  /* 0x000000ffc2c27208 */ /* 0x000fc40001800000 */
[----:B------:R-:W-:Y:S02]  /*6d20*/  FMNMX.FTZ R9, R159, R152, !PT ;  /* 0x000000989f097209 */ /* 0x000fe40007810000 */
[----:B------:R-:W-:Y:S01]  /*6d30*/  FSEL R179, R179, -INF , !P1 ;  /* 0xff800000b3b37808 */ /* 0x000fe20004800000 */
[--C-:B------:R-:W-:Y:S01]  /*6d40*/  FFMA.FTZ R20, R156, UR10, -R194.reuse ;  /* 0x0000000a9c147c23 */ /* 0x100fe200080108c2 */
[----:B------:R-:W-:Y:S01]  /*6d50*/  FMNMX.FTZ R152, R162, R9, !PT ;  /* 0x00000009a2987209 */ /* 0x000fe20007810000 */
[--C-:B------:R-:W-:Y:S01]  /*6d60*/  FFMA.FTZ R193, R193, UR10, -R194.reuse ;  /* 0x0000000ac1c17c23 */ /* 0x100fe200080108c2 */
[----:B------:R-:W-:Y:S01]  /*6d70*/  ISETP.LT.OR P0, PT, R14, 0x3a, P0 ;  /* 0x0000003a0e00780c */ /* 0x000fe20000701670 */
[--C-:B------:R-:W-:Y:S01]  /*6d80*/  FFMA.FTZ R173, R173, UR10, -R194.reuse ;  /* 0x0000000aadad7c23 */ /* 0x100fe200080108c2 */
[----:B------:R-:W-:Y:S01]  /*6d90*/  FMNMX.FTZ R9, R163, R152, !PT ;  /* 0x00000098a3097209 */ /* 0x000fe20007810000 */
[----:B------:R-:W-:Y:S01]  /*6da0*/  MUFU.EX2 R20, R20 ;  /* 0x0000001400147308 */ /* 0x000fe20000000800 */
[----:B------:R-:W-:Y:S01]  /*6db0*/  FSEL R182, R182, -INF , !P2 ;  /* 0xff800000b6b67808 */ /* 0x000fe20005000000 */
[--C-:B------:R-:W-:Y:S01]  /*6dc0*/  FFMA.FTZ R180, R180, UR10, -R194.reuse ;  /* 0x0000000ab4b47c23 */ /* 0x100fe200080108c2 */
[----:B------:R-:W-:Y:S01]  /*6dd0*/  FMNMX.FTZ R152, R166, R9, !PT ;  /* 0x00000009a6987209 */ /* 0x000fe20007810000 */
[----:B------:R-:W-:Y:S01]  /*6de0*/  FFMA.FTZ R181, R181, UR10, -R194 ;  /* 0x0000000ab5b57c23 */ /* 0x000fe200080108c2 */
[----:B------:R-:W-:-:S02]  /*6df0*/  FSEL R183, R183, -INF , !P0 ;  /* 0xff800000b7b77808 */ /* 0x000fc40004000000 */
[----:B------:R-:W-:Y:S01]  /*6e00*/  FMNMX.FTZ R9, R167, R152, !PT ;  /* 0x00000098a7097209 */ /* 0x000fe20007810000 */
[----:B------:R-:W-:Y:S03]  /*6e10*/  MUFU.EX2 R173, R173 ;  /* 0x000000ad00ad7308 */ /* 0x000fe60000000800 */
[----:B------:R-:W-:Y:S01]  /*6e20*/  FMNMX.FTZ R196, R170, R9, !PT ;  /* 0x00000009aac47209 */ /* 0x000fe20007810000 */
[----:B------:R-:W-:-:S03]  /*6e30*/  FFMA.FTZ R9, R153, UR10, -R194 ;  /* 0x0000000a99097c23 */ /* 0x000fc600080108c2 */
[----:B------:R-:W-:Y:S01]  /*6e40*/  FMNMX.FTZ R153, R171, R196, !PT ;  /* 0x000000c4ab997209 */ /* 0x000fe20007810000 */
[----:B------:R0:W-:Y:S03]  /*6e50*/  MUFU.EX2 R152, R193 ;  /* 0x000000c100987308 */ /* 0x0001e60000000800 */
[----:B------:R-:W-:-:S04]  /*6e60*/  FMNMX.FTZ R196, R174, R153, !PT ;  /* 0x00000099aec47209 */ /* 0x000fc80007810000 */
[----:B------:R-:W-:Y:S01]  /*6e70*/  FMNMX.FTZ R153, R175, R196, !PT ;  /* 0x000000c4af997209 */ /* 0x000fe20007810000 */
[----:B------:R-:W-:Y:S03]  /*6e80*/  MUFU.EX2 R9, R9 ;  /* 0x0000000900097308 */ /* 0x000fe60000000800 */
[----:B------:R-:W-:Y:S01]  /*6e90*/  FMNMX.FTZ R156, R178, R153, !PT ;  /* 0x00000099b29c7209 */ /* 0x000fe20007810000 */
[----:B------:R-:W-:-:S03]  /*6ea0*/  FFMA.FTZ R153, R157, UR10, -R194 ;  /* 0x0000000a9d997c23 */ /* 0x000fc600080108c2 */
        /* <DEDUP_REMOVED lines=8> */
[----:B0-----:R-:W-:Y:S01]  /*6f30*/  FMNMX.FTZ R193, R183, R14, !PT ;  /* 0x0000000eb7c17209 */ /* 0x001fe20007810000 */
[--C-:B------:R-:W-:Y:S01]  /*6f40*/  FFMA.FTZ R14, R164, UR10, -R194.reuse ;  /* 0x0000000aa40e7c23 */ /* 0x100fe200080108c2 */
[----:B------:R-:W-:Y:S01]  /*6f50*/  FSEL R169, R8, RZ, P3 ;  /* 0x000000ff08a97208 */ /* 0x000fe20001800000 */
[----:B------:R-:W-:Y:S01]  /*6f60*/  MUFU.EX2 R156, R156 ;  /* 0x0000009c009c7308 */ /* 0x000fe20000000800 */
[----:B------:R-:W-:Y:S01]  /*6f70*/  FFMA.FTZ R164, R172, UR10, -R194 ;  /* 0x0000000aaca47c23 */ /* 0x000fe200080108c2 */
[----:B------:R-:W0:Y:S02]  /*6f80*/  SHFL.BFLY PT, R196, R193, 0x2, 0x1f ;  /* 0x0c401f00c1c47f89 */ /* 0x000e2400000e0000 */
[----:B------:R-:W-:Y:S01]  /*6f90*/  FADD.FTZ R169, -R169, R4 ;  /* 0x00000004a9a97221 */ /* 0x000fe20000010100 */
[----:B------:R-:W-:Y:S01]  /*6fa0*/  FFMA.FTZ R4, R176, UR10, -R194 ;  /* 0x0000000ab0047c23 */ /* 0x000fe200080108c2 */
[----:B------:R-:W-:-:S02]  /*6fb0*/  IMAD.U32 R176, RZ, RZ, UR37 ;  /* 0x00000025ffb07e24 */ /* 0x000fc4000f8e00ff */
[----:B------:R-:W-:Y:S01]  /*6fc0*/  FMUL.FTZ R169, R169, UR10 ;  /* 0x0000000aa9a97c20 */ /* 0x000fe20008410000 */
[----:B------:R-:W-:Y:S08]  /*6fd0*/  MUFU.EX2 R157, R157 ;  /* 0x0000009d009d7308 */ /* 0x000ff00000000800 */
[----:B------:R-:W2:Y:S08]  /*6fe0*/  MUFU.EX2 R169, R169 ;  /* 0x000000a900a97308 */ /* 0x000eb00000000800 */
[----:B------:R-:W3:Y:S01]  /*6ff0*/  MUFU.EX2 R14, R14 ;  /* 0x0000000e000e7308 */ /* 0x000ee20000000800 */
[----:B0-----:R-:W-:Y:S01]  /*7000*/  FMNMX.FTZ R196, R193, R196, !PT ;  /* 0x000000c4c1c47209 */ /* 0x001fe20007810000 */
[----:B------:R-:W-:Y:S01]  /*7010*/  FFMA.FTZ R193, R177, UR10, -R194 ;  /* 0x0000000ab1c17c23 */ /* 0x000fe200080108c2 */
[----:B------:R-:W-:-:S03]  /*7020*/  IMAD.MOV R177, RZ, RZ, -R18 ;  /* 0x000000ffffb17224 */ /* 0x000fc600078e0a12 */
[----:B------:R-:W0:Y:S02]  /*7030*/  SHFL.BFLY PT, R195, R196, 0x1, 0x1f ;  /* 0x0c201f00c4c37f89 */ /* 0x000e2400000e0000 */
[----:B------:R-:W-:Y:S01]  /*7040*/  ISETP.NE.AND P0, PT, R16, R177, PT ;  /* 0x000000b11000720c */ /* 0x000fe20003f05270 */
[----:B--2---:R-:W-:Y:S01]  /*7050*/  FFMA.FTZ R172, R169, R5, R152 ;  /* 0x00000005a9ac7223 */ /* 0x004fe20000010098 */
[----:B------:R-:W2:Y:S01]  /*7060*/  MUFU.EX2 R161, R161 ;  /* 0x000000a100a17308 */ /* 0x000ea20000000800 */
[C---:B------:R-:W-:Y:S01]  /*7070*/  F2FP.F16.F32.PACK_AB R152, R9.reuse, R152 ;  /* 0x000000980998723e */ /* 0x040fe200000000ff */
[-C--:B------:R-:W-:Y:S01]  /*7080*/  FMUL.FTZ R24, R24, R169.reuse ;  /* 0x000000a918187220 */ /* 0x080fe20000410000 */
[----:B------:R-:W-:Y:S01]  /*7090*/  FADD.FTZ R177, R9, R172 ;  /* 0x000000ac09b17221 */ /* 0x000fe20000010000 */
[-C--:B------:R-:W-:Y:S01]  /*70a0*/  FMUL.FTZ R25, R25, R169.reuse ;  /* 0x000000a919197220 */ /* 0x080fe20000410000 */
[-C--:B------:R-:W-:Y:S01]  /*70b0*/  FMUL.FTZ R28, R28, R169.reuse ;  /* 0x000000a91c1c7220 */ /* 0x080fe20000410000 */
[-C--:B------:R-:W-:Y:S01]  /*70c0*/  FMUL.FTZ R29, R29, R169.reuse ;  /* 0x000000a91d1d7220 */ /* 0x080fe20000410000 */
[----:B------:R-:W-:Y:S01]  /*70d0*/  FADD.FTZ R172, R20, R177 ;  /* 0x000000b114ac7221 */ /* 0x000fe20000010000 */
        /* <DEDUP_REMOVED lines=12> */
[----:B0-----:R-:W-:Y:S01]  /*71a0*/  FMNMX.FTZ R168, R196, R195, !PT ;  /* 0x000000c3c4a87209 */ /* 0x001fe20007810000 */
[-C--:B------:R-:W-:Y:S01]  /*71b0*/  FMUL.FTZ R52, R52, R169.reuse ;  /* 0x000000a934347220 */ /* 0x080fe20000410000 */
[-C--:B------:R-:W-:Y:S01]  /*71c0*/  FMUL.FTZ R53, R53, R169.reuse ;  /* 0x000000a935357220 */ /* 0x080fe20000410000 */
[-C--:B------:R-:W-:Y:S01]  /*71d0*/  FMUL.FTZ R56, R56, R169.reuse ;  /* 0x000000a938387220 */ /* 0x080fe20000410000 */
[C---:B------:R-:W-:Y:S01]  /*71e0*/  FSETP.NEU.FTZ.AND P1, PT, R168.reuse, -INF , PT ;  /* 0xff800000a800780b */ /* 0x040fe20003f3d000 */
[----:B------:R-:W-:Y:S01]  /*71f0*/  FMUL.FTZ R5, R168, UR10 ;  /* 0x0000000aa8057c20 */ /* 0x000fe20008410000 */
[----:B------:R-:W0:Y:S01]  /*7200*/  MUFU.EX2 R164, R164 ;  /* 0x000000a400a47308 */ /* 0x000e220000000800 */
[-C--:B------:R-:W-:Y:S01]  /*7210*/  FMUL.FTZ R57, R57, R169.reuse ;  /* 0x000000a939397220 */ /* 0x080fe20000410000 */
[-C--:B------:R-:W-:Y:S01]  /*7220*/  FMUL.FTZ R60, R60, R169.reuse ;  /* 0x000000a93c3c7220 */ /* 0x080fe20000410000 */
[-C--:B------:R-:W-:Y:S01]  /*7230*/  FMUL.FTZ R61, R61, R169.reuse ;  /* 0x000000a93d3d7220 */ /* 0x080fe20000410000 */
[----:B------:R-:W-:Y:S01]  /*7240*/  FSEL R194, R5, RZ, P1 ;  /* 0x000000ff05c27208 */ /* 0x000fe20000800000 */
[----:B------:R-:W-:Y:S01]  /*7250*/  FADD.FTZ R5, R153, R172 ;  /* 0x000000ac99057221 */ /* 0x000fe20000010000 */
[-C--:B------:R-:W-:Y:S01]  /*7260*/  FMUL.FTZ R64, R64, R169.reuse ;  /* 0x000000a940407220 */ /* 0x080fe20000410000 */
[----:B------:R-:W-:Y:S01]  /*7270*/  FMUL.FTZ R65, R65, R169 ;  /* 0x000000a941417220 */ /* 0x000fe20000410000 */
[----:B------:R-:W-:Y:S01]  /*7280*/  MUFU.EX2 R4, R4 ;  /* 0x0000000400047308 */ /* 0x000fe20000000800 */
[----:B------:R-:W-:Y:S01]  /*7290*/  FFMA.FTZ R177, R154, UR10, -R194 ;  /* 0x0000000a9ab17c23 */ /* 0x000fe200080108c2 */
[----:B------:R-:W-:Y:S01]  /*72a0*/  FSEL R154, R168, RZ, P1 ;  /* 0x000000ffa89a7208 */ /* 0x000fe20000800000 */
[----:B------:R-:W-:Y:S01]  /*72b0*/  FADD.FTZ R172, R156, R5 ;  /* 0x000000059cac7221 */ /* 0x000fe20000010000 */
[----:B------:R-:W-:-:S02]  /*72c0*/  @!P0 IMAD R5, R176, 0x40, R17 ;  /* 0x00000040b0058824 */ /* 0x000fc400078e0211 */
[--C-:B------:R-:W-:Y:S01]  /*72d0*/  FFMA.FTZ R176, R155, UR10, -R194.reuse ;  /* 0x0000000a9bb07c23 */ /* 0x100fe200080108c2 */
[----:B------:R-:W-:Y:S01]  /*72e0*/  FFMA.FTZ R155, R158, UR10, -R194 ;  /* 0x0000000a9e9b7c23 */ /* 0x000fe200080108c2 */
[----:B------:R-:W-:Y:S01]  /*72f0*/  FADD.FTZ R154, -R154, R7 ;  /* 0x000000079a9a7221 */ /* 0x000fe20000010100 */
[----:B------:R-:W-:Y:S01]  /*7300*/  FADD.FTZ R7, R157, R172 ;  /* 0x000000ac9d077221 */ /* 0x000fe20000010000 */
[----:B------:R-:W4:Y:S01]  /*7310*/  MUFU.EX2 R193, R193 ;  /* 0x000000c100c17308 */ /* 0x000f220000000800 */
[--C-:B------:R-:W-:Y:S01]  /*7320*/  FFMA.FTZ R159, R159, UR10, -R194.reuse ;  /* 0x0000000a9f9f7c23 */ /* 0x100fe200080108c2 */
[----:B------:R-:W-:Y:S01]  /*7330*/  FMUL.FTZ R154, R154, UR10 ;  /* 0x0000000a9a9a7c20 */ /* 0x000fe20008410000 */
[----:B---3--:R-:W-:Y:S01]  /*7340*/  FADD.FTZ R158, R14, R7 ;  /* 0x000000070e9e7221 */ /* 0x008fe20000010000 */
[--C-:B------:R-:W-:Y:S01]  /*7350*/  FFMA.FTZ R7, R162, UR10, -R194.reuse ;  /* 0x0000000aa2077c23 */ /* 0x100fe200080108c2 */
[--C-:B------:R-:W-:Y:S01]  /*7360*/  FFMA.FTZ R196, R170, UR10, -R194.reuse ;  /* 0x0000000aaac47c23 */ /* 0x100fe200080108c2 */
[----:B------:R-:W-:Y:S01]  /*7370*/  FFMA.FTZ R163, R163, UR10, -R194 ;  /* 0x0000000aa3a37c23 */ /* 0x000fe200080108c2 */
[----:B--2---:R-:W-:Y:S01]  /*7380*/  FADD.FTZ R197, R161, R158 ;  /* 0x0000009ea1c57221 */ /* 0x004fe20000010000 */
[----:B------:R-:W2:Y:S01]  /*7390*/  MUFU.EX2 R180, R180 ;  /* 0x000000b400b47308 */ /* 0x000ea20000000800 */
[----:B0-----:R-:W-:Y:S01]  /*73a0*/  F2FP.F16.F32.PACK_AB R162, R173, R164 ;  /* 0x000000a4ada2723e */ /* 0x001fe200000000ff */
[--C-:B------:R-:W-:Y:S01]  /*73b0*/  FFMA.FTZ R195, R166, UR10, -R194.reuse ;  /* 0x0000000aa6c37c23 */ /* 0x100fe200080108c2 */
[----:B------:R-:W-:Y:S01]  /*73c0*/  FADD.FTZ R158, R160, R197 ;  /* 0x000000c5a09e7221 */ /* 0x000fe20000010000 */
[----:B------:R-:W-:Y:S01]  /*73d0*/  @!P0 LEA R5, R5, UR38, 0x2 ;  /* 0x0000002605058c11 */ /* 0x000fe2000f8e10ff */
[--C-:B------:R-:W-:Y:S01]  /*73e0*/  FFMA.FTZ R167, R167, UR10, -R194.reuse ;  /* 0x0000000aa7a77c23 */ /* 0x100fe200080108c2 */
[----:B------:R-:W-:Y:S01]  /*73f0*/  FFMA.FTZ R171, R171, UR10, -R194 ;  /* 0x0000000aabab7c23 */ /* 0x000fe200080108c2 */
[----:B------:R-:W-:Y:S01]  /*7400*/  FADD.FTZ R197, R165, R158 ;  /* 0x0000009ea5c57221 */ /* 0x000fe20000010000 */
[----:B------:R-:W-:Y:S01]  /*7410*/  MUFU.EX2 R177, R177 ;  /* 0x000000b100b17308 */ /* 0x000fe20000000800 */
[----:B------:R-:W-:Y:S01]  /*7420*/  @!P0 STS [R5+0x28800], R169 ;  /* 0x028800a905008388 */ /* 0x000fe20000000800 */
[--C-:B------:R-:W-:Y:S01]  /*7430*/  FFMA.FTZ R174, R174, UR10, -R194.reuse ;  /* 0x0000000aaeae7c23 */ /* 0x100fe200080108c2 */
[----:B------:R-:W-:Y:S01]  /*7440*/  FADD.FTZ R158, R164, R197 ;  /* 0x000000c5a49e7221 */ /* 0x000fe20000010000 */
[----:B----4-:R-:W-:Y:S01]  /*7450*/  F2FP.F16.F32.PACK_AB R164, R193, R4 ;  /* 0x00000004c1a4723e */ /* 0x010fe200000000ff */
[--C-:B------:R-:W-:Y:S01]  /*7460*/  FFMA.FTZ R175, R175, UR10, -R194.reuse ;  /* 0x0000000aafaf7c23 */ /* 0x100fe200080108c2 */
[----:B------:R-:W-:Y:S01]  /*7470*/  FFMA.FTZ R178, R178, UR10, -R194 ;  /* 0x0000000ab2b27c23 */ /* 0x000fe200080108c2 */
[----:B------:R-:W-:Y:S01]  /*7480*/  FADD.FTZ R197, R173, R158 ;  /* 0x0000009eadc57221 */ /* 0x000fe20000010000 */
[----:B------:R0:W3:Y:S01]  /*7490*/  MUFU.EX2 R172, R154 ;  /* 0x0000009a00ac7308 */ /* 0x0000e20000000800 */
[----:B------:R-:W-:Y:S01]  /*74a0*/  F2FP.F16.F32.PACK_AB R160, R165, R160 ;  /* 0x000000a0a5a0723e */ /* 0x000fe200000000ff */
[--C-:B------:R-:W-:Y:S01]  /*74b0*/  FFMA.FTZ R179, R179, UR10, -R194.reuse ;  /* 0x0000000ab3b37c23 */ /* 0x100fe200080108c2 */
[----:B------:R-:W-:Y:S01]  /*74c0*/  FADD.FTZ R158, R4, R197 ;  /* 0x000000c5049e7221 */ /* 0x000fe20000010000 */
[--C-:B------:R-:W-:Y:S01]  /*74d0*/  FFMA.FTZ R182, R182, UR10, -R194.reuse ;  /* 0x0000000ab6b67c23 */ /* 0x100fe200080108c2 */
[----:B------:R-:W-:Y:S01]  /*74e0*/  FFMA.FTZ R183, R183, UR10, -R194 ;  /* 0x0000000ab7b77c23 */ /* 0x000fe200080108c2 */
[----:B------:R-:W-:Y:S01]  /*74f0*/  F2FP.F16.F32.PACK_AB R156, R157, R156 ;  /* 0x0000009c9d9c723e */ /* 0x000fe200000000ff */
[----:B------:R-:W-:Y:S01]  /*7500*/  FADD.FTZ R9, R193, R158 ;  /* 0x0000009ec1097221 */ /* 0x000fe20000010000 */
[----:B------:R-:W4:Y:S01]  /*7510*/  MUFU.EX2 R176, R176 ;  /* 0x000000b000b07308 */ /* 0x000f220000000800 */
[----:B------:R-:W-:Y:S01]  /*7520*/  F2FP.F16.F32.PACK_AB R158, R161, R14 ;  /* 0x0000000ea19e723e */ /* 0x000fe200000000ff */
[-C--:B------:R-:W-:Y:S01]  /*7530*/  FMUL.FTZ R68, R68, R169.reuse ;  /* 0x000000a944447220 */ /* 0x080fe20000410000 */
[----:B--2---:R-:W-:Y:S01]  /*7540*/  FADD.FTZ R14, R180, R9 ;  /* 0x00000009b40e7221 */ /* 0x004fe20000010000 */
[----:B0-----:R-:W-:Y:S01]  /*7550*/  F2FP.F16.F32.PACK_AB R154, R153, R20 ;  /* 0x00000014999a723e */ /* 0x001fe200000000ff */
[-C--:B------:R-:W-:Y:S01]  /*7560*/  FMUL.FTZ R69, R69, R169.reuse ;  /* 0x000000a945457220 */ /* 0x080fe20000410000 */
[-C--:B------:R-:W-:Y:S01]  /*7570*/  FMUL.FTZ R72, R72, R169.reuse ;  /* 0x000000a948487220 */ /* 0x080fe20000410000 */
[-C--:B------:R-:W-:Y:S01]  /*7580*/  FMUL.FTZ R73, R73, R169.reuse ;  /* 0x000000a949497220 */ /* 0x080fe20000410000 */
[----:B------:R-:W0:Y:S01]  /*7590*/  MUFU.EX2 R155, R155 ;  /* 0x0000009b009b7308 */ /* 0x000e220000000800 */
[----:B---3--:R-:W-:Y:S01]  /*75a0*/  FFMA.FTZ R9, R172, R6, R177 ;  /* 0x00000006ac097223 */ /* 0x008fe200000100b1 */
[----:B------:R2:W-:Y:S01]  /*75b0*/  @!P0 STS [R5+0x28820], R172 ;  /* 0x028820ac05008388 */ /* 0x0005e20000000800 */
[-C--:B------:R-:W-:Y:S01]  /*75c0*/  FMUL.FTZ R76, R76, R169.reuse ;  /* 0x000000a94c4c7220 */ /* 0x080fe20000410000 */
[-C--:B------:R-:W-:Y:S01]  /*75d0*/  FMUL.FTZ R77, R77, R169.reuse ;  /* 0x000000a94d4d7220 */ /* 0x080fe20000410000 */
[-C--:B------:R-:W-:Y:S01]  /*75e0*/  FMUL.FTZ R80, R80, R169.reuse ;  /* 0x000000a950507220 */ /* 0x080fe20000410000 */
[-C--:B------:R-:W-:Y:S01]  /*75f0*/  FMUL.FTZ R81, R81, R169.reuse ;  /* 0x000000a951517220 */ /* 0x080fe20000410000 */
[----:B------:R-:W-:Y:S01]  /*7600*/  FMUL.FTZ R84, R84, R169 ;  /* 0x000000a954547220 */ /* 0x000fe20000410000 */
[----:B------:R-:W2:Y:S01]  /*7610*/  MUFU.EX2 R181, R181 ;  /* 0x000000b500b57308 */ /* 0x000ea20000000800 */
[C---:B----4-:R-:W-:Y:S01]  /*7620*/  FADD.FTZ R6, R176.reuse, R9 ;  /* 0x00000009b0067221 */ /* 0x050fe20000010000 */
[----:B------:R-:W-:Y:S01]  /*7630*/  F2FP.F16.F32.PACK_AB R153, R176, R177 ;  /* 0x000000b1b099723e */ /* 0x000fe200000000ff */
[-C--:B------:R-:W-:Y:S01]  /*7640*/  FMUL.FTZ R85, R85, R169.reuse ;  /* 0x000000a955557220 */ /* 0x080fe20000410000 */
[-C--:B------:R-:W-:Y:S01]  /*7650*/  FMUL.FTZ R88, R88, R169.reuse ;  /* 0x000000a958587220 */ /* 0x080fe20000410000 */
[-C--:B------:R-:W-:Y:S01]  /*7660*/  FMUL.FTZ R89, R89, R169.reuse ;  /* 0x000000a959597220 */ /* 0x080fe20000410000 */
[-C--:B------:R-:W-:Y:S01]  /*7670*/  FMUL.FTZ R92, R92, R169.reuse ;  /* 0x000000a95c5c7220 */ /* 0x080fe20000410000 */
[-C--:B------:R-:W-:Y:S01]  /*7680*/  FMUL.FTZ R93, R93, R169.reuse ;  /* 0x000000a95d5d7220 */ /* 0x080fe20000410000 */
[----:B------:R-:W3:Y:S01]  /*7690*/  MUFU.EX2 R170, R159 ;  /* 0x0000009f00aa7308 */ /* 0x000ee20000000800 */
        /* <DEDUP_REMOVED lines=8> */
[C---:B--2---:R-:W-:Y:S01]  /*7720*/  FADD.FTZ R5, R181.reuse, R14 ;  /* 0x0000000eb5057221 */ /* 0x044fe20000010000 */
[----:B------:R-:W-:Y:S01]  /*7730*/  F2FP.F16.F32.PACK_AB R166, R181, R180 ;  /* 0x000000b4b5a6723e */ /* 0x000fe200000000ff */
[-C--:B------:R-:W-:Y:S01]  /*7740*/  FMUL.FTZ R108, R108, R169.reuse ;  /* 0x000000a96c6c7220 */ /* 0x080fe20000410000 */
[-C--:B------:R-:W-:Y:S01]  /*7750*/  FMUL.FTZ R109, R109, R169.reuse ;  /* 0x000000a96d6d7220 */ /* 0x080fe20000410000 */
[-C--:B------:R-:W-:Y:S01]  /*7760*/  FMUL.FTZ R112, R112, R169.reuse ;  /* 0x000000a970707220 */ /* 0x080fe20000410000 */
[-C--:B------:R-:W-:Y:S01]  /*7770*/  FMUL.FTZ R113, R113, R169.reuse ;  /* 0x000000a971717220 */ /* 0x080fe20000410000 */
[----:B------:R-:W-:Y:S01]  /*7780*/  FMUL.FTZ R116, R116, R169 ;  /* 0x000000a974747220 */ /* 0x000fe20000410000 */
[----:B------:R-:W2:Y:S01]  /*7790*/  MUFU.EX2 R4, R163 ;  /* 0x000000a300047308 */ /* 0x000ea20000000800 */
[C---:B---3--:R-:W-:Y:S01]  /*77a0*/  FADD.FTZ R180, R170.reuse, R9 ;  /* 0x00000009aab47221 */ /* 0x048fe20000010000 */
[----:B------:R-:W-:Y:S01]  /*77b0*/  F2FP.F16.F32.PACK_AB R155, R170, R155 ;  /* 0x0000009baa9b723e */ /* 0x000fe200000000ff */
[----:B------:R-:W-:Y:S01]  /*77c0*/  BAR.SYNC.DEFER_BLOCKING 0xf, 0x100 ;  /* 0x03c4000000007b1d */ /* 0x000fe20000010000 */
        /* <DEDUP_REMOVED lines=12> */
[----:B------:R-:W-:Y:S01]  /*7890*/  FMUL.FTZ R137, R137, R169 ;  /* 0x000000a989897220 */ /* 0x000fe20000410000 */
[----:B------:R-:W0:Y:S01]  /*78a0*/  MUFU.EX2 R14, R167 ;  /* 0x000000a7000e7308 */ /* 0x000e220000000800 */
[----:B--2---:R-:W-:Y:S01]  /*78b0*/  F2FP.F16.F32.PACK_AB R157, R4, R7 ;  /* 0x00000007049d723e */ /* 0x004fe200000000ff */
[-C--:B------:R-:W-:Y:S01]  /*78c0*/  FMUL.FTZ R140, R140, R169.reuse ;  /* 0x000000a98c8c7220 */ /* 0x080fe20000410000 */
[-C--:B------:R-:W-:Y:S01]  /*78d0*/  FMUL.FTZ R141, R141, R169.reuse ;  /* 0x000000a98d8d7220 */ /* 0x080fe20000410000 */
[-C--:B------:R-:W-:Y:S01]  /*78e0*/  FMUL.FTZ R144, R144, R169.reuse ;  /* 0x000000a990907220 */ /* 0x080fe20000410000 */
[-C--:B------:R-:W-:Y:S01]  /*78f0*/  FMUL.FTZ R145, R145, R169.reuse ;  /* 0x000000a991917220 */ /* 0x080fe20000410000 */
[-C--:B------:R-:W-:Y:S01]  /*7900*/  FMUL.FTZ R148, R148, R169.reuse ;  /* 0x000000a994947220 */ /* 0x080fe20000410000 */
[----:B------:R-:W-:Y:S01]  /*7910*/  FMUL.FTZ R149, R149, R169 ;  /* 0x000000a995957220 */ /* 0x000fe20000410000 */
[----:B------:R-:W2:Y:S01]  /*7920*/  MUFU.EX2 R161, R196 ;  /* 0x000000c400a17308 */ /* 0x000ea20000000800 */
        /* <DEDUP_REMOVED lines=28> */
[----:B---3--:R-:W-:Y:S01]  /*7af0*/  FADD.FTZ R9, R159, R174 ;  /* 0x000000ae9f097221 */ /* 0x008fe20000010000 */
[C---:B0-----:R-:W-:Y:S01]  /*7b00*/  F2FP.F16.F32.PACK_AB R159, R14.reuse, R159 ;  /* 0x0000009f0e9f723e */ /* 0x041fe200000000ff */
[-C--:B------:R-:W-:Y:S01]  /*7b10*/  FMUL.FTZ R71, R71, R172.reuse ;  /* 0x000000ac47477220 */ /* 0x080fe20000410000 */
[----:B------:R0:W1:Y:S01]  /*7b20*/  MUFU.EX2 R165, R178 ;  /* 0x000000b200a57308 */ /* 0x0000620000000800 */
[----:B------:R-:W-:Y:S01]  /*7b30*/  FADD.FTZ R180, R14, R9 ;  /* 0x000000090eb47221 */ /* 0x000fe20000010000 */
[-C--:B------:R-:W-:Y:S01]  /*7b40*/  FMUL.FTZ R74, R74, R172.reuse ;  /* 0x000000ac4a4a7220 */ /* 0x080fe20000410000 */
[----:B------:R3:W-:Y:S01]  /*7b50*/  STSM.16.M88.4 [R22], R156 ;  /* 0x0000009c16007844 */ /* 0x0007e20000000200 */
[-C--:B------:R-:W-:Y:S01]  /*7b60*/  FMUL.FTZ R75, R75, R172.reuse ;  /* 0x000000ac4b4b7220 */ /* 0x080fe20000410000 */
[----:B--2---:R-:W-:Y:S01]  /*7b70*/  FADD.FTZ R9, R161, R180 ;  /* 0x000000b4a1097221 */ /* 0x004fe20000010000 */
[----:B-----5:R-:W-:Y:S01]  /*7b80*/  F2FP.F16.F32.PACK_AB R161, R20, R161 ;  /* 0x000000a114a1723e */ /* 0x020fe200000000ff */
[-C--:B------:R-:W-:Y:S01]  /*7b90*/  FMUL.FTZ R78, R78, R172.reuse ;  /* 0x000000ac4e4e7220 */ /* 0x080fe20000410000 */
[----:B------:R-:W2:Y:S01]  /*7ba0*/  MUFU.EX2 R174, R179 ;  /* 0x000000b300ae7308 */ /* 0x000ea20000000800 */
[----:B0-----:R-:W-:Y:S01]  /*7bb0*/  FADD.FTZ R178, R20, R9 ;  /* 0x0000000914b27221 */ /* 0x001fe20000010000 */
[-C--:B------:R-:W-:Y:S01]  /*7bc0*/  FMUL.FTZ R79, R79, R172.reuse ;  /* 0x000000ac4f4f7220 */ /* 0x080fe20000410000 */
[-C--:B------:R-:W-:Y:S01]  /*7bd0*/  FMUL.FTZ R82, R82, R172.reuse ;  /* 0x000000ac52527220 */ /* 0x080fe20000410000 */
[-C--:B------:R-:W-:Y:S01]  /*7be0*/  FMUL.FTZ R83, R83, R172.reuse ;  /* 0x000000ac53537220 */ /* 0x080fe20000410000 */
[----:B----4-:R-:W-:Y:S01]  /*7bf0*/  FADD.FTZ R9, R163, R178 ;  /* 0x000000b2a3097221 */ /* 0x010fe20000010000 */
[----:B------:R-:W-:Y:S01]  /*7c00*/  F2FP.F16.F32.PACK_AB R163, R6, R163 ;  /* 0x000000a306a3723e */ /* 0x000fe200000000ff */
[-C--:B------:R-:W-:Y:S01]  /*7c10*/  FMUL.FTZ R86, R86, R172.reuse ;  /* 0x000000ac56567220 */ /* 0x080fe20000410000 */
[----:B------:R-:W0:Y:S01]  /*7c20*/  MUFU.EX2 R167, R182 ;  /* 0x000000b600a77308 */ /* 0x000e220000000800 */
[----:B------:R-:W-:Y:S01]  /*7c30*/  FADD.FTZ R180, R6, R9 ;  /* 0x0000000906b47221 */ /* 0x000fe20000010000 */
[-C--:B------:R-:W-:Y:S01]  /*7c40*/  FMUL.FTZ R87, R87, R172.reuse ;  /* 0x000000ac57577220 */ /* 0x080fe20000410000 */
[----:B------:R3:W-:Y:S01]  /*7c50*/  STSM.16.M88.4 [R184], R160 ;  /* 0x000000a0b8007844 */ /* 0x0007e20000000200 */
[-C--:B------:R-:W-:Y:S01]  /*7c60*/  FMUL.FTZ R90, R90, R172.reuse ;  /* 0x000000ac5a5a7220 */ /* 0x080fe20000410000 */
[----:B-1----:R-:W-:Y:S01]  /*7c70*/  FADD.FTZ R9, R165, R180 ;  /* 0x000000b4a5097221 */ /* 0x002fe20000010000 */
[-C--:B------:R-:W-:Y:S01]  /*7c80*/  FMUL.FTZ R91, R91, R172.reuse ;  /* 0x000000ac5b5b7220 */ /* 0x080fe20000410000 */
[-C--:B------:R-:W-:Y:S01]  /*7c90*/  FMUL.FTZ R94, R94, R172.reuse ;  /* 0x000000ac5e5e7220 */ /* 0x080fe20000410000 */
[----:B------:R-:W1:Y:S01]  /*7ca0*/  MUFU.EX2 R178, R183 ;  /* 0x000000b700b27308 */ /* 0x000e620000000800 */
[C---:B--2---:R-:W-:Y:S01]  /*7cb0*/  FADD.FTZ R176, R174.reuse, R9 ;  /* 0x00000009aeb07221 */ /* 0x044fe20000010000 */
[----:B------:R-:W-:Y:S01]  /*7cc0*/  F2FP.F16.F32.PACK_AB R165, R174, R165 ;  /* 0x000000a5aea5723e */ /* 0x000fe200000000ff */
[-C--:B------:R-:W-:Y:S01]  /*7cd0*/  FMUL.FTZ R95, R95, R172.reuse ;  /* 0x000000ac5f5f7220 */ /* 0x080fe20000410000 */
[-C--:B------:R-:W-:Y:S01]  /*7ce0*/  FMUL.FTZ R98, R98, R172.reuse ;  /* 0x000000ac62627220 */ /* 0x080fe20000410000 */
[-C--:B------:R-:W-:Y:S01]  /*7cf0*/  FMUL.FTZ R99, R99, R172.reuse ;  /* 0x000000ac63637220 */ /* 0x080fe20000410000 */
[-C--:B------:R-:W-:Y:S01]  /*7d00*/  FMUL.FTZ R102, R102, R172.reuse ;  /* 0x000000ac66667220 */ /* 0x080fe20000410000 */
[-C--:B------:R-:W-:Y:S01]  /*7d10*/  FMUL.FTZ R103, R103, R172.reuse ;  /* 0x000000ac67677220 */ /* 0x080fe20000410000 */
[-C--:B------:R-:W-:Y:S01]  /*7d20*/  FMUL.FTZ R106, R106, R172.reuse ;  /* 0x000000ac6a6a7220 */ /* 0x080fe20000410000 */
[----:B0-----:R-:W-:Y:S01]  /*7d30*/  FADD.FTZ R7, R167, R176 ;  /* 0x000000b0a7077221 */ /* 0x001fe20000010000 */
[-C--:B------:R-:W-:Y:S01]  /*7d40*/  FMUL.FTZ R107, R107, R172.reuse ;  /* 0x000000ac6b6b7220 */ /* 0x080fe20000410000 */
[-C--:B------:R-:W-:Y:S01]  /*7d50*/  FMUL.FTZ R110, R110, R172.reuse ;  /* 0x000000ac6e6e7220 */ /* 0x080fe20000410000 */
[-C--:B------:R-:W-:Y:S01]  /*7d60*/  FMUL.FTZ R111, R111, R172.reuse ;  /* 0x000000ac6f6f7220 */ /* 0x080fe20000410000 */
[-C--:B------:R-:W-:Y:S01]  /*7d70*/  FMUL.FTZ R114, R114, R172.reuse ;  /* 0x000000ac72727220 */ /* 0x080fe20000410000 */
[-C--:B------:R-:W-:Y:S01]  /*7d80*/  FMUL.FTZ R115, R115, R172.reuse ;  /* 0x000000ac73737220 */ /* 0x080fe20000410000 */
[-C--:B------:R-:W-:Y:S01]  /*7d90*/  FMUL.FTZ R118, R118, R172.reuse ;  /* 0x000000ac76767220 */ /* 0x080fe20000410000 */
[-C--:B------:R-:W-:Y:S01]  /*7da0*/  FMUL.FTZ R119, R119, R172.reuse ;  /* 0x000000ac77777220 */ /* 0x080fe20000410000 */
[C---:B-1----:R-:W-:Y:S01]  /*7db0*/  F2FP.F16.F32.PACK_AB R167, R178.reuse, R167 ;  /* 0x000000a7b2a7723e */ /* 0x042fe200000000ff */
        /* <DEDUP_REMOVED lines=20> */
.L_x_1738:
[----:B------:R0:W1:Y:S01]  /*7f00*/  SYNCS.PHASECHK.TRANS64.TRYWAIT P0, [UR26+0x28c50], R12 ;  /* 0x028c500cff0075a7 */ /* 0x000062000800015a */
[----:B------:R-:W-:Y:S05]  /*7f10*/  @!P4 BRA `(.L_x_1739) ;  /* 0x000000000004c947 */ /* 0x000fea0003800000 */
[----:B------:R-:W-:Y:S01]  /*7f20*/  BPT.TRAP 0x1 ;  /* 0x000000040000795c */ /* 0x000fe20000300000 */
.L_x_1739:
[----:B-1----:R-:W-:Y:S05]  /*7f30*/  @P0 BRA `(.L_x_1740) ;  /* 0x0000000000080947 */ /* 0x002fea0003800000 */
[----:B------:R-:W1:Y:S02]  /*7f40*/  SYNCS.PHASECHK.TRANS64.TRYWAIT P0, [UR26+0x28c50], R12 ;  /* 0x028c500cff0075a7 */ /* 0x000e64000800015a */
[----:B-1----:R-:W-:Y:S05]  /*7f50*/  @!P0 BRA `(.L_x_1741) ;  /* 0x000000c800ac8947 */ /* 0x002fea0003800000 */
.L_x_1740:
[----:B------:R-:W-:Y:S01]  /*7f60*/  ULEA UR11, UR22, UR45, 0xc ;  /* 0x0000002d160b7291 */ /* 0x000fe2000f8e603f */
[----:B------:R-:W-:Y:S01]  /*7f70*/  WARPGROUP.ARRIVE ;  /* 0x00000000000079c5 */ /* 0x000fe20000000000 */
[----:B------:R-:W-:Y:S01]  /*7f80*/  UMOV UR7, 0x40000040 ;  /* 0x4000004000077882 */ /* 0x000fe20000000000 */
[----:B------:R-:W-:Y:S01]  /*7f90*/  ISETP.LT.AND P0, PT, R10, UR50, PT ;  /* 0x000000320a007c0c */ /* 0x000fe2000bf01270 */
[----:B-1----:R-:W-:Y:S01]  /*7fa0*/  @!P5 VIADD R21, R21, 0x28c60 ;  /* 0x00028c601515d836 */ /* 0x002fe20000000000 */
[----:B------:R-:W-:Y:S01]  /*7fb0*/  UIADD3 UR50, UR50, -0x1, URZ ;  /* 0xffffffff32327890 */ /* 0x000fe2000fffe03f */
[----:B------:R-:W-:Y:S01]  /*7fc0*/  IMAD.MOV.U32 R7, RZ, RZ, R168 ;  /* 0x000000ffff077224 */ /* 0x000fe200078e00a8 */
[----:B------:R-:W-:Y:S01]  /*7fd0*/  UMOV UR6, UR11 ;  /* 0x0000000b00067c82 */ /* 0x000fe20008000000 */
[----:B------:R-:W-:Y:S01]  /*7fe0*/  UMOV UR37, UR22 ;  /* 0x0000001600257c82 */ /* 0x000fe20008000000 */
        /* <DEDUP_REMOVED lines=32> */
[----:B------:R-:W-:Y:S01]  /*81f0*/  IMAD.MOV.U32 R7, RZ, RZ, R168 ;  /* 0x000000ffff077224 */ /* 0x000fe200078e00a8 */
[----:B------:R-:W-:Y:S01]  /*8200*/  UMOV UR37, UR22 ;  /* 0x0000001600257c82 */ /* 0x000fe20008000000 */
[----:B------:R-:W-:-:S07]  /*8210*/  IMAD.MOV.U32 R4, RZ, RZ, R8 ;  /* 0x000000ffff047224 */ /* 0x000fce00078e0008 */
.L_x_1725:
[----:B0-----:R-:W0:Y:S01]  /*8220*/  LDC R12, c[0x0][0x9e4] ;  /* 0x00027900ff0c7b82 */ /* 0x001e220000000800 */
[----:B------:R-:W-:-:S04]  /*8230*/  UIADD3 UR6, UR44, 0x40, -UR40 ;  /* 0x000000402c067890 */ /* 0x000fc8000fffe828 */
[----:B------:R-:W-:-:S04]  /*8240*/  ULEA UR6, UR47, UR6, 0x6 ;  /* 0x000000062f067291 */ /* 0x000fc8000f8e303f */
[----:B------:R-:W-:-:S06]  /*8250*/  UIADD3 UR20, UR6, -UR20, URZ ;  /* 0x8000001406147290 */ /* 0x000fcc000fffe03f */
[----:B------:R-:W-:Y:S01]  /*8260*/  IMAD.U32 R8, RZ, RZ, UR20 ;  /* 0x00000014ff087e24 */ /* 0x000fe2000f8e00ff */
[----:B0-----:R-:W-:-:S13]  /*8270*/  ISETP.GE.AND P6, PT, R12, 0x1, PT ;  /* 0x000000010c00780c */ /* 0x001fda0003fc6270 */
[----:B------:R-:W-:Y:S05]  /*8280*/  @!P6 BRA `(.L_x_1743) ;  /* 0x000000000040e947 */ /* 0x000fea0003800000 */
[----:B------:R-:W-:-:S05]  /*8290*/  IMAD.U32 R9, RZ, RZ, UR6 ;  /* 0x00000006ff097e24 */ /* 0x000fca000f8e00ff */
        /* <DEDUP_REMOVED lines=9> */
.L_x_1744:
[----:B------:R-:W-:-:S13]  /*8330*/  ISETP.NE.AND P0, PT, R12, 0x1, PT ;  /* 0x000000010c00780c */ /* 0x000fda0003f05270 */
[----:B------:R-:W0:Y:S02]  /*8340*/  @P0 LDC.64 R10, c[0x0][0x9e8] ;  /* 0x00027a00ff0a0b82 */ /* 0x000e240000000a00 */
[----:B0-----:R-:W-:-:S05]  /*8350*/  @P0 IMAD.HI.U32 R10, R9, R10, RZ ;  /* 0x0000000a090a0227 */ /* 0x001fca00078e00ff */
[----:B------:R-:W-:-:S07]  /*8360*/  @P0 SHF.R.U32.HI R9, RZ, R11, R10 ;  /* 0x0000000bff090219 */ /* 0x000fce000001160a */
.L_x_1745:
[----:B------:R-:W-:-:S05]  /*8370*/  IMAD R9, R9, R12, RZ ;  /* 0x0000000c09097224 */ /* 0x000fca00078e02ff */
[----:B------:R-:W-:-:S07]  /*8380*/  VIMNMX R8, R8, R9, !PT ;  /* 0x0000000908087248 */ /* 0x000fce0007fe0100 */
.L_x_1743:
[----:B------:R-:W-:-:S05]  /*8390*/  VIADD R8, R8, 0x3f ;  /* 0x0000003f08087836 */ /* 0x000fca0000000000 */
[----:B------:R-:W-:-:S04]  /*83a0*/  SHF.R.S32.HI R9, RZ, 0x1f, R8 ;  /* 0x0000001fff097819 */ /* 0x000fc80000011408 */
[----:B------:R-:W-:-:S04]  /*83b0*/  LEA.HI R9, R9, R8, RZ, 0x6 ;  /* 0x0000000809097211 */ /* 0x000fc800078f30ff */
[----:B------:R-:W-:-:S04]  /*83c0*/  SHF.R.S32.HI R9, RZ, 0x6, R9 ;  /* 0x00000006ff097819 */ /* 0x000fc80000011409 */
[----:B------:R-:W-:-:S04]  /*83d0*/  VIMNMX R8, R186, R9, !PT ;  /* 0x00000009ba087248 */ /* 0x000fc80007fe0100 */
[----:B------:R-:W-:-:S13]  /*83e0*/  ISETP.LE.AND P0, PT, R8, UR50, PT ;  /* 0x0000003208007c0c */ /* 0x000fda000bf03270 */
[----:B------:R-:W-:Y:S05]  /*83f0*/  @!P0 BRA `(.L_x_1746) ;  /* 0x00000018002c8947 */ /* 0x000fea0003800000 */
[----:B------:R-:W-:Y:S01]  /*8400*/  IMAD.MOV.U32 R10, RZ, RZ, R7 ;  /* 0x000000ffff0a7224 */ /* 0x000fe200078e0007 */
[----:B------:R-:W-:Y:S01]  /*8410*/  UMOV UR21, UR37 ;  /* 0x0000002500157c82 */ /* 0x000fe20008000000 */
[----:B------:R-:W-:Y:S01]  /*8420*/  IMAD.MOV.U32 R11, RZ, RZ, R4 ;  /* 0x000000ffff0b7224 */ /* 0x000fe200078e0004 */
[----:B------:R-:W-:-:S06]  /*8430*/  ULDC UR20, c[0x0][0x988] ;  /* 0x0002620000147ab9 */ /* 0x000fcc0000000800 */
.L_x_1755:
[----:B------:R-:W-:Y:S01]  /*8440*/  UIADD3 UR37, UR21, 0x1, URZ ;  /* 0x0000000115257890 */ /* 0x000fe2000fffe03f */
[----:B------:R-:W-:Y:S01]  /*8450*/  IMAD.U32 R7, RZ, RZ, UR50 ;  /* 0x00000032ff077e24 */ /* 0x000fe2000f8e00ff */
[----:B------:R-:W-:Y:S02]  /*8460*/  UIADD3 UR50, UR50, -0x1, URZ ;  /* 0xffffffff32327890 */ /* 0x000fe4000fffe03f */
[----:B------:R-:W-:Y:S02]  /*8470*/  UISETP.NE.AND UP0, UPT, UR37, 0x2, UPT ;  /* 0x000000022500788c */ /* 0x000fe4000bf05270 */
[----:B------:R-:W-:Y:S02]  /*8480*/  ISETP.GT.AND P0, PT, R7, R8, PT ;  /* 0x000000080700720c */ /* 0x000fe40003f04270 */
[----:B------:R-:W-:Y:S02]  /*8490*/  USEL UR6, URZ, 0x1, UP0 ;  /* 0x000000013f067887 */ /* 0x000fe40008000000 */
[----:B------:R-:W-:-:S04]  /*84a0*/  USEL UR37, UR37, URZ, UP0 ;  /* 0x0000003f25257287 */ /* 0x000fc80008000000 */
[----:B------:R-:W-:Y:S01]  /*84b0*/  LOP3.LUT R2, R2, UR6, RZ, 0x3c, !PT ;  /* 0x0000000602027c12 */ /* 0x000fe2000f8e3cff */
[----:B012-4-:R-:W-:Y:S07]  /*84c0*/  @!P4 BRA `(.L_x_1747) ;  /* 0x000000000004c947 */ /* 0x017fee0003800000 */
[----:B------:R-:W-:Y:S01]  /*84d0*/  BPT.TRAP 0x1 ;  /* 0x000000040000795c */ /* 0x000fe20000300000 */
.L_x_1747:
[----:B------:R-:W-:Y:S01]  /*84e0*/  ULEA UR22, UR37, UR38, 0x3 ;  /* 0x0000002625167291 */ /* 0x000fe2000f8e183f */
[----:B------:R-:W-:-:S08]  /*84f0*/  SHF.L.U32 R9, R2, 0x1f, RZ ;  /* 0x0000001f02097819 */ /* 0x000fd000000006ff */
[----:B------:R0:W2:Y:S01]  /*8500*/  SYNCS.PHASECHK.TRANS64.TRYWAIT P1, [UR22+0x28c30], R9 ;  /* 0x028c3009ff0075a7 */ /* 0x0000a20008020156 */
[----:B------:R-:W-:Y:S05]  /*8510*/  @!P4 BRA `(.L_x_1748) ;  /* 0x000000000004c947 */ /* 0x000fea0003800000 */
[----:B------:R-:W-:Y:S01]  /*8520*/  BPT.TRAP 0x1 ;  /* 0x000000040000795c */ /* 0x000fe20000300000 */
.L_x_1748:
[----:B--2---:R-:W-:Y:S05]  /*8530*/  @P1 BRA `(.L_x_1749) ;  /* 0x0000000000081947 */ /* 0x004fea0003800000 */
[----:B------:R-:W2:Y:S02]  /*8540*/  SYNCS.PHASECHK.TRANS64.TRYWAIT P1, [UR22+0x28c30], R9 ;  /* 0x028c3009ff0075a7 */ /* 0x000ea40008020156 */
[----:B--2---:R-:W-:Y:S05]  /*8550*/  @!P1 BRA `(.L_x_1750) ;  /* 0x000000c400409947 */ /* 0x004fea0003800000 */
.L_x_1749:
[----:B------:R-:W-:Y:S01]  /*8560*/  R2UR UR18, R3 ;  /* 0x00000000031272ca */ /* 0x000fe200000e0000 */
[----:B---3--:R-:W-:Y:S01]  /*8570*/  WARPGROUP.ARRIVE ;  /* 0x00000000000079c5 */ /* 0x008fe20000000000 */
        /* <DEDUP_REMOVED lines=48> */
[----:B------:R-:W-:Y:S01]  /*8880*/  FADD.FTZ R11, -R4, R11 ;  /* 0x0000000b040b7221 */ /* 0x000fe20000010100 */
        /* <DEDUP_REMOVED lines=14> */
[----:B------:R-:W2:Y:S01]  /*8970*/  MUFU.EX2 R12, R13 ;  /* 0x0000000d000c7308 */ /* 0x000ea20000000800 */
[----:B------:R-:W-:Y:S01]  /*8980*/  FMNMX.FTZ R14, R178, R7, !PT ;  /* 0x00000007b20e7209 */ /* 0x000fe20007810000 */
[--C-:B------:R-:W-:Y:S01]  /*8990*/  FFMA.FTZ R164, R164, UR10, -R193.reuse ;  /* 0x0000000aa4a47c23 */ /* 0x100fe200080108c1 */
[--C-:B------:R-:W-:Y:S01]  /*89a0*/  FFMA.FTZ R15, R161, UR10, -R193.reuse ;  /* 0x0000000aa10f7c23 */ /* 0x100fe200080108c1 */
[--C-:B------:R-:W-:Y:S01]  /*89b0*/  FFMA.FTZ R161, R176, UR10, -R193.reuse ;  /* 0x0000000ab0a17c23 */ /* 0x100fe200080108c1 */
[----:B------:R-:W-:Y:S01]  /*89c0*/  FMNMX.FTZ R7, R179, R14, !PT ;  /* 0x0000000eb3077209 */ /* 0x000fe20007810000 */
[--C-:B-1----:R-:W-:Y:S01]  /*89d0*/  FFMA.FTZ R21, R165, UR10, -R193.reuse ;  /* 0x0000000aa5157c23 */ /* 0x102fe200080108c1 */
[--C-:B------:R-:W-:Y:S01]  /*89e0*/  FFMA.FTZ R165, R180, UR10, -R193.reuse ;  /* 0x0000000ab4a57c23 */ /* 0x100fe200080108c1 */
[----:B------:R-:W1:Y:S01]  /*89f0*/  MUFU.EX2 R11, R11 ;  /* 0x0000000b000b7308 */ /* 0x000e620000000800 */
[----:B------:R-:W-:Y:S01]  /*8a00*/  FMNMX.FTZ R14, R182, R7, !PT ;  /* 0x00000007b60e7209 */ /* 0x000fe20007810000 */
[----:B------:R-:W-:-:S03]  /*8a10*/  FFMA.FTZ R181, R181, UR10, -R193 ;  /* 0x0000000ab5b57c23 */ /* 0x000fc600080108c1 */
[----:B------:R-:W-:-:S03]  /*8a20*/  FMNMX.FTZ R7, R183, R14, !PT ;  /* 0x0000000eb7077209 */ /* 0x000fc60007810000 */
[----:B------:R3:W-:Y:S01]  /*8a30*/  MUFU.EX2 R14, R157 ;  /* 0x0000009d000e7308 */ /* 0x0007e20000000800 */
[-C--:B--2---:R-:W-:Y:S01]  /*8a40*/  FMUL.FTZ R24, R24, R12.reuse ;  /* 0x0000000c18187220 */ /* 0x084fe20000410000 */
[----:B------:R-:W2:Y:S01]  /*8a50*/  SHFL.BFLY PT, R194, R7, 0x2, 0x1f ;  /* 0x0c401f0007c27f89 */ /* 0x000ea200000e0000 */
[-C--:B------:R-:W-:Y:S01]  /*8a60*/  FMUL.FTZ R25, R25, R12.reuse ;  /* 0x0000000c19197220 */ /* 0x080fe20000410000 */
[-C--:B------:R-:W-:Y:S01]  /*8a70*/  FMUL.FTZ R28, R28, R12.reuse ;  /* 0x0000000c1c1c7220 */ /* 0x080fe20000410000 */
[-C--:B------:R-:W-:Y:S01]  /*8a80*/  FMUL.FTZ R29, R29, R12.reuse ;  /* 0x0000000c1d1d7220 */ /* 0x080fe20000410000 */
[-C--:B------:R-:W-:Y:S01]  /*8a90*/  FMUL.FTZ R32, R32, R12.reuse ;  /* 0x0000000c20207220 */ /* 0x080fe20000410000 */
[-C--:B------:R-:W-:Y:S01]  /*8aa0*/  FMUL.FTZ R33, R33, R12.reuse ;  /* 0x0000000c21217220 */ /* 0x080fe20000410000 */
[----:B------:R-:W4:Y:S01]  /*8ab0*/  MUFU.EX2 R152, R152 ;  /* 0x0000009800987308 */ /* 0x000f220000000800 */
[----:B---3--:R-:W-:Y:S01]  /*8ac0*/  FFMA.FTZ R157, R172, UR10, -R193 ;  /* 0x0000000aac9d7c23 */ /* 0x008fe200080108c1 */
[----:B-1----:R-:W-:Y:S01]  /*8ad0*/  FFMA.FTZ R5, R12, R5, R11 ;  /* 0x000000050c057223 */ /* 0x002fe2000001000b */
        /* <DEDUP_REMOVED lines=15> */
[----:B--2---:R-:W-:Y:S01]  /*8bd0*/  FMNMX.FTZ R194, R7, R194, !PT ;  /* 0x000000c207c27209 */ /* 0x004fe20007810000 */
[-C--:B------:R-:W-:Y:S01]  /*8be0*/  FMUL.FTZ R61, R61, R12.reuse ;  /* 0x0000000c3d3d7220 */ /* 0x080fe20000410000 */
[-C--:B------:R-:W-:Y:S01]  /*8bf0*/  FMUL.FTZ R64, R64, R12.reuse ;  /* 0x0000000c40407220 */ /* 0x080fe20000410000 */
[-C--:B------:R-:W-:Y:S01]  /*8c00*/  FMUL.FTZ R65, R65, R12.reuse ;  /* 0x0000000c41417220 */ /* 0x080fe20000410000 */
[-C--:B------:R-:W-:Y:S01]  /*8c10*/  FMUL.FTZ R68, R68, R12.reuse ;  /* 0x0000000c44447220 */ /* 0x080fe20000410000 */
[----:B------:R-:W2:Y:S01]  /*8c20*/  SHFL.BFLY PT, R7, R194, 0x1, 0x1f ;  /* 0x0c201f00c2077f89 */ /* 0x000ea200000e0000 */
[----:B------:R-:W-:Y:S01]  /*8c30*/  MUFU.EX2 R156, R156 ;  /* 0x0000009c009c7308 */ /* 0x000fe20000000800 */
[----:B---3--:R-:W-:Y:S01]  /*8c40*/  FFMA.FTZ R164, R173, UR10, -R193 ;  /* 0x0000000aada47c23 */ /* 0x008fe200080108c1 */
        /* <DEDUP_REMOVED lines=21> */
[----:B--2---:R-:W-:Y:S01]  /*8da0*/  FMNMX.FTZ R7, R194, R7, !PT ;  /* 0x00000007c2077209 */ /* 0x004fe20007810000 */
[----:B------:R-:W-:Y:S01]  /*8db0*/  MUFU.EX2 R160, R160 ;  /* 0x000000a000a07308 */ /* 0x000fe20000000800 */
[-C--:B------:R-:W-:Y:S01]  /*8dc0*/  FMUL.FTZ R108, R108, R12.reuse ;  /* 0x0000000c6c6c7220 */ /* 0x080fe20000410000 */
[-C--:B------:R-:W-:Y:S01]  /*8dd0*/  FMUL.FTZ R109, R109, R12.reuse ;  /* 0x0000000c6d6d7220 */ /* 0x080fe20000410000 */
[-C--:B------:R-:W-:Y:S01]  /*8de0*/  FMUL.FTZ R112, R112, R12.reuse ;  /* 0x0000000c70707220 */ /* 0x080fe20000410000 */
[C---:B------:R-:W-:Y:S01]  /*8df0*/  FADD.FTZ R169, -R7.reuse, R10 ;  /* 0x0000000a07a97221 */ /* 0x040fe20000010100 */
[----:B------:R-:W-:Y:S01]  /*8e00*/  FMUL.FTZ R177, R7, UR10 ;  /* 0x0000000a07b17c20 */ /* 0x000fe20008410000 */
[-C--:B------:R-:W-:Y:S01]  /*8e10*/  FMUL.FTZ R113, R113, R12.reuse ;  /* 0x0000000c71717220 */ /* 0x080fe20000410000 */
[----:B------:R-:W-:Y:S01]  /*8e20*/  FMUL.FTZ R116, R116, R12 ;  /* 0x0000000c74747220 */ /* 0x000fe20000410000 */
[----:B------:R-:W-:Y:S01]  /*8e30*/  FMUL.FTZ R169, R169, UR10 ;  /* 0x0000000aa9a97c20 */ /* 0x000fe20008410000 */
[--C-:B------:R-:W-:Y:S01]  /*8e40*/  FFMA.FTZ R172, R154, UR10, -R177.reuse ;  /* 0x0000000a9aac7c23 */ /* 0x100fe200080108b1 */
[--C-:B------:R-:W-:Y:S01]  /*8e50*/  FFMA.FTZ R194, R167, UR10, -R177.reuse ;  /* 0x0000000aa7c27c23 */ /* 0x100fe200080108b1 */
[--C-:B------:R-:W-:Y:S01]  /*8e60*/  FFMA.FTZ R167, R170, UR10, -R177.reuse ;  /* 0x0000000aaaa77c23 */ /* 0x100fe200080108b1 */
[----:B------:R-:W-:Y:S01]  /*8e70*/  MOV R170, UR22 ;  /* 0x0000001600aa7c02 */ /* 0x000fe20008000f00 */
[--C-:B------:R-:W-:Y:S01]  /*8e80*/  FFMA.FTZ R155, R155, UR10, -R177.reuse ;  /* 0x0000000a9b9b7c23 */ /* 0x100fe200080108b1 */
[----:B------:R-:W-:Y:S01]  /*8e90*/  MUFU.EX2 R169, R169 ;  /* 0x000000a900a97308 */ /* 0x000fe20000000800 */
[--C-:B------:R-:W-:Y:S01]  /*8ea0*/  FFMA.FTZ R173, R158, UR10, -R177.reuse ;  /* 0x0000000a9ead7c23 */ /* 0x100fe200080108b1 */
[----:B------:R-:W-:Y:S01]  /*8eb0*/  FFMA.FTZ R176, R159, UR10, -R177 ;  /* 0x0000000a9fb07c23 */ /* 0x000fe200080108b1 */
[----:B------:R-:W-:-:S02]  /*8ec0*/  @!P5 VIADD R154, R170, 0x28c40 ;  /* 0x00028c40aa9ad836 */ /* 0x000fc40000000000 */
[--C-:B------:R-:W-:Y:S01]  /*8ed0*/  FFMA.FTZ R159, R162, UR10, -R177.reuse ;  /* 0x0000000aa29f7c23 */ /* 0x100fe200080108b1 */
[--C-:B------:R-:W-:Y:S01]  /*8ee0*/  FFMA.FTZ R180, R163, UR10, -R177.reuse ;  /* 0x0000000aa3b47c23 */ /* 0x100fe200080108b1 */
[--C-:B------:R-:W-:Y:S01]  /*8ef0*/  FFMA.FTZ R163, R166, UR10, -R177.reuse ;  /* 0x0000000aa6a37c23 */ /* 0x100fe200080108b1 */
[--C-:B------:R-:W-:Y:S01]  /*8f00*/  FFMA.FTZ R196, R171, UR10, -R177.reuse ;  /* 0x0000000aabc47c23 */ /* 0x100fe200080108b1 */
[----:B------:R-:W2:Y:S01]  /*8f10*/  MUFU.EX2 R172, R172 ;  /* 0x000000ac00ac7308 */ /* 0x000ea20000000800 */
[----:B------:R-:W-:Y:S01]  /*8f20*/  @!P5 PRMT R154, RZ, 0x654, R154 ;  /* 0x00000654ff9ad816 */ /* 0x000fe2000000009a */
[--C-:B------:R-:W-:Y:S01]  /*8f30*/  FFMA.FTZ R179, R179, UR10, -R177.reuse ;  /* 0x0000000ab3b37c23 */ /* 0x100fe200080108b1 */
[--C-:B------:R-:W-:Y:S01]  /*8f40*/  FFMA.FTZ R171, R174, UR10, -R177.reuse ;  /* 0x0000000aaeab7c23 */ /* 0x100fe200080108b1 */
[--C-:B------:R-:W-:Y:S01]  /*8f50*/  FFMA.FTZ R174, R175, UR10, -R177.reuse ;  /* 0x0000000aafae7c23 */ /* 0x100fe200080108b1 */
[----:B------:R4:W-:Y:S01]  /*8f60*/  @!P5 SYNCS.ARRIVE.TRANS64.RED.A1T0 RZ, [R154+URZ], RZ ;  /* 0x000000ff9affd9a7 */ /* 0x0009e2000810043f */
[--C-:B------:R-:W-:Y:S01]  /*8f70*/  FFMA.FTZ R175, R178, UR10, -R177.reuse ;  /* 0x0000000ab2af7c23 */ /* 0x100fe200080108b1 */
[----:B------:R-:W-:Y:S01]  /*8f80*/  IMAD.U32 R158, RZ, RZ, UR21 ;  /* 0x00000015ff9e7e24 */ /* 0x000fe2000f8e00ff */
[----:B------:R-:W3:Y:S01]  /*8f90*/  MUFU.EX2 R155, R155 ;  /* 0x0000009b009b7308 */ /* 0x000ee20000000800 */
[--C-:B------:R-:W-:Y:S01]  /*8fa0*/  FFMA.FTZ R182, R182, UR10, -R177.reuse ;  /* 0x0000000ab6b67c23 */ /* 0x100fe200080108b1 */
[----:B------:R-:W-:Y:S01]  /*8fb0*/  FFMA.FTZ R177, R183, UR10, -R177 ;  /* 0x0000000ab7b17c23 */ /* 0x000fe200080108b1 */
[-C--:B------:R-:W-:Y:S01]  /*8fc0*/  FMUL.FTZ R117, R117, R12.reuse ;  /* 0x0000000c75757220 */ /* 0x080fe20000410000 */
[-C--:B------:R-:W-:Y:S01]  /*8fd0*/  FMUL.FTZ R120, R120, R12.reuse ;  /* 0x0000000c78787220 */ /* 0x080fe20000410000 */
[----:B----4-:R-:W-:Y:S01]  /*8fe0*/  FADD.FTZ R154, R152, R5 ;  /* 0x00000005989a7221 */ /* 0x010fe20000010000 */
[-C--:B------:R-:W-:Y:S01]  /*8ff0*/  FMUL.FTZ R121, R121, R12.reuse ;  /* 0x0000000c79797220 */ /* 0x080fe20000410000 */
[----:B------:R-:W-:Y:S01]  /*9000*/  FMUL.FTZ R124, R124, R12 ;  /* 0x0000000c7c7c7220 */ /* 0x000fe20000410000 */
[----:B------:R-:W4:Y:S01]  /*9010*/  MUFU.EX2 R173, R173 ;  /* 0x000000ad00ad7308 */ /* 0x000f220000000800 */
[----:B-1----:R-:W-:Y:S01]  /*9020*/  FADD.FTZ R5, R13, R154 ;  /* 0x0000009a0d057221 */ /* 0x002fe20000010000 */
[----:B--2---:R-:W-:Y:S01]  /*9030*/  FFMA.FTZ R6, R169, R6, R172 ;  /* 0x00000006a9067223 */ /* 0x004fe200000100ac */
[-C--:B------:R-:W-:Y:S01]  /*9040*/  FMUL.FTZ R125, R125, R12.reuse ;  /* 0x0000000c7d7d7220 */ /* 0x080fe20000410000 */
[-C--:B------:R-:W-:Y:S01]  /*9050*/  FMUL.FTZ R128, R128, R12.reuse ;  /* 0x0000000c80807220 */ /* 0x080fe20000410000 */
[----:B------:R-:W-:Y:S01]  /*9060*/  FADD.FTZ R5, R14, R5 ;  /* 0x000000050e057221 */ /* 0x000fe20000010000 */
[-C--:B------:R-:W-:Y:S01]  /*9070*/  FMUL.FTZ R129, R129, R12.reuse ;  /* 0x0000000c81817220 */ /* 0x080fe20000410000 */
[-C--:B------:R-:W-:Y:S01]  /*9080*/  FMUL.FTZ R132, R132, R12.reuse ;  /* 0x0000000c84847220 */ /* 0x080fe20000410000 */
[----:B------:R-:W1:Y:S01]  /*9090*/  MUFU.EX2 R176, R176 ;  /* 0x000000b000b07308 */ /* 0x000e620000000800 */
[----:B---3--:R-:W-:Y:S01]  /*90a0*/  FADD.FTZ R6, R155, R6 ;  /* 0x000000069b067221 */ /* 0x008fe20000010000 */
[----:B------:R-:W-:Y:S01]  /*90b0*/  FADD.FTZ R154, R156, R5 ;  /* 0x000000059c9a7221 */ /* 0x000fe20000010000 */
        /* <DEDUP_REMOVED lines=10> */
[----:B------:R-:W-:Y:S01]  /*9160*/  FMUL.FTZ R149, R149, R12 ;  /* 0x0000000c95957220 */ /* 0x000fe20000410000 */
[----:B------:R-:W-:Y:S01]  /*9170*/  F2FP.F16.F32.PACK_AB R152, R152, R11 ;  /* 0x0000000b9898723e */ /* 0x000fe200000000ff */
[-C--:B------:R-:W-:Y:S01]  /*9180*/  FMUL.FTZ R26, R26, R169.reuse ;  /* 0x000000a91a1a7220 */ /* 0x080fe20000410000 */
[----:B------:R3:W-:Y:S01]  /*9190*/  MUFU.EX2 R10, R181 ;  /* 0x000000b5000a7308 */ /* 0x0007e20000000800 */
[----:B-1----:R-:W-:Y:S01]  /*91a0*/  FADD.FTZ R6, R176, R5 ;  /* 0x00000005b0067221 */ /* 0x002fe20000010000 */
[----:B------:R-:W-:Y:S01]  /*91b0*/  F2FP.F16.F32.PACK_AB R156, R15, R156 ;  /* 0x0000009c0f9c723e */ /* 0x000fe200000000ff */
[-C--:B------:R-:W-:Y:S01]  /*91c0*/  FMUL.FTZ R27, R27, R169.reuse ;  /* 0x000000a91b1b7220 */ /* 0x080fe20000410000 */
[-C--:B------:R-:W-:Y:S01]  /*91d0*/  FMUL.FTZ R30, R30, R169.reuse ;  /* 0x000000a91e1e7220 */ /* 0x080fe20000410000 */
[-C--:B------:R-:W-:Y:S01]  /*91e0*/  FMUL.FTZ R31, R31, R169.reuse ;  /* 0x000000a91f1f7220 */ /* 0x080fe20000410000 */
[-C--:B------:R-:W-:Y:S01]  /*91f0*/  FMUL.FTZ R34, R34, R169.reuse ;  /* 0x000000a922227220 */ /* 0x080fe20000410000 */
[----:B------:R-:W-:Y:S01]  /*9200*/  FMUL.FTZ R35, R35, R169 ;  /* 0x000000a923237220 */ /* 0x000fe20000410000 */
[----:B------:R-:W1:Y:S01]  /*9210*/  MUFU.EX2 R180, R180 ;  /* 0x000000b400b47308 */ /* 0x000e620000000800 */
[----:B---3--:R-:W-:-:S02]  /*9220*/  IMAD.MOV R181, RZ, RZ, -R18 ;  /* 0x000000ffffb57224 */ /* 0x008fc400078e0a12 */
[----:B--2---:R-:W-:Y:S01]  /*9230*/  FADD.FTZ R5, R159, R6 ;  /* 0x000000069f057221 */ /* 0x004fe20000010000 */
[-C--:B------:R-:W-:Y:S01]  /*9240*/  FMUL.FTZ R38, R38, R169.reuse ;  /* 0x000000a926267220 */ /* 0x080fe20000410000 */
[-C--:B------:R-:W-:Y:S01]  /*9250*/  FMUL.FTZ R39, R39, R169.reuse ;  /* 0x000000a927277220 */ /* 0x080fe20000410000 */
[----:B------:R-:W-:Y:S01]  /*9260*/  FMUL.FTZ R42, R42, R169 ;  /* 0x000000a92a2a7220 */ /* 0x000fe20000410000 */
[----:B------:R-:W-:Y:S01]  /*9270*/  ISETP.NE.AND P1, PT, R16, R181, PT ;  /* 0x000000b51000720c */ /* 0x000fe20003f25270 */
        /* <DEDUP_REMOVED lines=11> */
[----:B------:R-:W-:Y:S01]  /*9330*/  FMUL.FTZ R59, R59, R169 ;  /* 0x000000a93b3b7220 */ /* 0x000fe20000410000 */
[----:B------:R-:W-:-:S02]  /*9340*/  @!P1 IMAD R158, R158, 0x40, R17 ;  /* 0x000000409e9e9824 */ /* 0x000fc400078e0211 */
[-C--:B------:R-:W-:Y:S01]  /*9350*/  FMUL.FTZ R62, R62, R169.reuse ;  /* 0x000000a93e3e7220 */ /* 0x080fe20000410000 */
[-C--:B------:R-:W-:Y:S01]  /*9360*/  FMUL.FTZ R63, R63, R169.reuse ;  /* 0x000000a93f3f7220 */ /* 0x080fe20000410000 */
[-C--:B------:R-:W-:Y:S01]  /*9370*/  FMUL.FTZ R66, R66, R169.reuse ;  /* 0x000000a942427220 */ /* 0x080fe20000410000 */
[-C--:B------:R-:W-:Y:S01]  /*9380*/  FMUL.FTZ R67, R67, R169.reuse ;  /* 0x000000a943437220 */ /* 0x080fe20000410000 */
[----:B------:R-:W1:Y:S01]  /*9390*/  MUFU.EX2 R153, R153 ;  /* 0x0000009900997308 */ /* 0x000e620000000800 */
[----:B------:R-:W-:Y:S01]  /*93a0*/  @!P1 LEA R158, R158, UR38, 0x2 ;  /* 0x000000269e9e9c11 */ /* 0x000fe2000f8e10ff */
[----:B--2---:R-:W-:Y:S01]  /*93b0*/  FADD.FTZ R5, R163, R6 ;  /* 0x00000006a3057221 */ /* 0x004fe20000010000 */
[-C--:B------:R-:W-:Y:S01]  /*93c0*/  FMUL.FTZ R70, R70, R169.reuse ;  /* 0x000000a946467220 */ /* 0x080fe20000410000 */
[-C--:B------:R-:W-:Y:S01]  /*93d0*/  FMUL.FTZ R71, R71, R169.reuse ;  /* 0x000000a947477220 */ /* 0x080fe20000410000 */
[-C--:B------:R-:W-:Y:S01]  /*93e0*/  FMUL.FTZ R74, R74, R169.reuse ;  /* 0x000000a94a4a7220 */ /* 0x080fe20000410000 */
[----:B------:R-:W-:Y:S01]  /*93f0*/  @!P1 STS [R158+0x28800], R12 ;  /* 0x0288000c9e009388 */ /* 0x000fe20000000800 */
[-C--:B------:R-:W-:Y:S01]  /*9400*/  FMUL.FTZ R75, R75, R169.reuse ;  /* 0x000000a94b4b7220 */ /* 0x080fe20000410000 */
[----:B------:R2:W-:Y:S01]  /*9410*/  MUFU.EX2 R178, R179 ;  /* 0x000000b300b27308 */ /* 0x0005e20000000800 */
[----:B---3--:R-:W-:Y:S01]  /*9420*/  FADD.FTZ R6, R194, R5 ;  /* 0x00000005c2067221 */ /* 0x008fe20000010000 */
[----:B------:R3:W-:Y:S01]  /*9430*/  @!P1 STS [R158+0x28820], R169 ;  /* 0x028820a99e009388 */ /* 0x0007e20000000800 */
        /* <DEDUP_REMOVED lines=9> */
[----:B---3--:R-:W-:Y:S01]  /*94d0*/  F2FP.F16.F32.PACK_AB R158, R21, R20 ;  /* 0x00000014159e723e */ /* 0x008fe200000000ff */
[----:B------:R-:W-:Y:S01]  /*94e0*/  FADD.FTZ R154, R20, R179 ;  /* 0x000000b3149a7221 */ /* 0x000fe20000010000 */
[-C--:B------:R-:W-:Y:S01]  /*94f0*/  FMUL.FTZ R91, R91, R169.reuse ;  /* 0x000000a95b5b7220 */ /* 0x080fe20000410000 */
[-C--:B------:R-:W-:Y:S01]  /*9500*/  FMUL.FTZ R94, R94, R169.reuse ;  /* 0x000000a95e5e7220 */ /* 0x080fe20000410000 */
[----:B------:R-:W2:Y:S01]  /*9510*/  MUFU.EX2 R157, R157 ;  /* 0x0000009d009d7308 */ /* 0x000ea20000000800 */
[----:B------:R-:W-:Y:S01]  /*9520*/  FADD.FTZ R179, R21, R154 ;  /* 0x0000009a15b37221 */ /* 0x000fe20000010000 */
[-C--:B------:R-:W-:Y:S01]  /*9530*/  FMUL.FTZ R95, R95, R169.reuse ;  /* 0x000000a95f5f7220 */ /* 0x080fe20000410000 */
[-C--:B------:R-:W-:Y:S01]  /*9540*/  FMUL.FTZ R98, R98, R169.reuse ;  /* 0x000000a962627220 */ /* 0x080fe20000410000 */
[-C--:B------:R-:W-:Y:S01]  /*9550*/  FMUL.FTZ R99, R99, R169.reuse ;  /* 0x000000a963637220 */ /* 0x080fe20000410000 */
[----:B------:R-:W-:Y:S01]  /*9560*/  FADD.FTZ R154, R160, R179 ;  /* 0x000000b3a09a7221 */ /* 0x000fe20000010000 */
[C---:B-1----:R-:W-:Y:S01]  /*9570*/  F2FP.F16.F32.PACK_AB R160, R153.reuse, R160 ;  /* 0x000000a099a0723e */ /* 0x042fe200000000ff */
[-C--:B------:R-:W-:Y:S01]  /*9580*/  FMUL.FTZ R102, R102, R169.reuse ;  /* 0x000000a966667220 */ /* 0x080fe20000410000 */
[----:B------:R-:W1:Y:S01]  /*9590*/  MUFU.EX2 R196, R196 ;  /* 0x000000c400c47308 */ /* 0x000e620000000800 */
[----:B------:R-:W-:Y:S01]  /*95a0*/  FADD.FTZ R154, R153, R154 ;  /* 0x0000009a999a7221 */ /* 0x000fe20000010000 */
[----:B----4-:R-:W-:Y:S01]  /*95b0*/  FADD.FTZ R5, R167, R6 ;  /* 0x00000006a7057221 */ /* 0x010fe20000010000 */
[----:B------:R-:W-:Y:S01]  /*95c0*/  F2FP.F16.F32.PACK_AB R153, R155, R172 ;  /* 0x000000ac9b99723e */ /* 0x000fe200000000ff */
[----:B------:R-:W-:Y:S01]  /*95d0*/  FMUL.FTZ R103, R103, R169 ;  /* 0x000000a967677220 */ /* 0x000fe20000410000 */
[----:B------:R-:W-:Y:S01]  /*95e0*/  F2FP.F16.F32.PACK_AB R155, R176, R173 ;  /* 0x000000adb09b723e */ /* 0x000fe200000000ff */
[-C--:B------:R-:W-:Y:S01]  /*95f0*/  FMUL.FTZ R106, R106, R169.reuse ;  /* 0x000000a96a6a7220 */ /* 0x080fe20000410000 */
[----:B------:R-:W-:Y:S01]  /*9600*/  FMUL.FTZ R107, R107, R169 ;  /* 0x000000a96b6b7220 */ /* 0x000fe20000410000 */
[----:B------:R-:W3:Y:S01]  /*9610*/  MUFU.EX2 R164, R164 ;  /* 0x000000a400a47308 */ /* 0x000ee20000000800 */
[----:B--2---:R-:W-:Y:S01]  /*9620*/  FADD.FTZ R179, R157, R154 ;  /* 0x0000009a9db37221 */ /* 0x004fe20000010000 */
[----:B------:R-:W-:Y:S01]  /*9630*/  F2FP.F16.F32.PACK_AB R154, R14, R13 ;  /* 0x0000000d0e9a723e */ /* 0x000fe200000000ff */
[----:B------:R-:W-:Y:S01]  /*9640*/  BAR.SYNC.DEFER_BLOCKING 0xf, 0x100 ;  /* 0x03c4000000007b1d */ /* 0x000fe20000010000 */
[-C--:B------:R-:W-:Y:S01]  /*9650*/  FMUL.FTZ R110, R110, R169.reuse ;  /* 0x000000a96e6e7220 */ /* 0x080fe20000410000 */
[-C--:B------:R-:W-:Y:S01]  /*9660*/  FMUL.FTZ R111, R111, R169.reuse ;  /* 0x000000a96f6f7220 */ /* 0x080fe20000410000 */
[-C--:B------:R-:W-:Y:S01]  /*9670*/  FMUL.FTZ R114, R114, R169.reuse ;  /* 0x000000a972727220 */ /* 0x080fe20000410000 */
[-C--:B------:R-:W-:Y:S01]  /*9680*/  FMUL.FTZ R115, R115, R169.reuse ;  /* 0x000000a973737220 */ /* 0x080fe20000410000 */
[-C--:B------:R-:W-:Y:S01]  /*9690*/  FMUL.FTZ R118, R118, R169.reuse ;  /* 0x000000a976767220 */ /* 0x080fe20000410000 */
[----:B------:R-:W2:Y:S01]  /*96a0*/  MUFU.EX2 R171, R171 ;  /* 0x000000ab00ab7308 */ /* 0x000ea20000000800 */
[----:B-1----:R-:W-:Y:S01]  /*96b0*/  FADD.FTZ R6, R196, R5 ;  /* 0x00000005c4067221 */ /* 0x002fe20000010000 */
[-C--:B------:R-:W-:Y:S01]  /*96c0*/  FMUL.FTZ R119, R119, R169.reuse ;  /* 0x000000a977777220 */ /* 0x080fe20000410000 */
[-C--:B------:R-:W-:Y:S01]  /*96d0*/  FMUL.FTZ R122, R122, R169.reuse ;  /* 0x000000a97a7a7220 */ /* 0x080fe20000410000 */
[-C--:B------:R-:W-:Y:S01]  /*96e0*/  FMUL.FTZ R123, R123, R169.reuse ;  /* 0x000000a97b7b7220 */ /* 0x080fe20000410000 */
[-C--:B------:R-:W-:Y:S01]  /*96f0*/  FMUL.FTZ R126, R126, R169.reuse ;  /* 0x000000a97e7e7220 */ /* 0x080fe20000410000 */
[-C--:B------:R-:W-:Y:S01]  /*9700*/  FMUL.FTZ R127, R127, R169.reuse ;  /* 0x000000a97f7f7220 */ /* 0x080fe20000410000 */
[----:B------:R-:W-:Y:S01]  /*9710*/  FMUL.FTZ R130, R130, R169 ;  /* 0x000000a982827220 */ /* 0x000fe20000410000 */
[----:B------:R-:W1:Y:S01]  /*9720*/  MUFU.EX2 R161, R161 ;  /* 0x000000a100a17308 */ /* 0x000e620000000800 */
[C---:B---3--:R-:W-:Y:S01]  /*9730*/  FADD.FTZ R12, R164.reuse, R179 ;  /* 0x000000b3a40c7221 */ /* 0x048fe20000010000 */
[----:B------:R-:W-:Y:S01]  /*9740*/  F2FP.F16.F32.PACK_AB R162, R164, R157 ;  /* 0x0000009da4a2723e */ /* 0x000fe200000000ff */
[----:B------:R-:W-:Y:S01]  /*9750*/  FMUL.FTZ R131, R131, R169 ;  /* 0x000000a983837220 */ /* 0x000fe20000410000 */
[----:B------:R-:W-:Y:S01]  /*9760*/  F2FP.F16.F32.PACK_AB R157, R180, R159 ;  /* 0x0000009fb49d723e */ /* 0x000fe200000000ff */
[----:B------:R-:W-:Y:S01]  /*9770*/  FMUL.FTZ R134, R134, R169 ;  /* 0x000000a986867220 */ /* 0x000fe20000410000 */
[----:B------:R-:W-:Y:S01]  /*9780*/  F2FP.F16.F32.PACK_AB R159, R194, R163 ;  /* 0x000000a3c29f723e */ /* 0x000fe200000000ff */
[-C--:B------:R-:W-:Y:S01]  /*9790*/  FMUL.FTZ R135, R135, R169.reuse ;  /* 0x000000a987877220 */ /* 0x080fe20000410000 */
[----:B------:R-:W3:Y:S01]  /*97a0*/  MUFU.EX2 R174, R174 ;  /* 0x000000ae00ae7308 */ /* 0x000ee20000000800 */
[----:B--2---:R-:W-:Y:S01]  /*97b0*/  FADD.FTZ R5, R171, R6 ;  /* 0x00000006ab057221 */ /* 0x004fe20000010000 */
[----:B------:R2:W-:Y:S01]  /*97c0*/  STSM.16.M88.4 [R19+0x26800], R152 ;  /* 0x0268009813007844 */ /* 0x0005e20000000200 */
[-C--:B------:R-:W-:Y:S01]  /*97d0*/  FMUL.FTZ R138, R138, R169.reuse ;  /* 0x000000a98a8a7220 */ /* 0x080fe20000410000 */
[-C--:B------:R-:W-:Y:S01]  /*97e0*/  FMUL.FTZ R139, R139, R169.reuse ;  /* 0x000000a98b8b7220 */ /* 0x080fe20000410000 */
[-C--:B------:R-:W-:Y:S01]  /*97f0*/  FMUL.FTZ R142, R142, R169.reuse ;  /* 0x000000a98e8e7220 */ /* 0x080fe20000410000 */
[----:B------:R2:W-:Y:S01]  /*9800*/  STSM.16.M88.4 [R22], R156 ;  /* 0x0000009c16007844 */ /* 0x0005e20000000200 */
[-C--:B------:R-:W-:Y:S01]  /*9810*/  FMUL.FTZ R143, R143, R169.reuse ;  /* 0x000000a98f8f7220 */ /* 0x080fe20000410000 */
[----:B------:R-:W4:Y:S01]  /*9820*/  MUFU.EX2 R168, R168 ;  /* 0x000000a800a87308 */ /* 0x000f220000000800 */
[----:B-1----:R-:W-:Y:S01]  /*9830*/  FADD.FTZ R11, R161, R12 ;  /* 0x0000000ca10b7221 */ /* 0x002fe20000010000 */
[-C--:B------:R-:W-:Y:S01]  /*9840*/  FMUL.FTZ R146, R146, R169.reuse ;  /* 0x000000a992927220 */ /* 0x080fe20000410000 */
[-C--:B------:R-:W-:Y:S01]  /*9850*/  FMUL.FTZ R147, R147, R169.reuse ;  /* 0x000000a993937220 */ /* 0x080fe20000410000 */
[-C--:B------:R-:W-:Y:S01]  /*9860*/  FMUL.FTZ R150, R150, R169.reuse ;  /* 0x000000a996967220 */ /* 0x080fe20000410000 */
[----:B------:R-:W-:-:S03]  /*9870*/  FMUL.FTZ R151, R151, R169 ;  /* 0x000000a997977220 */ /* 0x000fc60000410000 */
[----:B------:R-:W1:Y:S01]  /*9880*/  MUFU.EX2 R175, R175 ;  /* 0x000000af00af7308 */ /* 0x000e620000000800 */
[C---:B---3--:R-:W-:Y:S01]  /*9890*/  FADD.FTZ R6, R174.reuse, R5 ;  /* 0x00000005ae067221 */ /* 0x048fe20000010000 */
[----:B------:R-:W-:-:S06]  /*98a0*/  F2FP.F16.F32.PACK_AB R163, R174, R171 ;  /* 0x000000abaea3723e */ /* 0x000fcc00000000ff */
[----:B------:R-:W3:Y:S01]  /*98b0*/  MUFU.EX2 R165, R165 ;  /* 0x000000a500a57308 */ /* 0x000ee20000000800 */
[C---:B----4-:R-:W-:Y:S01]  /*98c0*/  FADD.FTZ R12, R168.reuse, R11 ;  /* 0x0000000ba80c7221 */ /* 0x050fe20000010000 */
[----:B------:R-:W-:Y:S02]  /*98d0*/  F2FP.F16.F32.PACK_AB R164, R168, R161 ;  /* 0x000000a1a8a4723e */ /* 0x000fe400000000ff */
[----:B------:R-:W-:-:S04]  /*98e0*/  F2FP.F16.F32.PACK_AB R161, R196, R167 ;  /* 0x000000a7c4a1723e */ /* 0x000fc800000000ff */
[----:B------:R-:W4:Y:S01]  /*98f0*/  MUFU.EX2 R182, R182 ;  /* 0x000000b600b67308 */ /* 0x000f220000000800 */
[----:B-1----:R-:W-:Y:S01]  /*9900*/  FADD.FTZ R11, R175, R6 ;  /* 0x00000006af0b7221 */ /* 0x002fe20000010000 */
[----:B------:R2:W-:Y:S03]  /*9910*/  STSM.16.M88.4 [R184], R160 ;  /* 0x000000a0b8007844 */ /* 0x0005e60000000200 */
[----:B------:R-:W-:-:S03]  /*9920*/  FADD.FTZ R11, R178, R11 ;  /* 0x0000000bb20b7221 */ /* 0x000fc60000010000 */
[----:B------:R-:W1:Y:S01]  /*9930*/  MUFU.EX2 R177, R177 ;  /* 0x000000b100b17308 */ /* 0x000e620000000800 */
[----:B---3--:R-:W-:Y:S01]  /*9940*/  FADD.FTZ R5, R165, R12 ;  /* 0x0000000ca5057221 */ /* 0x008fe20000010000 */
[----:B------:R-:W-:Y:S02]  /*9950*/  F2FP.F16.F32.PACK_AB R166, R10, R165 ;  /* 0x000000a50aa6723e */ /* 0x000fe400000000ff */
[----:B------:R-:W-:Y:S01]  /*9960*/  F2FP.F16.F32.PACK_AB R165, R178, R175 ;  /* 0x000000afb2a5723e */ /* 0x000fe200000000ff */
[----:B------:R-:W-:Y:S01]  /*9970*/  FADD.FTZ R5, R10, R5 ;  /* 0x000000050a057221 */ /* 0x000fe20000010000 */
[----:B----4-:R-:W-:Y:S01]  /*9980*/  FADD.FTZ R6, R182, R11 ;  /* 0x0000000bb6067221 */ /* 0x010fe20000010000 */
[----:B-1----:R-:W-:-:S03]  /*9990*/  F2FP.F16.F32.PACK_AB R167, R177, R182 ;  /* 0x000000b6b1a7723e */ /* 0x002fc600000000ff */
[----:B------:R-:W-:Y:S02]  /*99a0*/  FADD.FTZ R6, R177, R6 ;  /* 0x00000006b1067221 */ /* 0x000fe40000010000 */
[----:B------:R2:W-:Y:S01]  /*99b0*/  STSM.16.M88.4 [R23], R164 ;  /* 0x000000a417007844 */ /* 0x0005e20000000200 */
[----:B------:R-:W-:Y:S05]  /*99c0*/  @!P4 BRA `(.L_x_1751) ;  /* 0x000000000004c947 */ /* 0x000fea0003800000 */
[----:B------:R-:W-:Y:S01]  /*99d0*/  BPT.TRAP 0x1 ;  /* 0x000000040000795c */ /* 0x000fe20000300000 */
.L_x_1751:
[----:B------:R1:W3:Y:S01]  /*99e0*/  SYNCS.PHASECHK.TRANS64.TRYWAIT P1, [UR22+0x28c50], R9 ;  /* 0x028c5009ff0075a7 */ /* 0x0002e20008020156 */
[----:B------:R-:W-:Y:S05]  /*99f0*/  @!P4 BRA `(.L_x_1752) ;  /* 0x000000000004c947 */ /* 0x000fea0003800000 */
[----:B------:R-:W-:Y:S01]  /*9a00*/  BPT.TRAP 0x1 ;  /* 0x000000040000795c */ /* 0x000fe20000300000 */
.L_x_1752:
[----:B---3--:R-:W-:Y:S05]  /*9a10*/  @P1 BRA `(.L_x_1753) ;  /* 0x0000000000081947 */ /* 0x008fea0003800000 */
[----:B------:R-:W3:Y:S02]  /*9a20*/  SYNCS.PHASECHK.TRANS64.TRYWAIT P1, [UR22+0x28c50], R9 ;  /* 0x028c5009ff0075a7 */ /* 0x000ee40008020156 */
[----:B---3--:R-:W-:Y:S05]  /*9a30*/  @!P1 BRA `(.L_x_1754) ;  /* 0x000000b000209947 */ /* 0x008fea0003800000 */
.L_x_1753:
[----:B------:R-:W-:Y:S01]  /*9a40*/  ULEA UR11, UR37, UR45, 0xc ;  /* 0x0000002d250b7291 */ /* 0x000fe2000f8e603f */
[----:B------:R-:W-:Y:S01]  /*9a50*/  WARPGROUP.ARRIVE ;  /* 0x00000000000079c5 */ /* 0x000fe20000000000 */
[----:B------:R-:W-:Y:S01]  /*9a60*/  UMOV UR7, 0x40000040 ;  /* 0x4000004000077882 */ /* 0x000fe20000000000 */
[----:B---3--:R-:W-:Y:S01]  /*9a70*/  @!P5 VIADD R170, R170, 0x28c60 ;  /* 0x00028c60aaaad836 */ /* 0x008fe20000000000 */
[----:B------:R-:W-:Y:S01]  /*9a80*/  UMOV UR21, UR37 ;  /* 0x0000002500157c82 */ /* 0x000fe20008000000 */
[----:B------:R-:W-:Y:S02]  /*9a90*/  IMAD.MOV.U32 R10, RZ, RZ, R7 ;  /* 0x000000ffff0a7224 */ /* 0x000fe400078e0007 */
[----:B------:R-:W-:Y:S01]  /*9aa0*/  UMOV UR6, UR11 ;  /* 0x0000000b00067c82 */ /* 0x000fe20008000000 */
[----:B------:R-:W-:Y:S01]  /*9ab0*/  @!P5 PRMT R170, RZ, 0x654, R170 ;  /* 0x00000654ffaad816 */ /* 0x000fe200000000aa */
[----:B------:R-:W-:Y:S01]  /*9ac0*/  HGMMA.64x256x16.F32 R24, R152, gdesc[UR4].tnspB, R24, gsb0 ;  /* 0x43e0000498187df0 */ /* 0x000fe20008000818 */
[----:B------:R-:W-:Y:S01]  /*9ad0*/  UIADD3 UR6, UR11, 0x80, URZ ;  /* 0x000000800b067890 */ /* 0x000fe2000fffe03f */
[----:B------:R-:W-:Y:S01]  /*9ae0*/  IMAD.MOV.U32 R11, RZ, RZ, R4 ;  /* 0x000000ffff0b7224 */ /* 0x000fe200078e0004 */
        /* <DEDUP_REMOVED lines=28> */
.L_x_1746:
[----:B------:R-:W-:-:S13]  /*9cb0*/  ISETP.LE.AND P0, PT, R186, UR50, PT ;  /* 0x00000032ba007c0c */ /* 0x000fda000bf03270 */
[----:B------:R-:W-:Y:S05]  /*9cc0*/  @!P0 BRA `(.L_x_1756) ;  /* 0x0000002000d48947 */ /* 0x000fea0003800000 */
[----:B------:R-:W-:Y:S01]  /*9cd0*/  UIADD3 UR6, UR44, -UR40, URZ ;  /* 0x800000282c067290 */ /* 0x000fe2000fffe03f */
[----:B------:R-:W-:Y:S01]  /*9ce0*/  IMAD.MOV.U32 R10, RZ, RZ, R7 ;  /* 0x000000ffff0a7224 */ /* 0x000fe200078e0007 */
[----:B------:R-:W-:Y:S01]  /*9cf0*/  UMOV UR21, UR37 ;  /* 0x0000002500157c82 */ /* 0x000fe20008000000 */
[----:B------:R-:W-:Y:S01]  /*9d00*/  IMAD.MOV.U32 R12, RZ, RZ, R4 ;  /* 0x000000ffff0c7224 */ /* 0x000fe200078e0004 */
[----:B------:R-:W-:Y:S01]  /*9d10*/  ULDC UR23, c[0x0][0x9e4] ;  /* 0x0002790000177ab9 */ /* 0x000fe20000000800 */
[----:B------:R-:W-:Y:S01]  /*9d20*/  ULDC UR24, c[0x0][0x9dc] ;  /* 0x0002770000187ab9 */ /* 0x000fe20000000800 */
[----:B01----:R-:W-:Y:S01]  /*9d30*/  IMAD.U32 R9, RZ, RZ, UR6 ;  /* 0x00000006ff097e24 */ /* 0x003fe2000f8e00ff */
[----:B------:R-:W-:Y:S01]  /*9d40*/  ULDC UR20, c[0x0][0x988] ;  /* 0x0002620000147ab9 */ /* 0x000fe20000000800 */
[----:B------:R-:W-:Y:S01]  /*9d50*/  VIADD R11, R0, UR6 ;  /* 0x00000006000b7c36 */ /* 0x000fe20008000000 */
[----:B------:R-:W-:Y:S02]  /*9d60*/  ULDC UR22, c[0x0][0x9e0] ;  /* 0x0002780000167ab9 */ /* 0x000fe40000000800 */
[----:B------:R-:W-:-:S04]  /*9d70*/  IADD3 R9, R9, 0x8, R0 ;  /* 0x0000000809097810 */ /* 0x000fc80007ffe000 */
[----:B------:R-:W-:-:S07]  /*9d80*/  LOP3.LUT R13, RZ, R9, RZ, 0x33, !PT ;  /* 0x00000009ff0d7212 */ /* 0x000fce00078e33ff */
.L_x_1773:
[----:B------:R-:W-:-:S04]  /*9d90*/  UIADD3 UR37, UR21, 0x1, URZ ;  /* 0x0000000115257890 */ /* 0x000fc8000fffe03f */
[----:B------:R-:W-:-:S04]  /*9da0*/  UISETP.NE.AND UP0, UPT, UR37, 0x2, UPT ;  /* 0x000000022500788c */ /* 0x000fc8000bf05270 */
[----:B------:R-:W-:Y:S02]  /*9db0*/  USEL UR6, URZ, 0x1, UP0 ;  /* 0x000000013f067887 */ /* 0x000fe40008000000 */
[----:B------:R-:W-:-:S04]  /*9dc0*/  USEL UR37, UR37, URZ, UP0 ;  /* 0x0000003f25257287 */ /* 0x000fc80008000000 */
[----:B------:R-:W-:Y:S01]  /*9dd0*/  LOP3.LUT R2, R2, UR6, RZ, 0x3c, !PT ;  /* 0x0000000602027c12 */ /* 0x000fe2000f8e3cff */
[----:B01----:R-:W-:Y:S07]  /*9de0*/  @!P4 BRA `(.L_x_1757) ;  /* 0x000000000004c947 */ /* 0x003fee0003800000 */
[----:B------:R-:W-:Y:S01]  /*9df0*/  BPT.TRAP 0x1 ;  /* 0x000000040000795c */ /* 0x000fe20000300000 */
.L_x_1757:
[----:B------:R-:W-:Y:S01]  /*9e00*/  ULEA UR25, UR37, UR38, 0x3 ;  /* 0x0000002625197291 */ /* 0x000fe2000f8e183f */
[----:B------:R-:W-:-:S08]  /*9e10*/  SHF.L.U32 R8, R2, 0x1f, RZ ;  /* 0x0000001f02087819 */ /* 0x000fd000000006ff */
[----:B------:R0:W1:Y:S01]  /*9e20*/  SYNCS.PHASECHK.TRANS64.TRYWAIT P0, [UR25+0x28c30], R8 ;  /* 0x028c3008ff0075a7 */ /* 0x0000620008000159 */
[----:B------:R-:W-:Y:S05]  /*9e30*/  @!P4 BRA `(.L_x_1758) ;  /* 0x000000000004c947 */ /* 0x000fea0003800000 */
[----:B------:R-:W-:Y:S01]  /*9e40*/  BPT.TRAP 0x1 ;  /* 0x000000040000795c */ /* 0x000fe20000300000 */
.L_x_1758:
[----:B-1----:R-:W-:Y:S05]  /*9e50*/  @P0 BRA `(.L_x_1759) ;  /* 0x0000000000080947 */ /* 0x002fea0003800000 */
[----:B------:R-:W1:Y:S02]  /*9e60*/  SYNCS.PHASECHK.TRANS64.TRYWAIT P0, [UR25+0x28c30], R8 ;  /* 0x028c3008ff0075a7 */ /* 0x000e640008000159 */
[----:B-1----:R-:W-:Y:S05]  /*9e70*/  @!P0 BRA `(.L_x_1760) ;  /* 0x000000ac00248947 */ /* 0x002fea0003800000 */
.L_x_1759:
[----:B------:R-:W-:Y:S01]  /*9e80*/  R2UR UR18, R3 ;  /* 0x00000000031272ca */ /* 0x000fe200000e0000 */
[----:B--234-:R-:W-:Y:S01]  /*9e90*/  WARPGROUP.ARRIVE ;  /* 0x00000000000079c5 */ /* 0x01cfe20000000000 */
[----:B------:R-:W-:Y:S01]  /*9ea0*/  UMOV UR19, 0x40000040 ;  /* 0x4000004000137882 */ /* 0x000fe20000000000 */
[----:B------:R-:W-:Y:S01]  /*9eb0*/  UMOV UR7, 0x40000040 ;  /* 0x4000004000077882 */ /* 0x000fe20000000000 */
[----:B------:R-:W-:Y:S01]  /*9ec0*/  UMOV UR11, 0x40000040 ;  /* 0x40000040000b7882 */ /* 0x000fe20000000000 */
[----:B------:R-:W-:Y:S01]  /*9ed0*/  UMOV UR15, 0x40000040 ;  /* 0x40000040000f7882 */ /* 0x000fe20000000000 */
[----:B------:R-:W-:Y:S02]  /*9ee0*/  IMAD.U32 R15, RZ, RZ, UR25 ;  /* 0x00000019ff0f7e24 */ /* 0x000fe4000f8e00ff */
[----:B-1----:R-:W-:Y:S02]  /*9ef0*/  IMAD.U32 R7, RZ, RZ, UR40 ;  /* 0x00000028ff077e24 */ /* 0x002fe4000f8e00ff */
[----:B------:R-:W-:-:S03]  /*9f00*/  @!P5 VIADD R4, R15, 0x28c40 ;  /* 0x00028c400f04d836 */ /* 0x000fc60000000000 */
[----:B------:R-:W-:Y:S02]  /*9f10*/  ULEA UR18, UR37, UR18, 0x9 ;  /* 0x0000001225127291 */ /* 0x000fe4000f8e483f */
[----:B------:R-:W-:Y:S02]  /*9f20*/  @!P5 PRMT R4, RZ, 0x654, R4 ;  /* 0x00000654ff04d816 */ /* 0x000fe40000000004 */
        /* <DEDUP_REMOVED lines=18> */
[----:B-1----:R-:W-:-:S05]  /*a050*/  IADD3 R4, -R16, UR6, -R7 ;  /* 0x0000000610047c10 */ /* 0x002fca000fffe907 */
[C---:B------:R-:W-:Y:S02]  /*a060*/  VIADD R21, R4.reuse, UR22 ;  /* 0x0000001604157c36 */ /* 0x040fe40008000000 */
[----:B------:R-:W-:-:S03]  /*a070*/  VIADD R193, R4, UR10 ;  /* 0x0000000a04c17c36 */ /* 0x000fc60008000000 */
[C---:B------:R-:W-:Y:S01]  /*a080*/  IADD3 R4, R0.reuse, R21, RZ ;  /* 0x0000001500047210 */ /* 0x040fe20007ffe0ff */
[----:B------:R-:W-:Y:S01]  /*a090*/  IMAD.IADD R14, R0, 0x1, R193 ;  /* 0x00000001000e7824 */ /* 0x000fe200078e02c1 */
[----:B------:R-:W-:Y:S06]  /*a0a0*/  @!P6 BRA `(.L_x_1761) ;  /* 0x000000000060e947 */ /* 0x000fec0003800000 */
[----:B------:R-:W-:Y:S01]  /*a0b0*/  ISETP.GT.AND P0, PT, R11, -0x1, PT ;  /* 0xffffffff0b00780c */ /* 0x000fe20003f04270 */
[----:B------:R-:W-:-:S12]  /*a0c0*/  BSSY B0, `(.L_x_1762) ;  /* 0x0000012000007945 */ /* 0x000fd80003800000 */
[----:B------:R-:W-:Y:S05]  /*a0d0*/  @P0 BRA `(.L_x_1763) ;  /* 0x0000000000280947 */ /* 0x000fea0003800000 */
[----:B------:R-:W-:Y:S02]  /*a0e0*/  IMAD.U32 R194, RZ, RZ, UR23 ;  /* 0x00000017ffc27e24 */ /* 0x000fe4000f8e00ff */
[----:B------:R-:W-:-:S03]  /*a0f0*/  IMAD.U32 R7, RZ, RZ, UR40 ;  /* 0x00000028ff077e24 */ /* 0x000fc6000f8e00ff */
[----:B------:R-:W-:Y:S02]  /*a100*/  ISETP.NE.AND P0, PT, R194, 0x1, PT ;  /* 0x00000001c200780c */ /* 0x000fe40003f05270 */
[----:B------:R-:W-:-:S04]  /*a110*/  IADD3 R7, R0, UR44, -R7 ;  /* 0x0000002c00077c10 */ /* 0x000fc8000fffe807 */
[----:B------:R-:W-:-:S07]  /*a120*/  LOP3.LUT R7, RZ, R7, RZ, 0x33, !PT ;  /* 0x00000007ff077212 */ /* 0x000fce00078e33ff */
[----:B------:R-:W1:Y:S02]  /*a130*/  @P0 LDC.64 R196, c[0x0][0x9e8] ;  /* 0x00027a00ffc40b82 */ /* 0x000e640000000a00 */
[----:B-1----:R-:W-:-:S05]  /*a140*/  @P0 IMAD.HI.U32 R20, R7, R196, RZ ;  /* 0x000000c407140227 */ /* 0x002fca00078e00ff */
[----:B------:R-:W-:-:S04]  /*a150*/  @P0 SHF.R.U32.HI R7, RZ, R197, R20 ;  /* 0x000000c5ff070219 */ /* 0x000fc80000011614 */
[----:B------:R-:W-:Y:S01]  /*a160*/  LOP3.LUT R7, RZ, R7, RZ, 0x33, !PT ;  /* 0x00000007ff077212 */ /* 0x000fe200078e33ff */
[----:B------:R-:W-:Y:S06]  /*a170*/  BRA `(.L_x_1764) ;  /* 0x0000000000187947 */ /* 0x000fec0003800000 */
.L_x_1763:
[----:B------:R-:W-:Y:S02]  /*a180*/  IMAD.U32 R194, RZ, RZ, UR23 ;  /* 0x00000017ffc27e24 */ /* 0x000fe4000f8e00ff */
[----:B------:R-:W-:-:S03]  /*a190*/  IMAD.MOV.U32 R7, RZ, RZ, R11 ;  /* 0x000000ffff077224 */ /* 0x000fc600078e000b */
[----:B------:R-:W-:-:S13]  /*a1a0*/  ISETP.NE.AND P0, PT, R194, 0x1, PT ;  /* 0x00000001c200780c */ /* 0x000fda0003f05270 */
[----:B------:R-:W1:Y:S02]  /*a1b0*/  @P0 LDC.64 R196, c[0x0][0x9e8] ;  /* 0x00027a00ffc40b82 */ /* 0x000e640000000a00 */
[----:B-1----:R-:W-:-:S05]  /*a1c0*/  @P0 IMAD.HI.U32 R20, R11, R196, RZ ;  /* 0x000000c40b140227 */ /* 0x002fca00078e00ff */
[----:B------:R-:W-:-:S07]  /*a1d0*/  @P0 SHF.R.U32.HI R7, RZ, R197, R20 ;  /* 0x000000c5ff070219 */ /* 0x000fce0000011614 */
.L_x_1764:
[----:B------:R-:W-:Y:S05]  /*a1e0*/  BSYNC B0 ;  /* 0x0000000000007941 */ /* 0x000fea0003800000 */
.L_x_1762:
[----:B------:R-:W-:-:S04]  /*a1f0*/  IMAD R7, R7, R194, -UR7 ;  /* 0x8000000707077e24 */ /* 0x000fc8000f8e02c2 */
[----:B------:R-:W-:-:S05]  /*a200*/  IMAD.IADD R7, R7, 0x1, -R16 ;  /* 0x0000000107077824 */ /* 0x000fca00078e0a10 */
[----:B------:R-:W-:Y:S02]  /*a210*/  VIADDMNMX R4, R7, R194, R4, PT ;  /* 0x000000c207047246 */ /* 0x000fe40003800104 */
[----:B------:R-:W-:-:S07]  /*a220*/  VIMNMX R14, R14, R7, !PT ;  /* 0x000000070e0e7248 */ /* 0x000fce0007fe0100 */
.L_x_1761:
[----:B------:R-:W-:-:S06]  /*a230*/  UISETP.GT.AND UP0, UPT, UR50, -0x1, UPT ;  /* 0xffffffff3200788c */ /* 0x000fcc000bf04270 */
[----:B------:R-:W-:-:S04]  /*a240*/  PLOP3.LUT P0, PT, PT, PT, UP0, 0x80, 0x0 ;  /* 0x000000000000781c */ /* 0x000fc80003f0f008 */
[C---:B------:R-:W-:Y:S02]  /*a250*/  ISETP.GT.AND P1, PT, R14.reuse, RZ, P0 ;  /* 0x000000ff0e00720c */ /* 0x040fe40000724270 */
[----:B------:R-:W-:Y:S02]  /*a260*/  ISETP.GT.AND P3, PT, R14, 0x1, P0 ;  /* 0x000000010e00780c */ /* 0x000fe40000764270 */
        /* <DEDUP_REMOVED lines=49> */
[----:B------:R-:W-:Y:S01]  /*a580*/  ISETP.GT.AND P1, PT, R9, -0x1, PT ;  /* 0xffffffff0900780c */ /* 0x000fe20003f24270 */
[----:B------:R-:W-:-:S12]  /*a590*/  BSSY B0, `(.L_x_1766) ;  /* 0x0000010000007945 */ /* 0x000fd80003800000 */
[----:B------:R-:W-:Y:S05]  /*a5a0*/  @P1 BRA `(.L_x_1767) ;  /* 0x0000000000201947 */ /* 0x000fea0003800000 */
[----:B------:R-:W-:Y:S02]  /*a5b0*/  IMAD.U32 R193, RZ, RZ, UR23 ;  /* 0x00000017ffc17e24 */ /* 0x000fe4000f8e00ff */
[----:B------:R-:W-:-:S03]  /*a5c0*/  IMAD.MOV.U32 R4, RZ, RZ, R13 ;  /* 0x000000ffff047224 */ /* 0x000fc600078e000d */
[----:B------:R-:W-:-:S13]  /*a5d0*/  ISETP.NE.AND P1, PT, R193, 0x1, PT ;  /* 0x00000001c100780c */ /* 0x000fda0003f25270 */
[----:B------:R-:W1:Y:S02]  /*a5e0*/  @P1 LDC.64 R20, c[0x0][0x9e8] ;  /* 0x00027a00ff141b82 */ /* 0x000e640000000a00 */
[----:B-1----:R-:W-:-:S05]  /*a5f0*/  @P1 IMAD.HI.U32 R20, R13, R20, RZ ;  /* 0x000000140d141227 */ /* 0x002fca00078e00ff */
[----:B------:R-:W-:-:S04]  /*a600*/  @P1 SHF.R.U32.HI R4, RZ, R21, R20 ;  /* 0x00000015ff041219 */ /* 0x000fc80000011614 */
[----:B------:R-:W-:Y:S01]  /*a610*/  LOP3.LUT R4, RZ, R4, RZ, 0x33, !PT ;  /* 0x00000004ff047212 */ /* 0x000fe200078e33ff */
[----:B------:R-:W-:Y:S06]  /*a620*/  BRA `(.L_x_1768) ;  /* 0x0000000000187947 */ /* 0x000fec0003800000 */
.L_x_1767:
[----:B------:R-:W-:Y:S02]  /*a630*/  IMAD.U32 R193, RZ, RZ, UR23 ;  /* 0x00000017ffc17e24 */ /* 0x000fe4000f8e00ff */
[----:B------:R-:W-:-:S03]  /*a640*/  IMAD.MOV.U32 R4, RZ, RZ, R9 ;  /* 0x000000ffff047224 */ /* 0x000fc600078e0009 */
[----:B------:R-:W-:-:S13]  /*a650*/  ISETP.NE.AND P1, PT, R193, 0x1, PT ;  /* 0x00000001c100780c */ /* 0x000fda0003f25270 */
[----:B------:R-:W1:Y:S02]  /*a660*/  @P1 LDC.64 R20, c[0x0][0x9e8] ;  /* 0x00027a00ff141b82 */ /* 0x000e640000000a00 */
[----:B-1----:R-:W-:-:S05]  /*a670*/  @P1 IMAD.HI.U32 R20, R9, R20, RZ ;  /* 0x0000001409141227 */ /* 0x002fca00078e00ff */
[----:B------:R-:W-:-:S07]  /*a680*/  @P1 SHF.R.U32.HI R4, RZ, R21, R20 ;  /* 0x00000015ff041219 */ /* 0x000fce0000011614 */
.L_x_1768:
[----:B------:R-:W-:Y:S05]  /*a690*/  BSYNC B0 ;  /* 0x0000000000007941 */ /* 0x000fea0003800000 */
.L_x_1766:
[----:B------:R-:W-:-:S04]  /*a6a0*/  IMAD R21, R4, R193, -UR7 ;  /* 0x8000000704157e24 */ /* 0x000fc8000f8e02c1 */
[----:B------:R-:W-:-:S05]  /*a6b0*/  IMAD.IADD R21, R21, 0x1, -R16 ;  /* 0x0000000115157824 */ /* 0x000fca00078e0a10 */
[----:B------:R-:W-:Y:S02]  /*a6c0*/  VIADDMNMX R14, R21, R193, R14, PT ;  /* 0x000000c1150e7246 */ /* 0x000fe4000380010e */
[----:B------:R-:W-:-:S07]  /*a6d0*/  VIMNMX R152, R152, R21, !PT ;  /* 0x0000001598987248 */ /* 0x000fce0007fe0100 */
.L_x_1765:
[----:B------:R-:W-:Y:S01]  /*a6e0*/  FMNMX.FTZ R4, R7, R12, !PT ;  /* 0x0000000c07047209 */ /* 0x000fe20007810000 */
[----:B------:R-:W-:Y:S01]  /*a6f0*/  UMOV UR10, UR20 ;  /* 0x00000014000a7c82 */ /* 0x000fe20008000000 */
[----:B------:R-:W-:Y:S01]  /*a700*/  ISETP.GT.AND P1, PT, R152, 0x1, P0 ;  /* 0x000000019800780c */ /* 0x000fe20000724270 */
[----:B------:R-:W-:Y:S01]  /*a710*/  IMAD.MOV R195, RZ, RZ, -R18 ;  /* 0x000000ffffc37224 */ /* 0x000fe200078e0a12 */
        /* <DEDUP_REMOVED lines=62> */
[----:B------:R-:W-:Y:S02]  /*ab00*/  FSEL R154, R154, RZ, P3 ;  /* 0x000000ff9a9a7208 */ /* 0x000fe40001800000 */
[----:B------:R-:W-:Y:S02]  /*ab10*/  FMNMX.FTZ R193, R163, R20, !PT ;  /* 0x00000014a3c17209 */ /* 0x000fe40007810000 */
[----:B------:R-:W-:Y:S01]  /*ab20*/  ISETP.LT.OR P1, PT, R14, 0x22, P1 ;  /* 0x000000220e00780c */ /* 0x000fe20000f21670 */
[--C-:B------:R-:W-:Y:S01]  /*ab30*/  FFMA.FTZ R153, R153, UR10, -R154.reuse ;  /* 0x0000000a99997c23 */ /* 0x100fe2000801089a */
[----:B------:R-:W-:Y:S01]  /*ab40*/  FMNMX.FTZ R20, R166, R193, !PT ;  /* 0x000000c1a6147209 */ /* 0x000fe20007810000 */
[--C-:B------:R-:W-:Y:S01]  /*ab50*/  FFMA.FTZ R193, R7, UR10, -R154.reuse ;  /* 0x0000000a07c17c23 */ /* 0x100fe2000801089a */
[----:B------:R-:W-:Y:S01]  /*ab60*/  FSEL R171, R171, -INF , !P1 ;  /* 0xff800000abab7808 */ /* 0x000fe20004800000 */
[--C-:B------:R-:W-:Y:S01]  /*ab70*/  FFMA.FTZ R156, R156, UR10, -R154.reuse ;  /* 0x0000000a9c9c7c23 */ /* 0x100fe2000801089a */
[----:B------:R-:W-:Y:S01]  /*ab80*/  FMNMX.FTZ R7, R167, R20, !PT ;  /* 0x00000014a7077209 */ /* 0x000fe20007810000 */
[----:B------:R-:W-:Y:S01]  /*ab90*/  MUFU.EX2 R153, R153 ;  /* 0x0000009900997308 */ /* 0x000fe20000000800 */
[----:B------:R-:W-:Y:S01]  /*aba0*/  ISETP.GT.AND P1, PT, R152, 0x29, P0 ;  /* 0x000000299800780c */ /* 0x000fe20000724270 */
[--C-:B------:R-:W-:Y:S01]  /*abb0*/  FFMA.FTZ R157, R157, UR10, -R154.reuse ;  /* 0x0000000a9d9d7c23 */ /* 0x100fe2000801089a */
[----:B------:R-:W-:Y:S01]  /*abc0*/  FMNMX.FTZ R194, R170, R7, !PT ;  /* 0x00000007aac27209 */ /* 0x000fe20007810000 */
[--C-:B------:R-:W-:Y:S01]  /*abd0*/  FFMA.FTZ R161, R161, UR10, -R154.reuse ;  /* 0x0000000aa1a17c23 */ /* 0x100fe2000801089a */
[----:B------:R-:W-:Y:S01]  /*abe0*/  ISETP.LT.OR P1, PT, R14, 0x2a, P1 ;  /* 0x0000002a0e00780c */ /* 0x000fe20000f21670 */
[--C-:B------:R-:W-:Y:S01]  /*abf0*/  FFMA.FTZ R165, R165, UR10, -R154.reuse ;  /* 0x0000000aa5a57c23 */ /* 0x100fe2000801089a */
[----:B------:R-:W-:Y:S01]  /*ac00*/  FMNMX.FTZ R7, R171, R194, !PT ;  /* 0x000000c2ab077209 */ /* 0x000fe20007810000 */
[----:B------:R1:W-:Y:S01]  /*ac10*/  MUFU.EX2 R20, R193 ;  /* 0x000000c100147308 */ /* 0x0003e20000000800 */
[----:B------:R-:W-:Y:S01]  /*ac20*/  FSEL R175, R175, -INF , !P1 ;  /* 0xff800000afaf7808 */ /* 0x000fe20004800000 */
[--C-:B------:R-:W-:Y:S01]  /*ac30*/  FFMA.FTZ R169, R169, UR10, -R154.reuse ;  /* 0x0000000aa9a97c23 */ /* 0x100fe2000801089a */
[----:B------:R-:W-:Y:S01]  /*ac40*/  ISETP.GT.AND P1, PT, R152, 0x31, P0 ;  /* 0x000000319800780c */ /* 0x000fe20000724270 */
[--C-:B------:R-:W-:Y:S01]  /*ac50*/  FFMA.FTZ R177, R177, UR10, -R154.reuse ;  /* 0x0000000ab1b17c23 */ /* 0x100fe2000801089a */
[----:B------:R-:W-:Y:S01]  /*ac60*/  FMNMX.FTZ R194, R174, R7, !PT ;  /* 0x00000007aec27209 */ /* 0x000fe20007810000 */
[--C-:B------:R-:W-:Y:S01]  /*ac70*/  FFMA.FTZ R181, R181, UR10, -R154.reuse ;  /* 0x0000000ab5b57c23 */ /* 0x100fe2000801089a */
[----:B------:R-:W-:Y:S01]  /*ac80*/  ISETP.LT.OR P1, PT, R14, 0x32, P1 ;  /* 0x000000320e00780c */ /* 0x000fe20000f21670 */
[----:B------:R-:W-:Y:S01]  /*ac90*/  MUFU.EX2 R156, R156 ;  /* 0x0000009c009c7308 */ /* 0x000fe20000000800 */
[----:B------:R-:W-:Y:S01]  /*aca0*/  FMNMX.FTZ R7, R175, R194, !PT ;  /* 0x000000c2af077209 */ /* 0x000fe20007810000 */
[--C-:B-1----:R-:W-:Y:S01]  /*acb0*/  FFMA.FTZ R193, R160, UR10, -R154.reuse ;  /* 0x0000000aa0c17c23 */ /* 0x102fe2000801089a */
[----:B------:R-:W-:Y:S01]  /*acc0*/  ISETP.GT.AND P0, PT, R152, 0x39, P0 ;  /* 0x000000399800780c */ /* 0x000fe20000704270 */
[--C-:B------:R-:W-:Y:S01]  /*acd0*/  FFMA.FTZ R160, R164, UR10, -R154.reuse ;  /* 0x0000000aa4a07c23 */ /* 0x100fe2000801089a */
[----:B------:R-:W-:Y:S01]  /*ace0*/  FSEL R179, R179, -INF , !P1 ;  /* 0xff800000b3b37808 */ /* 0x000fe20004800000 */
        /* <DEDUP_REMOVED lines=8> */
[----:B------:R-:W-:Y:S02]  /*ad70*/  FMNMX.FTZ R14, R182, R7, !PT ;  /* 0x00000007b60e7209 */ /* 0x000fe40007810000 */
[----:B------:R-:W-:Y:S02]  /*ad80*/  ISETP.NE.AND P1, PT, R16, R195, PT ;  /* 0x000000c31000720c */ /* 0x000fe40003f25270 */
[----:B------:R-:W-:Y:S01]  /*ad90*/  FMNMX.FTZ R7, R183, R14, !PT ;  /* 0x0000000eb7077209 */ /* 0x000fe20007810000 */
[----:B------:R-:W-:Y:S04]  /*ada0*/  MUFU.EX2 R161, R161 ;  /* 0x000000a100a17308 */ /* 0x000fe80000000800 */
[----:B------:R-:W1:Y:S04]  /*adb0*/  SHFL.BFLY PT, R152, R7, 0x2, 0x1f ;  /* 0x0c401f0007987f89 */ /* 0x000e6800000e0000 */
[----:B------:R2:W-:Y:S08]  /*adc0*/  MUFU.EX2 R14, R193 ;  /* 0x000000c1000e7308 */ /* 0x0005f00000000800 */
[----:B------:R-:W-:Y:S01]  /*add0*/  MUFU.EX2 R160, R160 ;  /* 0x000000a000a07308 */ /* 0x000fe20000000800 */
[----:B--2---:R-:W-:-:S05]  /*ade0*/  FSEL R193, R4, RZ, P3 ;  /* 0x000000ff04c17208 */ /* 0x004fca0001800000 */
[----:B------:R-:W-:Y:S02]  /*adf0*/  FADD.FTZ R12, -R193, R12 ;  /* 0x0000000cc10c7221 */ /* 0x000fe40000010100 */
[----:B------:R-:W-:Y:S02]  /*ae00*/  MUFU.EX2 R165, R165 ;  /* 0x000000a500a57308 */ /* 0x000fe40000000800 */
[----:B------:R-:W-:Y:S01]  /*ae10*/  FMUL.FTZ R173, R12, UR10 ;  /* 0x0000000a0cad7c20 */ /* 0x000fe20008410000 */
[--C-:B------:R-:W-:Y:S01]  /*ae20*/  FFMA.FTZ R12, R176, UR10, -R154.reuse ;  /* 0x0000000ab00c7c23 */ /* 0x100fe2000801089a */
[----:B-1----:R-:W-:Y:S01]  /*ae30*/  FMNMX.FTZ R152, R7, R152, !PT ;  /* 0x0000009807987209 */ /* 0x002fe20007810000 */
[----:B------:R-:W-:-:S03]  /*ae40*/  FFMA.FTZ R176, R180, UR10, -R154 ;  /* 0x0000000ab4b07c23 */ /* 0x000fc6000801089a */
[----:B------:R-:W1:Y:S01]  /*ae50*/  MUFU.EX2 R173, R173 ;  /* 0x000000ad00ad7308 */ /* 0x000e620000000800 */
[----:B------:R-:W2:Y:S07]  /*ae60*/  SHFL.BFLY PT, R7, R152, 0x1, 0x1f ;  /* 0x0c201f0098077f89 */ /* 0x000eae00000e0000 */
[----:B------:R-:W3:Y:S08]  /*ae70*/  MUFU.EX2 R164, R164 ;  /* 0x000000a400a47308 */ /* 0x000ef00000000800 */
[----:B------:R-:W4:Y:S01]  /*ae80*/  MUFU.EX2 R169, R169 ;  /* 0x000000a900a97308 */ /* 0x000f220000000800 */
[-C--:B-1----:R-:W-:Y:S01]  /*ae90*/  FMUL.FTZ R24, R24, R173.reuse ;  /* 0x000000ad18187220 */ /* 0x082fe20000410000 */
[-C--:B------:R-:W-:Y:S01]  /*aea0*/  FMUL.FTZ R25, R25, R173.reuse ;  /* 0x000000ad19197220 */ /* 0x080fe20000410000 */
[-C--:B------:R-:W-:Y:S01]  /*aeb0*/  FMUL.FTZ R28, R28, R173.reuse ;  /* 0x000000ad1c1c7220 */ /* 0x080fe20000410000 */
[-C--:B------:R-:W-:Y:S01]  /*aec0*/  FMUL.FTZ R29, R29, R173.reuse ;  /* 0x000000ad1d1d7220 */ /* 0x080fe20000410000 */
[-C--:B------:R-:W-:Y:S01]  /*aed0*/  FMUL.FTZ R32, R32, R173.reuse ;  /* 0x000000ad20207220 */ /* 0x080fe20000410000 */
[-C--:B------:R-:W-:Y:S01]  /*aee0*/  FMUL.FTZ R33, R33, R173.reuse ;  /* 0x000000ad21217220 */ /* 0x080fe20000410000 */
[----:B------:R-:W-:Y:S01]  /*aef0*/  FMUL.FTZ R36, R36, R173 ;  /* 0x000000ad24247220 */ /* 0x000fe20000410000 */
[----:B------:R1:W-:Y:S01]  /*af00*/  MUFU.EX2 R193, R172 ;  /* 0x000000ac00c17308 */ /* 0x0003e20000000800 */
[----:B--2---:R-:W-:Y:S01]  /*af10*/  FMNMX.FTZ R7, R152, R7, !PT ;  /* 0x0000000798077209 */ /* 0x004fe20007810000 */
[----:B------:R-:W-:Y:S01]  /*af20*/  FFMA.FTZ R152, R173, R5, R20 ;  /* 0x00000005ad987223 */ /* 0x000fe20000010014 */
[-C--:B------:R-:W-:Y:S01]  /*af30*/  FMUL.FTZ R37, R37, R173.reuse ;  /* 0x000000ad25257220 */ /* 0x080fe20000410000 */
[-C--:B------:R-:W-:Y:S01]  /*af40*/  FMUL.FTZ R40, R40, R173.reuse ;  /* 0x000000ad28287220 */ /* 0x080fe20000410000 */
[----:B------:R-:W-:Y:S01]  /*af50*/  FSETP.NEU.FTZ.AND P0, PT, R7, -INF , PT ;  /* 0xff8000000700780b */ /* 0x000fe20003f1d000 */
[----:B------:R-:W-:Y:S01]  /*af60*/  FADD.FTZ R5, R153, R152 ;  /* 0x0000009899057221 */ /* 0x000fe20000010000 */
[-C--:B------:R-:W-:Y:S01]  /*af70*/  FMUL.FTZ R41, R41, R173.reuse ;  /* 0x000000ad29297220 */ /* 0x080fe20000410000 */
[----:B------:R-:W2:Y:S01]  /*af80*/  MUFU.EX2 R168, R168 ;  /* 0x000000a800a87308 */ /* 0x000ea20000000800 */
[C---:B-1----:R-:W-:Y:S01]  /*af90*/  FMUL.FTZ R172, R7.reuse, UR10 ;  /* 0x0000000a07ac7c20 */ /* 0x042fe20008410000 */
[----:B------:R-:W-:Y:S01]  /*afa0*/  FADD.FTZ R152, R156, R5 ;  /* 0x000000059c987221 */ /* 0x000fe20000010000 */
[----:B------:R-:W-:Y:S01]  /*afb0*/  FSEL R5, R7, RZ, P0 ;  /* 0x000000ff07057208 */ /* 0x000fe20000000000 */
[-C--:B------:R-:W-:Y:S01]  /*afc0*/  FMUL.FTZ R44, R44, R173.reuse ;  /* 0x000000ad2c2c7220 */ /* 0x080fe20000410000 */
[----:B------:R-:W-:Y:S01]  /*afd0*/  FMUL.FTZ R45, R45, R173 ;  /* 0x000000ad2d2d7220 */ /* 0x000fe20000410000 */
[----:B------:R-:W-:Y:S01]  /*afe0*/  FADD.FTZ R195, R157, R152 ;  /* 0x000000989dc37221 */ /* 0x000fe20000010000 */
[----:B------:R-:W-:-:S02]  /*aff0*/  IMAD.U32 R152, RZ, RZ, UR21 ;  /* 0x00000015ff987e24 */ /* 0x000fc4000f8e00ff */
[----:B------:R-:W-:Y:S01]  /*b000*/  FADD.FTZ R5, -R5, R10 ;  /* 0x0000000a05057221 */ /* 0x000fe20000010100 */
[----:B------:R-:W-:Y:S01]  /*b010*/  FSEL R154, R172, RZ, P0 ;  /* 0x000000ffac9a7208 */ /* 0x000fe20000000000 */
[----:B------:R-:W-:Y:S01]  /*b020*/  FADD.FTZ R180, R14, R195 ;  /* 0x000000c30eb47221 */ /* 0x000fe20000010000 */
[----:B------:R-:W-:Y:S01]  /*b030*/  @!P1 IMAD R152, R152, 0x40, R17 ;  /* 0x0000004098989824 */ /* 0x000fe200078e0211 */
[----:B------:R-:W1:Y:S01]  /*b040*/  MUFU.EX2 R12, R12 ;  /* 0x0000000c000c7308 */ /* 0x000e620000000800 */
[----:B------:R-:W-:Y:S01]  /*b050*/  FMUL.FTZ R5, R5, UR10 ;  /* 0x0000000a05057c20 */ /* 0x000fe20008410000 */
[----:B------:R-:W-:Y:S01]  /*b060*/  FADD.FTZ R195, R161, R180 ;  /* 0x000000b4a1c37221 */ /* 0x000fe20000010000 */
[--C-:B------:R-:W-:Y:S01]  /*b070*/  FFMA.FTZ R21, R21, UR10, -R154.reuse ;  /* 0x0000000a15157c23 */ /* 0x100fe2000801089a */
[----:B------:R-:W-:Y:S01]  /*b080*/  @!P1 LEA R180, R152, UR38, 0x2 ;  /* 0x0000002698b49c11 */ /* 0x000fe2000f8e10ff */
[--C-:B------:R-:W-:Y:S01]  /*b090*/  FFMA.FTZ R172, R155, UR10, -R154.reuse ;  /* 0x0000000a9bac7c23 */ /* 0x100fe2000801089a */
[----:B------:R-:W-:Y:S01]  /*b0a0*/  FADD.FTZ R10, R160, R195 ;  /* 0x000000c3a00a7221 */ /* 0x000fe20000010000 */
[--C-:B------:R-:W-:Y:S01]  /*b0b0*/  FFMA.FTZ R155, R158, UR10, -R154.reuse ;  /* 0x0000000a9e9b7c23 */ /* 0x100fe2000801089a */
[----:B------:R-:W5:Y:S01]  /*b0c0*/  MUFU.EX2 R177, R177 ;  /* 0x000000b100b17308 */ /* 0x000f620000000800 */
[----:B------:R-:W-:Y:S01]  /*b0d0*/  FFMA.FTZ R159, R159, UR10, -R154 ;  /* 0x0000000a9f9f7c23 */ /* 0x000fe2000801089a */
[----:B------:R-:W-:Y:S01]  /*b0e0*/  FADD.FTZ R197, R165, R10 ;  /* 0x0000000aa5c57221 */ /* 0x000fe20000010000 */
[--C-:B------:R-:W-:Y:S01]  /*b0f0*/  FFMA.FTZ R196, R170, UR10, -R154.reuse ;  /* 0x0000000aaac47c23 */ /* 0x100fe2000801089a */
[--C-:B------:R-:W-:Y:S01]  /*b100*/  FFMA.FTZ R194, R162, UR10, -R154.reuse ;  /* 0x0000000aa2c27c23 */ /* 0x100fe2000801089a */
[--C-:B------:R-:W-:Y:S01]  /*b110*/  FFMA.FTZ R163, R163, UR10, -R154.reuse ;  /* 0x0000000aa3a37c23 */ /* 0x100fe2000801089a */
[----:B---3--:R-:W-:Y:S01]  /*b120*/  FADD.FTZ R152, R164, R197 ;  /* 0x000000c5a4987221 */ /* 0x008fe20000010000 */
[--C-:B------:R-:W-:Y:S01]  /*b130*/  FFMA.FTZ R195, R166, UR10, -R154.reuse ;  /* 0x0000000aa6c37c23 */ /* 0x100fe2000801089a */
[----:B------:R-:W-:Y:S01]  /*b140*/  MUFU.EX2 R21, R21 ;  /* 0x0000001500157308 */ /* 0x000fe20000000800 */
[----:B------:R-:W-:Y:S01]  /*b150*/  FFMA.FTZ R167, R167, UR10, -R154 ;  /* 0x0000000aa7a77c23 */ /* 0x000fe2000801089a */
[----:B----4-:R-:W-:Y:S01]  /*b160*/  FADD.FTZ R197, R169, R152 ;  /* 0x00000098a9c57221 */ /* 0x010fe20000010000 */
[--C-:B------:R-:W-:Y:S01]  /*b170*/  FFMA.FTZ R171, R171, UR10, -R154.reuse ;  /* 0x0000000aabab7c23 */ /* 0x100fe2000801089a */
[--C-:B------:R-:W-:Y:S01]  /*b180*/  FFMA.FTZ R174, R174, UR10, -R154.reuse ;  /* 0x0000000aaeae7c23 */ /* 0x100fe2000801089a */
[--C-:B------:R-:W-:Y:S01]  /*b190*/  FFMA.FTZ R175, R175, UR10, -R154.reuse ;  /* 0x0000000aafaf7c23 */ /* 0x100fe2000801089a */
[----:B--2---:R-:W-:Y:S01]  /*b1a0*/  FADD.FTZ R152, R168, R197 ;  /* 0x000000c5a8987221 */ /* 0x004fe20000010000 */
[--C-:B------:R-:W-:Y:S01]  /*b1b0*/  FFMA.FTZ R178, R178, UR10, -R154.reuse ;  /* 0x0000000ab2b27c23 */ /* 0x100fe2000801089a */
[----:B------:R2:W3:Y:S01]  /*b1c0*/  MUFU.EX2 R10, R5 ;  /* 0x00000005000a7308 */ /* 0x0004e20000000800 */
[--C-:B------:R-:W-:Y:S01]  /*b1d0*/  FFMA.FTZ R179, R179, UR10, -R154.reuse ;  /* 0x0000000ab3b37c23 */ /* 0x100fe2000801089a */
[--C-:B------:R-:W-:Y:S01]  /*b1e0*/  FFMA.FTZ R182, R182, UR10, -R154.reuse ;  /* 0x0000000ab6b67c23 */ /* 0x100fe2000801089a */
[----:B------:R-:W-:Y:S01]  /*b1f0*/  FFMA.FTZ R183, R183, UR10, -R154 ;  /* 0x0000000ab7b77c23 */ /* 0x000fe2000801089a */
[----:B------:R-:W-:Y:S01]  /*b200*/  F2FP.F16.F32.PACK_AB R154, R157, R156 ;  /* 0x0000009c9d9a723e */ /* 0x000fe200000000ff */
[----:B------:R4:W-:Y:S01]  /*b210*/  @!P1 STS [R180+0x28800], R173 ;  /* 0x028800adb4009388 */ /* 0x0009e20000000800 */
[----:B------:R-:W-:Y:S01]  /*b220*/  F2FP.F16.F32.PACK_AB R156, R161, R14 ;  /* 0x0000000ea19c723e */ /* 0x000fe200000000ff */
[-C--:B------:R-:W-:Y:S01]  /*b230*/  FMUL.FTZ R48, R48, R173.reuse ;  /* 0x000000ad30307220 */ /* 0x080fe20000410000 */
[----:B------:R-:W0:Y:S01]  /*b240*/  MUFU.EX2 R172, R172 ;  /* 0x000000ac00ac7308 */ /* 0x000e220000000800 */
[----:B--2---:R-:W-:Y:S01]  /*b250*/  FADD.FTZ R5, R193, R152 ;  /* 0x00000098c1057221 */ /* 0x004fe20000010000 */
[----:B------:R-:W-:Y:S01]  /*b260*/  F2FP.F16.F32.PACK_AB R152, R153, R20 ;  /* 0x000000149998723e */ /* 0x000fe200000000ff */
[-C--:B------:R-:W-:Y:S01]  /*b270*/  FMUL.FTZ R49, R49, R173.reuse ;  /* 0x000000ad31317220 */ /* 0x080fe20000410000 */
[----:B------:R-:W-:Y:S01]  /*b280*/  F2FP.F16.F32.PACK_AB R162, R193, R168 ;  /* 0x000000a8c1a2723e */ /* 0x000fe200000000ff */
[----:B-1----:R-:W-:Y:S01]  /*b290*/  FADD.FTZ R158, R12, R5 ;  /* 0x000000050c9e7221 */ /* 0x002fe20000010000 */
[-C--:B------:R-:W-:Y:S01]  /*b2a0*/  FMUL.FTZ R52, R52, R173.reuse ;  /* 0x000000ad34347220 */ /* 0x080fe20000410000 */
[-C--:B------:R-:W-:Y:S01]  /*b2b0*/  FMUL.FTZ R53, R53, R173.reuse ;  /* 0x000000ad35357220 */ /* 0x080fe20000410000 */
[----:B------:R-:W1:Y:S01]  /*b2c0*/  MUFU.EX2 R176, R176 ;  /* 0x000000b000b07308 */ /* 0x000e620000000800 */
[----:B-----5:R-:W-:Y:S01]  /*b2d0*/  FADD.FTZ R5, R177, R158 ;  /* 0x0000009eb1057221 */ /* 0x020fe20000010000 */
[----:B------:R-:W-:Y:S01]  /*b2e0*/  F2FP.F16.F32.PACK_AB R158, R165, R160 ;  /* 0x000000a0a59e723e */ /* 0x000fe200000000ff */
[----:B---3--:R-:W-:Y:S01]  /*b2f0*/  FFMA.FTZ R153, R10, R6, R21 ;  /* 0x000000060a997223 */ /* 0x008fe20000010015 */
[----:B------:R-:W-:Y:S01]  /*b300*/  F2FP.F16.F32.PACK_AB R160, R169, R164 ;  /* 0x000000a4a9a0723e */ /* 0x000fe200000000ff */
[----:B------:R4:W-:Y:S01]  /*b310*/  @!P1 STS [R180+0x28820], R10 ;  /* 0x0288200ab4009388 */ /* 0x0009e20000000800 */
[----:B------:R-:W-:Y:S01]  /*b320*/  F2FP.F16.F32.PACK_AB R164, R177, R12 ;  /* 0x0000000cb1a4723e */ /* 0x000fe200000000ff */
        /* <DEDUP_REMOVED lines=28> */
[-C--:B------:R-:W-:Y:S01]  /*b4f0*/  FMUL.FTZ R93, R93, R173.reuse ;  /* 0x000000ad5d5d7220 */ /* 0x080fe20000410000 */
[-C--:B------:R-:W-:Y:S01]  /*b500*/  FMUL.FTZ R96, R96, R173.reuse ;  /* 0x000000ad60607220 */ /* 0x080fe20000410000 */
[-C--:B------:R-:W-:Y:S01]  /*b510*/  FMUL.FTZ R97, R97, R173.reuse ;  /* 0x000000ad61617220 */ /* 0x080fe20000410000 */
[-C--:B------:R-:W-:Y:S01]  /*b520*/  FMUL.FTZ R100, R100, R173.reuse ;  /* 0x000000ad64647220 */ /* 0x080fe20000410000 */
[----:B------:R-:W-:Y:S01]  /*b530*/  FMUL.FTZ R101, R101, R173 ;  /* 0x000000ad65657220 */ /* 0x000fe20000410000 */
[----:B------:R-:W0:Y:S01]  /*b540*/  MUFU.EX2 R12, R163 ;  /* 0x000000a3000c7308 */ /* 0x000e220000000800 */
[C---:B-1----:R-:W-:Y:S01]  /*b550*/  FADD.FTZ R168, R170.reuse, R153 ;  /* 0x00000099aaa87221 */ /* 0x042fe20000010000 */
[----:B------:R-:W-:Y:S01]  /*b560*/  F2FP.F16.F32.PACK_AB R155, R170, R155 ;  /* 0x0000009baa9b723e */ /* 0x000fe200000000ff */
        /* <DEDUP_REMOVED lines=12> */
[----:B------:R-:W-:Y:S01]  /*b630*/  FMUL.FTZ R124, R124, R173 ;  /* 0x000000ad7c7c7220 */ /* 0x000fe20000410000 */
[----:B------:R-:W2:Y:S01]  /*b640*/  MUFU.EX2 R14, R167 ;  /* 0x000000a7000e7308 */ /* 0x000ea20000000800 */
[C---:B0-----:R-:W-:Y:S01]  /*b650*/  FADD.FTZ R168, R12.reuse, R153 ;  /* 0x000000990ca87221 */ /* 0x041fe20000010000 */
[----:B------:R-:W-:Y:S01]  /*b660*/  F2FP.F16.F32.PACK_AB R157, R12, R157 ;  /* 0x0000009d0c9d723e */ /* 0x000fe200000000ff */
        /* <DEDUP_REMOVED lines=14> */
[----:B--2---:R-:W-:Y:S01]  /*b750*/  F2FP.F16.F32.PACK_AB R159, R14, R159 ;  /* 0x0000009f0e9f723e */ /* 0x004fe200000000ff */
[-C--:B------:R-:W-:Y:S01]  /*b760*/  FMUL.FTZ R148, R148, R173.reuse ;  /* 0x000000ad94947220 */ /* 0x080fe20000410000 */
[----:B------:R-:W-:Y:S01]  /*b770*/  FMUL.FTZ R149, R149, R173 ;  /* 0x000000ad95957220 */ /* 0x000fe20000410000 */
[-C--:B------:R-:W-:Y:S01]  /*b780*/  FMUL.FTZ R26, R26, R10.reuse ;  /* 0x0000000a1a1a7220 */ /* 0x080fe20000410000 */
[-C--:B------:R-:W-:Y:S01]  /*b790*/  FMUL.FTZ R27, R27, R10.reuse ;  /* 0x0000000a1b1b7220 */ /* 0x080fe20000410000 */
[-C--:B------:R-:W-:Y:S01]  /*b7a0*/  FMUL.FTZ R30, R30, R10.reuse ;  /* 0x0000000a1e1e7220 */ /* 0x080fe20000410000 */
[-C--:B------:R-:W-:Y:S01]  /*b7b0*/  FMUL.FTZ R31, R31, R10.reuse ;  /* 0x0000000a1f1f7220 */ /* 0x080fe20000410000 */
[----:B------:R2:W3:Y:S01]  /*b7c0*/  MUFU.EX2 R163, R174 ;  /* 0x000000ae00a37308 */ /* 0x0004e20000000800 */
        /* <DEDUP_REMOVED lines=12> */
[----:B0-----:R-:W-:Y:S01]  /*b890*/  FADD.FTZ R153, R161, R174 ;  /* 0x000000aea1997221 */ /* 0x001fe20000010000 */
[----:B-1----:R-:W-:Y:S01]  /*b8a0*/  F2FP.F16.F32.PACK_AB R161, R20, R161 ;  /* 0x000000a114a1723e */ /* 0x002fe200000000ff */
[-C--:B------:R-:W-:Y:S01]  /*b8b0*/  FMUL.FTZ R54, R54, R10.reuse ;  /* 0x0000000a36367220 */ /* 0x080fe20000410000 */
[----:B------:R-:W0:Y:S01]  /*b8c0*/  MUFU.EX2 R165, R178 ;  /* 0x000000b200a57308 */ /* 0x000e220000000800 */
[----:B------:R-:W-:Y:S01]  /*b8d0*/  FADD.FTZ R174, R20, R153 ;  /* 0x0000009914ae7221 */ /* 0x000fe20000010000 */
[-C--:B------:R-:W-:Y:S01]  /*b8e0*/  FMUL.FTZ R55, R55, R10.reuse ;  /* 0x0000000a37377220 */ /* 0x080fe20000410000 */
[-C--:B------:R-:W-:Y:S01]  /*b8f0*/  FMUL.FTZ R58, R58, R10.reuse ;  /* 0x0000000a3a3a7220 */ /* 0x080fe20000410000 */
[-C--:B------:R-:W-:Y:S01]  /*b900*/  FMUL.FTZ R59, R59, R10.reuse ;  /* 0x0000000a3b3b7220 */ /* 0x080fe20000410000 */
[----:B---3--:R-:W-:Y:S01]  /*b910*/  FADD.FTZ R153, R163, R174 ;  /* 0x000000aea3997221 */ /* 0x008fe20000010000 */
[-C--:B------:R-:W-:Y:S01]  /*b920*/  FMUL.FTZ R62, R62, R10.reuse ;  /* 0x0000000a3e3e7220 */ /* 0x080fe20000410000 */
[-C--:B------:R-:W-:Y:S01]  /*b930*/  FMUL.FTZ R63, R63, R10.reuse ;  /* 0x0000000a3f3f7220 */ /* 0x080fe20000410000 */
[----:B------:R-:W1:Y:S01]  /*b940*/  MUFU.EX2 R168, R179 ;  /* 0x000000b300a87308 */ /* 0x000e620000000800 */
[----:B-----5:R-:W-:Y:S01]  /*b950*/  FADD.FTZ R176, R6, R153 ;  /* 0x0000009906b07221 */ /* 0x020fe20000010000 */
[----:B------:R-:W-:Y:S01]  /*b960*/  F2FP.F16.F32.PACK_AB R153, R172, R21 ;  /* 0x00000015ac99723e */ /* 0x000fe200000000ff */
[----:B------:R-:W-:Y:S01]  /*b970*/  BAR.SYNC.DEFER_BLOCKING 0xf, 0x100 ;  /* 0x03c4000000007b1d */ /* 0x000fe20000010000 */
[----:B------:R-:W-:Y:S01]  /*b980*/  F2FP.F16.F32.PACK_AB R163, R6, R163 ;  /* 0x000000a306a3723e */ /* 0x000fe200000000ff */
        /* <DEDUP_REMOVED lines=20> */
[-C--:B------:R-:W-:Y:S01]  /*bad0*/  FMUL.FTZ R95, R95, R10.reuse ;  /* 0x0000000a5f5f7220 */ /* 0x080fe20000410000 */
[----:B--2---:R-:W-:Y:S01]  /*bae0*/  FADD.FTZ R21, R167, R172 ;  /* 0x000000aca7157221 */ /* 0x004fe20000010000 */
[----:B------:R4:W-:Y:S01]  /*baf0*/  STSM.16.M88.4 [R19+0x26800], R152 ;  /* 0x0268009813007844 */ /* 0x0009e20000000200 */
[-C--:B------:R-:W-:Y:S01]  /*bb00*/  FMUL.FTZ R98, R98, R10.reuse ;  /* 0x0000000a62627220 */ /* 0x080fe20000410000 */
[-C--:B------:R-:W-:Y:S01]  /*bb10*/  FMUL.FTZ R99, R99, R10.reuse ;  /* 0x0000000a63637220 */ /* 0x080fe20000410000 */
[-C--:B------:R-:W-:Y:S01]  /*bb20*/  FMUL.FTZ R102, R102, R10.reuse ;  /* 0x0000000a66667220 */ /* 0x080fe20000410000 */
[----:B------:R4:W-:Y:S01]  /*bb30*/  STSM.16.M88.4 [R22], R156 ;  /* 0x0000009c16007844 */ /* 0x0009e20000000200 */
[-C--:B------:R-:W-:Y:S01]  /*bb40*/  FMUL.FTZ R103, R103, R10.reuse ;  /* 0x0000000a67677220 */ /* 0x080fe20000410000 */
[-C--:B------:R-:W-:Y:S01]  /*bb50*/  FMUL.FTZ R106, R106, R10.reuse ;  /* 0x0000000a6a6a7220 */ /* 0x080fe20000410000 */
[C---:B0-----:R-:W-:Y:S01]  /*bb60*/  F2FP.F16.F32.PACK_AB R167, R174.reuse, R167 ;  /* 0x000000a7aea7723e */ /* 0x041fe200000000ff */
[----:B------:R4:W-:Y:S01]  /*bb70*/  STSM.16.M88.4 [R184], R160 ;  /* 0x000000a0b8007844 */ /* 0x0009e20000000200 */
[----:B------:R-:W-:Y:S01]  /*bb80*/  FADD.FTZ R6, R174, R21 ;  /* 0x00000015ae067221 */ /* 0x000fe20000010000 */
        /* <DEDUP_REMOVED lines=24> */
[----:B----4-:R-:W-:Y:S06]  /*bd10*/  @!P4 BRA `(.L_x_1769) ;  /* 0x000000000004c947 */ /* 0x010fec0003800000 */
[----:B------:R-:W-:Y:S01]  /*bd20*/  BPT.TRAP 0x1 ;  /* 0x000000040000795c */ /* 0x000fe20000300000 */
.L_x_1769:
[----:B------:R0:W1:Y:S01]  /*bd30*/  SYNCS.PHASECHK.TRANS64.TRYWAIT P0, [UR25+0x28c50], R8 ;  /* 0x028c5008ff0075a7 */ /* 0x0000620008000159 */
[----:B------:R-:W-:Y:S05]  /*bd40*/  @!P4 BRA `(.L_x_1770) ;  /* 0x000000000004c947 */ /* 0x000fea0003800000 */
[----:B------:R-:W-:Y:S01]  /*bd50*/  BPT.TRAP 0x1 ;  /* 0x000000040000795c */ /* 0x000fe20000300000 */
.L_x_1770:
[----:B-1----:R-:W-:Y:S05]  /*bd60*/  @P0 BRA `(.L_x_1771) ;  /* 0x0000000000080947 */ /* 0x002fea0003800000 */
[----:B------:R-:W1:Y:S02]  /*bd70*/  SYNCS.PHASECHK.TRANS64.TRYWAIT P0, [UR25+0x28c50], R8 ;  /* 0x028c5008ff0075a7 */ /* 0x000e640008000159 */
[----:B-1----:R-:W-:Y:S05]  /*bd80*/  @!P0 BRA `(.L_x_1772) ;  /* 0x0000008c00788947 */ /* 0x002fea0003800000 */
.L_x_1771:
[----:B------:R-:W-:Y:S01]  /*bd90*/  ULEA UR11, UR37, UR45, 0xc ;  /* 0x0000002d250b7291 */ /* 0x000fe2000f8e603f */
[----:B------:R-:W-:Y:S01]  /*bda0*/  WARPGROUP.ARRIVE ;  /* 0x00000000000079c5 */ /* 0x000fe20000000000 */
[----:B------:R-:W-:Y:S01]  /*bdb0*/  UMOV UR7, 0x40000040 ;  /* 0x4000004000077882 */ /* 0x000fe20000000000 */
[----:B------:R-:W-:Y:S01]  /*bdc0*/  ISETP.LT.AND P0, PT, R186, UR50, PT ;  /* 0x00000032ba007c0c */ /* 0x000fe2000bf01270 */
[----:B-1----:R-:W-:Y:S01]  /*bdd0*/  @!P5 VIADD R15, R15, 0x28c60 ;  /* 0x00028c600f0fd836 */ /* 0x002fe20000000000 */
[----:B------:R-:W-:Y:S01]  /*bde0*/  UIADD3 UR50, UR50, -0x1, URZ ;  /* 0xffffffff32327890 */ /* 0x000fe2000fffe03f */
[----:B------:R-:W-:Y:S01]  /*bdf0*/  MOV R10, R7 ;  /* 0x00000007000a7202 */ /* 0x000fe20000000f00 */
        /* <DEDUP_REMOVED lines=34> */
.L_x_1756:
[----:B------:R-:W5:Y:S01]  /*c020*/  SHFL.BFLY PT, R0, R5, 0x2, 0x1f ;  /* 0x0c401f0005007f89 */ /* 0x000f6200000e0000 */
[----:B------:R-:W-:Y:S02]  /*c030*/  IMAD.MOV.U32 R10, RZ, RZ, RZ ;  /* 0x000000ffff0a7224 */ /* 0x000fe400078e00ff */
[----:B------:R-:W-:Y:S01]  /*c040*/  IMAD.U32 R14, RZ, RZ, UR10 ;  /* 0x0000000aff0e7e24 */ /* 0x000fe2000f8e00ff */
[----:B01----:R-:W0:Y:S01]  /*c050*/  SHFL.BFLY PT, R9, R6, 0x2, 0x1f ;  /* 0x0c401f0006097f89 */ /* 0x003e2200000e0000 */
[----:B------:R-:W-:Y:S01]  /*c060*/  VIADD R187, R187, 0x1 ;  /* 0x00000001bbbb7836 */ /* 0x000fe20000000000 */
[----:B------:R-:W-:Y:S08]  /*c070*/  BAR.ARV 0x8, 0xa0 ;  /* 0x0202800000007b1d */ /* 0x000ff00000002000 */
[----:B------:R-:W-:Y:S01]  /*c080*/  BAR.SYNC.DEFER_BLOCKING 0xf, 0x100 ;  /* 0x03c4000000007b1d */ /* 0x000fe20000010000 */
[----:B-----5:R-:W-:Y:S01]  /*c090*/  FADD.FTZ R0, R0, R5 ;  /* 0x0000000500007221 */ /* 0x020fe20000010000 */
[----:B------:R-:W-:-:S02]  /*c0a0*/  IMAD.MOV.U32 R5, RZ, RZ, RZ ;  /* 0x000000ffff057224 */ /* 0x000fc400078e00ff */
[----:B0-----:R-:W-:Y:S02]  /*c0b0*/  FADD.FTZ R9, R9, R6 ;  /* 0x0000000609097221 */ /* 0x001fe40000010000 */
[----:B------:R-:W0:Y:S04]  /*c0c0*/  SHFL.BFLY PT, R3, R0, 0x1, 0x1f ;  /* 0x0c201f0000037f89 */ /* 0x000e2800000e0000 */
[----:B------:R-:W1:Y:S01]  /*c0d0*/  SHFL.BFLY PT, R8, R9, 0x1, 0x1f ;  /* 0x0c201f0009087f89 */ /* 0x000e6200000e0000 */
[----:B0-----:R-:W-:Y:S01]  /*c0e0*/  FADD.FTZ R12, R0, R3 ;  /* 0x00000003000c7221 */ /* 0x001fe20000010000 */
[----:B------:R-:W-:Y:S02]  /*c0f0*/  IMAD.MOV R3, RZ, RZ, -R18 ;  /* 0x000000ffff037224 */ /* 0x000fe400078e0a12 */
[----:B------:R-:W-:-:S02]  /*c100*/  IMAD.U32 R0, RZ, RZ, UR37 ;  /* 0x00000025ff007e24 */ /* 0x000fc4000f8e00ff */
[----:B-1----:R-:W-:Y:S01]  /*c110*/  FADD.FTZ R13, R9, R8 ;  /* 0x00000008090d7221 */ /* 0x002fe20000010000 */
[----:B------:R-:W-:Y:S01]  /*c120*/  FSETP.NE.FTZ.AND P1, PT, R12, RZ, PT ;  /* 0x000000ff0c00720b */ /* 0x000fe20003f35000 */
[----:B------:R-:W-:Y:S01]  /*c130*/  UIADD3 UR37, UR37, 0x1, URZ ;  /* 0x0000000125257890 */ /* 0x000fe2000fffe03f */
[----:B------:R-:W-:Y:S01]  /*c140*/  ISETP.NE.AND P0, PT, R16, R3, PT ;  /* 0x000000031000720c */ /* 0x000fe20003f05270 */
[----:B------:R-:W-:Y:S01]  /*c150*/  IMAD.U32 R9, RZ, RZ, UR10 ;  /* 0x0000000aff097e24 */ /* 0x000fe2000f8e00ff */
[----:B------:R-:W-:Y:S01]  /*c160*/  FSETP.NE.FTZ.AND P2, PT, R13, RZ, PT ;  /* 0x000000ff0d00720b */ /* 0x000fe20003f55000 */
[----:B------:R-:W-:Y:S01]  /*c170*/  UISETP.NE.AND UP0, UPT, UR37, 0x2, UPT ;  /* 0x000000022500788c */ /* 0x000fe2000bf05270 */
[----:B------:R-:W-:-:S03]  /*c180*/  IMAD.MOV.U32 R3, RZ, RZ, -0x800000 ;  /* 0xff800000ff037424 */ /* 0x000fc600078e00ff */
[----:B------:R-:W-:Y:S02]  /*c190*/  USEL UR4, URZ, 0x1, UP0 ;  /* 0x000000013f047887 */ /* 0x000fe40008000000 */
[----:B------:R-:W-:Y:S02]  /*c1a0*/  USEL UR37, UR37, URZ, UP0 ;  /* 0x0000003f25257287 */ /* 0x000fe40008000000 */
[----:B------:R-:W0:Y:S01]  /*c1b0*/  @P1 MUFU.RCP R10, R12 ;  /* 0x0000000c000a1308 */ /* 0x000e220000001000 */
[----:B------:R-:W-:Y:S01]  /*c1c0*/  @P1 FMUL.FTZ R9, R9, 0.69314718246459960938 ;  /* 0x3f31721809091820 */ /* 0x000fe20000410000 */
[----:B------:R-:W-:Y:S01]  /*c1d0*/  @!P0 IMAD R0, R0, 0x40, R17 ;  /* 0x0000004000008824 */ /* 0x000fe200078e0211 */
[----:B------:R-:W-:-:S04]  /*c1e0*/  LOP3.LUT R2, R2, UR4, RZ, 0x3c, !PT ;  /* 0x0000000402027c12 */ /* 0x000fc8000f8e3cff */
[----:B------:R-:W-:Y:S01]  /*c1f0*/  @!P0 LEA R11, R0, UR38, 0x2 ;  /* 0x00000026000b8c11 */ /* 0x000fe2000f8e10ff */
[----:B------:R-:W-:Y:S01]  /*c200*/  @P2 MUFU.RCP R5, R13 ;  /* 0x0000000d00052308 */ /* 0x000fe20000001000 */
[----:B------:R-:W-:-:S07]  /*c210*/  IMAD.MOV.U32 R0, RZ, RZ, -0x800000 ;  /* 0xff800000ff007424 */ /* 0x000fce00078e00ff */
[----:B------:R-:W1:Y:S01]  /*c220*/  @P1 MUFU.LG2 R6, R12 ;  /* 0x0000000c00061308 */ /* 0x000e620000000c00 */
[-C--:B0-----:R-:W-:Y:S01]  /*c230*/  FMUL.FTZ R169, R24, R10.reuse ;  /* 0x0000000a18a97220 */ /* 0x081fe20000410000 */
[-C--:B--23--:R-:W-:Y:S01]  /*c240*/  FMUL.FTZ R165, R25, R10.reuse ;  /* 0x0000000a19a57220 */ /* 0x08cfe20000410000 */
        /* <DEDUP_REMOVED lines=64> */
[-C--:B------:R-:W-:Y:S01]  /*c650*/  FMUL.FTZ R26, R26, R5.reuse ;  /* 0x000000051a1a7220 */ /* 0x080fe20000410000 */
[-C--:B------:R-:W-:Y:S01]  /*c660*/  FMUL.FTZ R27, R27, R5.reuse ;  /* 0x000000051b1b7220 */ /* 0x080fe20000410000 */
[----:B------:R1:W-:Y:S01]  /*c670*/  @!P0 STS [R11+0x28820], R5 ;  /* 0x028820050b008388 */ /* 0x0003e20000000800 */
[----:B------:R-:W-:Y:S01]  /*c680*/  PLOP3.LUT P0, PT, PT, PT, PT, 0x8, 0x0 ;  /* 0x000000000000781c */ /* 0x000fe20003f0e170 */
[-C--:B------:R-:W-:Y:S01]  /*c690*/  FMUL.FTZ R30, R30, R5.reuse ;  /* 0x000000051e1e7220 */ /* 0x080fe20000410000 */
        /* <DEDUP_REMOVED lines=47> */
[-C--:B----4-:R-:W-:Y:S01]  /*c990*/  FMUL.FTZ R170, R119, R5.reuse ;  /* 0x0000000577aa7220 */ /* 0x090fe20000410000 */
        /* <DEDUP_REMOVED lines=19> */
.L_x_1689:
[----:B------:R-:W0:Y:S08]  /*cad0*/  S2UR UR4, SR_CgaCtaId ;  /* 0x00000000000479c3 */ /* 0x000e300000008800 */
[----:B------:R-:W-:Y:S06]  /*cae0*/  BAR.SYNC.DEFER_BLOCKING 0x5, 0x120 ;  /* 0x0144800000007b1d */ /* 0x000fec0000010000 */
[----:B------:R-:W-:Y:S01]  /*caf0*/  UMOV UR38, 0x400 ;  /* 0x0000040000267882 */ /* 0x000fe20000000000 */
[----:B------:R-:W-:Y:S01]  /*cb00*/  BSSY B0, `(.L_x_1774) ;  /* 0x0000290000007945 */ /* 0x000fe20003800000 */
[----:B0-----:R-:W-:-:S09]  /*cb10*/  ULEA UR38, UR4, UR38, 0x18 ;  /* 0x0000002604267291 */ /* 0x001fd2000f8ec03f */
[----:B------:R-:W0:Y:S02]  /*cb20*/  LDS.128 R4, [UR38+0x28cd0] ;  /* 0x028cd026ff047984 */ /* 0x000e240008000c00 */
[----:B0-----:R-:W-:Y:S02]  /*cb30*/  R2UR UR47, R5 ;  /* 0x00000000052f72ca */ /* 0x001fe400000e0000 */
[----:B------:R-:W-:Y:S02]  /*cb40*/  R2UR UR6, R6 ;  /* 0x00000000060672ca */ /* 0x000fe400000e0000 */
[----:B------:R-:W-:Y:S01]  /*cb50*/  R2UR UR5, R7 ;  /* 0x00000000070572ca */ /* 0x000fe200000e0000 */
[----:B------:R-:W-:Y:S06]  /*cb60*/  BAR.ARV 0x4, 0x120 ;  /* 0x0104800000007b1d */ /* 0x000fec0000002000 */
[----:B------:R-:W-:Y:S08]  /*cb70*/  @P0 BRA `(.L_x_1775) ;  /* 0x0000001c00580947 */ /* 0x000ff00003800000 */
[----:B------:R-:W0:Y:S08]  /*cb80*/  S2UR UR4, SR_SWINHI ;  /* 0x00000000000479c3 */ /* 0x000e300000002f00 */
[----:B------:R-:W-:Y:S01]  /*cb90*/  BAR.SYNC.DEFER_BLOCKING 0x1, 0x100 ;  /* 0x0044000000007b1d */ /* 0x000fe20000010000 */
[----:B------:R-:W-:Y:S02]  /*cba0*/  F2FP.F16.F32.PACK_AB R40, R41, R40 ;  /* 0x000000282928723e */ /* 0x000fe400000000ff */
[----:B------:R-:W-:-:S02]  /*cbb0*/  F2FP.F16.F32.PACK_AB R41, R43, R42 ;  /* 0x0000002a2b29723e */ /* 0x000fc400000000ff */
[----:B------:R-:W-:Y:S01]  /*cbc0*/  F2FP.F16.F32.PACK_AB R48, R49, R48 ;  /* 0x000000303130723e */ /* 0x000fe200000000ff */
[----:B------:R-:W-:Y:S01]  /*cbd0*/  ULDC.64 UR10, c[0x0][0xbe0] ;  /* 0x0002f800000a7ab9 */ /* 0x000fe20000000a00 */
[----:B------:R-:W-:Y:S01]  /*cbe0*/  F2FP.F16.F32.PACK_AB R42, R45, R44 ;  /* 0x0000002c2d2a723e */ /* 0x000fe200000000ff */
[----:B------:R-:W-:Y:S01]  /*cbf0*/  UISETP.NE.U32.AND UP1, UPT, UR10, URZ, UPT ;  /* 0x0000003f0a00728c */ /* 0x000fe2000bf25070 */
[----:B------:R-:W-:Y:S02]  /*cc00*/  F2FP.F16.F32.PACK_AB R43, R47, R46 ;  /* 0x0000002e2f2b723e */ /* 0x000fe400000000ff */
[----:B------:R-:W-:Y:S01]  /*cc10*/  F2FP.F16.F32.PACK_AB R49, R51, R50 ;  /* 0x000000323331723e */ /* 0x000fe200000000ff */
[----:B------:R-:W-:Y:S01]  /*cc20*/  UISETP.NE.AND.EX UP1, UPT, UR11, URZ, UPT, UP1 ;  /* 0x0000003f0b00728c */ /* 0x000fe2000bf25310 */
[----:B------:R-:W-:Y:S02]  /*cc30*/  F2FP.F16.F32.PACK_AB R56, R57, R56 ;  /* 0x000000383938723e */ /* 0x000fe400000000ff */
[----:B------:R-:W-:Y:S01]  /*cc40*/  F2FP.F16.F32.PACK_AB R50, R53, R52 ;  /* 0x000000343532723e */ /* 0x000fe200000000ff */
[----:B------:R-:W-:Y:S01]  /*cc50*/  ULDC.64 UR10, c[0x0][0xbd8] ;  /* 0x0002f600000a7ab9 */ /* 0x000fe20000000a00 */
[----:B------:R-:W-:Y:S01]  /*cc60*/  F2FP.F16.F32.PACK_AB R51, R55, R54 ;  /* 0x000000363733723e */ /* 0x000fe200000000ff */
[----:B------:R-:W-:Y:S01]  /*cc70*/  UIMAD.WIDE UR10, UR43, 0x4, UR10 ;  /* 0x000000042b0a78a5 */ /* 0x000fe2000f8e020a */
        /* <DEDUP_REMOVED lines=14> */
[----:B------:R-:W-:-:S02]  /*cd60*/  F2FP.F16.F32.PACK_AB R67, R71, R70 ;  /* 0x000000464743723e */ /* 0x000fc400000000ff */
[C---:B------:R-:W-:Y:S01]  /*cd70*/  IADD3 R173, P1, R4.reuse, 0x20, RZ ;  /* 0x0000002004ad7810 */ /* 0x040fe20007f3e0ff */
[----:B------:R-:W-:Y:S01]  /*cd80*/  UISETP.NE.AND.EX UP0, UPT, UR9, URZ, UPT, UP0 ;  /* 0x0000003f0900728c */ /* 0x000fe2000bf05300 */
[C---:B------:R-:W-:Y:S02]  /*cd90*/  LOP3.LUT R7, R4.reuse, 0x380, RZ, 0xc0, !PT ;  /* 0x0000038004077812 */ /* 0x040fe400078ec0ff */
[C---:B------:R-:W-:Y:S01]  /*cda0*/  IADD3 R12, P0, R4.reuse, 0x40, RZ ;  /* 0x00000040040c7810 */ /* 0x040fe20007f1e0ff */
[--C-:B------:R-:W-:Y:S01]  /*cdb0*/  IMAD.X R11, RZ, RZ, R5.reuse, P1 ;  /* 0x000000ffff0b7224 */ /* 0x100fe200008e0605 */
[C---:B------:R-:W-:Y:S01]  /*cdc0*/  IADD3 R177, P3, R4.reuse, 0x2000, RZ ;  /* 0x0000200004b17810 */ /* 0x040fe20007f7e0ff */
[----:B------:R-:W-:Y:S01]  /*cdd0*/  @UP1 ULDC.64 UR8, c[0x0][0xbe0] ;  /* 0x0002f80000081ab9 */ /* 0x000fe20000000a00 */
        /* <DEDUP_REMOVED lines=10> */
[----:B------:R-:W-:Y:S01]  /*ce80*/  SHF.R.U64 R7, R7, 0x3, RZ ;  /* 0x0000000307077819 */ /* 0x000fe200000012ff */
[----:B------:R-:W-:Y:S01]  /*ce90*/  IMAD.X R95, RZ, RZ, R5, P1 ;  /* 0x000000ffff5f7224 */ /* 0x000fe200008e0605 */
[----:B------:R-:W-:Y:S01]  /*cea0*/  IADD3.X R15, RZ, R5, RZ, P4, !PT ;  /* 0x00000005ff0f7210 */ /* 0x000fe200027fe4ff */
[----:B------:R-:W-:Y:S01]  /*ceb0*/  @UP1 UIMAD.WIDE UR8, UR43, 0x4, UR8 ;  /* 0x000000042b0818a5 */ /* 0x000fe2000f8e0208 */
[----:B------:R-:W-:-:S02]  /*cec0*/  IADD3 R193, P0, R4, 0x4020, RZ ;  /* 0x0000402004c17810 */ /* 0x000fc40007f1e0ff */
        /* <DEDUP_REMOVED lines=11> */
[----:B------:R-:W-:Y:S01]  /*cf80*/  LOP3.LUT R4, R7, R4, RZ, 0x3c, !PT ;  /* 0x0000000407047212 */ /* 0x000fe200078e3cff */
[--C-:B------:R-:W-:Y:S01]  /*cf90*/  IMAD.X R119, RZ, RZ, R5.reuse, P2 ;  /* 0x000000ffff777224 */ /* 0x100fe200010e0605 */
[----:B------:R-:W-:Y:S01]  /*cfa0*/  LOP3.LUT R7, R12, 0x380, RZ, 0xc0, !PT ;  /* 0x000003800c077812 */ /* 0x000fe200078ec0ff */
[----:B------:R-:W-:Y:S01]  /*cfb0*/  IMAD.X R9, RZ, RZ, R5, P1 ;  /* 0x000000ffff097224 */ /* 0x000fe200008e0605 */
[----:B------:R-:W-:-:S02]  /*cfc0*/  LOP3.LUT R6, R173, 0x380, RZ, 0xc0, !PT ;  /* 0x00000380ad067812 */ /* 0x000fc400078ec0ff */
[----:B------:R-:W-:Y:S02]  /*cfd0*/  SHF.R.U64 R7, R7, 0x3, RZ ;  /* 0x0000000307077819 */ /* 0x000fe400000012ff */
[----:B------:R-:W-:Y:S02]  /*cfe0*/  SHF.R.U64 R6, R6, 0x3, RZ ;  /* 0x0000000306067819 */ /* 0x000fe400000012ff */
[----:B------:R-:W-:Y:S02]  /*cff0*/  LOP3.LUT R12, R7, R12, RZ, 0x3c, !PT ;  /* 0x0000000c070c7212 */ /* 0x000fe400078e3cff */
[----:B------:R-:W-:Y:S02]  /*d000*/  LOP3.LUT R7, R28, 0x380, RZ, 0xc0, !PT ;  /* 0x000003801c077812 */ /* 0x000fe400078ec0ff */
[----:B------:R-:W-:Y:S02]  /*d010*/  LOP3.LUT R10, R6, R173, RZ, 0x3c, !PT ;  /* 0x000000ad060a7212 */ /* 0x000fe400078e3cff */
        /* <DEDUP_REMOVED lines=10> */
[----:B------:R-:W-:Y:S02]  /*d0c0*/  MOV R173, R4 ;  /* 0x0000000400ad7202 */ /* 0x000fe40000000f00 */
[----:B------:R-:W-:Y:S02]  /*d0d0*/  LOP3.LUT R7, R199, 0x380, RZ, 0xc0, !PT ;  /* 0x00000380c7077812 */ /* 0x000fe400078ec0ff */
[----:B------:R-:W-:-:S02]  /*d0e0*/  LOP3.LUT R14, R175, 0x380, RZ, 0xc0, !PT ;  /* 0x00000380af0e7812 */ /* 0x000fc400078ec0ff */
[----:B------:R-:W-:Y:S02]  /*d0f0*/  F2FP.F16.F32.PACK_AB R5, R27, R26 ;  /* 0x0000001a1b05723e */ /* 0x000fe400000000ff */
[----:B------:R-:W-:Y:S02]  /*d100*/  LOP3.LUT R20, R177, 0x380, RZ, 0xc0, !PT ;  /* 0x00000380b1147812 */ /* 0x000fe400078ec0ff */
[----:B------:R-:W-:Y:S02]  /*d110*/  LOP3.LUT R98, R6, R193, RZ, 0x3c, !PT ;  /* 0x000000c106627212 */ /* 0x000fe400078e3cff */
[----:B------:R-:W-:Y:S02]  /*d120*/  LOP3.LUT R27, R174, 0x380, RZ, 0xc0, !PT ;  /* 0x00000380ae1b7812 */ /* 0x000fe400078ec0ff */
[----:B------:R-:W-:Y:S02]  /*d130*/  LOP3.LUT R26, R201, 0x380, RZ, 0xc0, !PT ;  /* 0x00000380c91a7812 */ /* 0x000fe400078ec0ff */
[----:B------:R-:W-:-:S02]  /*d140*/  F2FP.F16.F32.PACK_AB R6, R8, R167 ;  /* 0x000000a70806723e */ /* 0x000fc400000000ff */
[----:B------:R-:W-:Y:S02]  /*d150*/  SHF.R.U64 R8, R7, 0x3, RZ ;  /* 0x0000000307087819 */ /* 0x000fe400000012ff */
[----:B------:R-:W-:Y:S02]  /*d160*/  SHF.R.U64 R14, R14, 0x3, RZ ;  /* 0x000000030e0e7819 */ /* 0x000fe400000012ff */
[----:B------:R-:W-:Y:S02]  /*d170*/  LOP3.LUT R90, R181, 0x380, RZ, 0xc0, !PT ;  /* 0x00000380b55a7812 */ /* 0x000fe400078ec0ff */
[----:B------:R-:W-:Y:S02]  /*d180*/  F2FP.F16.F32.PACK_AB R4, R165, R169 ;  /* 0x000000a9a504723e */ /* 0x000fe400000000ff */
[----:B------:R-:W-:Y:S02]  /*d190*/  F2FP.F16.F32.PACK_AB R7, R31, R30 ;  /* 0x0000001e1f07723e */ /* 0x000fe400000000ff */
[----:B------:R-:W-:-:S02]  /*d1a0*/  SHF.R.U64 R20, R20, 0x3, RZ ;  /* 0x0000000314147819 */ /* 0x000fc400000012ff */
[----:B------:R-:W-:Y:S01]  /*d1b0*/  LOP3.LUT R94, R183, 0x380, RZ, 0xc0, !PT ;  /* 0x00000380b75e7812 */ /* 0x000fe200078ec0ff */
[----:B------:R0:W-:Y:S01]  /*d1c0*/  STSM.16.M88.4 [R173], R4 ;  /* 0x00000004ad007844 */ /* 0x0001e20000000200 */
[----:B------:R-:W-:Y:S02]  /*d1d0*/  SHF.R.U64 R27, R27, 0x3, RZ ;  /* 0x000000031b1b7819 */ /* 0x000fe400000012ff */
[----:B------:R-:W-:Y:S02]  /*d1e0*/  LOP3.LUT R106, R195, 0x380, RZ, 0xc0, !PT ;  /* 0x00000380c36a7812 */ /* 0x000fe400078ec0ff */
[----:B------:R-:W-:Y:S02]  /*d1f0*/  SHF.R.U64 R26, R26, 0x3, RZ ;  /* 0x000000031a1a7819 */ /* 0x000fe400000012ff */
[----:B------:R-:W-:Y:S02]  /*d200*/  LOP3.LUT R14, R14, R175, RZ, 0x3c, !PT ;  /* 0x000000af0e0e7212 */ /* 0x000fe400078e3cff */
[----:B------:R-:W-:-:S02]  /*d210*/  SHF.R.U64 R90, R90, 0x3, RZ ;  /* 0x000000035a5a7819 */ /* 0x000fc400000012ff */
[----:B------:R-:W-:Y:S02]  /*d220*/  LOP3.LUT R114, R8, R199, RZ, 0x3c, !PT ;  /* 0x000000c708727212 */ /* 0x000fe400078e3cff */
[----:B------:R-:W-:Y:S02]  /*d230*/  LOP3.LUT R20, R20, R177, RZ, 0x3c, !PT ;  /* 0x000000b114147212 */ /* 0x000fe400078e3cff */
[----:B------:R-:W-:Y:S02]  /*d240*/  SHF.R.U64 R94, R94, 0x3, RZ ;  /* 0x000000035e5e7819 */ /* 0x000fe400000012ff */
[----:B------:R-:W-:Y:S02]  /*d250*/  LOP3.LUT R110, R197, 0x380, RZ, 0xc0, !PT ;  /* 0x00000380c56e7812 */ /* 0x000fe400078ec0ff */
[----:B------:R-:W-:Y:S02]  /*d260*/  LOP3.LUT R8, R27, R174, RZ, 0x3c, !PT ;  /* 0x000000ae1b087212 */ /* 0x000fe400078e3cff */
[----:B------:R-:W-:-:S02]  /*d270*/  SHF.R.U64 R106, R106, 0x3, RZ ;  /* 0x000000036a6a7819 */ /* 0x000fc400000012ff */
[----:B------:R-:W-:Y:S02]  /*d280*/  LOP3.LUT R118, R26, R201, RZ, 0x3c, !PT ;  /* 0x000000c91a767212 */ /* 0x000fe400078e3cff */
[----:B------:R-:W-:Y:S02]  /*d290*/  MOV R27, R10 ;  /* 0x0000000a001b7202 */ /* 0x000fe40000000f00 */
[----:B0-----:R-:W-:Y:S02]  /*d2a0*/  F2FP.F16.F32.PACK_AB R4, R33, R159 ;  /* 0x0000009f2104723e */ /* 0x001fe400000000ff */
[----:B------:R-:W-:Y:S02]  /*d2b0*/  F2FP.F16.F32.PACK_AB R5, R35, R34 ;  /* 0x000000222305723e */ /* 0x000fe400000000ff */
[----:B------:R-:W-:Y:S02]  /*d2c0*/  F2FP.F16.F32.PACK_AB R6, R37, R36 ;  /* 0x000000242506723e */ /* 0x000fe400000000ff */
[----:B------:R-:W-:-:S02]  /*d2d0*/  F2FP.F16.F32.PACK_AB R7, R39, R38 ;  /* 0x000000262707723e */ /* 0x000fc400000000ff */
[----:B------:R-:W-:Y:S02]  /*d2e0*/  MOV R26, R12 ;  /* 0x0000000c001a7202 */ /* 0x000fe40000000f00 */
[----:B------:R-:W-:Y:S01]  /*d2f0*/  LOP3.LUT R90, R90, R181, RZ, 0x3c, !PT ;  /* 0x000000b55a5a7212 */ /* 0x000fe200078e3cff */
[----:B------:R0:W-:Y:S01]  /*d300*/  STSM.16.M88.4 [R27], R4 ;  /* 0x000000041b007844 */ /* 0x0001e20000000200 */
[----:B------:R-:W-:Y:S02]  /*d310*/  MOV R15, R14 ;  /* 0x0000000e000f7202 */ /* 0x000fe40000000f00 */
[----:B------:R-:W-:Y:S01]  /*d320*/  LOP3.LUT R94, R94, R183, RZ, 0x3c, !PT ;  /* 0x000000b75e5e7212 */ /* 0x000fe200078e3cff */
[----:B------:R-:W-:Y:S01]  /*d330*/  STSM.16.M88.4 [R26], R40 ;  /* 0x000000281a007844 */ /* 0x000fe20000000200 */
[----:B------:R-:W-:Y:S02]  /*d340*/  SHF.R.U64 R110, R110, 0x3, RZ ;  /* 0x000000036e6e7819 */ /* 0x000fe400000012ff */
[----:B------:R-:W-:Y:S01]  /*d350*/  MOV R20, R20 ;  /* 0x0000001400147202 */ /* 0x000fe20000000f00 */
[----:B------:R-:W-:Y:S01]  /*d360*/  STSM.16.M88.4 [R15], R48 ;  /* 0x000000300f007844 */ /* 0x000fe20000000200 */
[----:B------:R-:W-:-:S02]  /*d370*/  LOP3.LUT R106, R106, R195, RZ, 0x3c, !PT ;  /* 0x000000c36a6a7212 */ /* 0x000fc400078e3cff */
[----:B------:R-:W-:Y:S01]  /*d380*/  MOV R24, R24 ;  /* 0x0000001800187202 */ /* 0x000fe20000000f00 */
[----:B------:R-:W-:Y:S01]  /*d390*/  STSM.16.M88.4 [R20], R56 ;  /* 0x0000003814007844 */ /* 0x000fe20000000200 */
[----:B------:R-:W-:Y:S02]  /*d3a0*/  F2FP.F16.F32.PACK_AB R73, R75, R74 ;  /* 0x0000004a4b49723e */ /* 0x000fe400000000ff */
[----:B------:R-:W-:Y:S01]  /*d3b0*/  F2FP.F16.F32.PACK_AB R80, R81, R80 ;  /* 0x000000505150723e */ /* 0x000fe200000000ff */
[----:B------:R-:W-:Y:S01]  /*d3c0*/  STSM.16.M88.4 [R24], R64 ;  /* 0x0000004018007844 */ /* 0x000fe20000000200 */
[----:B------:R-:W-:Y:S01]  /*d3d0*/  MOV R28, R28 ;  /* 0x0000001c001c7202 */ /* 0x000fe20000000f00 */
[----:B0-----:R-:W-:Y:S01]  /*d3e0*/  IMAD.U32 R6, RZ, RZ, UR10 ;  /* 0x0000000aff067e24 */ /* 0x001fe2000f8e00ff */
        /* <DEDUP_REMOVED lines=8> */
[----:B------:R-:W-:Y:S01]  /*d470*/  LOP3.LUT R110, R110, R197, RZ, 0x3c, !PT ;  /* 0x000000c56e6e7212 */ /* 0x000fe200078e3cff */
[----:B------:R-:W-:Y:S01]  /*d480*/  STSM.16.M88.4 [R14], R80 ;  /* 0x000000500e007844 */ /* 0x000fe20000000200 */
[----:B------:R-:W-:-:S02]  /*d490*/  MOV R94, R94 ;  /* 0x0000005e005e7202 */ /* 0x000fc40000000f00 */
[----:B------:R-:W-:Y:S02]  /*d4a0*/  MOV R13, R98 ;  /* 0x00000062000d7202 */ /* 0x000fe40000000f00 */
        /* <DEDUP_REMOVED lines=29> */
[----:B------:R-:W-:Y:S01]  /*d680*/  F2FP.F16.F32.PACK_AB R136, R137, R136 ;  /* 0x000000888988723e */ /* 0x000fe200000000ff */
[----:B------:R-:W-:Y:S01]  /*d690*/  STSM.16.M88.4 [R110], R120 ;  /* 0x000000786e007844 */ /* 0x000fe20000000200 */
        /* <DEDUP_REMOVED lines=9> */
[----:B------:R-:W-:Y:S01]  /*d730*/  MOV R10, R8 ;  /* 0x00000008000a7202 */ /* 0x000fe20000000f00 */
[----:B------:R2:W-:Y:S01]  /*d740*/  STSM.16.M88.4 [R118], R136 ;  /* 0x0000008876007844 */ /* 0x0005e20000000200 */
[----:B------:R-:W-:Y:S01]  /*d750*/  F2FP.F16.F32.PACK_AB R146, R149, R148 ;  /* 0x000000949592723e */ /* 0x000fe200000000ff */
[----:B------:R-:W-:Y:S01]  /*d760*/  IMAD.U32 R8, RZ, RZ, UR8 ;  /* 0x00000008ff087e24 */ /* 0x000fe2000f8e00ff */
[----:B------:R-:W-:Y:S01]  /*d770*/  F2FP.F16.F32.PACK_AB R147, R151, R150 ;  /* 0x000000969793723e */ /* 0x000fe200000000ff */
[----:B------:R-:W-:Y:S01]  /*d780*/  IMAD.U32 R9, RZ, RZ, UR9 ;  /* 0x00000009ff097e24 */ /* 0x000fe2000f8e00ff */
[----:B------:R-:W-:-:S02]  /*d790*/  PLOP3.LUT P6, PT, PT, PT, UP1, 0x80, 0x0 ;  /* 0x000000000000781c */ /* 0x000fc40003fcf018 */
[----:B------:R-:W-:Y:S01]  /*d7a0*/  PLOP3.LUT P0, PT, PT, PT, UP0, 0x80, 0x0 ;  /* 0x000000000000781c */ /* 0x000fe20003f0f008 */
[----:B------:R2:W-:Y:S01]  /*d7b0*/  STSM.16.M88.4 [R10], R144 ;  /* 0x000000900a007844 */ /* 0x0005e20000000200 */
[----:B------:R-:W-:Y:S01]  /*d7c0*/  MOV R7, UR11 ;  /* 0x0000000b00077c02 */ /* 0x000fe20008000f00 */
[----:B------:R-:W-:Y:S08]  /*d7d0*/  BAR.SYNC.DEFER_BLOCKING 0x1, 0x100 ;  /* 0x0044000000007b1d */ /* 0x000ff00000010000 */
[----:B------:R3:W4:Y:S04]  /*d7e0*/  @P6 LDG.E R8, desc[UR48][R8.64] ;  /* 0x0000003008086981 */ /* 0x000728000c1e1900 */
[----:B------:R-:W5:Y:S01]  /*d7f0*/  @P0 LDG.E R5, desc[UR48][R6.64] ;  /* 0x0000003006050981 */ /* 0x000f62000c1e1900 */
[----:B0-----:R-:W-:Y:S01]  /*d800*/  IMAD R11, R188, 0x40, R185 ;  /* 0x00000040bc0b7824 */ /* 0x001fe200078e02b9 */
[----:B------:R-:W-:Y:S01]  /*d810*/  ULDC UR7, c[0x0][0xa88] ;  /* 0x0002a20000077ab9 */ /* 0x000fe20000000800 */
[----:B------:R-:W-:-:S02]  /*d820*/  UMOV UR4, URZ ;  /* 0x0000003f00047c82 */ /* 0x000fc40008000000 */
[----:B------:R-:W-:-:S03]  /*d830*/  IMAD.WIDE R134, R11, 0x2, R134 ;  /* 0x000000020b867825 */ /* 0x000fc600078e0286 */
[C---:B------:R-:W-:Y:S02]  /*d840*/  IADD3 R11, P2, R134.reuse, 0x1000, RZ ;  /* 0x00001000860b7810 */ /* 0x040fe40007f5e0ff */
[C---:B------:R-:W-:Y:S02]  /*d850*/  IADD3 R29, P1, R134.reuse, 0x2000, RZ ;  /* 0x00002000861d7810 */ /* 0x040fe40007f3e0ff */
[----:B---3--:R-:W-:Y:S02]  /*d860*/  P2R R9, PR, RZ, 0x4 ;  /* 0x00000004ff097803 */ /* 0x008fe40000000000 */
[C---:B------:R-:W-:Y:S02]  /*d870*/  IADD3 R13, P2, R134.reuse, 0x3000, RZ ;  /* 0x00003000860d7810 */ /* 0x040fe40007f5e0ff */
[C---:B------:R-:W-:Y:S02]  /*d880*/  IADD3 R37, P3, R134.reuse, 0x4000, RZ ;  /* 0x0000400086257810 */ /* 0x040fe40007f7e0ff */
[----:B------:R-:W-:-:S02]  /*d890*/  IADD3 R25, P4, R134, 0x5000, RZ ;  /* 0x0000500086197810 */ /* 0x000fc40007f9e0ff */
[----:B------:R-:W-:Y:S02]  /*d8a0*/  IADD3 R41, P5, R134, 0x6000, RZ ;  /* 0x0000600086297810 */ /* 0x000fe40007fbe0ff */
[----:B------:R-:W-:Y:S02]  /*d8b0*/  LOP3.LUT R4, R11, 0x380, RZ, 0xc0, !PT ;  /* 0x000003800b047812 */ /* 0x000fe400078ec0ff */
[----:B------:R-:W-:Y:S02]  /*d8c0*/  LOP3.LUT R28, R29, 0x380, RZ, 0xc0, !PT ;  /* 0x000003801d1c7812 */ /* 0x000fe400078ec0ff */
[----:B-1----:R-:W-:Y:S02]  /*d8d0*/  LOP3.LUT R12, R13, 0x380, RZ, 0xc0, !PT ;  /* 0x000003800d0c7812 */ /* 0x002fe400078ec0ff */
[----:B------:R-:W-:Y:S02]  /*d8e0*/  LOP3.LUT R36, R37, 0x380, RZ, 0xc0, !PT ;  /* 0x0000038025247812 */ /* 0x000fe400078ec0ff */
[----:B------:R-:W-:-:S02]  /*d8f0*/  LOP3.LUT R24, R25, 0x380, RZ, 0xc0, !PT ;  /* 0x0000038019187812 */ /* 0x000fc400078ec0ff */
[----:B------:R-:W-:Y:S02]  /*d900*/  LOP3.LUT R40, R41, 0x380, RZ, 0xc0, !PT ;  /* 0x0000038029287812 */ /* 0x000fe400078ec0ff */
[----:B------:R-:W-:Y:S02]  /*d910*/  SHF.R.U64 R4, R4, 0x3, RZ ;  /* 0x0000000304047819 */ /* 0x000fe400000012ff */
[----:B------:R-:W-:Y:S02]  /*d920*/  SHF.R.U64 R28, R28, 0x3, RZ ;  /* 0x000000031c1c7819 */ /* 0x000fe400000012ff */
[----:B------:R-:W-:Y:S02]  /*d930*/  SHF.R.U64 R12, R12, 0x3, RZ ;  /* 0x000000030c0c7819 */ /* 0x000fe400000012ff */
[----:B------:R-:W-:Y:S02]  /*d940*/  SHF.R.U64 R36, R36, 0x3, RZ ;  /* 0x0000000324247819 */ /* 0x000fe400000012ff */
[----:B------:R-:W-:-:S02]  /*d950*/  SHF.R.U64 R24, R24, 0x3, RZ ;  /* 0x0000000318187819 */ /* 0x000fc400000012ff */
[----:B------:R-:W-:Y:S02]  /*d960*/  SHF.R.U64 R40, R40, 0x3, RZ ;  /* 0x0000000328287819 */ /* 0x000fe400000012ff */
[----:B------:R-:W-:Y:S02]  /*d970*/  LOP3.LUT R4, R4, R11, RZ, 0x3c, !PT ;  /* 0x0000000b04047212 */ /* 0x000fe400078e3cff */
[----:B------:R-:W-:Y:S02]  /*d980*/  LOP3.LUT R28, R28, R29, RZ, 0x3c, !PT ;  /* 0x0000001d1c1c7212 */ /* 0x000fe400078e3cff */
[----:B------:R-:W-:Y:S02]  /*d990*/  LOP3.LUT R12, R12, R13, RZ, 0x3c, !PT ;  /* 0x0000000d0c0c7212 */ /* 0x000fe400078e3cff */
[----:B------:R-:W-:Y:S02]  /*d9a0*/  LOP3.LUT R36, R36, R37, RZ, 0x3c, !PT ;  /* 0x0000002524247212 */ /* 0x000fe400078e3cff */
[----:B------:R-:W-:-:S02]  /*d9b0*/  LOP3.LUT R24, R24, R25, RZ, 0x3c, !PT ;  /* 0x0000001918187212 */ /* 0x000fc400078e3cff */
[----:B------:R-:W-:Y:S02]  /*d9c0*/  LOP3.LUT R40, R40, R41, RZ, 0x3c, !PT ;  /* 0x0000002928287212 */ /* 0x000fe400078e3cff */
[----:B----4-:R-:W-:Y:S02]  /*d9d0*/  @P6 R2UR UR7, R8 ;  /* 0x00000000080762ca */ /* 0x010fe400000e0000 */
[----:B-----5:R-:W-:Y:S01]  /*d9e0*/  @P0 R2UR UR4, R5 ;  /* 0x00000000050402ca */ /* 0x020fe200000e0000 */
[----:B--2---:R-:W-:-:S14]  /*d9f0*/  @P6 BRA `(.L_x_1776) ;  /* 0x0000000000186947 */ /* 0x004fdc0003800000 */
[----:B------:R-:W-:Y:S05]  /*da00*/  @!P0 BRA `(.L_x_1776) ;  /* 0x0000000000148947 */ /* 0x000fea0003800000 */
[----:B------:R-:W2:Y:S04]  /*da10*/  LDG.E R10, desc[UR48][R6.64] ;  /* 0x00000030060a7981 */ /* 0x000ea8000c1e1900 */
[----:B------:R-:W3:Y:S01]  /*da20*/  LDG.E R8, desc[UR48][R6.64+0x4] ;  /* 0x0000043006087981 */ /* 0x000ee2000c1e1900 */
[----:B--2---:R-:W-:Y:S02]  /*da30*/  R2UR UR8, R10 ;  /* 0x000000000a0872ca */ /* 0x004fe400000e0000 */
[----:B---3--:R-:W-:-:S13]  /*da40*/  R2UR UR7, R8 ;  /* 0x00000000080772ca */ /* 0x008fda00000e0000 */
[----:B------:R-:W-:-:S12]  /*da50*/  UIADD3 UR7, -UR8, UR7, URZ ;  /* 0x0000000708077290 */ /* 0x000fd8000fffe13f */
.L_x_1776:
        /* <DEDUP_REMOVED lines=10> */
[--C-:B------:R-:W-:Y:S01]  /*db00*/  IMAD.X R25, RZ, RZ, R135.reuse, P4 ;  /* 0x000000ffff197224 */ /* 0x100fe200020e0687 */
[----:B------:R-:W-:Y:S01]  /*db10*/  LOP3.LUT R48, R49, 0x380, RZ, 0xc0, !PT ;  /* 0x0000038031307812 */ /* 0x000fe200078ec0ff */
[--C-:B------:R-:W-:Y:S01]  /*db20*/  IMAD.X R41, RZ, RZ, R135.reuse, P5 ;  /* 0x000000ffff297224 */ /* 0x100fe200028e0687 */
[----:B------:R-:W-:Y:S01]  /*db30*/  LOP3.LUT R44, R45, 0x380, RZ, 0xc0, !PT ;  /* 0x000003802d2c7812 */ /* 0x000fe200078ec0ff */
[----:B------:R-:W-:Y:S01]  /*db40*/  USHF.R.S32.HI UR8, URZ, 0x1f, UR43 ;  /* 0x0000001f3f087899 */ /* 0x000fe2000801142b */
[----:B------:R-:W-:Y:S01]  /*db50*/  SHF.R.U64 R48, R48, 0x3, RZ ;  /* 0x0000000330307819 */ /* 0x000fe200000012ff */
[----:B------:R-:W-:Y:S01]  /*db60*/  USHF.R.S32.HI UR11, URZ, 0x1f, UR4 ;  /* 0x0000001f3f0b7899 */ /* 0x000fe20008011404 */
[----:B------:R-:W-:Y:S01]  /*db70*/  SHF.R.U64 R32, R32, 0x3, RZ ;  /* 0x0000000320207819 */ /* 0x000fe200000012ff */
[----:B------:R-:W-:Y:S01]  /*db80*/  USHF.R.S32.HI UR14, URZ, 0x1f, UR41 ;  /* 0x0000001f3f0e7899 */ /* 0x000fe20008011429 */
[----:B------:R-:W-:Y:S01]  /*db90*/  SHF.R.U64 R44, R44, 0x3, RZ ;  /* 0x000000032c2c7819 */ /* 0x000fe200000012ff */
[----:B------:R-:W-:Y:S01]  /*dba0*/  USEL UR15, UR43, URZ, !UP0 ;  /* 0x0000003f2b0f7287 */ /* 0x000fe2000c000000 */
[----:B------:R-:W-:Y:S01]  /*dbb0*/  LOP3.LUT R48, R48, R49, RZ, 0x3c, !PT ;  /* 0x0000003130307212 */ /* 0x000fe200078e3cff */
[--C-:B------:R-:W-:Y:S01]  /*dbc0*/  IMAD.X R49, RZ, RZ, R135.reuse, P6 ;  /* 0x000000ffff317224 */ /* 0x100fe200030e0687 */
[----:B------:R-:W-:Y:S01]  /*dbd0*/  LOP3.LUT R32, R32, R33, RZ, 0x3c, !PT ;  /* 0x0000002120207212 */ /* 0x000fe200078e3cff */
[--C-:B------:R-:W-:Y:S01]  /*dbe0*/  IMAD.X R33, RZ, RZ, R135.reuse, P0 ;  /* 0x000000ffff217224 */ /* 0x100fe200000e0687 */
[----:B0-----:R-:W-:Y:S01]  /*dbf0*/  ISETP.NE.AND P6, PT, R6, RZ, PT ;  /* 0x000000ff0600720c */ /* 0x001fe20003fc5270 */
[----:B------:R-:W-:Y:S01]  /*dc00*/  USEL UR16, UR8, URZ, !UP0 ;  /* 0x0000003f08107287 */ /* 0x000fe2000c000000 */
[----:B------:R-:W-:Y:S01]  /*dc10*/  LOP3.LUT R44, R44, R45, RZ, 0x3c, !PT ;  /* 0x0000002d2c2c7212 */ /* 0x000fe200078e3cff */
[----:B------:R-:W-:Y:S01]  /*dc20*/  IMAD.X R45, RZ, RZ, R135, P1 ;  /* 0x000000ffff2d7224 */ /* 0x000fe200008e0687 */
[----:B------:R-:W-:-:S02]  /*dc30*/  IADD3 R57, P2, R134, 0xa000, RZ ;  /* 0x0000a00086397810 */ /* 0x000fc40007f5e0ff */
[C---:B------:R-:W-:Y:S02]  /*dc40*/  IADD3 R53, P3, R134.reuse, 0xb000, RZ ;  /* 0x0000b00086357810 */ /* 0x040fe40007f7e0ff */
[C---:B------:R-:W-:Y:S02]  /*dc50*/  IADD3 R65, P4, R134.reuse, 0xc000, RZ ;  /* 0x0000c00086417810 */ /* 0x040fe40007f9e0ff */
[C---:B------:R-:W-:Y:S02]  /*dc60*/  IADD3 R61, P5, R134.reuse, 0xd000, RZ ;  /* 0x0000d000863d7810 */ /* 0x040fe40007fbe0ff */
[C---:B------:R-:W-:Y:S02]  /*dc70*/  IADD3 R73, P0, R134.reuse, 0xe000, RZ ;  /* 0x0000e00086497810 */ /* 0x040fe40007f1e0ff */
[----:B------:R-:W-:Y:S02]  /*dc80*/  IADD3 R7, P1, R134, 0xf000, RZ ;  /* 0x0000f00086077810 */ /* 0x000fe40007f3e0ff */
[----:B------:R-:W-:-:S02]  /*dc90*/  LOP3.LUT R56, R57, 0x380, RZ, 0xc0, !PT ;  /* 0x0000038039387812 */ /* 0x000fc400078ec0ff */
[----:B------:R-:W-:Y:S02]  /*dca0*/  LOP3.LUT R52, R53, 0x380, RZ, 0xc0, !PT ;  /* 0x0000038035347812 */ /* 0x000fe400078ec0ff */
        /* <DEDUP_REMOVED lines=22> */
[----:B------:R-:W-:-:S02]  /*de10*/  LOP3.LUT R134, R9, R134, RZ, 0x3c, !PT ;  /* 0x0000008609867212 */ /* 0x000fc400078e3cff */
[----:B------:R-:W-:Y:S02]  /*de20*/  IADD3.X R69, RZ, R135, RZ, P1, !PT ;  /* 0x00000087ff457210 */ /* 0x000fe40000ffe4ff */
[----:B------:R-:W-:Y:S01]  /*de30*/  LOP3.LUT R68, R6, R7, RZ, 0x3c, !PT ;  /* 0x0000000706447212 */ /* 0x000fe200078e3cff */
[----:B------:R-:W-:Y:S06]  /*de40*/  @P6 BRA `(.L_x_1777) ;  /* 0x00000000006c6947 */ /* 0x000fec0003800000 */
[----:B------:R-:W-:Y:S01]  /*de50*/  ULDC.64 UR12, c[0x0][0xb70] ;  /* 0x0002dc00000c7ab9 */ /* 0x000fe20000000a00 */
[----:B------:R-:W-:Y:S01]  /*de60*/  UMOV UR8, UR4 ;  /* 0x0000000400087c82 */ /* 0x000fe20008000000 */
[----:B------:R-:W-:Y:S01]  /*de70*/  UIMAD UR10, UR14, UR12, URZ ;  /* 0x0000000c0e0a72a4 */ /* 0x000fe2000f8e023f */
[----:B------:R-:W-:Y:S01]  /*de80*/  IMAD.U32 R8, RZ, RZ, UR42 ;  /* 0x0000002aff087e24 */ /* 0x000fe2000f8e00ff */
[----:B------:R-:W-:Y:S01]  /*de90*/  UMOV UR9, UR11 ;  /* 0x0000000b00097c82 */ /* 0x000fe20008000000 */
[----:B------:R-:W-:Y:S01]  /*dea0*/  IMAD.MOV R7, RZ, RZ, -R18 ;  /* 0x000000ffff077224 */ /* 0x000fe200078e0a12 */
[----:B------:R-:W-:Y:S01]  /*deb0*/  UIMAD.WIDE.U32 UR8, UR41, UR12, UR8 ;  /* 0x0000000c290872a5 */ /* 0x000fe2000f8e0008 */
[----:B------:R-:W-:Y:S01]  /*dec0*/  IMAD R8, R8, 0x40, R17 ;  /* 0x0000004008087824 */ /* 0x000fe200078e0211 */
[----:B------:R-:W-:Y:S02]  /*ded0*/  UIMAD UR10, UR41, UR13, UR10 ;  /* 0x0000000d290a72a4 */ /* 0x000fe4000f8e020a */
[----:B------:R-:W-:Y:S01]  /*dee0*/  ISETP.NE.AND P0, PT, R16, R7, PT ;  /* 0x000000071000720c */ /* 0x000fe20003f05270 */
[----:B------:R-:W-:Y:S01]  /*def0*/  ULDC.64 UR12, c[0x0][0xb78] ;  /* 0x0002de00000c7ab9 */ /* 0x000fe20000000a00 */
[----:B------:R-:W-:Y:S01]  /*df00*/  UIADD3 UR9, UR9, UR10, URZ ;  /* 0x0000000a09097290 */ /* 0x000fe2000fffe03f */
[C---:B------:R-:W-:Y:S01]  /*df10*/  VIADD R10, R8.reuse, 0x8 ;  /* 0x00000008080a7836 */ /* 0x040fe20000000000 */
[----:B------:R-:W-:Y:S01]  /*df20*/  UIMAD UR10, UR16, UR12, URZ ;  /* 0x0000000c100a72a4 */ /* 0x000fe2000f8e023f */
[----:B------:R-:W-:Y:S01]  /*df30*/  SHF.R.S32.HI R6, RZ, 0x1f, R8 ;  /* 0x0000001fff067819 */ /* 0x000fe20000011408 */
[----:B------:R-:W-:Y:S01]  /*df40*/  UIMAD.WIDE.U32 UR8, UR15, UR12, UR8 ;  /* 0x0000000c0f0872a5 */ /* 0x000fe2000f8e0008 */
[----:B------:R-:W-:Y:S01]  /*df50*/  ISETP.GE.OR P1, PT, R8, UR7, P0 ;  /* 0x0000000708007c0c */ /* 0x000fe20008726670 */
[----:B------:R-:W-:Y:S01]  /*df60*/  UIMAD UR10, UR15, UR13, UR10 ;  /* 0x0000000d0f0a72a4 */ /* 0x000fe2000f8e020a */
[----:B------:R-:W-:-:S02]  /*df70*/  ISETP.GE.OR P0, PT, R10, UR7, P0 ;  /* 0x000000070a007c0c */ /* 0x000fc40008706670 */
        /* <DEDUP_REMOVED lines=8> */
.L_x_1777:
[C---:B0-----:R-:W-:Y:S01]  /*e000*/  VIADD R3, R185.reuse, 0x40 ;  /* 0x00000040b9037836 */ /* 0x041fe20000000000 */
[----:B------:R-:W-:Y:S01]  /*e010*/  ULDC UR12, c[0x0][0xa8c] ;  /* 0x0002a300000c7ab9 */ /* 0x000fe20000000800 */
[----:B------:R-:W-:Y:S01]  /*e020*/  VIADD R82, R185, 0x80 ;  /* 0x00000080b9527836 */ /* 0x000fe20000000000 */
[----:B------:R-:W-:Y:S01]  /*e030*/  ULDC.64 UR18, c[0x0][0xaa0] ;  /* 0x0002a80000127ab9 */ /* 0x000fe20000000a00 */
[----:B------:R0:W5:Y:S01]  /*e040*/  LD.E.128 R8, desc[UR48][R134.64] ;  /* 0x0000003086087980 */ /* 0x000162000c101d00 */
[----:B------:R-:W-:Y:S01]  /*e050*/  ISETP.GE.AND P1, PT, R3, UR12, PT ;  /* 0x0000000c03007c0c */ /* 0x000fe2000bf26270 */
[C---:B------:R-:W-:Y:S01]  /*e060*/  VIADD R83, R185.reuse, 0xc0 ;  /* 0x000000c0b9537836 */ /* 0x040fe20000000000 */
[----:B------:R-:W-:Y:S01]  /*e070*/  ISETP.GE.AND P0, PT, R185, UR12, PT ;  /* 0x0000000cb9007c0c */ /* 0x000fe2000bf06270 */
[----:B------:R-:W5:Y:S01]  /*e080*/  LD.E.128 R4, desc[UR48][R4.64] ;  /* 0x0000003004047980 */ /* 0x000f62000c101d00 */
[----:B------:R-:W-:Y:S02]  /*e090*/  SEL R20, RZ, 0xffffffff, P1 ;  /* 0xffffffffff147807 */ /* 0x000fe40000800000 */
[----:B------:R-:W-:Y:S01]  /*e0a0*/  SEL R0, RZ, 0x1, P0 ;  /* 0x00000001ff007807 */ /* 0x000fe20000000000 */
[----:B------:R-:W5:Y:S02]  /*e0b0*/  LD.E.128 R28, desc[UR48][R28.64] ;  /* 0x000000301c1c7980 */ /* 0x000f64000c101d00 */
[----:B------:R-:W-:Y:S01]  /*e0c0*/  IMAD.SHL.U32 R21, R20, 0x2, RZ ;  /* 0x0000000214157824 */ /* 0x000fe200078e00ff */
[----:B------:R-:W-:Y:S01]  /*e0d0*/  ISETP.GE.AND P0, PT, R82, UR12, PT ;  /* 0x0000000c52007c0c */ /* 0x000fe2000bf06270 */
[----:B------:R-:W5:Y:S01]  /*e0e0*/  LD.E.128 R12, desc[UR48][R12.64] ;  /* 0x000000300c0c7980 */ /* 0x000f62000c101d00 */
[----:B------:R-:W-:-:S02]  /*e0f0*/  ISETP.GE.AND P1, PT, R83, UR12, PT ;  /* 0x0000000c53007c0c */ /* 0x000fc4000bf26270 */
[----:B------:R-:W-:Y:S01]  /*e100*/  LOP3.LUT R0, R21, 0x2, R0, 0xe2, !PT ;  /* 0x0000000215007812 */ /* 0x000fe200078ee200 */
[----:B------:R-:W5:Y:S01]  /*e110*/  LD.E.128 R36, desc[UR48][R36.64] ;  /* 0x0000003024247980 */ /* 0x000f62000c101d00 */
[----:B------:R-:W-:Y:S02]  /*e120*/  SEL R21, RZ, 0x4, P0 ;  /* 0x00000004ff157807 */ /* 0x000fe40000000000 */
[----:B------:R-:W-:Y:S01]  /*e130*/  SEL R20, RZ, 0x8, P1 ;  /* 0x00000008ff147807 */ /* 0x000fe20000800000 */
[----:B------:R-:W-:Y:S01]  /*e140*/  UIMAD UR8, UR11, UR18, URZ ;  /* 0x000000120b0872a4 */ /* 0x000fe2000f8e023f */
[----:B------:R-:W5:Y:S02]  /*e150*/  LD.E.128 R24, desc[UR48][R24.64] ;  /* 0x0000003018187980 */ /* 0x000f64000c101d00 */
[----:B------:R-:W-:Y:S01]  /*e160*/  LOP3.LUT R0, R20, R0, R21, 0xfe, !PT ;  /* 0x0000000014007212 */ /* 0x000fe200078efe15 */
[C---:B------:R-:W-:Y:S01]  /*e170*/  VIADD R86, R185.reuse, 0x100 ;  /* 0x00000100b9567836 */ /* 0x040fe20000000000 */
[----:B------:R-:W5:Y:S01]  /*e180*/  LD.E.128 R40, desc[UR48][R40.64] ;  /* 0x0000003028287980 */ /* 0x000f62000c101d00 */
[----:B------:R-:W-:Y:S01]  /*e190*/  SHF.R.S32.HI R21, RZ, 0x1f, R185 ;  /* 0x0000001fff157819 */ /* 0x000fe200000114b9 */
[----:B------:R-:W-:Y:S01]  /*e1a0*/  VIADD R87, R185, 0x140 ;  /* 0x00000140b9577836 */ /* 0x000fe20000000000 */
[----:B------:R-:W-:Y:S01]  /*e1b0*/  ULDC.64 UR10, c[0x0][0xae0] ;  /* 0x0002b800000a7ab9 */ /* 0x000fe20000000a00 */
[----:B------:R-:W5:Y:S01]  /*e1c0*/  LD.E.128 R32, desc[UR48][R32.64] ;  /* 0x0000003020207980 */ /* 0x000f62000c101d00 */
[----:B------:R-:W-:-:S02]  /*e1d0*/  IMAD.U32 R77, RZ, RZ, UR18 ;  /* 0x00000012ff4d7e24 */ /* 0x000fc4000f8e00ff */
[----:B------:R-:W-:Y:S01]  /*e1e0*/  IMAD.MOV.U32 R20, RZ, RZ, R185 ;  /* 0x000000ffff147224 */ /* 0x000fe200078e00b9 */
[----:B------:R-:W5:Y:S01]  /*e1f0*/  LD.E.128 R48, desc[UR48][R48.64] ;  /* 0x0000003030307980 */ /* 0x000f62000c101d00 */
[----:B------:R-:W-:-:S03]  /*e200*/  UIMAD UR8, UR4, UR19, UR8 ;  /* 0x00000013040872a4 */ /* 0x000fc6000f8e0208 */
[----:B------:R-:W5:Y:S04]  /*e210*/  LD.E.128 R44, desc[UR48][R44.64] ;  /* 0x000000302c2c7980 */ /* 0x000f68000c101d00 */
[----:B------:R-:W5:Y:S04]  /*e220*/  LD.E.128 R56, desc[UR48][R56.64] ;  /* 0x0000003038387980 */ /* 0x000f68000c101d00 */
[----:B------:R-:W5:Y:S04]  /*e230*/  LD.E.128 R52, desc[UR48][R52.64] ;  /* 0x0000003034347980 */ /* 0x000f68000c101d00 */
[----:B------:R-:W5:Y:S04]  /*e240*/  LD.E.128 R64, desc[UR48][R64.64] ;  /* 0x0000003040407980 */ /* 0x000f68000c101d00 */
[----:B------:R-:W5:Y:S04]  /*e250*/  LD.E.128 R60, desc[UR48][R60.64] ;  /* 0x000000303c3c7980 */ /* 0x000f68000c101d00 */
[----:B------:R-:W5:Y:S04]  /*e260*/  LD.E.128 R72, desc[UR48][R72.64] ;  /* 0x0000003048487980 */ /* 0x000f68000c101d00 */
[----:B------:R-:W5:Y:S01]  /*e270*/  LD.E.128 R68, desc[UR48][R68.64] ;  /* 0x0000003044447980 */ /* 0x000f62000c101d00 */
[----:B------:R-:W-:Y:S01]  /*e280*/  IMAD.WIDE.U32 R20, R77, UR4, R20 ;  /* 0x000000044d147c25 */ /* 0x000fe2000f8e0014 */
[----:B------:R-:W-:Y:S01]  /*e290*/  ISETP.GE.AND P0, PT, R86, UR12, PT ;  /* 0x0000000c56007c0c */ /* 0x000fe2000bf06270 */
[----:B------:R-:W-:Y:S01]  /*e2a0*/  UIMAD UR4, UR14, UR10, URZ ;  /* 0x0000000a0e0472a4 */ /* 0x000fe2000f8e023f */
[----:B------:R-:W-:Y:S01]  /*e2b0*/  @!PT LDS RZ, [RZ] ;  /* 0x00000000fffff984 */ /* 0x000fe20000000800 */
[----:B------:R-:W-:Y:S01]  /*e2c0*/  @!PT LDS RZ, [RZ] ;  /* 0x00000000fffff984 */ /* 0x000fe20000000800 */
[----:B------:R-:W-:Y:S01]  /*e2d0*/  @!PT LDS RZ, [RZ] ;  /* 0x00000000fffff984 */ /* 0x000fe20000000800 */
[----:B------:R-:W-:Y:S01]  /*e2e0*/  @!PT LDS RZ, [RZ] ;  /* 0x00000000fffff984 */ /* 0x000fe20000000800 */
[----:B------:R1:W-:Y:S06]  /*e2f0*/  MEMBAR.ALL.CTA ;  /* 0x0000000000007992 */ /* 0x0003ec0000008000 */
[----:B-1----:R-:W1:Y:S01]  /*e300*/  FENCE.VIEW.ASYNC.S ;  /* 0x00000000000073c6 */ /* 0x002e620000000000 */
[----:B------:R-:W-:Y:S01]  /*e310*/  ISETP.GE.AND P1, PT, R87, UR12, PT ;  /* 0x0000000c57007c0c */ /* 0x000fe2000bf26270 */
[----:B------:R-:W-:Y:S01]  /*e320*/  UIMAD UR9, UR42, -0x40, UR7 ;  /* 0xffffffc02a0978a4 */ /* 0x000fe2000f8e0207 */
[----:B------:R-:W-:Y:S01]  /*e330*/  MOV R79, UR10 ;  /* 0x0000000a004f7c02 */ /* 0x000fe20008000f00 */
[----:B------:R-:W-:Y:S01]  /*e340*/  VIADD R78, R185, 0x180 ;  /* 0x00000180b94e7836 */ /* 0x000fe20000000000 */
[----:B------:R-:W-:Y:S01]  /*e350*/  SEL R77, RZ, 0x10, P0 ;  /* 0x00000010ff4d7807 */ /* 0x000fe20000000000 */
[----:B------:R-:W-:Y:S01]  /*e360*/  VIADD R21, R21, UR8 ;  /* 0x0000000815157c36 */ /* 0x000fe20008000000 */
[----:B------:R-:W-:Y:S01]  /*e370*/  SEL R76, RZ, 0x20, P1 ;  /* 0x00000020ff4c7807 */ /* 0x000fe20000800000 */
[----:B------:R-:W-:Y:S01]  /*e380*/  UIMAD UR8, UR41, UR11, UR4 ;  /* 0x0000000b290872a4 */ /* 0x000fe2000f8e0204 */
[----:B------:R-:W-:Y:S01]  /*e390*/  ISETP.GE.AND P2, PT, R188, UR9, PT ;  /* 0x00000009bc007c0c */ /* 0x000fe2000bf46270 */
[----:B------:R-:W-:Y:S01]  /*e3a0*/  UIADD3 UR4, UR38, 0x28c20, URZ ;  /* 0x00028c2026047890 */ /* 0x000fe2000fffe03f */
[----:B------:R-:W-:Y:S01]  /*e3b0*/  IMAD.WIDE.U32 R20, R79, UR41, R20 ;  /* 0x000000294f147c25 */ /* 0x000fe2000f8e0014 */
[----:B------:R-:W-:Y:S01]  /*e3c0*/  ULDC.64 UR10, c[0x0][0xae8] ;  /* 0x0002ba00000a7ab9 */ /* 0x000fe20000000a00 */
[----:B------:R-:W-:Y:S01]  /*e3d0*/  ISETP.GE.AND P0, PT, R78, UR12, PT ;  /* 0x0000000c4e007c0c */ /* 0x000fe2000bf06270 */
[----:B------:R-:W-:Y:S01]  /*e3e0*/  UIMAD UR7, UR16, UR10, URZ ;  /* 0x0000000a100772a4 */ /* 0x000fe2000f8e023f */
[----:B------:R-:W-:Y:S01]  /*e3f0*/  LOP3.LUT R77, R76, R0, R77, 0xfe, !PT ;  /* 0x000000004c4d7212 */ /* 0x000fe200078efe4d */
[----:B------:R-:W-:Y:S01]  /*e400*/  VIADD R76, R185, 0x1c0 ;  /* 0x000001c0b94c7836 */ /* 0x000fe20000000000 */
[----:B------:R-:W-:Y:S01]  /*e410*/  UPRMT UR4, URZ, 0x654, UR4 ;  /* 0x000006543f047896 */ /* 0x000fe20008000004 */
[----:B------:R-:W-:Y:S01]  /*e420*/  VIADD R78, R188, 0x20 ;  /* 0x00000020bc4e7836 */ /* 0x000fe20000000000 */
[----:B------:R-:W-:Y:S01]  /*e430*/  SEL R0, RZ, 0x40, P0 ;  /* 0x00000040ff007807 */ /* 0x000fe20000000000 */
[----:B------:R-:W-:Y:S01]  /*e440*/  VIADD R21, R21, UR8 ;  /* 0x0000000815157c36 */ /* 0x000fe20008000000 */
[----:B------:R-:W-:Y:S01]  /*e450*/  UIMAD UR7, UR15, UR11, UR7 ;  /* 0x0000000b0f0772a4 */ /* 0x000fe2000f8e0207 */
[----:B------:R-:W-:Y:S01]  /*e460*/  IMAD.U32 R79, RZ, RZ, UR10 ;  /* 0x0000000aff4f7e24 */ /* 0x000fe2000f8e00ff */
[----:B------:R-:W-:Y:S01]  /*e470*/  ISETP.GE.AND P1, PT, R76, UR12, PT ;  /* 0x0000000c4c007c0c */ /* 0x000fe2000bf26270 */
[----:B------:R-:W-:Y:S01]  /*e480*/  BSSY B1, `(.L_x_1778) ;  /* 0x0000026000017945 */ /* 0x000fe20003800000 */
[----:B------:R-:W-:Y:S01]  /*e490*/  ISETP.GE.AND P0, PT, R78, UR9, PT ;  /* 0x000000094e007c0c */ /* 0x000fe2000bf06270 */
[----:B------:R-:W-:Y:S01]  /*e4a0*/  IMAD.WIDE.U32 R78, R79, UR15, R20 ;  /* 0x0000000f4f4e7c25 */ /* 0x000fe2000f8e0014 */
[----:B------:R-:W-:Y:S01]  /*e4b0*/  LOP3.LUT R0, R77, R0, RZ, 0xfc, !PT ;  /* 0x000000004d007212 */ /* 0x000fe200078efcff */
[----:B-1----:R-:W-:Y:S01]  /*e4c0*/  SYNCS.ARRIVE.TRANS64.RED.A1T0 RZ, [UR4], RZ ;  /* 0x000000ffffff79a7 */ /* 0x002fe20008100404 */
[----:B------:R-:W-:Y:S01]  /*e4d0*/  SHF.R.S32.HI R189, RZ, 0x1f, R188 ;  /* 0x0000001fffbd7819 */ /* 0x000fe200000114bc */
[----:B------:R-:W-:Y:S01]  /*e4e0*/  IMAD.U32 R77, RZ, RZ, UR42 ;  /* 0x0000002aff4d7e24 */ /* 0x000fe2000f8e00ff */
[----:B------:R-:W-:Y:S01]  /*e4f0*/  SEL R21, RZ, 0x80, P1 ;  /* 0x00000080ff157807 */ /* 0x000fe20000800000 */
[----:B------:R-:W-:-:S02]  /*e500*/  VIADD R85, R79, UR7 ;  /* 0x000000074f557c36 */ /* 0x000fc40008000000 */
[----:B------:R-:W-:Y:S01]  /*e510*/  IMAD.WIDE R76, R77, 0x40, R188 ;  /* 0x000000404d4c7825 */ /* 0x000fe200078e02bc */
[----:B------:R-:W-:Y:S01]  /*e520*/  LOP3.LUT R84, R0, R21, RZ, 0xfc, !PT ;  /* 0x0000001500547212 */ /* 0x000fe200078efcff */
[----:B0-----:R-:W-:Y:S06]  /*e530*/  @P2 BRA `(.L_x_1779) ;  /* 0x0000000000682947 */ /* 0x001fec0003800000 */
        /* <DEDUP_REMOVED lines=16> */
[----:B-----5:R0:W-:Y:S01]  /*e640*/  @!P2 STG.E.128 desc[UR48][R80.64], R8 ;  /* 0x000000085000a986 */ /* 0x0201e2000c101d30 */
        /* <DEDUP_REMOVED lines=9> */
.L_x_1779:
[----:B------:R-:W-:Y:S05]  /*e6e0*/  BSYNC B1 ;  /* 0x0000000000017941 */ /* 0x000fea0003800000 */
.L_x_1778:
[----:B------:R-:W-:Y:S05]  /*e6f0*/  @P0 BRA `(.L_x_1780) ;  /* 0x0000000c00400947 */ /* 0x000fea0003800000 */
[----:B0----5:R-:W-:Y:S01]  /*e700*/  IADD3 R11, P0, R76, 0x20, RZ ;  /* 0x000000204c0b7810 */ /* 0x021fe20007f1e0ff */
        /* <DEDUP_REMOVED lines=11> */
[----:B------:R-:W-:-:S03]  /*e7c0*/  ISETP.GE.AND P0, PT, R87, UR12, PT ;  /* 0x0000000c57007c0c */ /* 0x000fc6000bf06270 */
        /* <DEDUP_REMOVED lines=17> */
.L_x_1775:
[----:B------:R-:W-:Y:S01]  /*e8e0*/  ULDC.64 UR8, c[0x0][0xbe0] ;  /* 0x0002f80000087ab9 */ /* 0x000fe20000000a00 */
[----:B------:R-:W-:Y:S01]  /*e8f0*/  MOV R3, RZ ;  /* 0x000000ff00037202 */ /* 0x000fe20000000f00 */
[----:B------:R-:W-:Y:S01]  /*e900*/  UISETP.NE.U32.AND UP0, UPT, UR8, URZ, UPT ;  /* 0x0000003f0800728c */ /* 0x000fe2000bf05070 */
[----:B------:R-:W-:Y:S01]  /*e910*/  VIADD R12, R185, 0x40 ;  /* 0x00000040b90c7836 */ /* 0x000fe20000000000 */
[----:B------:R-:W-:Y:S02]  /*e920*/  ULDC UR14, c[0x0][0xa8c] ;  /* 0x0002a300000e7ab9 */ /* 0x000fe40000000800 */
[----:B------:R-:W-:-:S03]  /*e930*/  UISETP.NE.AND.EX UP1, UPT, UR9, URZ, UPT, UP0 ;  /* 0x0000003f0900728c */ /* 0x000fc6000bf25300 */
[----:B------:R-:W-:Y:S02]  /*e940*/  ULDC.64 UR8, c[0x0][0xbd8] ;  /* 0x0002f60000087ab9 */ /* 0x000fe40000000a00 */
[----:B------:R-:W-:Y:S01]  /*e950*/  UISETP.NE.U32.AND UP0, UPT, UR8, URZ, UPT ;  /* 0x0000003f0800728c */ /* 0x000fe2000bf05070 */
[----:B------:R-:W-:-:S03]  /*e960*/  PLOP3.LUT P3, PT, PT, PT, UP1, 0x80, 0x0 ;  /* 0x000000000000781c */ /* 0x000fc60003f6f018 */
[----:B------:R-:W-:-:S03]  /*e970*/  UISETP.NE.AND.EX UP0, UPT, UR9, URZ, UPT, UP0 ;  /* 0x0000003f0900728c */ /* 0x000fc6000bf05300 */
[----:B------:R-:W-:Y:S02]  /*e980*/  @UP1 ULDC.64 UR8, c[0x0][0xbe0] ;  /* 0x0002f80000081ab9 */ /* 0x000fe40000000a00 */
[----:B------:R-:W-:Y:S01]  /*e990*/  @UP1 UIMAD.WIDE UR10, UR43, 0x4, UR8 ;  /* 0x000000042b0a18a5 */ /* 0x000fe2000f8e0208 */
[----:B------:R-:W-:Y:S02]  /*e9a0*/  PLOP3.LUT P2, PT, PT, PT, UP0, 0x80, 0x0 ;  /* 0x000000000000781c */ /* 0x000fe40003f4f008 */
[----:B------:R-:W-:Y:S02]  /*e9b0*/  ULDC.64 UR8, c[0x0][0xbd8] ;  /* 0x0002f60000087ab9 */ /* 0x000fe40000000a00 */
[----:B------:R-:W-:Y:S01]  /*e9c0*/  UIMAD.WIDE UR8, UR43, 0x4, UR8 ;  /* 0x000000042b0878a5 */ /* 0x000fe2000f8e0208 */
[----:B------:R-:W-:Y:S02]  /*e9d0*/  IMAD.U32 R6, RZ, RZ, UR10 ;  /* 0x0000000aff067e24 */ /* 0x000fe4000f8e00ff */
[----:B------:R-:W-:-:S03]  /*e9e0*/  IMAD.U32 R7, RZ, RZ, UR11 ;  /* 0x0000000bff077e24 */ /* 0x000fc6000f8e00ff */
[----:B------:R-:W-:Y:S02]  /*e9f0*/  IMAD.U32 R4, RZ, RZ, UR8 ;  /* 0x00000008ff047e24 */ /* 0x000fe4000f8e00ff */
[----:B------:R0:W2:Y:S01]  /*ea00*/  @P3 LDG.E R6, desc[UR48][R6.64] ;  /* 0x0000003006063981 */ /* 0x0000a2000c1e1900 */
[----:B------:R-:W-:-:S05]  /*ea10*/  IMAD.U32 R5, RZ, RZ, UR9 ;  /* 0x00000009ff057e24 */ /* 0x000fca000f8e00ff */
[----:B------:R1:W5:Y:S01]  /*ea20*/  @P2 LDG.E R3, desc[UR48][R4.64] ;  /* 0x0000003004032981 */ /* 0x000362000c1e1900 */
[----:B------:R-:W-:Y:S01]  /*ea30*/  ISETP.GE.AND P1, PT, R12, UR14, PT ;  /* 0x0000000e0c007c0c */ /* 0x000fe2000bf26270 */
[C---:B------:R-:W-:Y:S01]  /*ea40*/  VIADD R13, R185.reuse, 0x80 ;  /* 0x00000080b90d7836 */ /* 0x040fe20000000000 */
[C---:B------:R-:W-:Y:S01]  /*ea50*/  ISETP.GE.AND P0, PT, R185.reuse, UR14, PT ;  /* 0x0000000eb9007c0c */ /* 0x040fe2000bf06270 */
[----:B------:R-:W-:Y:S01]  /*ea60*/  VIADD R14, R185, 0xc0 ;  /* 0x000000c0b90e7836 */ /* 0x000fe20000000000 */
[----:B------:R-:W-:Y:S01]  /*ea70*/  SEL R8, RZ, 0xffffffff, P1 ;  /* 0xffffffffff087807 */ /* 0x000fe20000800000 */
[----:B------:R-:W-:Y:S01]  /*ea80*/  ULDC UR4, c[0x0][0xa88] ;  /* 0x0002a20000047ab9 */ /* 0x000fe20000000800 */
[----:B------:R-:W-:Y:S02]  /*ea90*/  SEL R0, RZ, 0x1, P0 ;  /* 0x00000001ff007807 */ /* 0x000fe40000000000 */
[----:B------:R-:W-:Y:S01]  /*eaa0*/  ISETP.GE.AND P0, PT, R13, UR14, PT ;  /* 0x0000000e0d007c0c */ /* 0x000fe2000bf06270 */
[----:B0-----:R-:W-:Y:S01]  /*eab0*/  IMAD.SHL.U32 R7, R8, 0x2, RZ ;  /* 0x0000000208077824 */ /* 0x001fe200078e00ff */
[----:B------:R-:W-:-:S04]  /*eac0*/  ISETP.GE.AND P1, PT, R14, UR14, PT ;  /* 0x0000000e0e007c0c */ /* 0x000fc8000bf26270 */
[----:B------:R-:W-:Y:S02]  /*ead0*/  LOP3.LUT R0, R7, 0x2, R0, 0xe2, !PT ;  /* 0x0000000207007812 */ /* 0x000fe400078ee200 */
[----:B------:R-:W-:Y:S02]  /*eae0*/  SEL R7, RZ, 0x4, P0 ;  /* 0x00000004ff077807 */ /* 0x000fe40000000000 */
[----:B------:R-:W-:-:S04]  /*eaf0*/  SEL R8, RZ, 0x8, P1 ;  /* 0x00000008ff087807 */ /* 0x000fc80000800000 */
[----:B------:R-:W-:Y:S02]  /*eb00*/  LOP3.LUT R9, R8, R0, R7, 0xfe, !PT ;  /* 0x0000000008097212 */ /* 0x000fe400078efe07 */
[----:B--2---:R-:W-:Y:S01]  /*eb10*/  @P3 R2UR UR4, R6 ;  /* 0x00000000060432ca */ /* 0x004fe200000e0000 */
[----:B-1----:R-:W-:-:S14]  /*eb20*/  @P3 BRA `(.L_x_1781) ;  /* 0x0000000000183947 */ /* 0x002fdc0003800000 */
[----:B------:R-:W-:Y:S05]  /*eb30*/  @!P2 BRA `(.L_x_1781) ;  /* 0x000000000014a947 */ /* 0x000fea0003800000 */
[----:B------:R-:W2:Y:S04]  /*eb40*/  LDG.E R6, desc[UR48][R4.64] ;  /* 0x0000003004067981 */ /* 0x000ea8000c1e1900 */
[----:B------:R-:W3:Y:S01]  /*eb50*/  LDG.E R0, desc[UR48][R4.64+0x4] ;  /* 0x0000043004007981 */ /* 0x000ee2000c1e1900 */
[----:B--2---:R-:W-:Y:S02]  /*eb60*/  R2UR UR7, R6 ;  /* 0x00000000060772ca */ /* 0x004fe400000e0000 */
[----:B---3--:R-:W-:-:S13]  /*eb70*/  R2UR UR4, R0 ;  /* 0x00000000000472ca */ /* 0x008fda00000e0000 */
[----:B------:R-:W-:-:S12]  /*eb80*/  UIADD3 UR4, -UR7, UR4, URZ ;  /* 0x0000000407047290 */ /* 0x000fd8000fffe13f */
.L_x_1781:
[----:B------:R-:W-:Y:S01]  /*eb90*/  ISETP.GT.AND P0, PT, R192, 0x3f, PT ;  /* 0x0000003fc000780c */ /* 0x000fe20003f04270 */
[----:B------:R-:W-:Y:S01]  /*eba0*/  USHF.R.S32.HI UR7, URZ, 0x1f, UR43 ;  /* 0x0000001f3f077899 */ /* 0x000fe2000801142b */
[----:B------:R-:W-:Y:S01]  /*ebb0*/  BSSY B1, `(.L_x_1782) ;  /* 0x0000022000017945 */ /* 0x000fe20003800000 */
[----:B------:R-:W-:Y:S01]  /*ebc0*/  USHF.R.S32.HI UR9, URZ, 0x1f, UR41 ;  /* 0x0000001f3f097899 */ /* 0x000fe20008011429 */
[C---:B------:R-:W-:Y:S01]  /*ebd0*/  VIADD R24, R185.reuse, 0x100 ;  /* 0x00000100b9187836 */ /* 0x040fe20000000000 */
[----:B------:R-:W-:Y:S01]  /*ebe0*/  USEL UR10, UR43, URZ, !UP0 ;  /* 0x0000003f2b0a7287 */ /* 0x000fe2000c000000 */
[----:B------:R-:W-:Y:S01]  /*ebf0*/  VIADD R25, R185, 0x140 ;  /* 0x00000140b9197836 */ /* 0x000fe20000000000 */
[----:B------:R-:W-:Y:S01]  /*ec00*/  USEL UR11, UR7, URZ, !UP0 ;  /* 0x0000003f070b7287 */ /* 0x000fe2000c000000 */
[----:B------:R-:W-:Y:S02]  /*ec10*/  SHF.R.S32.HI R10, RZ, 0x1f, R185 ;  /* 0x0000001fff0a7819 */ /* 0x000fe400000114b9 */
[----:B-----5:R-:W-:-:S03]  /*ec20*/  SHF.R.S32.HI R8, RZ, 0x1f, R3 ;  /* 0x0000001fff087819 */ /* 0x020fc60000011403 */
[----:B------:R-:W-:Y:S06]  /*ec30*/  @P0 BRA `(.L_x_1783) ;  /* 0x0000000000640947 */ /* 0x000fec0003800000 */
[----:B------:R-:W0:Y:S01]  /*ec40*/  S2R R0, SR_TID.X ;  /* 0x0000000000007919 */ /* 0x000e220000002100 */
[----:B------:R-:W-:-:S04]  /*ec50*/  IMAD.U32 R5, RZ, RZ, UR42 ;  /* 0x0000002aff057e24 */ /* 0x000fc8000f8e00ff */
[----:B0-----:R-:W-:-:S04]  /*ec60*/  IMAD R0, R5, 0x40, R0 ;  /* 0x0000004005007824 */ /* 0x001fc800078e0200 */
[----:B------:R-:W-:-:S05]  /*ec70*/  VIADD R0, R0, 0xffffff80 ;  /* 0xffffff8000007836 */ /* 0x000fca0000000000 */
[----:B------:R-:W-:-:S13]  /*ec80*/  ISETP.GE.AND P0, PT, R0, UR4, PT ;  /* 0x0000000400007c0c */ /* 0x000fda000bf06270 */
        /* <DEDUP_REMOVED lines=9> */
[----:B------:R-:W-:Y:S01]  /*ed20*/  UIMAD UR8, UR11, UR12, URZ ;  /* 0x0000000c0b0872a4 */ /* 0x000fe2000f8e023f */
[----:B------:R-:W-:Y:S02]  /*ed30*/  VIADD R5, R5, UR7 ;  /* 0x0000000705057c36 */ /* 0x000fe40008000000 */
[----:B------:R-:W-:Y:S01]  /*ed40*/  IMAD.U32 R7, RZ, RZ, UR12 ;  /* 0x0000000cff077e24 */ /* 0x000fe2000f8e00ff */
[----:B------:R-:W-:-:S03]  /*ed50*/  UIMAD UR8, UR10, UR13, UR8 ;  /* 0x0000000d0a0872a4 */ /* 0x000fc6000f8e0208 */
[----:B------:R-:W-:Y:S01]  /*ed60*/  IMAD.WIDE.U32 R4, R7, UR10, R4 ;  /* 0x0000000a07047c25 */ /* 0x000fe2000f8e0004 */
[----:B------:R-:W-:-:S03]  /*ed70*/  ULDC.64 UR12, c[0x0][0xb40] ;  /* 0x0002d000000c7ab9 */ /* 0x000fc60000000a00 */
[----:B------:R-:W-:Y:S01]  /*ed80*/  VIADD R5, R5, UR8 ;  /* 0x0000000805057c36 */ /* 0x000fe20008000000 */
[----:B------:R-:W-:-:S04]  /*ed90*/  LEA R6, P0, R4, UR12, 0x2 ;  /* 0x0000000c04067c11 */ /* 0x000fc8000f8010ff */
[----:B------:R-:W-:Y:S02]  /*eda0*/  LEA.HI.X R7, R4, UR13, R5, 0x2, P0 ;  /* 0x0000000d04077c11 */ /* 0x000fe400080f1405 */
[----:B------:R-:W-:-:S05]  /*edb0*/  MOV R5, 0xff800000 ;  /* 0xff80000000057802 */ /* 0x000fca0000000f00 */
[----:B------:R0:W-:Y:S02]  /*edc0*/  STG.E desc[UR48][R6.64], R5 ;  /* 0x0000000506007986 */ /* 0x0001e4000c101930 */
.L_x_1783:
[----:B------:R-:W-:Y:S05]  /*edd0*/  BSYNC B1 ;  /* 0x0000000000017941 */ /* 0x000fea0003800000 */
.L_x_1782:
[----:B------:R-:W-:Y:S01]  /*ede0*/  ULDC.64 UR12, c[0x0][0xaa0] ;  /* 0x0002a800000c7ab9 */ /* 0x000fe20000000a00 */
[----:B------:R-:W-:Y:S01]  /*edf0*/  IMAD.MOV.U32 R4, RZ, RZ, R185 ;  /* 0x000000ffff047224 */ /* 0x000fe200078e00b9 */
[----:B------:R-:W-:Y:S01]  /*ee00*/  ISETP.GE.AND P0, PT, R24, UR14, PT ;  /* 0x0000000e18007c0c */ /* 0x000fe2000bf06270 */
[----:B0-----:R-:W-:Y:S01]  /*ee10*/  IMAD.MOV.U32 R5, RZ, RZ, R10 ;  /* 0x000000ffff057224 */ /* 0x001fe200078e000a */
[----:B------:R-:W-:Y:S01]  /*ee20*/  ISETP.GE.AND P1, PT, R25, UR14, PT ;  /* 0x0000000e19007c0c */ /* 0x000fe2000bf26270 */
[----:B------:R-:W-:Y:S01]  /*ee30*/  IMAD R0, R8, UR12, RZ ;  /* 0x0000000c08007c24 */ /* 0x000fe2000f8e02ff */
[----:B------:R-:W-:Y:S01]  /*ee40*/  UIMAD UR8, UR42, -0x40, UR4 ;  /* 0xffffffc02a0878a4 */ /* 0x000fe2000f8e0204 */
[C---:B------:R-:W-:Y:S01]  /*ee50*/  IMAD.WIDE.U32 R4, R3.reuse, UR12, R4 ;  /* 0x0000000c03047c25 */ /* 0x040fe2000f8e0004 */
[----:B------:R-:W-:Y:S01]  /*ee60*/  SEL R6, RZ, 0x20, P1 ;  /* 0x00000020ff067807 */ /* 0x000fe20000800000 */
[----:B------:R-:W-:Y:S02]  /*ee70*/  BSSY B1, `(.L_x_1784) ;  /* 0x000003b000017945 */ /* 0x000fe40003800000 */
[----:B------:R-:W-:Y:S01]  /*ee80*/  IMAD R3, R3, UR13, R0 ;  /* 0x0000000d03037c24 */ /* 0x000fe2000f8e0200 */
[----:B------:R-:W-:Y:S01]  /*ee90*/  ULDC.64 UR12, c[0x0][0xae0] ;  /* 0x0002b800000c7ab9 */ /* 0x000fe20000000a00 */
[----:B------:R-:W-:Y:S01]  /*eea0*/  VIADD R7, R185, 0x180 ;  /* 0x00000180b9077836 */ /* 0x000fe20000000000 */
[----:B------:R-:W-:Y:S01]  /*eeb0*/  UIMAD UR7, UR9, UR12, URZ ;  /* 0x0000000c090772a4 */ /* 0x000fe2000f8e023f */
[----:B------:R-:W-:Y:S01]  /*eec0*/  IMAD.IADD R5, R5, 0x1, R3 ;  /* 0x0000000105057824 */ /* 0x000fe200078e0203 */
[----:B------:R-:W-:Y:S01]  /*eed0*/  SEL R0, RZ, 0x10, P0 ;  /* 0x00000010ff007807 */ /* 0x000fe20000000000 */
[----:B------:R-:W-:Y:S01]  /*eee0*/  IMAD.U32 R3, RZ, RZ, UR12 ;  /* 0x0000000cff037e24 */ /* 0x000fe2000f8e00ff */
[----:B------:R-:W-:Y:S01]  /*eef0*/  UIMAD UR7, UR41, UR13, UR7 ;  /* 0x0000000d290772a4 */ /* 0x000fe2000f8e0207 */
[----:B------:R-:W-:-:S02]  /*ef00*/  ISETP.GE.AND P1, PT, R188, UR8, PT ;  /* 0x00000008bc007c0c */ /* 0x000fc4000bf26270 */
[----:B------:R-:W-:Y:S01]  /*ef10*/  IMAD.WIDE.U32 R4, R3, UR41, R4 ;  /* 0x0000002903047c25 */ /* 0x000fe2000f8e0004 */
[----:B------:R-:W-:Y:S01]  /*ef20*/  ULDC.64 UR12, c[0x0][0xae8] ;  /* 0x0002ba00000c7ab9 */ /* 0x000fe20000000a00 */
[----:B------:R-:W-:Y:S01]  /*ef30*/  LOP3.LUT R9, R6, R9, R0, 0xfe, !PT ;  /* 0x0000000906097212 */ /* 0x000fe200078efe00 */
[----:B------:R-:W-:Y:S01]  /*ef40*/  UIMAD UR4, UR11, UR12, URZ ;  /* 0x0000000c0b0472a4 */ /* 0x000fe2000f8e023f */
[----:B------:R-:W-:Y:S01]  /*ef50*/  ISETP.GE.AND P0, PT, R7, UR14, PT ;  /* 0x0000000e07007c0c */ /* 0x000fe2000bf06270 */
[----:B------:R-:W-:Y:S02]  /*ef60*/  VIADD R3, R185, 0x1c0 ;  /* 0x000001c0b9037836 */ /* 0x000fe40000000000 */
[----:B------:R-:W-:Y:S01]  /*ef70*/  VIADD R6, R188, 0x20 ;  /* 0x00000020bc067836 */ /* 0x000fe20000000000 */
[----:B------:R-:W-:Y:S01]  /*ef80*/  SEL R0, RZ, 0x40, P0 ;  /* 0x00000040ff007807 */ /* 0x000fe20000000000 */
[----:B------:R-:W-:Y:S01]  /*ef90*/  VIADD R5, R5, UR7 ;  /* 0x0000000705057c36 */ /* 0x000fe20008000000 */
[----:B------:R-:W-:Y:S01]  /*efa0*/  UIMAD UR4, UR10, UR13, UR4 ;  /* 0x0000000d0a0472a4 */ /* 0x000fe2000f8e0204 */
[----:B------:R-:W-:Y:S01]  /*efb0*/  IMAD.U32 R7, RZ, RZ, UR12 ;  /* 0x0000000cff077e24 */ /* 0x000fe2000f8e00ff */
[----:B------:R-:W-:-:S02]  /*efc0*/  ISETP.GE.AND P2, PT, R3, UR14, PT ;  /* 0x0000000e03007c0c */ /* 0x000fc4000bf46270 */
[----:B------:R-:W-:Y:S01]  /*efd0*/  ISETP.GE.AND P0, PT, R6, UR8, PT ;  /* 0x0000000806007c0c */ /* 0x000fe2000bf06270 */
[----:B------:R-:W-:Y:S01]  /*efe0*/  IMAD.WIDE.U32 R6, R7, UR10, R4 ;  /* 0x0000000a07067c25 */ /* 0x000fe2000f8e0004 */
[----:B------:R-:W-:Y:S02]  /*eff0*/  LOP3.LUT R15, R9, R0, RZ, 0xfc, !PT ;  /* 0x00000000090f7212 */ /* 0x000fe400078efcff */
[--C-:B------:R-:W-:Y:S01]  /*f000*/  SHF.R.S32.HI R5, RZ, 0x1f, R188.reuse ;  /* 0x0000001fff057819 */ /* 0x100fe200000114bc */
[----:B------:R-:W-:Y:S01]  /*f010*/  IMAD.U32 R9, RZ, RZ, UR42 ;  /* 0x0000002aff097e24 */ /* 0x000fe2000f8e00ff */
[----:B------:R-:W-:Y:S01]  /*f020*/  SEL R0, RZ, 0x80, P2 ;  /* 0x00000080ff007807 */ /* 0x000fe20001000000 */
[----:B------:R-:W-:Y:S02]  /*f030*/  IMAD.MOV.U32 R4, RZ, RZ, R188 ;  /* 0x000000ffff047224 */ /* 0x000fe400078e00bc */
[----:B------:R-:W-:Y:S01]  /*f040*/  VIADD R11, R7, UR4 ;  /* 0x00000004070b7c36 */ /* 0x000fe20008000000 */
[----:B------:R-:W-:Y:S01]  /*f050*/  LOP3.LUT R0, R15, R0, RZ, 0xfc, !PT ;  /* 0x000000000f007212 */ /* 0x000fe200078efcff */
[----:B------:R-:W-:Y:S01]  /*f060*/  IMAD.WIDE R8, R9, 0x40, R4 ;  /* 0x0000004009087825 */ /* 0x000fe200078e0204 */
        /* <DEDUP_REMOVED lines=27> */
.L_x_1785:
[----:B------:R-:W-:Y:S05]  /*f220*/  BSYNC B1 ;  /* 0x0000000000017941 */ /* 0x000fea0003800000 */
.L_x_1784:
        /* <DEDUP_REMOVED lines=29> */
.L_x_1780:
[----:B------:R-:W-:Y:S05]  /*f400*/  BSYNC B0 ;  /* 0x0000000000007941 */ /* 0x000fea0003800000 */
.L_x_1774:
[----:B------:R-:W-:Y:S02]  /*f410*/  ULDC UR4, c[0x0][0xc14] ;  /* 0x0003050000047ab9 */ /* 0x000fe40000000800 */
[----:B------:R-:W-:-:S06]  /*f420*/  UISETP.GE.AND UP0, UPT, UR5, UR4, UPT ;  /* 0x000000040500728c */ /* 0x000fcc000bf06270 */
[----:B------:R-:W-:-:S13]  /*f430*/  PLOP3.LUT P0, PT, PT, PT, UP0, 0x80, 0x0 ;  /* 0x000000000000781c */ /* 0x000fda0003f0f008 */
[----:B------:R-:W-:Y:S05]  /*f440*/  @!P0 BRA `(.L_x_1786) ;  /* 0xffffff1800b48947 */ /* 0x000fea000383ffff */
[----:B------:R-:W-:Y:S05]  /*f450*/  EXIT ;  /* 0x000000000000794d */ /* 0x000fea0003800000 */
.L_x_1677:
[----:B------:R-:W-:-:S08]  /*f460*/  NOP ;  /* 0x0000000000007918 */ /* 0x000fd00000000000 */
[----:B------:R-:W0:-:S00]  /*f470*/  USETMAXREG.DEALLOC.CTAPOOL 0x18 ;  /* 0x00000018000079c8 */ /* 0x000e0000080e0500 */
[----:B0-----:R-:W-:-:S06]  /*f480*/  LOP3.LUT R0, R0, 0x3, RZ, 0xc0, !PT ;  /* 0x0000000300007812 */ /* 0x001fcc00078ec0ff */
[----:B------:R-:W0:Y:S02]  /*f490*/  SHFL.IDX PT, R0, R0, RZ, 0x1f ;  /* 0x00001fff00007589 */ /* 0x000e2400000e0000 */
[----:B0-----:R-:W-:-:S13]  /*f4a0*/  ISETP.NE.AND P0, PT, R0, RZ, PT ;  /* 0x000000ff0000720c */ /* 0x001fda0003f05270 */
[----:B------:R-:W-:Y:S05]  /*f4b0*/  @P0 EXIT ;  /* 0x000000000000094d */ /* 0x000fea0003800000 */
[----:B------:R-:W-:Y:S01]  /*f4c0*/  LOP3.LUT R7, R4, 0x1f, RZ, 0xc0, !PT ;  /* 0x0000001f04077812 */ /* 0x000fe200078ec0ff */
[----:B------:R-:W-:Y:S01]  /*f4d0*/  ULDC UR5, c[0x0][0xc14] ;  /* 0x0003050000057ab9 */ /* 0x000fe20000000800 */
[----:B------:R-:W-:Y:S01]  /*f4e0*/  LOP3.LUT R0, R0, 0xffffffdf, RZ, 0xc0, !PT ;  /* 0xffffffdf00007812 */ /* 0x000fe200078ec0ff */
[----:B------:R-:W-:Y:S01]  /*f4f0*/  IMAD.MOV.U32 R8, RZ, RZ, RZ ;  /* 0x000000ffff087224 */ /* 0x000fe200078e00ff */
[----:B------:R-:W-:Y:S01]  /*f500*/  ISETP.NE.AND P0, PT, R7, 0x1f, PT ;  /* 0x0000001f0700780c */ /* 0x000fe20003f05270 */
[----:B------:R-:W0:Y:S01]  /*f510*/  S2UR UR6, SR_CTAID.X ;  /* 0x00000000000679c3 */ /* 0x000e220000002500 */
[----:B------:R-:W-:-:S11]  /*f520*/  ULDC UR4, c[0x0][0xc10] ;  /* 0x0003040000047ab9 */ /* 0x000fd60000000800 */
[----:B------:R-:W-:Y:S02]  /*f530*/  @P0 LOP3.LUT R0, R0, 0x20, RZ, 0xfc, !PT ;  /* 0x0000002000000812 */ /* 0x000fe400078efcff */
[----:B------:R-:W-:-:S13]  /*f540*/  ISETP.GE.OR P0, PT, R7, UR5, !P0 ;  /* 0x0000000507007c0c */ /* 0x000fda000c706670 */
[----:B------:R-:W1:Y:S02]  /*f550*/  @!P0 LDC.64 R2, c[0x0][0xc58] ;  /* 0x00031600ff028b82 */ /* 0x000e640000000a00 */
[----:B-1----:R-:W-:-:S05]  /*f560*/  @!P0 IMAD.WIDE.U32 R2, R7, 0x4, R2 ;  /* 0x0000000407028825 */ /* 0x002fca00078e0002 */
[----:B------:R-:W2:Y:S01]  /*f570*/  @!P0 LDG.E R8, desc[UR48][R2.64] ;  /* 0x0000003002088981 */ /* 0x000ea2000c1e1900 */
[C---:B------:R-:W-:Y:S01]  /*f580*/  ISETP.NE.AND P1, PT, R7.reuse, RZ, PT ;  /* 0x000000ff0700720c */ /* 0x040fe20003f25270 */
[----:B------:R-:W-:Y:S01]  /*f590*/  IMAD.MOV.U32 R16, RZ, RZ, RZ ;  /* 0x000000ffff107224 */ /* 0x000fe200078e00ff */
[----:B------:R-:W-:Y:S02]  /*f5a0*/  ISETP.GE.U32.AND P0, PT, R7, 0x2, PT ;  /* 0x000000020700780c */ /* 0x000fe40003f06070 */
[----:B------:R-:W-:-:S09]  /*f5b0*/  LOP3.LUT R0, R0, 0xfffffffe, RZ, 0xc0, !PT ;  /* 0xfffffffe00007812 */ /* 0x000fd200078ec0ff */
        /* <DEDUP_REMOVED lines=14> */
[----:B-1----:R-:W-:Y:S01]  /*f6a0*/  SEL R3, R6, RZ, P0 ;  /* 0x000000ff06037207 */ /* 0x002fe20000000000 */
[----:B------:R-:W-:Y:S01]  /*f6b0*/  IMAD.MOV.U32 R6, RZ, RZ, RZ ;  /* 0x000000ffff067224 */ /* 0x000fe200078e00ff */
[----:B------:R-:W-:-:S03]  /*f6c0*/  ISETP.GE.U32.AND P0, PT, R7, 0x8, PT ;  /* 0x000000080700780c */ /* 0x000fc60003f06070 */
[----:B------:R-:W-:-:S05]  /*f6d0*/  IMAD.IADD R3, R4, 0x1, R3 ;  /* 0x0000000104037824 */ /* 0x000fca00078e0203 */
[----:B------:R-:W1:Y:S05]  /*f6e0*/  SHFL.UP PT, R2, R3, 0x8, RZ ;  /* 0x0500000003027989 */ /* 0x000e6a00000e00ff */
        /* <DEDUP_REMOVED lines=14> */
[----:B------:R-:W-:Y:S01]  /*f7d0*/  IMAD.MOV.U32 R5, RZ, RZ, R2 ;  /* 0x000000ffff057224 */ /* 0x000fe200078e0002 */
[----:B------:R-:W-:Y:S01]  /*f7e0*/  MOV R6, RZ ;  /* 0x000000ff00067202 */ /* 0x000fe20000000f00 */
[----:B------:R-:W-:Y:S01]  /*f7f0*/  ULDC UR5, c[0x0][0xc14] ;  /* 0x0003050000057ab9 */ /* 0x000fe20000000800 */
[----:B------:R-:W-:Y:S01]  /*f800*/  ULDC UR7, c[0x0][0xc14] ;  /* 0x0003050000077ab9 */ /* 0x000fe20000000800 */
[----:B------:R-:W-:-:S05]  /*f810*/  ULDC UR4, c[0x0][0xc10] ;  /* 0x0003040000047ab9 */ /* 0x000fca0000000800 */
.L_x_1791:
[----:B------:R-:W-:Y:S02]  /*f820*/  VIADD R6, R6, 0x1f ;  /* 0x0000001f06067836 */ /* 0x000fe40000000000 */
[----:B------:R-:W-:-:S03]  /*f830*/  IMAD.U32 R19, RZ, RZ, UR7 ;  /* 0x00000007ff137e24 */ /* 0x000fc6000f8e00ff */
[----:B------:R-:W-:-:S13]  /*f840*/  ISETP.GE.AND P0, PT, R6, UR5, PT ;  /* 0x0000000506007c0c */ /* 0x000fda000bf06270 */
[----:B------:R-:W-:Y:S05]  /*f850*/  @P0 BRA `(.L_x_1788) ;  /* 0x0000000400c40947 */ /* 0x000fea0003800000 */
[----:B------:R-:W0:Y:S01]  /*f860*/  S2R R9, SR_TID.X ;  /* 0x0000000000097919 */ /* 0x000e220000002100 */
        /* <DEDUP_REMOVED lines=10> */
.L_x_1790:
[----:B------:R-:W-:Y:S05]  /*f910*/  BSYNC B0 ;  /* 0x0000000000007941 */ /* 0x000fea0003800000 */
.L_x_1789:
[----:B0----5:R-:W0:Y:S01]  /*f920*/  SHFL.UP PT, R2, R8, 0x1, RZ ;  /* 0x0420000008027989 */ /* 0x021e2200000e00ff */
        /* <DEDUP_REMOVED lines=24> */
.L_x_1787:
[----:B------:R-:W-:-:S04]  /*fab0*/  IMAD.IADD R7, R5, 0x1, -R2 ;  /* 0x0000000105077824 */ /* 0x000fc800078e0a02 */
[----:B------:R-:W-:-:S05]  /*fac0*/  IMAD R2, R4, UR4, R7 ;  /* 0x0000000404027c24 */ /* 0x000fca000f8e0207 */
[----:B------:R-:W-:Y:S02]  /*fad0*/  ISETP.GT.AND P0, PT, R2, UR6, PT ;  /* 0x0000000602007c0c */ /* 0x000fe4000bf04270 */
[----:B------:R-:W0:Y:S11]  /*fae0*/  LDC.64 R2, c[0x0][0xc68] ;  /* 0x00031a00ff027b82 */ /* 0x000e360000000a00 */
[----:B------:R-:W-:-:S04]  /*faf0*/  VOTE.ANY R9, PT, !P0 ;  /* 0x0000000000097806 */ /* 0x000fc800040e0100 */
[----:B------:R-:W1:Y:S02]  /*fb00*/  POPC R5, R9 ;  /* 0x0000000900057309 */ /* 0x000e640000000000 */
[----:B-1----:R-:W-:-:S04]  /*fb10*/  IMAD.IADD R19, R5, 0x1, R6 ;  /* 0x0000000105137824 */ /* 0x002fc800078e0206 */
[----:B0-----:R-:W-:-:S05]  /*fb20*/  IMAD.WIDE R2, R19, 0x4, R2 ;  /* 0x0000000413027825 */ /* 0x001fca00078e0202 */
[----:B------:R-:W2:Y:S01]  /*fb30*/  LDG.E R10, desc[UR48][R2.64] ;  /* 0x00000030020a7981 */ /* 0x000ea2000c1e1900 */
[----:B------:R-:W-:-:S03]  /*fb40*/  ISETP.NE.AND P0, PT, R9, RZ, PT ;  /* 0x000000ff0900720c */ /* 0x000fc60003f05270 */
[----:B------:R-:W2:Y:S02]  /*fb50*/  SHFL.IDX PT, R17, R8, R5, 0x1f ;  /* 0x00001f0508117589 */ /* 0x000ea400000e0000 */
[----:B--2---:R-:W-:-:S05]  /*fb60*/  IMAD R6, R17, R10, RZ ;  /* 0x0000000a11067224 */ /* 0x004fca00078e02ff */
[----:B------:R-:W-:-:S04]  /*fb70*/  IABS R11, R6 ;  /* 0x00000006000b7213 */ /* 0x000fc80000000000 */
[----:B------:R-:W0:Y:S08]  /*fb80*/  I2F.RP R12, R11 ;  /* 0x0000000b000c7306 */ /* 0x000e300000209400 */
[----:B0-----:R-:W0:Y:S02]  /*fb90*/  MUFU.RCP R12, R12 ;  /* 0x0000000c000c7308 */ /* 0x001e240000001000 */
[----:B0-----:R-:W-:-:S06]  /*fba0*/  VIADD R13, R12, 0xffffffe ;  /* 0x0ffffffe0c0d7836 */ /* 0x001fcc0000000000 */
[----:B------:R0:W1:Y:S01]  /*fbb0*/  F2I.FTZ.U32.TRUNC.NTZ R3, R13 ;  /* 0x0000000d00037305 */ /* 0x000062000021f000 */
[----:B------:R-:W-:Y:S05]  /*fbc0*/  @!P0 BRA `(.L_x_1792) ;  /* 0x0000000000088947 */ /* 0x000fea0003800000 */
[----:B------:R-:W-:-:S05]  /*fbd0*/  VIADD R5, R5, 0xffffffff ;  /* 0xffffffff05057836 */ /* 0x000fca0000000000 */
[----:B------:R2:W3:Y:S02]  /*fbe0*/  SHFL.IDX PT, R16, R4, R5, 0x1f ;  /* 0x00001f0504107589 */ /* 0x0004e400000e0000 */
.L_x_1792:
[----:B-1----:R-:W-:Y:S01]  /*fbf0*/  IADD3 R2, RZ, -R3, RZ ;  /* 0x80000003ff027210 */ /* 0x002fe20007ffe0ff */
[----:B---3--:R-:W-:Y:S01]  /*fc00*/  IMAD R16, R16, UR4, R7 ;  /* 0x0000000410107c24 */ /* 0x008fe2000f8e0207 */
[----:B--2---:R-:W-:-:S03]  /*fc10*/  IABS R4, R6 ;  /* 0x0000000600047213 */ /* 0x004fc60000000000 */
[----:B------:R-:W-:Y:S02]  /*fc20*/  IMAD R5, R2, R11, RZ ;  /* 0x0000000b02057224 */ /* 0x000fe400078e02ff */
[----:B------:R-:W-:Y:S02]  /*fc30*/  IMAD.MOV.U32 R2, RZ, RZ, RZ ;  /* 0x000000ffff027224 */ /* 0x000fe400078e00ff */
[----:B------:R-:W-:Y:S02]  /*fc40*/  IMAD.MOV R4, RZ, RZ, -R4 ;  /* 0x000000ffff047224 */ /* 0x000fe400078e0a04 */
[----:B------:R-:W-:Y:S01]  /*fc50*/  IMAD.HI.U32 R2, R3, R5, R2 ;  /* 0x0000000503027227 */ /* 0x000fe200078e0002 */
[----:B------:R-:W-:-:S04]  /*fc60*/  IADD3 R5, -R16, UR6, RZ ;  /* 0x0000000610057c10 */ /* 0x000fc8000fffe1ff */
        /* <DEDUP_REMOVED lines=10> */
[----:B------:R-:W-:Y:S01]  /*fd10*/  @!P0 IMAD.MOV R2, RZ, RZ, -R2 ;  /* 0x000000ffff028224 */ /* 0x000fe200078e0a02 */
[----:B------:R-:W-:-:S13]  /*fd20*/  ISETP.NE.AND P0, PT, R6, RZ, PT ;  /* 0x000000ff0600720c */ /* 0x000fda0003f05270 */
[----:B------:R-:W-:-:S05]  /*fd30*/  @!P0 LOP3.LUT R2, RZ, R6, RZ, 0x33, !PT ;  /* 0x00000006ff028212 */ /* 0x000fca00078e33ff */
[----:B------:R-:W-:Y:S02]  /*fd40*/  IMAD R4, R10, R2, RZ ;  /* 0x000000020a047224 */ /* 0x000fe400078e02ff */
[----:B------:R-:W-:Y:S02]  /*fd50*/  IMAD.MOV R2, RZ, RZ, -R2 ;  /* 0x000000ffff027224 */ /* 0x000fe400078e0a02 */
[----:B------:R-:W-:Y:S02]  /*fd60*/  IMAD.MOV R3, RZ, RZ, -R4 ;  /* 0x000000ffff037224 */ /* 0x000fe400078e0a04 */
[----:B------:R-:W-:-:S03]  /*fd70*/  IMAD R5, R6, R2, R5 ;  /* 0x0000000206057224 */ /* 0x000fc600078e0205 */
[----:B------:R-:W-:-:S04]  /*fd80*/  VIADDMNMX R10, R3, UR4, R10, PT ;  /* 0x00000004030a7c46 */ /* 0x000fc8000b80010a */
[-C--:B------:R-:W-:Y:S02]  /*fd90*/  IABS R7, R10.reuse ;  /* 0x0000000a00077213 */ /* 0x080fe40000000000 */
[----:B------:R-:W-:Y:S02]  /*fda0*/  IABS R6, R10 ;  /* 0x0000000a00067213 */ /* 0x000fe40000000000 */
[----:B------:R-:W1:Y:S03]  /*fdb0*/  I2F.RP R8, R7 ;  /* 0x0000000700087306 */ /* 0x000e660000209400 */
[----:B------:R-:W-:-:S05]  /*fdc0*/  IMAD.MOV R6, RZ, RZ, -R6 ;  /* 0x000000ffff067224 */ /* 0x000fca00078e0a06 */
[----:B-1----:R-:W1:Y:S02]  /*fdd0*/  MUFU.RCP R8, R8 ;  /* 0x0000000800087308 */ /* 0x002e640000001000 */
[----:B-1----:R-:W-:-:S06]  /*fde0*/  VIADD R3, R8, 0xffffffe ;  /* 0x0ffffffe08037836 */ /* 0x002fcc0000000000 */
[----:B------:R-:W1:Y:S02]  /*fdf0*/  F2I.FTZ.U32.TRUNC.NTZ R3, R3 ;  /* 0x0000000300037305 */ /* 0x000e64000021f000 */
[----:B-1----:R-:W-:-:S04]  /*fe00*/  IMAD.MOV R2, RZ, RZ, -R3 ;  /* 0x000000ffff027224 */ /* 0x002fc800078e0a03 */
[----:B------:R-:W-:Y:S02]  /*fe10*/  IMAD R9, R2, R7, RZ ;  /* 0x0000000702097224 */ /* 0x000fe400078e02ff */
[----:B------:R-:W-:-:S04]  /*fe20*/  IMAD.MOV.U32 R2, RZ, RZ, RZ ;  /* 0x000000ffff027224 */ /* 0x000fc800078e00ff */
[----:B------:R-:W-:Y:S01]  /*fe30*/  IMAD.HI.U32 R2, R3, R9, R2 ;  /* 0x0000000903027227 */ /* 0x000fe200078e0002 */
[----:B------:R-:W-:Y:S02]  /*fe40*/  IABS R9, R5 ;  /* 0x0000000500097213 */ /* 0x000fe40000000000 */
[C---:B------:R-:W-:Y:S01]  /*fe50*/  LOP3.LUT R3, R5.reuse, R10, RZ, 0x3c, !PT ;  /* 0x0000000a05037212 */ /* 0x040fe200078e3cff */
[----:B------:R-:W-:Y:S02]  /*fe60*/  IMAD.IADD R5, R5, 0x1, R4 ;  /* 0x0000000105057824 */ /* 0x000fe400078e0204 */
[----:B------:R-:W-:-:S04]  /*fe70*/  IMAD.HI.U32 R2, R2, R9, RZ ;  /* 0x0000000902027227 */ /* 0x000fc800078e00ff */
[----:B------:R-:W-:-:S05]  /*fe80*/  IMAD R6, R2, R6, R9 ;  /* 0x0000000602067224 */ /* 0x000fca00078e0209 */
[----:B------:R-:W-:-:S13]  /*fe90*/  ISETP.GT.U32.AND P0, PT, R7, R6, PT ;  /* 0x000000060700720c */ /* 0x000fda0003f04070 */
[----:B------:R-:W-:Y:S02]  /*fea0*/  @!P0 IMAD.IADD R6, R6, 0x1, -R7 ;  /* 0x0000000106068824 */ /* 0x000fe400078e0a07 */
[----:B------:R-:W-:-:S03]  /*feb0*/  @!P0 VIADD R2, R2, 0x1 ;  /* 0x0000000102028836 */ /* 0x000fc60000000000 */
[----:B------:R-:W-:-:S13]  /*fec0*/  ISETP.GE.U32.AND P0, PT, R6, R7, PT ;  /* 0x000000070600720c */ /* 0x000fda0003f06070 */
[----:B------:R-:W-:Y:S02]  /*fed0*/  @P0 IADD3 R2, R2, 0x1, RZ ;  /* 0x0000000102020810 */ /* 0x000fe40007ffe0ff */
[----:B------:R-:W-:-:S13]  /*fee0*/  ISETP.GE.AND P0, PT, R3, RZ, PT ;  /* 0x000000ff0300720c */ /* 0x000fda0003f06270 */
[----:B------:R-:W-:Y:S01]  /*fef0*/  @!P0 IMAD.MOV R2, RZ, RZ, -R2 ;  /* 0x000000ffff028224 */ /* 0x000fe200078e0a02 */
[----:B------:R-:W-:-:S13]  /*ff00*/  ISETP.NE.AND P0, PT, R10, RZ, PT ;  /* 0x000000ff0a00720c */ /* 0x000fda0003f05270 */
[----:B------:R-:W-:Y:S01]  /*ff10*/  @!P0 LOP3.LUT R2, RZ, R10, RZ, 0x33, !PT ;  /* 0x0000000aff028212 */ /* 0x000fe200078e33ff */
[----:B------:R-:W-:-:S04]  /*ff20*/  IMAD.MOV R10, RZ, RZ, -R10 ;  /* 0x000000ffff0a7224 */ /* 0x000fc800078e0a0a */
[----:B------:R-:W-:Y:S01]  /*ff30*/  IMAD R18, R2, R10, R5 ;  /* 0x0000000a02127224 */ /* 0x000fe200078e0205 */
[----:B------:R-:W-:-:S05]  /*ff40*/  LOP3.LUT R2, RZ, R2, RZ, 0x33, !PT ;  /* 0x00000002ff027212 */ /* 0x000fca00078e33ff */
[----:B------:R-:W-:Y:S01]  /*ff50*/  IMAD.IADD R17, R17, 0x1, R2 ;  /* 0x0000000111117824 */ /* 0x000fe200078e0202 */
[----:B------:R-:W-:Y:S06]  /*ff60*/  BRA `(.L_x_1793) ;  /* 0x00000000000c7947 */ /* 0x000fec0003800000 */
.L_x_1788:
[----:B------:R-:W-:Y:S02]  /*ff70*/  IMAD.MOV.U32 R17, RZ, RZ, RZ ;  /* 0x000000ffff117224 */ /* 0x000fe400078e00ff */
[----:B------:R-:W-:Y:S02]  /*ff80*/  IMAD.U32 R16, RZ, RZ, UR6 ;  /* 0x00000006ff107e24 */ /* 0x000fe4000f8e00ff */
[----:B------:R-:W-:-:S07]  /*ff90*/  IMAD.MOV.U32 R18, RZ, RZ, RZ ;  /* 0x000000ffff127224 */ /* 0x000fce00078e00ff */
.L_x_1793:
[----:B------:R-:W1:Y:S01]  /*ffa0*/  S2R R2, SR_TID.X ;  /* 0x0000000000027919 */ /* 0x000e620000002100 */
[----:B------:R-:W-:Y:S01]  /*ffb0*/  STL [R1], RZ ;  /* 0x000000ff01007387 */ /* 0x000fe20000100800 */
[----:B-1----:R-:W-:-:S04]  /*ffc0*/  LOP3.LUT R2, R2, 0x1f, RZ, 0xc0, !PT ;  /* 0x0000001f02027812 */ /* 0x002fc800078ec0ff */
[----:B------:R-:W-:-:S13]  /*ffd0*/  ISETP.NE.AND P0, PT, R2, RZ, PT ;  /* 0x000000ff0200720c */ /* 0x000fda0003f05270 */
[----:B------:R-:W1:Y:S01]  /*ffe0*/  @!P0 S2R R3, SR_CgaCtaId ;  /* 0x0000000000038919 */ /* 0x000e620000008800 */
[----:B------:R-:W-:-:S04]  /*fff0*/  @!P0 MOV R0, 0x400 ;  /* 0x0000040000008802 */ /* 0x000fc80000000f00 */
[----:B-1----:R-:W-:-:S05]  /*10000*/  @!P0 LEA R0, R3, R0, 0x18 ;  /* 0x0000000003008211 */ /* 0x002fca00078ec0ff */
[----:B------:R1:W-:Y:S01]  /*10010*/  @!P0 STS.128 [R0+0x28cd0], R16 ;  /* 0x028cd01000008388 */ /* 0x0003e20000000c00 */
[----:B------:R-:W-:Y:S06]  /*10020*/  BAR.ARV 0x5, 0x120 ;  /* 0x0144800000007b1d */ /* 0x000fec0000002000 */
[----:B------:R-:W-:Y:S01]  /*10030*/  ISETP.GE.AND P0, PT, R19, UR5, PT ;  /* 0x0000000513007c0c */ /* 0x000fe2000bf06270 */
[----:B-1----:R-:W-:-:S05]  /*10040*/  IMAD.MOV.U32 R0, RZ, RZ, 0x1 ;  /* 0x00000001ff007424 */ /* 0x002fca00078e00ff */
[----:B------:R1:W-:Y:S04]  /*10050*/  STL [R1+0x4], R0 ;  /* 0x0000040001007387 */ /* 0x0003e80000100800 */
[----:B------:R1:W-:Y:S03]  /*10060*/  STL [R1+0x18], RZ ;  /* 0x000018ff01007387 */ /* 0x0003e60000100800 */
[----:B------:R-:W-:Y:S05]  /*10070*/  @P0 BRA `(.L_x_1794) ;  /* 0x0000004000e80947 */ /* 0x000fea0003800000 */
[----:B-1----:R-:W-:Y:S01]  /*10080*/  IMAD.MOV.U32 R0, RZ, RZ, 0x1 ;  /* 0x00000001ff007424 */ /* 0x002fe200078e00ff */
[----:B------:R1:W-:Y:S01]  /*10090*/  STL [R1+0x18], RZ ;  /* 0x000018ff01007387 */ /* 0x0003e20000100800 */
[----:B------:R-:W-:Y:S01]  /*100a0*/  ULDC UR37, c[0x0][0xc] ;  /* 0x0000030000257ab9 */ /* 0x000fe20000000800 */
[----:B------:R-:W-:Y:S02]  /*100b0*/  ULDC.64 UR38, c[0x0][0x198] ;  /* 0x0000660000267ab9 */ /* 0x000fe40000000a00 */
[----:B------:R1:W-:Y:S04]  /*100c0*/  STL [R1+0x4], R0 ;  /* 0x0000040001007387 */ /* 0x0003e80000100800 */
[----:B------:R1:W-:Y:S02]  /*100d0*/  STL [R1], RZ ;  /* 0x000000ff01007387 */ /* 0x0003e40000100800 */
.L_x_1867:
[----:B------:R-:W-:Y:S05]  /*100e0*/  YIELD ;  /* 0x0000000000007946 */ /* 0x000fea0003800000 */
[----:B------:R-:W-:Y:S01]  /*100f0*/  ULDC.64 UR4, c[0x0][0xa28] ;  /* 0x00028a0000047ab9 */ /* 0x000fe20000000a00 */
[----:B------:R-:W-:Y:S01]  /*10100*/  IMAD.MOV.U32 R4, RZ, RZ, RZ ;  /* 0x000000ffff047224 */ /* 0x000fe200078e00ff */
[----:B------:R-:W-:Y:S01]  /*10110*/  ISETP.NE.U32.AND P0, PT, RZ, UR4, PT ;  /* 0x00000004ff007c0c */ /* 0x000fe2000bf05070 */
[----:B-1----:R-:W-:Y:S01]  /*10120*/  IMAD.MOV.U32 R0, RZ, RZ, RZ ;  /* 0x000000ffff007224 */ /* 0x002fe200078e00ff */
[----:B------:R-:W-:Y:S02]  /*10130*/  ULDC.64 UR6, c[0x0][0xa08] ;  /* 0x0002820000067ab9 */ /* 0x000fe40000000a00 */
[----:B------:R-:W-:Y:S01]  /*10140*/  ISETP.NE.AND.EX P0, PT, RZ, UR5, PT, P0 ;  /* 0x00000005ff007c0c */ /* 0x000fe2000bf05300 */
[----:B------:R-:W-:-:S12]  /*10150*/  ULDC.64 UR4, c[0x0][0xa00] ;  /* 0x0002800000047ab9 */ /* 0x000fd80000000a00 */
[----:B--2---:R-:W1:Y:S01]  /*10160*/  @P0 LDC.64 R2, c[0x0][0xa28] ;  /* 0x00028a00ff020b82 */ /* 0x004e620000000a00 */
[----:B------:R-:W-:Y:S01]  /*10170*/  ISETP.NE.U32.AND P2, PT, RZ, UR4, PT ;  /* 0x00000004ff007c0c */ /* 0x000fe2000bf45070 */
[----:B-1----:R-:W-:-:S05]  /*10180*/  @P0 IMAD.WIDE R2, R19, 0x4, R2 ;  /* 0x0000000413020825 */ /* 0x002fca00078e0202 */
[----:B------:R1:W5:Y:S01]  /*10190*/  @P0 LDG.E R4, desc[UR48][R2.64] ;  /* 0x0000003002040981 */ /* 0x000362000c1e1900 */
[----:B------:R-:W-:Y:S01]  /*101a0*/  ISETP.NE.AND.EX P2, PT, RZ, UR5, PT, P2 ;  /* 0x00000005ff007c0c */ /* 0x000fe2000bf45320 */
[----:B------:R-:W-:Y:S01]  /*101b0*/  ULDC.64 UR4, c[0x0][0xa18] ;  /* 0x0002860000047ab9 */ /* 0x000fe20000000a00 */
[----:B-1----:R-:W1:Y:S02]  /*101c0*/  LDC.64 R2, c[0x0][0xa00] ;  /* 0x00028000ff027b82 */ /* 0x002e640000000a00 */
[----:B-1----:R-:W-:-:S09]  /*101d0*/  IMAD.WIDE R2, R19, 0x4, R2 ;  /* 0x0000000413027825 */ /* 0x002fd200078e0202 */
[----:B------:R-:W2:Y:S01]  /*101e0*/  @P2 LDG.E R0, desc[UR48][R2.64] ;  /* 0x0000003002002981 */ /* 0x000ea2000c1e1900 */
[----:B------:R-:W-:Y:S01]  /*101f0*/  ISETP.NE.U32.AND P1, PT, RZ, UR4, PT ;  /* 0x00000004ff007c0c */ /* 0x000fe2000bf25070 */
[----:B------:R-:W-:-:S03]  /*10200*/  ULDC UR4, c[0x0][0x288] ;  /* 0x0000a20000047ab9 */ /* 0x000fc60000000800 */
[----:B------:R-:W-:-:S13]  /*10210*/  ISETP.NE.AND.EX P1, PT, RZ, UR5, PT, P1 ;  /* 0x00000005ff007c0c */ /* 0x000fda000bf25310 */
[----:B------:R-:W1:Y:S02]  /*10220*/  @P1 LDC.64 R6, c[0x0][0xa18] ;  /* 0x00028600ff061b82 */ /* 0x000e640000000a00 */
[----:B-1----:R-:W-:Y:S01]  /*10230*/  @P1 IMAD.WIDE R6, R19, 0x4, R6 ;  /* 0x0000000413061825 */ /* 0x002fe200078e0206 */
[----:B--2---:R1:W-:Y:S03]  /*10240*/  STL [R1+0x1c], R0 ;  /* 0x00001c0001007387 */ /* 0x0043e60000100800 */
[----:B-1----:R-:W-:Y:S01]  /*10250*/  IMAD.U32 R0, RZ, RZ, UR4 ;  /* 0x00000004ff007e24 */ /* 0x002fe2000f8e00ff */
[----:B------:R-:W-:-:S05]  /*10260*/  ULDC.64 UR4, c[0x0][0x3f8] ;  /* 0x0000fe0000047ab9 */ /* 0x000fca0000000a00 */
[----:B------:R1:W5:Y:S01]  /*10270*/  @P1 LDG.E R0, desc[UR48][R6.64] ;  /* 0x0000003006001981 */ /* 0x000362000c1e1900 */
[----:B------:R-:W-:Y:S01]  /*10280*/  UISETP.NE.U32.AND UP0, UPT, UR4, URZ, UPT ;  /* 0x0000003f0400728c */ /* 0x000fe2000bf05070 */
[----:B------:R-:W-:Y:S02]  /*10290*/  ISETP.NE.U32.AND P0, PT, RZ, UR6, PT ;  /* 0x00000006ff007c0c */ /* 0x000fe4000bf05070 */
[----:B------:R-:W-:Y:S01]  /*102a0*/  ULDC UR4, c[0x0][0x404] ;  /* 0x0001010000047ab9 */ /* 0x000fe20000000800 */
[----:B------:R-:W-:Y:S01]  /*102b0*/  UISETP.NE.AND.EX UP0, UPT, UR5, URZ, UPT, UP0 ;  /* 0x0000003f0500728c */ /* 0x000fe2000bf05300 */
[----:B------:R-:W-:Y:S02]  /*102c0*/  ISETP.NE.AND.EX P0, PT, RZ, UR7, PT, P0 ;  /* 0x00000007ff007c0c */ /* 0x000fe4000bf05300 */
[----:B------:R-:W-:Y:S01]  /*102d0*/  ULDC UR5, c[0x0][0x2e0] ;  /* 0x0000b80000057ab9 */ /* 0x000fe20000000800 */
[----:B------:R-:W-:-:S04]  /*102e0*/  USEL UR4, UR4, 0x1, UP0 ;  /* 0x0000000104047887 */ /* 0x000fc80008000000 */
[----:B------:R-:W-:-:S06]  /*102f0*/  UIMAD UR4, UR4, UR5, URZ ;  /* 0x00000005040472a4 */ /* 0x000fcc000f8e023f */
[----:B------:R-:W-:Y:S01]  /*10300*/  IMAD.U32 R5, RZ, RZ, UR4 ;  /* 0x00000004ff057e24 */ /* 0x000fe2000f8e00ff */
[----:B-1----:R-:W-:Y:S06]  /*10310*/  @P1 BRA `(.L_x_1795) ;  /* 0x0000000000101947 */ /* 0x002fec0003800000 */
[----:B------:R-:W-:Y:S05]  /*10320*/  @!P2 BRA `(.L_x_1795) ;  /* 0x00000000000ca947 */ /* 0x000fea0003800000 */
[----:B------:R-:W2:Y:S04]  /*10330*/  LDG.E R7, desc[UR48][R2.64] ;  /* 0x0000003002077981 */ /* 0x000ea8000c1e1900 */
[----:B-----5:R-:W2:Y:S02]  /*10340*/  LDG.E R0, desc[UR48][R2.64+0x4] ;  /* 0x0000043002007981 */ /* 0x020ea4000c1e1900 */
[----:B--2---:R-:W-:-:S07]  /*10350*/  IMAD.IADD R0, R0, 0x1, -R7 ;  /* 0x0000000100007824 */ /* 0x004fce00078e0a07 */
.L_x_1795:
[----:B------:R-:W1:Y:S01]  /*10360*/  LDC.64 R2, c[0x0][0xa08] ;  /* 0x00028200ff027b82 */ /* 0x000e620000000a00 */
[----:B------:R-:W-:Y:S01]  /*10370*/  MOV R7, RZ ;  /* 0x000000ff00077202 */ /* 0x000fe20000000f00 */
[----:B------:R-:W-:Y:S01]  /*10380*/  ULDC.64 UR4, c[0x0][0xa20] ;  /* 0x0002880000047ab9 */ /* 0x000fe20000000a00 */
[----:B-1----:R-:W-:-:S05]  /*10390*/  IMAD.WIDE R2, R19, 0x4, R2 ;  /* 0x0000000413027825 */ /* 0x002fca00078e0202 */
[----:B------:R-:W2:Y:S01]  /*103a0*/  @P0 LDG.E R7, desc[UR48][R2.64] ;  /* 0x0000003002070981 */ /* 0x000ea2000c1e1900 */
[----:B------:R-:W-:-:S04]  /*103b0*/  ISETP.NE.U32.AND P1, PT, RZ, UR4, PT ;  /* 0x00000004ff007c0c */ /* 0x000fc8000bf25070 */
[----:B------:R-:W-:Y:S01]  /*103c0*/  ISETP.NE.AND.EX P1, PT, RZ, UR5, PT, P1 ;  /* 0x00000005ff007c0c */ /* 0x000fe2000bf25310 */
[----:B--2--5:R-:W-:-:S05]  /*103d0*/  IMAD.IADD R6, R7, 0x1, R4 ;  /* 0x0000000107067824 */ /* 0x024fca00078e0204 */
[----:B------:R1:W-:Y:S07]  /*103e0*/  STL [R1+0x8], R6 ;  /* 0x0000080601007387 */ /* 0x0003ee0000100800 */
[----:B------:R-:W-:Y:S05]  /*103f0*/  @!P1 BRA `(.L_x_1796) ;  /* 0x0000000000109947 */ /* 0x000fea0003800000 */
[----:B------:R-:W2:Y:S02]  /*10400*/  LDC.64 R2, c[0x0][0xa20] ;  /* 0x00028800ff027b82 */ /* 0x000ea40000000a00 */
[----:B--2---:R-:W-:-:S05]  /*10410*/  IMAD.WIDE R2, R19, 0x4, R2 ;  /* 0x0000000413027825 */ /* 0x004fca00078e0202 */
[----:B------:R2:W5:Y:S01]  /*10420*/  LDG.E R5, desc[UR48][R2.64] ;  /* 0x0000003002057981 */ /* 0x000562000c1e1900 */
[----:B------:R-:W-:Y:S05]  /*10430*/  BRA `(.L_x_1797) ;  /* 0x0000000000107947 */ /* 0x000fea0003800000 */
.L_x_1796:
[----:B------:R-:W-:Y:S05]  /*10440*/  @!P0 BRA `(.L_x_1797) ;  /* 0x00000000000c8947 */ /* 0x000fea0003800000 */
[----:B-1----:R-:W2:Y:S04]  /*10450*/  LDG.E R6, desc[UR48][R2.64] ;  /* 0x0000003002067981 */ /* 0x002ea8000c1e1900 */
[----:B------:R-:W2:Y:S02]  /*10460*/  LDG.E R5, desc[UR48][R2.64+0x4] ;  /* 0x0000043002057981 */ /* 0x000ea4000c1e1900 */
[----:B--2---:R-:W-:-:S07]  /*10470*/  IMAD.IADD R5, R5, 0x1, -R6 ;  /* 0x0000000105057824 */ /* 0x004fce00078e0a06 */
.L_x_1797:
[----:B--2---:R-:W2:Y:S01]  /*10480*/  LDC.64 R2, c[0x0][0x9e0] ;  /* 0x00027800ff027b82 */ /* 0x004ea20000000a00 */
[----:B-----5:R-:W-:Y:S01]  /*10490*/  IMAD.IADD R7, R5, 0x1, -R4 ;  /* 0x0000000105077824 */ /* 0x020fe200078e0a04 */
[----:B------:R-:W-:-:S04]  /*104a0*/  LEA R4, R17, 0x40, 0x6 ;  /* 0x0000004011047811 */ /* 0x000fc800078e30ff */
[----:B------:R-:W-:Y:S02]  /*104b0*/  IADD3 R9, R7, R4, -R0 ;  /* 0x0000000407097210 */ /* 0x000fe40007ffe800 */
[----:B--2---:R-:W-:-:S03]  /*104c0*/  ISETP.GE.AND P0, PT, R3, 0x1, PT ;  /* 0x000000010300780c */ /* 0x004fc60003f06270 */
[----:B------:R-:W-:-:S10]  /*104d0*/  IMAD.IADD R2, R9, 0x1, R2 ;  /* 0x0000000109027824 */ /* 0x000fd400078e0202 */
[----:B------:R-:W-:Y:S05]  /*104e0*/  @!P0 BRA `(.L_x_1798) ;  /* 0x0000000000488947 */ /* 0x000fea0003800000 */
[C---:B------:R-:W-:Y:S01]  /*104f0*/  ISETP.GT.AND P1, PT, R9.reuse, RZ, PT ;  /* 0x000000ff0900720c */ /* 0x040fe20003f24270 */
[----:B------:R-:W-:Y:S01]  /*10500*/  BSSY B0, `(.L_x_1799) ;  /* 0x000000e000007945 */ /* 0x000fe20003800000 */
[----:B-1----:R-:W-:-:S11]  /*10510*/  VIADD R6, R9, 0xffffffff ;  /* 0xffffffff09067836 */ /* 0x002fd60000000000 */
        /* <DEDUP_REMOVED lines=8> */
.L_x_1800:
[----:B------:R-:W-:-:S13]  /*105a0*/  ISETP.NE.AND P1, PT, R3, 0x1, PT ;  /* 0x000000010300780c */ /* 0x000fda0003f25270 */
[----:B------:R-:W1:Y:S02]  /*105b0*/  @P1 LDC.64 R4, c[0x0][0x9e8] ;  /* 0x00027a00ff041b82 */ /* 0x000e640000000a00 */
[----:B-1----:R-:W-:-:S05]  /*105c0*/  @P1 IMAD.HI.U32 R4, R6, R4, RZ ;  /* 0x0000000406041227 */ /* 0x002fca00078e00ff */
[----:B------:R-:W-:-:S07]  /*105d0*/  @P1 SHF.R.U32.HI R6, RZ, R5, R4 ;  /* 0x00000005ff061219 */ /* 0x000fce0000011604 */
.L_x_1801:
[----:B------:R-:W-:Y:S05]  /*105e0*/  BSYNC B0 ;  /* 0x0000000000007941 */ /* 0x000fea0003800000 */
.L_x_1799:
[----:B------:R-:W-:-:S05]  /*105f0*/  IMAD R5, R6, R3, R3 ;  /* 0x0000000306057224 */ /* 0x000fca00078e0203 */
[----:B------:R-:W-:-:S07]  /*10600*/  VIMNMX R2, R2, R5, PT ;  /* 0x0000000502027248 */ /* 0x000fce0003fe0100 */
.L_x_1798:
[----:B------:R-:W-:Y:S01]  /*10610*/  VIADD R2, R2, 0x3f ;  /* 0x0000003f02027836 */ /* 0x000fe20000000000 */
[----:B------:R-:W-:Y:S01]  /*10620*/  ULDC UR4, c[0x0][0x9dc] ;  /* 0x0002770000047ab9 */ /* 0x000fe20000000800 */
[----:B------:R-:W-:-:S03]  /*10630*/  IMAD R0, R17, 0x40, -R0 ;  /* 0x0000004011007824 */ /* 0x000fc600078e0a00 */
[----:B------:R-:W-:-:S04]  /*10640*/  SHF.R.S32.HI R5, RZ, 0x1f, R2 ;  /* 0x0000001fff057819 */ /* 0x000fc80000011402 */
[----:B------:R-:W-:Y:S01]  /*10650*/  LEA.HI R4, R5, R2, RZ, 0x6 ;  /* 0x0000000205047211 */ /* 0x000fe200078f30ff */
[C---:B------:R-:W-:Y:S02]  /*10660*/  VIADD R2, R7.reuse, 0x3f ;  /* 0x0000003f07027836 */ /* 0x040fe40000000000 */
[----:B------:R-:W-:Y:S01]  /*10670*/  IMAD.IADD R7, R7, 0x1, R0 ;  /* 0x0000000107077824 */ /* 0x000fe200078e0200 */
[----:B------:R-:W-:Y:S02]  /*10680*/  SHF.R.S32.HI R4, RZ, 0x6, R4 ;  /* 0x00000006ff047819 */ /* 0x000fe40000011404 */
[----:B------:R-:W-:Y:S01]  /*10690*/  SHF.R.S32.HI R5, RZ, 0x1f, R2 ;  /* 0x0000001fff057819 */ /* 0x000fe20000011402 */
[----:B------:R-:W-:-:S03]  /*106a0*/  VIADD R0, R7, -UR4 ;  /* 0x8000000407007c36 */ /* 0x000fc60008000000 */
[----:B------:R-:W-:-:S04]  /*106b0*/  LEA.HI R5, R5, R2, RZ, 0x6 ;  /* 0x0000000205057211 */ /* 0x000fc800078f30ff */
[----:B------:R-:W-:-:S04]  /*106c0*/  SHF.R.S32.HI R5, RZ, 0x6, R5 ;  /* 0x00000006ff057819 */ /* 0x000fc80000011405 */
[----:B-1----:R-:W-:-:S05]  /*106d0*/  VIMNMX R6, R5, R4, PT ;  /* 0x0000000405067248 */ /* 0x002fca0003fe0100 */
[----:B------:R1:W-:Y:S01]  /*106e0*/  STL [R1+0x14], R6 ;  /* 0x0000140601007387 */ /* 0x0003e20000100800 */
[----:B------:R-:W-:Y:S05]  /*106f0*/  @!P0 BRA `(.L_x_1802) ;  /* 0x0000000000448947 */ /* 0x000fea0003800000 */
[----:B------:R-:W-:Y:S01]  /*10700*/  ISETP.GT.AND P0, PT, R7, -0x1, PT ;  /* 0xffffffff0700780c */ /* 0x000fe20003f04270 */
[----:B------:R-:W-:-:S12]  /*10710*/  BSSY B0, `(.L_x_1803) ;  /* 0x000000d000007945 */ /* 0x000fd80003800000 */
[----:B------:R-:W-:Y:S05]  /*10720*/  @P0 BRA `(.L_x_1804) ;  /* 0x00000000001c0947 */ /* 0x000fea0003800000 */
[----:B------:R-:W-:Y:S02]  /*10730*/  ISETP.NE.AND P0, PT, R3, 0x1, PT ;  /* 0x000000010300780c */ /* 0x000fe40003f05270 */
[----:B------:R-:W-:-:S11]  /*10740*/  LOP3.LUT R7, RZ, R7, RZ, 0x33, !PT ;  /* 0x00000007ff077212 */ /* 0x000fd600078e33ff */
[----:B------:R-:W2:Y:S02]  /*10750*/  @P0 LDC.64 R4, c[0x0][0x9e8] ;  /* 0x00027a00ff040b82 */ /* 0x000ea40000000a00 */
[----:B--2---:R-:W-:-:S05]  /*10760*/  @P0 IMAD.HI.U32 R4, R7, R4, RZ ;  /* 0x0000000407040227 */ /* 0x004fca00078e00ff */
[----:B------:R-:W-:-:S04]  /*10770*/  @P0 SHF.R.U32.HI R7, RZ, R5, R4 ;  /* 0x00000005ff070219 */ /* 0x000fc80000011604 */
[----:B------:R-:W-:Y:S01]  /*10780*/  LOP3.LUT R7, RZ, R7, RZ, 0x33, !PT ;  /* 0x00000007ff077212 */ /* 0x000fe200078e33ff */
[----:B------:R-:W-:Y:S06]  /*10790*/  BRA `(.L_x_1805) ;  /* 0x0000000000107947 */ /* 0x000fec0003800000 */
.L_x_1804:
[----:B------:R-:W-:-:S13]  /*107a0*/  ISETP.NE.AND P0, PT, R3, 0x1, PT ;  /* 0x000000010300780c */ /* 0x000fda0003f05270 */
[----:B------:R-:W2:Y:S02]  /*107b0*/  @P0 LDC.64 R4, c[0x0][0x9e8] ;  /* 0x00027a00ff040b82 */ /* 0x000ea40000000a00 */
[----:B--2---:R-:W-:-:S05]  /*107c0*/  @P0 IMAD.HI.U32 R4, R7, R4, RZ ;  /* 0x0000000407040227 */ /* 0x004fca00078e00ff */
[----:B------:R-:W-:-:S07]  /*107d0*/  @P0 SHF.R.U32.HI R7, RZ, R5, R4 ;  /* 0x00000005ff070219 */ /* 0x000fce0000011604 */
.L_x_1805:
[----:B------:R-:W-:Y:S05]  /*107e0*/  BSYNC B0 ;  /* 0x0000000000007941 */ /* 0x000fea0003800000 */
.L_x_1803:
[----:B------:R-:W-:-:S05]  /*107f0*/  IMAD R3, R7, R3, RZ ;  /* 0x0000000307037224 */ /* 0x000fca00078e02ff */
[----:B------:R-:W-:-:S07]  /*10800*/  VIMNMX R0, R0, R3, !PT ;  /* 0x0000000300007248 */ /* 0x000fce0007fe0100 */
.L_x_1802:
[----:B------:R-:W-:Y:S01]  /*10810*/  SHF.R.S32.HI R3, RZ, 0x1f, R0 ;  /* 0x0000001fff037819 */ /* 0x000fe20000011400 */
[----:B------:R-:W-:Y:S03]  /*10820*/  BSSY B6, `(.L_x_1806) ;  /* 0x00002fe000067945 */ /* 0x000fe60003800000 */
[----:B------:R-:W-:-:S04]  /*10830*/  LEA.HI R3, R3, R0, RZ, 0x6 ;  /* 0x0000000003037211 */ /* 0x000fc800078f30ff */
[----:B------:R-:W-:-:S04]  /*10840*/  SHF.R.S32.HI R3, RZ, 0x6, R3 ;  /* 0x00000006ff037819 */ /* 0x000fc80000011403 */
[----:B------:R-:W-:-:S04]  /*10850*/  VIMNMX R2, RZ, R3, !PT ;  /* 0x00000003ff027248 */ /* 0x000fc80007fe0100 */
[----:B------:R-:W-:Y:S01]  /*10860*/  ISETP.GT.AND P0, PT, R6, R2, PT ;  /* 0x000000020600720c */ /* 0x000fe20003f04270 */
[----:B------:R2:W-:-:S12]  /*10870*/  STL [R1+0xc], R2 ;  /* 0x00000c0201007387 */ /* 0x0005d80000100800 */
[----:B--2---:R-:W-:Y:S05]  /*10880*/  @P0 BRA `(.L_x_1807) ;  /* 0x0000000000440947 */ /* 0x004fea0003800000 */
[----:B------:R-:W2:Y:S02]  /*10890*/  S2R R2, SR_TID.X ;  /* 0x0000000000027919 */ /* 0x000ea40000002100 */
[----:B--2---:R-:W-:-:S04]  /*108a0*/  LOP3.LUT R2, R2, 0x1f, RZ, 0xc0, !PT ;  /* 0x0000001f02027812 */ /* 0x004fc800078ec0ff */
[----:B------:R-:W-:-:S13]  /*108b0*/  ISETP.NE.AND P1, PT, R2, RZ, PT ;  /* 0x000000ff0200720c */ /* 0x000fda0003f25270 */
[----:B------:R-:W-:Y:S05]  /*108c0*/  @P1 BRA `(.L_x_1808) ;  /* 0x0000002c00cc1947 */ /* 0x000fea0003800000 */
[----:B------:R-:W2:Y:S01]  /*108d0*/  S2R R7, SR_LANEID ;  /* 0x0000000000077919 */ /* 0x000ea20000000000 */
[----:B------:R-:W-:Y:S01]  /*108e0*/  VOTEU.ANY UR4, UPT, PT ;  /* 0x0000000000047886 */ /* 0x000fe200038e0100 */
[----:B------:R-:W3:Y:S01]  /*108f0*/  LDC.64 R2, c[0x0][0xc38] ;  /* 0x00030e00ff027b82 */ /* 0x000ee20000000a00 */
[----:B------:R-:W2:Y:S08]  /*10900*/  FLO.U32 R0, UR4 ;  /* 0x0000000400007d00 */ /* 0x000eb000080e0000 */
[----:B------:R-:W3:Y:S01]  /*10910*/  POPC R5, UR4 ;  /* 0x0000000400057d09 */ /* 0x000ee20008000000 */
[----:B--2---:R-:W-:-:S13]  /*10920*/  ISETP.EQ.U32.AND P0, PT, R0, R7, PT ;  /* 0x000000070000720c */ /* 0x004fda0003f02070 */
[----:B---3--:R-:W2:Y:S01]  /*10930*/  @P0 ATOMG.E.ADD.STRONG.GPU PT, R3, desc[UR48][R2.64], R5 ;  /* 0x00000005020309a8 */ /* 0x008ea200081ee1f0 */
[----:B------:R-:W3:Y:S02]  /*10940*/  S2R R4, SR_LTMASK ;  /* 0x0000000000047919 */ /* 0x000ee40000003900 */
[----:B---3--:R-:W-:-:S04]  /*10950*/  LOP3.LUT R4, R4, UR4, RZ, 0xc0, !PT ;  /* 0x0000000404047c12 */ /* 0x008fc8000f8ec0ff */
[----:B------:R-:W3:Y:S01]  /*10960*/  POPC R7, R4 ;  /* 0x0000000400077309 */ /* 0x000ee20000000000 */
[----:B--2---:R-:W3:Y:S02]  /*10970*/  SHFL.IDX PT, R0, R3, R0, 0x1f ;  /* 0x00001f0003007589 */ /* 0x004ee400000e0000 */
[----:B---3--:R-:W-:Y:S01]  /*10980*/  IADD3 R16, R0, UR37, R7 ;  /* 0x0000002500107c10 */ /* 0x008fe2000fffe007 */
[----:B------:R-:W-:Y:S06]  /*10990*/  BRA `(.L_x_1808) ;  /* 0x0000002c00987947 */ /* 0x000fec0003800000 */
.L_x_1807:
[----:B------:R-:W2:Y:S01]  /*109a0*/  S2R R3, SR_CgaCtaId ;  /* 0x0000000000037919 */ /* 0x000ea20000008800 */
[----:B------:R-:W-:-:S04]  /*109b0*/  MOV R0, 0x400 ;  /* 0x0000040000007802 */ /* 0x000fc80000000f00 */
[----:B--2---:R-:W-:-:S05]  /*109c0*/  LEA R2, R3, R0, 0x18 ;  /* 0x0000000003027211 */ /* 0x004fca00078ec0ff */
[----:B------:R2:W-:Y:S01]  /*109d0*/  STL [R1+0x10], R2 ;  /* 0x0000100201007387 */ /* 0x0005e20000100800 */
[----:B------:R-:W-:-:S05]  /*109e0*/  VIADD R0, R2, 0x22400 ;  /* 0x0002240002007836 */ /* 0x000fca0000000000 */
[----:B------:R-:W-:-:S13]  /*109f0*/  LOP3.LUT P0, RZ, R0, 0x3ff, RZ, 0xc0, !PT ;  /* 0x000003ff00ff7812 */ /* 0x000fda000780c0ff */
[----:B--2---:R-:W-:Y:S05]  /*10a00*/  @!P0 BRA `(.L_x_1809) ;  /* 0x0000000000408947 */ /* 0x004fea0003800000 */
[----:B------:R-:W-:Y:S01]  /*10a10*/  MOV R2, 0x0 ;  /* 0x0000000000027802 */ /* 0x000fe20000000f00 */
[----:B------:R-:W-:Y:S01]  /*10a20*/  ULDC.64 UR6, c[0x4][0x88] ;  /* 0x0100220000067ab9 */ /* 0x000fe20000000a00 */
[----:B------:R-:W-:Y:S01]  /*10a30*/  ULDC.64 UR8, c[0x4][0x90] ;  /* 0x0100240000087ab9 */ /* 0x000fe20000000a00 */
[----:B------:R-:W-:Y:S01]  /*10a40*/  ULDC.64 UR4, c[0x4][0x8] ;  /* 0x0100020000047ab9 */ /* 0x000fe20000000a00 */
[----:B------:R-:W-:Y:S01]  /*10a50*/  IMAD.U32 R4, RZ, RZ, UR6 ;  /* 0x00000006ff047e24 */ /* 0x000fe2000f8e00ff */
[----:B-1----:R-:W-:Y:S01]  /*10a60*/  MOV R6, UR8 ;  /* 0x0000000800067c02 */ /* 0x002fe20008000f00 */
[----:B------:R-:W1:Y:S01]  /*10a70*/  LDC.64 R2, c[0x4][R2] ;  /* 0x0100000002027b82 */ /* 0x000e620000000a00 */
        /* <DEDUP_REMOVED lines=9> */
.L_x_1809:
        /* <DEDUP_REMOVED lines=8> */
[----:B------:R2:W3:Y:S01]  /*10b90*/  LDC.64 R2, c[0x4][R0] ;  /* 0x0100000000027b82 */ /* 0x0004e20000000a00 */
[----:B------:R-:W-:Y:S01]  /*10ba0*/  IMAD.U32 R4, RZ, RZ, UR6 ;  /* 0x00000006ff047e24 */ /* 0x000fe2000f8e00ff */
[----:B------:R-:W-:Y:S01]  /*10bb0*/  MOV R12, 0x1 ;  /* 0x00000001000c7802 */ /* 0x000fe20000000f00 */
[----:B------:R-:W-:Y:S02]  /*10bc0*/  IMAD.U32 R5, RZ, RZ, UR7 ;  /* 0x00000007ff057e24 */ /* 0x000fe4000f8e00ff */
[----:B-1----:R-:W-:Y:S02]  /*10bd0*/  IMAD.U32 R6, RZ, RZ, UR8 ;  /* 0x00000008ff067e24 */ /* 0x002fe4000f8e00ff */
[----:B------:R-:W-:-:S02]  /*10be0*/  IMAD.U32 R7, RZ, RZ, UR9 ;  /* 0x00000009ff077e24 */ /* 0x000fc4000f8e00ff */
[----:B------:R-:W-:Y:S02]  /*10bf0*/  IMAD.U32 R10, RZ, RZ, UR4 ;  /* 0x00000004ff0a7e24 */ /* 0x000fe4000f8e00ff */
[----:B------:R-:W-:Y:S02]  /*10c00*/  IMAD.U32 R11, RZ, RZ, UR5 ;  /* 0x00000005ff0b7e24 */ /* 0x000fe4000f8e00ff */
[----:B------:R-:W-:Y:S02]  /*10c10*/  IMAD.MOV.U32 R8, RZ, RZ, 0x70 ;  /* 0x00000070ff087424 */ /* 0x000fe400078e00ff */
[----:B0-2---:R-:W-:-:S07]  /*10c20*/  IMAD.MOV.U32 R13, RZ, RZ, RZ ;  /* 0x000000ffff0d7224 */ /* 0x005fce00078e00ff */
[----:B------:R-:W-:-:S07]  /*10c30*/  LEPC R20, `(.L_x_1811) ;  /* 0x000000001014794e */ /* 0x000fce0000000000 */
[----:B---3--:R-:W-:Y:S05]  /*10c40*/  CALL.ABS.NOINC R2 ;  /* 0x0000000002007343 */ /* 0x008fea0003c00000 */
.L_x_1811:
[----:B------:R-:W-:Y:S01]  /*10c50*/  MOV R2, 0x0 ;  /* 0x0000000000027802 */ /* 0x000fe20000000f00 */
[----:B------:R-:W-:Y:S01]  /*10c60*/  ULDC.64 UR6, c[0x4][0x88] ;  /* 0x0100220000067ab9 */ /* 0x000fe20000000a00 */
[----:B------:R-:W-:Y:S01]  /*10c70*/  ULDC.64 UR8, c[0x4][0x90] ;  /* 0x0100240000087ab9 */ /* 0x000fe20000000a00 */
[----:B------:R-:W-:Y:S01]  /*10c80*/  ULDC.64 UR4, c[0x4][0x18] ;  /* 0x0100060000047ab9 */ /* 0x000fe20000000a00 */
[----:B------:R-:W-:Y:S02]  /*10c90*/  IMAD.U32 R4, RZ, RZ, UR6 ;  /* 0x00000006ff047e24 */ /* 0x000fe4000f8e00ff */
[----:B------:R-:W0:Y:S01]  /*10ca0*/  LDC.64 R2, c[0x4][R2] ;  /* 0x0100000002027b82 */ /* 0x000e220000000a00 */
        /* <DEDUP_REMOVED lines=9> */
[----:B0-----:R-:W-:Y:S05]  /*10d40*/  CALL.ABS.NOINC R2 ;  /* 0x0000000002007343 */ /* 0x001fea0003c00000 */
.L_x_1810:
[----:B------:R-:W2:Y:S01]  /*10d50*/  LDL.LU R7, [R1+0x1c] ;  /* 0x00001c0001077983 */ /* 0x000ea20000300800 */
[----:B------:R-:W3:Y:S01]  /*10d60*/  LDC R0, c[0x0][0x428] ;  /* 0x00010a00ff007b82 */ /* 0x000ee20000000800 */
[----:B------:R-:W-:Y:S01]  /*10d70*/  ULDC.64 UR4, c[0x0][0x9f8] ;  /* 0x00027e0000047ab9 */ /* 0x000fe20000000a00 */
[----:B------:R-:W-:Y:S01]  /*10d80*/  IMAD.MOV.U32 R4, RZ, RZ, R19 ;  /* 0x000000ffff047224 */ /* 0x000fe200078e0013 */
[----:B-1----:R-:W1:Y:S01]  /*10d90*/  S2R R6, SR_TID.X ;  /* 0x0000000000067919 */ /* 0x002e620000002100 */
[----:B---3--:R-:W-:Y:S01]  /*10da0*/  ISETP.NE.AND P0, PT, R0, 0x1, PT ;  /* 0x000000010000780c */ /* 0x008fe20003f05270 */
[----:B------:R-:W-:Y:S01]  /*10db0*/  IMAD.MOV.U32 R0, RZ, RZ, R18 ;  /* 0x000000ffff007224 */ /* 0x000fe200078e0012 */
[----:B-1----:R-:W-:-:S11]  /*10dc0*/  LOP3.LUT R6, R6, 0x1f, RZ, 0xc0, !PT ;  /* 0x0000001f06067812 */ /* 0x002fd600078ec0ff */
[----:B------:R-:W1:Y:S08]  /*10dd0*/  @P0 LDC R3, c[0x0][0x42c] ;  /* 0x00010b00ff030b82 */ /* 0x000e700000000800 */
[----:B------:R-:W3:Y:S01]  /*10de0*/  @P0 LDC R5, c[0x0][0x430] ;  /* 0x00010c00ff050b82 */ /* 0x000ee20000000800 */
[----:B-1----:R-:W-:-:S05]  /*10df0*/  @P0 IMAD.HI.U32 R2, R18, R3, RZ ;  /* 0x0000000312020227 */ /* 0x002fca00078e00ff */
[----:B---3--:R-:W-:Y:S02]  /*10e00*/  @P0 SHF.R.U32.HI R0, RZ, R5, R2 ;  /* 0x00000005ff000219 */ /* 0x008fe40000011602 */
[----:B------:R-:W-:-:S04]  /*10e10*/  ISETP.NE.U32.AND P0, PT, RZ, UR4, PT ;  /* 0x00000004ff007c0c */ /* 0x000fc8000bf05070 */
[----:B------:R-:W-:Y:S01]  /*10e20*/  ISETP.NE.AND.EX P0, PT, RZ, UR5, PT, P0 ;  /* 0x00000005ff007c0c */ /* 0x000fe2000bf05300 */
[----:B------:R-:W-:-:S12]  /*10e30*/  ULDC.64 UR4, c[0x0][0xa00] ;  /* 0x0002800000047ab9 */ /* 0x000fd80000000a00 */
[----:B------:R-:W1:Y:S01]  /*10e40*/  @P0 LDC.64 R2, c[0x0][0x9f8] ;  /* 0x00027e00ff020b82 */ /* 0x000e620000000a00 */
[----:B------:R-:W-:-:S04]  /*10e50*/  ISETP.NE.AND P6, PT, R6, RZ, PT ;  /* 0x000000ff0600720c */ /* 0x000fc80003fc5270 */
[----:B------:R-:W-:-:S09]  /*10e60*/  PLOP3.LUT P1, PT, P6, PT, PT, 0x8, 0x0 ;  /* 0x000000000000781c */ /* 0x000fd2000372e170 */
[----:B------:R-:W-:Y:S01]  /*10e70*/  VOTEU.ALL UP1, P6 ;  /* 0x00000000003f7886 */ /* 0x000fe20003020000 */
[----:B-1----:R-:W-:-:S05]  /*10e80*/  @P0 IMAD.WIDE R2, R19, 0x4, R2 ;  /* 0x0000000413020825 */ /* 0x002fca00078e0202 */
[----:B------:R1:W5:Y:S01]  /*10e90*/  @P0 LDG.E R4, desc[UR48][R2.64] ;  /* 0x0000003002040981 */ /* 0x000362000c1e1900 */
[----:B------:R-:W-:Y:S01]  /*10ea0*/  ISETP.NE.U32.AND P0, PT, RZ, UR4, PT ;  /* 0x00000004ff007c0c */ /* 0x000fe2000bf05070 */
[----:B------:R-:W-:-:S03]  /*10eb0*/  @!UP1 UIADD3 UR8, UP0, UR38, 0x270, URZ ;  /* 0x0000027026089890 */ /* 0x000fc6000ff1e03f */
[----:B------:R-:W-:Y:S01]  /*10ec0*/  ISETP.NE.AND.EX P0, PT, RZ, UR5, PT, P0 ;  /* 0x00000005ff007c0c */ /* 0x000fe2000bf05300 */
[----:B------:R-:W-:-:S03]  /*10ed0*/  @!UP1 UIADD3.X UR9, URZ, UR39, URZ, UP0, !UPT ;  /* 0x000000273f099290 */ /* 0x000fc600087fe43f */
[----:B------:R-:W-:Y:S01]  /*10ee0*/  SEL R6, R19, RZ, !P0 ;  /* 0x000000ff13067207 */ /* 0x000fe20004000000 */
[----:B------:R-:W-:Y:S01]  /*10ef0*/  VOTEU.ALL UP0, P6 ;  /* 0x00000000003f7886 */ /* 0x000fe20003000000 */
[----:B-12---:R-:W-:-:S07]  /*10f00*/  IMAD R17, R17, 0x40, R7 ;  /* 0x0000004011117824 */ /* 0x006fce00078e0207 */
.L_x_1812:
        /* <DEDUP_REMOVED lines=9> */
[----:B-1----:R-:W-:Y:S05]  /*10fa0*/  @P1 BRA.U.ANY `(.L_x_1812) ;  /* 0xfffffffd00d81947 */ /* 0x002fea000393ffff */
[----:B------:R-:W2:Y:S01]  /*10fb0*/  LDL R5, [R1+0x14] ;  /* 0x0000140001057983 */ /* 0x000ea20000100800 */
[----:B------:R-:W1:Y:S01]  /*10fc0*/  LDC.64 R2, c[0x0][0x3f8] ;  /* 0x0000fe00ff027b82 */ /* 0x000e620000000a00 */
[----:B------:R-:W-:Y:S02]  /*10fd0*/  ULDC.64 UR4, c[0x0][0xa08] ;  /* 0x0002820000047ab9 */ /* 0x000fe40000000a00 */
[----:B-1----:R-:W-:Y:S01]  /*10fe0*/  LOP3.LUT P0, RZ, R2, UR4, RZ, 0xfc, !PT ;  /* 0x0000000402ff7c12 */ /* 0x002fe2000f80fcff */
[----:B------:R-:W-:-:S03]  /*10ff0*/  UMOV UR4, 0xffffffff ;  /* 0xffffffff00047882 */ /* 0x000fc60000000000 */
[----:B------:R-:W-:-:S04]  /*11000*/  LOP3.LUT P0, RZ, R3, UR5, RZ, 0xfc, P0 ;  /* 0x0000000503ff7c12 */ /* 0x000fc8000800fcff */
[----:B-----5:R-:W-:Y:S01]  /*11010*/  SEL R7, R4, RZ, !P0 ;  /* 0x000000ff04077207 */ /* 0x020fe20004000000 */
[----:B--2---:R-:W-:Y:S01]  /*11020*/  VIADD R8, R5, 0xffffffff ;  /* 0xffffffff05087836 */ /* 0x004fe20000000000 */
[----:B------:R-:W-:Y:S07]  /*11030*/  BRA.DIV UR4, `(.L_x_1813) ;  /* 0x0000003a04e07947 */ /* 0x000fee000b800000 */
.L_x_1884:
[----:B------:R-:W-:Y:S01]  /*11040*/  UMOV UR4, 0xffffffff ;  /* 0xffffffff00047882 */ /* 0x000fe20000000000 */
[----:B------:R-:W-:Y:S02]  /*11050*/  SHF.R.S32.HI R5, RZ, 0x1f, R4 ;  /* 0x0000001fff057819 */ /* 0x000fe40000011404 */
[----:B------:R-:W-:Y:S05]  /*11060*/  BRA.DIV UR4, `(.L_x_1814) ;  /* 0x0000003e04087947 */ /* 0x000fea000b800000 */
[----:B------:R-:W-:-:S13]  /*11070*/  ELECT P6, URZ, PT ;  /* 0x00000000003f782f */ /* 0x000fda00038c0000 */
.L_x_1887:
[----:B------:R-:W-:Y:S05]  /*11080*/  @!P6 BRA `(.L_x_1815) ;  /* 0x0000000000fce947 */ /* 0x000fea0003800000 */
[----:B------:R-:W-:-:S04]  /*11090*/  ISETP.NE.U32.AND P0, PT, R2, RZ, PT ;  /* 0x000000ff0200720c */ /* 0x000fc80003f05070 */
[----:B------:R-:W-:-:S13]  /*110a0*/  ISETP.NE.AND.EX P0, PT, R3, RZ, PT, P0 ;  /* 0x000000ff0300720c */ /* 0x000fda0003f05300 */
[----:B------:R-:W-:Y:S05]  /*110b0*/  @!P0 BRA `(.L_x_1816) ;  /* 0x0000000000488947 */ /* 0x000fea0003800000 */
[----:B------:R-:W1:Y:S01]  /*110c0*/  LDC R12, c[0x0][0x41c] ;  /* 0x00010700ff0c7b82 */ /* 0x000e620000000800 */
[----:B------:R-:W-:Y:S01]  /*110d0*/  MOV R7, R8 ;  /* 0x0000000800077202 */ /* 0x000fe20000000f00 */
[----:B------:R-:W-:Y:S01]  /*110e0*/  ULDC.64 UR4, c[0x0][0x408] ;  /* 0x0001020000047ab9 */ /* 0x000fe20000000a00 */
[----:B-1----:R-:W-:-:S13]  /*110f0*/  ISETP.NE.AND P0, PT, R12, 0x1, PT ;  /* 0x000000010c00780c */ /* 0x002fda0003f05270 */
[----:B------:R-:W1:Y:S02]  /*11100*/  @P0 LDC.64 R10, c[0x0][0x420] ;  /* 0x00010800ff0a0b82 */ /* 0x000e640000000a00 */
[----:B-1----:R-:W-:-:S05]  /*11110*/  @P0 IMAD.HI.U32 R10, R8, R10, RZ ;  /* 0x0000000a080a0227 */ /* 0x002fca00078e00ff */
[----:B------:R-:W-:-:S04]  /*11120*/  @P0 SHF.R.U32.HI R7, RZ, R11, R10 ;  /* 0x0000000bff070219 */ /* 0x000fc8000001160a */
[--C-:B------:R-:W-:Y:S01]  /*11130*/  SHF.R.S32.HI R11, RZ, 0x1f, R7.reuse ;  /* 0x0000001fff0b7819 */ /* 0x100fe20000011407 */
[--C-:B------:R-:W-:Y:S02]  /*11140*/  IMAD.MOV R9, RZ, RZ, -R7.reuse ;  /* 0x000000ffff097224 */ /* 0x100fe400078e0a07 */
[----:B------:R-:W-:Y:S02]  /*11150*/  IMAD.MOV.U32 R10, RZ, RZ, R7 ;  /* 0x000000ffff0a7224 */ /* 0x000fe400078e0007 */
[----:B------:R-:W-:Y:S02]  /*11160*/  IMAD R8, R12, R9, R8 ;  /* 0x000000090c087224 */ /* 0x000fe400078e0208 */
[----:B------:R-:W-:Y:S02]  /*11170*/  IMAD R9, R5, UR4, RZ ;  /* 0x0000000405097c24 */ /* 0x000fe4000f8e02ff */
[----:B------:R-:W-:-:S04]  /*11180*/  IMAD.WIDE.U32 R10, R4, UR4, R10 ;  /* 0x00000004040a7c25 */ /* 0x000fc8000f8e000a */
[----:B------:R-:W-:Y:S01]  /*11190*/  IMAD R9, R4, UR5, R9 ;  /* 0x0000000504097c24 */ /* 0x000fe2000f8e0209 */
[----:B------:R-:W-:-:S03]  /*111a0*/  LEA R12, P0, R10, R2, 0x2 ;  /* 0x000000020a0c7211 */ /* 0x000fc600078010ff */
[----:B------:R-:W-:-:S05]  /*111b0*/  IMAD.IADD R7, R11, 0x1, R9 ;  /* 0x000000010b077824 */ /* 0x000fca00078e0209 */
[----:B0-----:R-:W-:-:S05]  /*111c0*/  LEA.HI.X R13, R10, R3, R7, 0x2, P0 ;  /* 0x000000030a0d7211 */ /* 0x001fca00000f1407 */
[----:B------:R1:W5:Y:S02]  /*111d0*/  LDG.E R7, desc[UR48][R12.64] ;  /* 0x000000300c077981 */ /* 0x000364000c1e1900 */
.L_x_1816:
[----:B------:R-:W2:Y:S01]  /*111e0*/  LDL R9, [R1] ;  /* 0x0000000001097983 */ /* 0x000ea20000100800 */
[----:B------:R-:W-:-:S03]  /*111f0*/  MOV R11, 0x400 ;  /* 0x00000400000b7802 */ /* 0x000fc60000000f00 */
[----:B------:R-:W3:Y:S01]  /*11200*/  LDL R10, [R1+0x4] ;  /* 0x00000400010a7983 */ /* 0x000ee20000100800 */
[----:B-1----:R-:W1:Y:S02]  /*11210*/  S2R R12, SR_CgaCtaId ;  /* 0x00000000000c7919 */ /* 0x002e640000008800 */
[----:B-1----:R-:W-:-:S05]  /*11220*/  LEA R11, R12, R11, 0x18 ;  /* 0x0000000b0c0b7211 */ /* 0x002fca00078ec0ff */
[----:B--2---:R-:W-:Y:S01]  /*11230*/  IMAD R9, R9, 0x8, R11 ;  /* 0x0000000809097824 */ /* 0x004fe200078e020b */
[----:B---3--:R-:W-:-:S04]  /*11240*/  SHF.L.U32 R10, R10, 0x1f, RZ ;  /* 0x0000001f0a0a7819 */ /* 0x008fc800000006ff */
[----:B------:R-:W1:Y:S02]  /*11250*/  SYNCS.PHASECHK.TRANS64.TRYWAIT P0, [R9+URZ+0x28c40], R10 ;  /* 0x028c400a090075a7 */ /* 0x000e64000800017f */
[----:B-1----:R-:W-:Y:S05]  /*11260*/  @!P0 BRA `(.L_x_1817) ;  /* 0x0000003800a88947 */ /* 0x002fea0003800000 */
.L_x_1888:
[----:B------:R-:W2:Y:S02]  /*11270*/  S2R R11, SR_TID.X ;  /* 0x00000000000b7919 */ /* 0x000ea40000002100 */
[----:B--2---:R-:W-:-:S04]  /*11280*/  LOP3.LUT R11, R11, 0x7f, RZ, 0xc0, !PT ;  /* 0x0000007f0b0b7812 */ /* 0x004fc800078ec0ff */
[----:B------:R-:W-:-:S13]  /*11290*/  ISETP.NE.AND P0, PT, R11, RZ, PT ;  /* 0x000000ff0b00720c */ /* 0x000fda0003f05270 */
[----:B------:R-:W-:Y:S05]  /*112a0*/  @P0 BRA `(.L_x_1818) ;  /* 0x00000000001c0947 */ /* 0x000fea0003800000 */
[----:B------:R-:W2:Y:S01]  /*112b0*/  S2R R11, SR_TID.X ;  /* 0x00000000000b7919 */ /* 0x000ea20000002100 */
[----:B-1----:R-:W-:-:S04]  /*112c0*/  IMAD.MOV.U32 R10, RZ, RZ, 0x2000 ;  /* 0x00002000ff0a7424 */ /* 0x002fc800078e00ff */
[----:B------:R3:W-:Y:S01]  /*112d0*/  SYNCS.ARRIVE.TRANS64 RZ, [R9+URZ+0x28c30], R10 ;  /* 0x028c300a09ff79a7 */ /* 0x0007e2000800003f */
[----:B--2---:R-:W-:-:S04]  /*112e0*/  LOP3.LUT R11, R11, 0x1f, RZ, 0xc0, !PT ;  /* 0x0000001f0b0b7812 */ /* 0x004fc800078ec0ff */
[----:B------:R-:W-:-:S13]  /*112f0*/  ISETP.NE.AND P1, PT, R11, RZ, PT ;  /* 0x000000ff0b00720c */ /* 0x000fda0003f25270 */
[----:B---3--:R-:W-:Y:S05]  /*11300*/  @!P1 BRA `(.L_x_1818) ;  /* 0x0000000000049947 */ /* 0x008fea0003800000 */
[----:B------:R-:W-:Y:S01]  /*11310*/  BPT.TRAP 0x1 ;  /* 0x000000040000795c */ /* 0x000fe20000300000 */
.L_x_1818:
[----:B------:R-:W2:Y:S01]  /*11320*/  LDL R11, [R1] ;  /* 0x00000000010b7983 */ /* 0x000ea20000100800 */
[----:B------:R-:W-:-:S03]  /*11330*/  MOV R12, 0x400 ;  /* 0x00000400000c7802 */ /* 0x000fc60000000f00 */
[----:B-1----:R-:W3:Y:S01]  /*11340*/  LDL R10, [R1+0x8] ;  /* 0x00000800010a7983 */ /* 0x002ee20000100800 */
[----:B0-----:R-:W0:Y:S01]  /*11350*/  S2R R13, SR_CgaCtaId ;  /* 0x00000000000d7919 */ /* 0x001e220000008800 */
[----:B------:R-:W-:Y:S02]  /*11360*/  R2UR UR9, R9 ;  /* 0x00000000090972ca */ /* 0x000fe400000e0000 */
[----:B------:R-:W-:Y:S01]  /*11370*/  R2UR UR11, R8 ;  /* 0x00000000080b72ca */ /* 0x000fe200000e0000 */
[----:B------:R-:W-:Y:S01]  /*11380*/  UIADD3 UR6, UP0, UR38, 0x370, URZ ;  /* 0x0000037026067890 */ /* 0x000fe2000ff1e03f */
[----:B------:R-:W-:Y:S02]  /*11390*/  R2UR UR12, R0 ;  /* 0x00000000000c72ca */ /* 0x000fe400000e0000 */
[----:B-----5:R-:W-:Y:S01]  /*113a0*/  R2UR UR13, R7 ;  /* 0x00000000070d72ca */ /* 0x020fe200000e0000 */
[----:B------:R-:W-:Y:S01]  /*113b0*/  UIADD3.X UR7, URZ, UR39, URZ, UP0, !UPT ;  /* 0x000000273f077290 */ /* 0x000fe200087fe43f */
[----:B0-----:R-:W-:-:S05]  /*113c0*/  LEA R12, R13, R12, 0x18 ;  /* 0x0000000c0d0c7211 */ /* 0x001fca00078ec0ff */
[----:B------:R-:W-:Y:S01]  /*113d0*/  UIADD3 UR9, UR9, 0x28c30, URZ ;  /* 0x00028c3009097890 */ /* 0x000fe2000fffe03f */
[----:B------:R-:W-:Y:S01]  /*113e0*/  UMOV UR5, 0x14f00000 ;  /* 0x14f0000000057882 */ /* 0x000fe20000000000 */
[----:B------:R-:W-:Y:S01]  /*113f0*/  UMOV UR10, URZ ;  /* 0x0000003f000a7c82 */ /* 0x000fe20008000000 */
[----:B--2---:R-:W-:Y:S01]  /*11400*/  IMAD R9, R11, 0x2000, R12 ;  /* 0x000020000b097824 */ /* 0x004fe200078e020c */
[----:B---3--:R-:W-:-:S04]  /*11410*/  R2UR UR4, R10 ;  /* 0x000000000a0472ca */ /* 0x008fc800000e0000 */
[----:B------:R-:W-:-:S09]  /*11420*/  R2UR UR8, R9 ;  /* 0x00000000090872ca */ /* 0x000fd200000e0000 */
[----:B------:R-:W-:-:S04]  /*11430*/  ULEA UR11, UR11, UR4, 0x6 ;  /* 0x000000040b0b7291 */ /* 0x000fc8000f8e303f */
[----:B------:R-:W-:Y:S01]  /*11440*/  UIADD3 UR8, UR8, 0x22400, URZ ;  /* 0x0002240008087890 */ /* 0x000fe2000fffe03f */
[----:B------:R-:W-:-:S08]  /*11450*/  UMOV UR4, 0x0 ;  /* 0x0000000000047882 */ /* 0x000fd00000000000 */
[----:B------:R1:W-:Y:S02]  /*11460*/  UTMALDG.4D [UR8], [UR6], desc[UR4] ;  /* 0x00000408060075b4 */ /* 0x0003e40008019000 */
[----:B-1----:R-:W-:Y:S01]  /*11470*/  NOP ;  /* 0x0000000000007918 */ /* 0x002fe20000000000 */
.L_x_1815:
[----:B------:R-:W2:Y:S01]  /*11480*/  LDL.LU R12, [R1+0x18] ;  /* 0x00001800010c7983 */ /* 0x000ea20000300800 */
[----:B------:R-:W-:Y:S01]  /*11490*/  MOV R10, 0x400 ;  /* 0x00000400000a7802 */ /* 0x000fe20000000f00 */
[----:B------:R-:W-:Y:S05]  /*114a0*/  WARPSYNC.ALL ;  /* 0x0000000000007948 */ /* 0x000fea0003800000 */
[----:B------:R-:W1:Y:S01]  /*114b0*/  S2R R11, SR_CgaCtaId ;  /* 0x00000000000b7919 */ /* 0x000e620000008800 */
        /* <DEDUP_REMOVED lines=11> */
[----:B-1----:R-:W-:Y:S01]  /*11570*/  LEA R10, R11, R10, 0x18 ;  /* 0x0000000a0b0a7211 */ /* 0x002fe200078ec0ff */
        /* <DEDUP_REMOVED lines=12> */
[----:B------:R-:W2:Y:S02]  /*11640*/  SYNCS.PHASECHK.TRANS64.TRYWAIT P0, [R10+URZ+0x28c20], R6 ;  /* 0x028c20060a0075a7 */ /* 0x000ea4000800017f */
[----:B-12---:R-:W-:Y:S05]  /*11650*/  @!P0 BRA `(.L_x_1820) ;  /* 0x0000003400c08947 */ /* 0x006fea0003800000 */
.L_x_1889:
[----:B------:R-:W-:Y:S05]  /*11660*/  BSYNC B0 ;  /* 0x0000000000007941 */ /* 0x000fea0003800000 */
.L_x_1819:
[----:B------:R-:W-:Y:S04]  /*11670*/  BSSY B0, `(.L_x_1821) ;  /* 0x000004f000007945 */ /* 0x000fe80003800000 */
[----:B------:R-:W-:Y:S05]  /*11680*/  @!P6 BRA `(.L_x_1822) ;  /* 0x000000040034e947 */ /* 0x000fea0003800000 */
[----:B------:R-:W2:Y:S01]  /*11690*/  LDL R10, [R1] ;  /* 0x00000000010a7983 */ /* 0x000ea20000100800 */
[----:B------:R-:W-:-:S03]  /*116a0*/  MOV R11, 0x400 ;  /* 0x00000400000b7802 */ /* 0x000fc60000000f00 */
[----:B-1----:R-:W3:Y:S01]  /*116b0*/  LDL R9, [R1+0x4] ;  /* 0x0000040001097983 */ /* 0x002ee20000100800 */
[----:B------:R-:W1:Y:S02]  /*116c0*/  S2R R12, SR_CgaCtaId ;  /* 0x00000000000c7919 */ /* 0x000e640000008800 */
[----:B-1----:R-:W-:-:S05]  /*116d0*/  LEA R11, R12, R11, 0x18 ;  /* 0x0000000b0c0b7211 */ /* 0x002fca00078ec0ff */
[----:B--2---:R-:W-:Y:S01]  /*116e0*/  IMAD R6, R10, 0x8, R11 ;  /* 0x000000080a067824 */ /* 0x004fe200078e020b */
[----:B---3--:R-:W-:-:S04]  /*116f0*/  SHF.L.U32 R9, R9, 0x1f, RZ ;  /* 0x0000001f09097819 */ /* 0x008fc800000006ff */
[----:B------:R-:W1:Y:S02]  /*11700*/  SYNCS.PHASECHK.TRANS64.TRYWAIT P0, [R6+URZ+0x28c60], R9 ;  /* 0x028c6009060075a7 */ /* 0x000e64000800017f */
[----:B-1----:R-:W-:Y:S05]  /*11710*/  @!P0 BRA `(.L_x_1823) ;  /* 0x0000003400b08947 */ /* 0x002fea0003800000 */
.L_x_1890:
        /* <DEDUP_REMOVED lines=11> */
.L_x_1824:
[----:B------:R-:W2:Y:S01]  /*117d0*/  LDL R10, [R1] ;  /* 0x00000000010a7983 */ /* 0x000ea20000100800 */
[----:B------:R-:W-:-:S03]  /*117e0*/  MOV R11, 0x400 ;  /* 0x00000400000b7802 */ /* 0x000fc60000000f00 */
[----:B-1----:R-:W3:Y:S01]  /*117f0*/  LDL R9, [R1+0x8] ;  /* 0x0000080001097983 */ /* 0x002ee20000100800 */
[----:B------:R-:W1:Y:S01]  /*11800*/  S2R R12, SR_CgaCtaId ;  /* 0x00000000000c7919 */ /* 0x000e620000008800 */
[----:B------:R-:W-:Y:S02]  /*11810*/  R2UR UR9, R6 ;  /* 0x00000000060972ca */ /* 0x000fe400000e0000 */
[----:B------:R-:W-:Y:S01]  /*11820*/  R2UR UR11, R8 ;  /* 0x00000000080b72ca */ /* 0x000fe200000e0000 */
[----:B------:R-:W-:Y:S01]  /*11830*/  UIADD3 UR4, UP0, UR38, 0x470, URZ ;  /* 0x0000047026047890 */ /* 0x000fe2000ff1e03f */
[----:B------:R-:W-:Y:S02]  /*11840*/  R2UR UR12, R0 ;  /* 0x00000000000c72ca */ /* 0x000fe400000e0000 */
[----:B------:R-:W-:Y:S02]  /*11850*/  R2UR UR13, R7 ;  /* 0x00000000070d72ca */ /* 0x000fe400000e0000 */
        /* <DEDUP_REMOVED lines=12> */
[----:B------:R-:W-:-:S09]  /*11920*/  R2UR UR14, R6 ;  /* 0x00000000060e72ca */ /* 0x000fd200000e0000 */
[----:B------:R-:W-:-:S04]  /*11930*/  ULEA UR11, UR11, UR5, 0x6 ;  /* 0x000000050b0b7291 */ /* 0x000fc8000f8e303f */
[----:B------:R-:W-:Y:S02]  /*11940*/  UIADD3 UR8, UR14, 0x400, URZ ;  /* 0x000004000e087890 */ /* 0x000fe4000fffe03f */
[----:B------:R-:W-:Y:S02]  /*11950*/  UIADD3.X UR5, URZ, UR39, URZ, UP0, !UPT ;  /* 0x000000273f057290 */ /* 0x000fe400087fe43f */
        /* <DEDUP_REMOVED lines=32> */
.L_x_1822:
[----:B------:R-:W-:Y:S05]  /*11b60*/  BSYNC B0 ;  /* 0x0000000000007941 */ /* 0x000fea0003800000 */
.L_x_1821:
[----:B-1----:R-:W2:Y:S04]  /*11b70*/  LDL R6, [R1+0x14] ;  /* 0x0000140001067983 */ /* 0x002ea80000100800 */
[----:B------:R-:W3:Y:S01]  /*11b80*/  LDL R9, [R1+0xc] ;  /* 0x00000c0001097983 */ /* 0x000ee20000100800 */
[----:B------:R-:W-:Y:S01]  /*11b90*/  BSSY B0, `(.L_x_1825) ;  /* 0x00001ab000007945 */ /* 0x000fe20003800000 */
[----:B--2---:R-:W-:-:S05]  /*11ba0*/  VIADD R8, R6, 0xfffffffe ;  /* 0xfffffffe06087836 */ /* 0x004fca0000000000 */
[----:B---3--:R-:W-:-:S13]  /*11bb0*/  ISETP.GE.AND P0, PT, R8, R9, PT ;  /* 0x000000090800720c */ /* 0x008fda0003f06270 */
[----:B------:R-:W-:Y:S05]  /*11bc0*/  @!P0 BRA `(.L_x_1826) ;  /* 0x00000018009c8947 */ /* 0x000fea0003800000 */
[----:B------:R-:W-:Y:S01]  /*11bd0*/  LOP3.LUT R10, RZ, R9, RZ, 0x33, !PT ;  /* 0x00000009ff0a7212 */ /* 0x000fe200078e33ff */
[----:B------:R-:W-:Y:S01]  /*11be0*/  IMAD.MOV R9, RZ, RZ, -R6 ;  /* 0x000000ffff097224 */ /* 0x000fe200078e0a06 */
[----:B------:R-:W-:Y:S04]  /*11bf0*/  BSSY B1, `(.L_x_1827) ;  /* 0x000008f000017945 */ /* 0x000fe80003800000 */
[----:B------:R-:W-:-:S04]  /*11c00*/  VIADDMNMX R10, R9, 0x1, R10, !PT ;  /* 0x00000001090a7846 */ /* 0x000fc8000780010a */
[----:B------:R-:W-:-:S04]  /*11c10*/  IADD3 R6, R6, R10, RZ ;  /* 0x0000000a06067210 */ /* 0x000fc80007ffe0ff */
[----:B------:R-:W-:-:S04]  /*11c20*/  LOP3.LUT R6, R6, 0x1, RZ, 0xc0, !PT ;  /* 0x0000000106067812 */ /* 0x000fc800078ec0ff */
[----:B------:R-:W-:-:S13]  /*11c30*/  ISETP.NE.U32.AND P0, PT, R6, 0x1, PT ;  /* 0x000000010600780c */ /* 0x000fda0003f05070 */
[----:B------:R-:W-:Y:S05]  /*11c40*/  @P0 BRA `(.L_x_1828) ;  /* 0x0000000800240947 */ /* 0x000fea0003800000 */
[----:B------:R-:W2:Y:S04]  /*11c50*/  LDL.LU R11, [R1] ;  /* 0x00000000010b7983 */ /* 0x000ea80000300800 */
[----:B0-----:R-:W3:Y:S01]  /*11c60*/  LDL.LU R13, [R1+0x4] ;  /* 0x00000400010d7983 */ /* 0x001ee20000300800 */
        /* <DEDUP_REMOVED lines=25> */
[----:B------:R-:W-:Y:S01]  /*11e00*/  LEA R2, P0, R6, R2, 0x2 ;  /* 0x0000000206027211 */ /* 0x000fe200078010ff */
[----:B------:R-:W-:-:S03]  /*11e10*/  IMAD.MOV R7, RZ, RZ, -R9 ;  /* 0x000000ffff077224 */ /* 0x000fc600078e0a09 */
[----:B------:R-:W-:Y:S01]  /*11e20*/  LEA.HI.X R3, R6, R3, R11, 0x2, P0 ;  /* 0x0000000306037211 */ /* 0x000fe200000f140b */
[----:B------:R-:W-:-:S04]  /*11e30*/  IMAD R8, R12, R7, R8 ;  /* 0x000000070c087224 */ /* 0x000fc800078e0208 */
[----:B------:R1:W5:Y:S04]  /*11e40*/  LDG.E R7, desc[UR48][R2.64] ;  /* 0x0000003002077981 */ /* 0x000368000c1e1900 */
.L_x_1831:
[----:B-1----:R-:W1:Y:S01]  /*11e50*/  S2R R3, SR_CgaCtaId ;  /* 0x0000000000037919 */ /* 0x002e620000008800 */
[----:B------:R-:W-:-:S04]  /*11e60*/  MOV R2, 0x400 ;  /* 0x0000040000027802 */ /* 0x000fc80000000f00 */
[----:B-1----:R-:W-:Y:S02]  /*11e70*/  LEA R2, R3, R2, 0x18 ;  /* 0x0000000203027211 */ /* 0x002fe400078ec0ff */
[----:B------:R-:W-:-:S03]  /*11e80*/  SHF.L.U32 R3, R13, 0x1f, RZ ;  /* 0x0000001f0d037819 */ /* 0x000fc600000006ff */
[----:B------:R-:W-:-:S04]  /*11e90*/  IMAD R2, R14, 0x8, R2 ;  /* 0x000000080e027824 */ /* 0x000fc800078e0202 */
[----:B------:R-:W1:Y:S02]  /*11ea0*/  SYNCS.PHASECHK.TRANS64.TRYWAIT P0, [R2+URZ+0x28c40], R3 ;  /* 0x028c4003020075a7 */ /* 0x000e64000800017f */
[----:B-1----:R-:W-:Y:S05]  /*11eb0*/  @!P0 BRA `(.L_x_1832) ;  /* 0x0000002c00dc8947 */ /* 0x002fea0003800000 */
.L_x_1891:
[----:B------:R-:W2:Y:S02]  /*11ec0*/  S2R R6, SR_TID.X ;  /* 0x0000000000067919 */ /* 0x000ea40000002100 */
[----:B--2---:R-:W-:-:S04]  /*11ed0*/  LOP3.LUT R6, R6, 0x7f, RZ, 0xc0, !PT ;  /* 0x0000007f06067812 */ /* 0x004fc800078ec0ff */
[----:B------:R-:W-:-:S13]  /*11ee0*/  ISETP.NE.AND P1, PT, R6, RZ, PT ;  /* 0x000000ff0600720c */ /* 0x000fda0003f25270 */
        /* <DEDUP_REMOVED lines=8> */
.L_x_1833:
[----:B------:R-:W2:Y:S01]  /*11f70*/  LDL R6, [R1] ;  /* 0x0000000001067983 */ /* 0x000ea20000100800 */
        /* <DEDUP_REMOVED lines=21> */
.L_x_1892:
        /* <DEDUP_REMOVED lines=8> */
.L_x_1835:
        /* <DEDUP_REMOVED lines=54> */
.L_x_1830:
[----:B------:R-:W-:Y:S05]  /*124b0*/  BSYNC B2 ;  /* 0x0000000000027941 */ /* 0x000fea0003800000 */
.L_x_1829:
[----:B------:R-:W2:Y:S02]  /*124c0*/  LDL R2, [R1+0x14] ;  /* 0x0000140001027983 */ /* 0x000ea40000100800 */
[----:B--2---:R-:W-:-:S07]  /*124d0*/  VIADD R8, R2, 0xfffffffd ;  /* 0xfffffffd02087836 */ /* 0x004fce0000000000 */
.L_x_1828:
[----:B------:R-:W-:Y:S05]  /*124e0*/  BSYNC B1 ;  /* 0x0000000000017941 */ /* 0x000fea0003800000 */
.L_x_1827:
[----:B------:R-:W2:Y:S01]  /*124f0*/  LDL.LU R2, [R1+0x14] ;  /* 0x0000140001027983 */ /* 0x000ea20000300800 */
[----:B------:R-:W-:Y:S01]  /*12500*/  VIADD R10, R10, 0xfffffffe ;  /* 0xfffffffe0a0a7836 */ /* 0x000fe20000000000 */
[----:B--2---:R-:W-:-:S04]  /*12510*/  LOP3.LUT R3, RZ, R2, RZ, 0x33, !PT ;  /* 0x00000002ff037212 */ /* 0x004fc800078e33ff */
[----:B------:R-:W-:-:S13]  /*12520*/  ISETP.NE.AND P0, PT, R10, R3, PT ;  /* 0x000000030a00720c */ /* 0x000fda0003f05270 */
[----:B------:R-:W-:Y:S05]  /*12530*/  @!P0 BRA `(.L_x_1826) ;  /* 0x0000001000408947 */ /* 0x000fea0003800000 */
.L_x_1850:
        /* <DEDUP_REMOVED lines=11> */
[----:B------:R-:W-:Y:S02]  /*125f0*/  MOV R11, R8 ;  /* 0x00000008000b7202 */ /* 0x000fe40000000f00 */
        /* <DEDUP_REMOVED lines=20> */
.L_x_1838:
[----:B------:R-:W2:Y:S01]  /*12740*/  S2R R3, SR_CgaCtaId ;  /* 0x0000000000037919 */ /* 0x000ea20000008800 */
[----:B------:R-:W-:-:S04]  /*12750*/  MOV R2, 0x400 ;  /* 0x0000040000027802 */ /* 0x000fc80000000f00 */
[----:B--2---:R-:W-:Y:S02]  /*12760*/  LEA R2, R3, R2, 0x18 ;  /* 0x0000000203027211 */ /* 0x004fe400078ec0ff */
[----:B------:R-:W-:-:S03]  /*12770*/  SHF.L.U32 R3, R10, 0x1f, RZ ;  /* 0x0000001f0a037819 */ /* 0x000fc600000006ff */
[----:B------:R-:W-:-:S04]  /*12780*/  IMAD R2, R9, 0x8, R2 ;  /* 0x0000000809027824 */ /* 0x000fc800078e0202 */
[----:B------:R-:W2:Y:S02]  /*12790*/  SYNCS.PHASECHK.TRANS64.TRYWAIT P0, [R2+URZ+0x28c40], R3 ;  /* 0x028c4003020075a7 */ /* 0x000ea4000800017f */
[----:B--2---:R-:W-:Y:S05]  /*127a0*/  @!P0 BRA `(.L_x_1839) ;  /* 0x0000002400c88947 */ /* 0x004fea0003800000 */
.L_x_1893:
[----:B-1----:R-:W1:Y:S02]  /*127b0*/  S2R R6, SR_TID.X ;  /* 0x0000000000067919 */ /* 0x002e640000002100 */
        /* <DEDUP_REMOVED lines=8> */
[----:B---3--:R-:W-:Y:S05]  /*12840*/  @!P1 BRA `(.L_x_1840) ;  /* 0x0000000000049947 */ /* 0x008fea0003800000 */
[----:B------:R-:W-:Y:S01]  /*12850*/  BPT.TRAP 0x1 ;  /* 0x000000040000795c */ /* 0x000fe20000300000 */
.L_x_1840:
[----:B------:R-:W3:Y:S01]  /*12860*/  LDL R12, [R1+0x8] ;  /* 0x00000800010c7983 */ /* 0x000ee20000100800 */
[----:B------:R-:W-:Y:S01]  /*12870*/  MOV R6, 0x400 ;  /* 0x0000040000067802 */ /* 0x000fe20000000f00 */
[----:B0-----:R-:W0:Y:S01]  /*12880*/  S2R R13, SR_CgaCtaId ;  /* 0x00000000000d7919 */ /* 0x001e220000008800 */
[----:B------:R-:W-:Y:S01]  /*12890*/  R2UR UR9, R2 ;  /* 0x00000000020972ca */ /* 0x000fe200000e0000 */
[----:B------:R-:W-:Y:S01]  /*128a0*/  UIADD3 UR4, UP0, UR38, 0x370, URZ ;  /* 0x0000037026047890 */ /* 0x000fe2000ff1e03f */
[----:B------:R-:W-:Y:S02]  /*128b0*/  R2UR UR12, R0 ;  /* 0x00000000000c72ca */ /* 0x000fe400000e0000 */
[----:B-----5:R-:W-:Y:S01]  /*128c0*/  R2UR UR13, R7 ;  /* 0x00000000070d72ca */ /* 0x020fe200000e0000 */
[----:B------:R-:W-:Y:S01]  /*128d0*/  UIADD3.X UR5, URZ, UR39, URZ, UP0, !UPT ;  /* 0x000000273f057290 */ /* 0x000fe200087fe43f */
[----:B0-----:R-:W-:-:S05]  /*128e0*/  LEA R6, R13, R6, 0x18 ;  /* 0x000000060d067211 */ /* 0x001fca00078ec0ff */
        /* <DEDUP_REMOVED lines=10> */
[----:B------:R-:W1:Y:S02]  /*12990*/  SYNCS.PHASECHK.TRANS64.TRYWAIT P1, [R2+URZ+0x28c60], R3 ;  /* 0x028c6003020075a7 */ /* 0x000e64000802017f */
[----:B01----:R-:W-:Y:S05]  /*129a0*/  @!P1 BRA `(.L_x_1841) ;  /* 0x00000024005c9947 */ /* 0x003fea0003800000 */
.L_x_1894:
[----:B------:R-:W-:Y:S05]  /*129b0*/  @P0 BRA `(.L_x_1842) ;  /* 0x00000000001c0947 */ /* 0x000fea0003800000 */
[----:B------:R-:W1:Y:S01]  /*129c0*/  S2R R11, SR_TID.X ;  /* 0x00000000000b7919 */ /* 0x000e620000002100 */
[----:B0-2---:R-:W-:-:S04]  /*129d0*/  IMAD.MOV.U32 R3, RZ, RZ, 0x10000 ;  /* 0x00010000ff037424 */ /* 0x005fc800078e00ff */
[----:B------:R3:W-:Y:S01]  /*129e0*/  SYNCS.ARRIVE.TRANS64 RZ, [R2+URZ+0x28c50], R3 ;  /* 0x028c500302ff79a7 */ /* 0x0007e2000800003f */
[----:B-1----:R-:W-:-:S04]  /*129f0*/  LOP3.LUT R11, R11, 0x1f, RZ, 0xc0, !PT ;  /* 0x0000001f0b0b7812 */ /* 0x002fc800078ec0ff */
[----:B------:R-:W-:-:S13]  /*12a00*/  ISETP.NE.AND P1, PT, R11, RZ, PT ;  /* 0x000000ff0b00720c */ /* 0x000fda0003f25270 */
[----:B---3--:R-:W-:Y:S05]  /*12a10*/  @!P1 BRA `(.L_x_1842) ;  /* 0x0000000000049947 */ /* 0x008fea0003800000 */
[----:B------:R-:W-:Y:S01]  /*12a20*/  BPT.TRAP 0x1 ;  /* 0x000000040000795c */ /* 0x000fe20000300000 */
.L_x_1842:
[----:B------:R-:W1:Y:S01]  /*12a30*/  S2R R11, SR_CgaCtaId ;  /* 0x00000000000b7919 */ /* 0x000e620000008800 */
[----:B0-2---:R-:W-:Y:S01]  /*12a40*/  MOV R3, 0x400 ;  /* 0x0000040000037802 */ /* 0x005fe20000000f00 */
        /* <DEDUP_REMOVED lines=15> */
[----:B-1----:R-:W-:-:S05]  /*12b40*/  LEA R3, R11, R3, 0x18 ;  /* 0x000000030b037211 */ /* 0x002fca00078ec0ff */
        /* <DEDUP_REMOVED lines=34> */
[----:B-1----:R-:W-:Y:S01]  /*12d70*/  NOP ;  /* 0x0000000000007918 */ /* 0x002fe20000000000 */
.L_x_1837:
[----:B------:R-:W-:Y:S05]  /*12d80*/  BSYNC B1 ;  /* 0x0000000000017941 */ /* 0x000fea0003800000 */
.L_x_1836:
[----:B------:R-:W-:Y:S01]  /*12d90*/  VIADD R9, R9, 0x1 ;  /* 0x0000000109097836 */ /* 0x000fe20000000000 */
[----:B------:R-:W-:Y:S04]  /*12da0*/  BSSY B1, `(.L_x_1843) ;  /* 0x0000085000017945 */ /* 0x000fe80003800000 */
[----:B------:R-:W-:-:S04]  /*12db0*/  ISETP.NE.AND P0, PT, R9, 0x2, PT ;  /* 0x000000020900780c */ /* 0x000fc80003f05270 */
[----:B------:R-:W-:Y:S02]  /*12dc0*/  SEL R3, RZ, 0x1, P0 ;  /* 0x00000001ff037807 */ /* 0x000fe40000000000 */
[----:B------:R-:W-:Y:S01]  /*12dd0*/  SEL R12, R9, RZ, P0 ;  /* 0x000000ff090c7207 */ /* 0x000fe20000000000 */
[----:B------:R-:W-:Y:S01]  /*12de0*/  VIADD R9, R8, 0xffffffff ;  /* 0xffffffff08097836 */ /* 0x000fe20000000000 */
[----:B------:R-:W-:-:S05]  /*12df0*/  LOP3.LUT R11, R10, R3, RZ, 0x3c, !PT ;  /* 0x000000030a0b7212 */ /* 0x000fca00078e3cff */
[----:B------:R1:W-:Y:S04]  /*12e00*/  STL [R1+0x4], R11 ;  /* 0x0000040b01007387 */ /* 0x0003e80000100800 */
[----:B------:R1:W-:Y:S01]  /*12e10*/  STL [R1], R12 ;  /* 0x0000000c01007387 */ /* 0x0003e20000100800 */
[----:B------:R-:W-:Y:S05]  /*12e20*/  @!P6 BRA `(.L_x_1844) ;  /* 0x0000000400f0e947 */ /* 0x000fea0003800000 */
        /* <DEDUP_REMOVED lines=20> */
[----:B------:R-:W-:-:S06]  /*12f70*/  LEA.HI.X R7, R2, UR5, R3, 0x2, P0 ;  /* 0x0000000502077c11 */ /* 0x000fcc00080f1403 */
[----:B------:R2:W5:Y:S03]  /*12f80*/  LDG.E R7, desc[UR48][R6.64] ;  /* 0x0000003006077981 */ /* 0x000566000c1e1900 */
.L_x_1845:
[----:B------:R-:W3:Y:S01]  /*12f90*/  S2R R3, SR_CgaCtaId ;  /* 0x0000000000037919 */ /* 0x000ee20000008800 */
[----:B------:R-:W-:-:S04]  /*12fa0*/  MOV R2, 0x400 ;  /* 0x0000040000027802 */ /* 0x000fc80000000f00 */
[----:B---3--:R-:W-:Y:S02]  /*12fb0*/  LEA R2, R3, R2, 0x18 ;  /* 0x0000000203027211 */ /* 0x008fe400078ec0ff */
[----:B------:R-:W-:-:S03]  /*12fc0*/  SHF.L.U32 R3, R11, 0x1f, RZ ;  /* 0x0000001f0b037819 */ /* 0x000fc600000006ff */
[----:B------:R-:W-:-:S04]  /*12fd0*/  IMAD R2, R12, 0x8, R2 ;  /* 0x000000080c027824 */ /* 0x000fc800078e0202 */
[----:B------:R-:W3:Y:S02]  /*12fe0*/  SYNCS.PHASECHK.TRANS64.TRYWAIT P0, [R2+URZ+0x28c40], R3 ;  /* 0x028c4003020075a7 */ /* 0x000ee4000800017f */
[----:B---3--:R-:W-:Y:S05]  /*12ff0*/  @!P0 BRA `(.L_x_1846) ;  /* 0x0000001c00dc8947 */ /* 0x008fea0003800000 */
.L_x_1895:
[----:B--2---:R-:W2:Y:S02]  /*13000*/  S2R R6, SR_TID.X ;  /* 0x0000000000067919 */ /* 0x004ea40000002100 */
        /* <DEDUP_REMOVED lines=8> */
[----:B----4-:R-:W-:Y:S05]  /*13090*/  @!P1 BRA `(.L_x_1847) ;  /* 0x0000000000049947 */ /* 0x010fea0003800000 */
[----:B------:R-:W-:Y:S01]  /*130a0*/  BPT.TRAP 0x1 ;  /* 0x000000040000795c */ /* 0x000fe20000300000 */
.L_x_1847:
[----:B------:R-:W2:Y:S01]  /*130b0*/  LDL R6, [R1] ;  /* 0x0000000001067983 */ /* 0x000ea20000100800 */
[----:B-1----:R-:W-:-:S03]  /*130c0*/  MOV R12, 0x400 ;  /* 0x00000400000c7802 */ /* 0x002fc60000000f00 */
[----:B------:R-:W4:Y:S01]  /*130d0*/  LDL R11, [R1+0x8] ;  /* 0x00000800010b7983 */ /* 0x000f220000100800 */
        /* <DEDUP_REMOVED lines=17> */
[----:B------:R-:W1:Y:S02]  /*131f0*/  SYNCS.PHASECHK.TRANS64.TRYWAIT P1, [R2+URZ+0x28c60], R3 ;  /* 0x028c6003020075a7 */ /* 0x000e64000802017f */
[----:B01----:R-:W-:Y:S05]  /*13200*/  @!P1 BRA `(.L_x_1848) ;  /* 0x0000001c006c9947 */ /* 0x003fea0003800000 */
.L_x_1896:
[----:B------:R-:W-:Y:S05]  /*13210*/  @P0 BRA `(.L_x_1849) ;  /* 0x00000000001c0947 */ /* 0x000fea0003800000 */
[----:B------:R-:W1:Y:S01]  /*13220*/  S2R R10, SR_TID.X ;  /* 0x00000000000a7919 */ /* 0x000e620000002100 */
[----:B0--3--:R-:W-:-:S04]  /*13230*/  IMAD.MOV.U32 R3, RZ, RZ, 0x10000 ;  /* 0x00010000ff037424 */ /* 0x009fc800078e00ff */
[----:B------:R2:W-:Y:S01]  /*13240*/  SYNCS.ARRIVE.TRANS64 RZ, [R2+URZ+0x28c50], R3 ;  /* 0x028c500302ff79a7 */ /* 0x0005e2000800003f */
[----:B-1----:R-:W-:-:S04]  /*13250*/  LOP3.LUT R10, R10, 0x1f, RZ, 0xc0, !PT ;  /* 0x0000001f0a0a7812 */ /* 0x002fc800078ec0ff */
[----:B------:R-:W-:-:S13]  /*13260*/  ISETP.NE.AND P1, PT, R10, RZ, PT ;  /* 0x000000ff0a00720c */ /* 0x000fda0003f25270 */
[----:B--2---:R-:W-:Y:S05]  /*13270*/  @!P1 BRA `(.L_x_1849) ;  /* 0x0000000000049947 */ /* 0x004fea0003800000 */
[----:B------:R-:W-:Y:S01]  /*13280*/  BPT.TRAP 0x1 ;  /* 0x000000040000795c */ /* 0x000fe20000300000 */
.L_x_1849:
[----:B0--3--:R-:W2:Y:S01]  /*13290*/  LDL R3, [R1] ;  /* 0x0000000001037983 */ /* 0x009ea20000100800 */
        /* <DEDUP_REMOVED lines=53> */
.L_x_1844:
[----:B------:R-:W-:Y:S05]  /*135f0*/  BSYNC B1 ;  /* 0x0000000000017941 */ /* 0x000fea0003800000 */
.L_x_1843:
[----:B------:R-:W2:Y:S01]  /*13600*/  LDL R2, [R1+0xc] ;  /* 0x00000c0001027983 */ /* 0x000ea20000100800 */
[----:B------:R-:W-:Y:S01]  /*13610*/  VIADD R8, R8, 0xfffffffe ;  /* 0xfffffffe08087836 */ /* 0x000fe20000000000 */
[----:B--2---:R-:W-:-:S13]  /*13620*/  ISETP.GT.AND P0, PT, R9, R2, PT ;  /* 0x000000020900720c */ /* 0x004fda0003f04270 */
[----:B------:R-:W-:Y:S05]  /*13630*/  @P0 BRA `(.L_x_1850) ;  /* 0xffffffec00c00947 */ /* 0x000fea000383ffff */
.L_x_1826:
[----:B------:R-:W-:Y:S05]  /*13640*/  BSYNC B0 ;  /* 0x0000000000007941 */ /* 0x000fea0003800000 */
.L_x_1825:
        /* <DEDUP_REMOVED lines=23> */
.L_x_1852:
[----:B------:R-:W-:Y:S05]  /*137c0*/  BSYNC B0 ;  /* 0x0000000000007941 */ /* 0x000fea0003800000 */
.L_x_1851:
[----:B--2---:R-:W2:Y:S02]  /*137d0*/  LDL.LU R2, [R1+0x4] ;  /* 0x0000040001027983 */ /* 0x004ea40000300800 */
[----:B--2---:R-:W-:-:S05]  /*137e0*/  LOP3.LUT R2, R2, R0, RZ, 0x3c, !PT ;  /* 0x0000000002027212 */ /* 0x004fca00078e3cff */
[----:B------:R2:W-:Y:S02]  /*137f0*/  STL [R1+0x4], R2 ;  /* 0x0000040201007387 */ /* 0x0005e40000100800 */
.L_x_1808:
[----:B------:R-:W-:Y:S05]  /*13800*/  BSYNC B6 ;  /* 0x0000000000067941 */ /* 0x000fea0003800000 */
.L_x_1806:
[----:B------:R-:W-:-:S03]  /*13810*/  UMOV UR4, 0xffffffff ;  /* 0xffffffff00047882 */ /* 0x000fc60000000000 */
[----:B------:R-:W-:Y:S05]  /*13820*/  BRA.DIV UR4, `(.L_x_1853) ;  /* 0x0000001604f87947 */ /* 0x000fea000b800000 */
[----:B------:R3:W4:Y:S04]  /*13830*/  SHFL.IDX PT, R4, R16, RZ, 0x1f ;  /* 0x00001fff10047589 */ /* 0x00072800000e0000 */
[----:B------:R3:W0:Y:S02]  /*13840*/  SHFL.IDX PT, R7, R16, 0x1, 0x1f ;  /* 0x00201f0010077f89 */ /* 0x00062400000e0000 */
.L_x_1900:
[----:B-1----:R-:W1:Y:S01]  /*13850*/  S2R R6, SR_TID.X ;  /* 0x0000000000067919 */ /* 0x002e620000002100 */
[----:B------:R-:W-:Y:S01]  /*13860*/  ULDC UR4, c[0x0][0xc14] ;  /* 0x0003050000047ab9 */ /* 0x000fe20000000800 */
[----:B------:R-:W-:Y:S01]  /*13870*/  BSSY B0, `(.L_x_1854) ;  /* 0x000000b000007945 */ /* 0x000fe20003800000 */
[----:B------:R-:W-:Y:S02]  /*13880*/  IMAD.U32 R0, RZ, RZ, UR4 ;  /* 0x00000004ff007e24 */ /* 0x000fe4000f8e00ff */
[----:B------:R-:W-:Y:S01]  /*13890*/  IMAD.MOV.U32 R17, RZ, RZ, RZ ;  /* 0x000000ffff117224 */ /* 0x000fe200078e00ff */
[----:B-1----:R-:W-:-:S04]  /*138a0*/  LOP3.LUT R6, R6, 0x1f, RZ, 0xc0, !PT ;  /* 0x0000001f06067812 */ /* 0x002fc800078ec0ff */
[C---:B------:R-:W-:Y:S01]  /*138b0*/  ISETP.NE.AND P0, PT, R6.reuse, 0x1f, PT ;  /* 0x0000001f0600780c */ /* 0x040fe20003f05270 */
[----:B------:R-:W-:-:S05]  /*138c0*/  IMAD.IADD R5, R6, 0x1, R19 ;  /* 0x0000000106057824 */ /* 0x000fca00078e0213 */
[----:B------:R-:W-:-:S13]  /*138d0*/  ISETP.GE.OR P0, PT, R5, R0, !P0 ;  /* 0x000000000500720c */ /* 0x000fda0004706670 */
[----:B------:R-:W-:Y:S05]  /*138e0*/  @P0 BRA `(.L_x_1855) ;  /* 0x00000000000c0947 */ /* 0x000fea0003800000 */
[----:B--2---:R-:W1:Y:S02]  /*138f0*/  LDC.64 R2, c[0x0][0xc58] ;  /* 0x00031600ff027b82 */ /* 0x004e640000000a00 */
[----:B-1----:R-:W-:-:S05]  /*13900*/  IMAD.WIDE R2, R5, 0x4, R2 ;  /* 0x0000000405027825 */ /* 0x002fca00078e0202 */
[----:B------:R1:W5:Y:S02]  /*13910*/  LDG.E R17, desc[UR48][R2.64] ;  /* 0x0000003002117981 */ /* 0x000364000c1e1900 */
.L_x_1855:
[----:B------:R-:W-:Y:S05]  /*13920*/  BSYNC B0 ;  /* 0x0000000000007941 */ /* 0x000fea0003800000 */
.L_x_1854:
[----:B------:R-:W-:-:S03]  /*13930*/  UMOV UR4, 0xffffffff ;  /* 0xffffffff00047882 */ /* 0x000fc60000000000 */
[----:B------:R-:W-:Y:S05]  /*13940*/  BRA.DIV UR4, `(.L_x_1856) ;  /* 0x0000001604fc7947 */ /* 0x000fea000b800000 */
[----:B0----5:R-:W0:Y:S01]  /*13950*/  SHFL.UP PT, R14, R17, 0x1, RZ ;  /* 0x04200000110e7989 */ /* 0x021e2200000e00ff */
[C---:B------:R-:W-:Y:S02]  /*13960*/  ISETP.NE.AND P0, PT, R6.reuse, RZ, PT ;  /* 0x000000ff0600720c */ /* 0x040fe40003f05270 */
[----:B------:R-:W-:Y:S02]  /*13970*/  ISETP.GE.U32.AND P1, PT, R6, 0x2, PT ;  /* 0x000000020600780c */ /* 0x000fe40003f26070 */
[----:B0-----:R-:W-:Y:S02]  /*13980*/  SEL R14, R14, RZ, P0 ;  /* 0x000000ff0e0e7207 */ /* 0x001fe40000000000 */
[----:B------:R-:W-:-:S03]  /*13990*/  ISETP.GE.U32.AND P0, PT, R6, 0x4, PT ;  /* 0x000000040600780c */ /* 0x000fc60003f06070 */
[----:B------:R-:W-:-:S05]  /*139a0*/  IMAD.IADD R13, R17, 0x1, R14 ;  /* 0x00000001110d7824 */ /* 0x000fca00078e020e */
[----:B------:R-:W1:Y:S02]  /*139b0*/  SHFL.UP PT, R14, R13, 0x2, RZ ;  /* 0x044000000d0e7989 */ /* 0x000e6400000e00ff */
[----:B-12---:R-:W-:Y:S02]  /*139c0*/  SEL R2, R14, RZ, P1 ;  /* 0x000000ff0e027207 */ /* 0x006fe40000800000 */
        /* <DEDUP_REMOVED lines=12> */
[----:B------:R0:W1:Y:S02]  /*13a90*/  SHFL.IDX PT, R14, R2, 0x1f, 0x1f ;  /* 0x03e01f00020e7f89 */ /* 0x00006400000e0000 */
.L_x_1908:
[----:B------:R-:W-:Y:S02]  /*13aa0*/  ULDC UR4, c[0x0][0xc10] ;  /* 0x0003040000047ab9 */ /* 0x000fe40000000800 */
[----:B------:R-:W-:-:S04]  /*13ab0*/  IMAD.U32 R5, RZ, RZ, UR4 ;  /* 0x00000004ff057e24 */ /* 0x000fc8000f8e00ff */
[----:B-1----:R-:W-:-:S04]  /*13ac0*/  IMAD R14, R14, R5, RZ ;  /* 0x000000050e0e7224 */ /* 0x002fc800078e02ff */
[----:B------:R-:W-:-:S05]  /*13ad0*/  IMAD.IADD R7, R7, 0x1, R14 ;  /* 0x0000000107077824 */ /* 0x000fca00078e020e */
[----:B----4-:R-:W-:-:S13]  /*13ae0*/  ISETP.GT.AND P0, PT, R7, R4, PT ;  /* 0x000000040700720c */ /* 0x010fda0003f04270 */
[----:B------:R-:W-:Y:S05]  /*13af0*/  @P0 BRA `(.L_x_1857) ;  /* 0x0000000000b40947 */ /* 0x000fea0003800000 */
[----:B------:R-:W1:Y:S02]  /*13b00*/  LDC R0, c[0x0][0xc14] ;  /* 0x00030500ff007b82 */ /* 0x000e640000000800 */
.L_x_1862:
[----:B------:R-:W-:-:S05]  /*13b10*/  VIADD R19, R19, 0x1f ;  /* 0x0000001f13137836 */ /* 0x000fca0000000000 */
[----:B-1----:R-:W-:-:S13]  /*13b20*/  ISETP.GE.AND P0, PT, R19, R0, PT ;  /* 0x000000001300720c */ /* 0x002fda0003f06270 */
[----:B------:R-:W-:Y:S05]  /*13b30*/  @P0 BRA `(.L_x_1858) ;  /* 0x0000000400ec0947 */ /* 0x000fea0003800000 */
[----:B------:R-:W1:Y:S01]  /*13b40*/  S2R R6, SR_TID.X ;  /* 0x0000000000067919 */ /* 0x000e620000002100 */
[----:B------:R-:W-:Y:S01]  /*13b50*/  BSSY B0, `(.L_x_1859) ;  /* 0x000000a000007945 */ /* 0x000fe20003800000 */
[----:B------:R-:W-:Y:S01]  /*13b60*/  IMAD.MOV.U32 R17, RZ, RZ, RZ ;  /* 0x000000ffff117224 */ /* 0x000fe200078e00ff */
[----:B-1----:R-:W-:-:S04]  /*13b70*/  LOP3.LUT R6, R6, 0x1f, RZ, 0xc0, !PT ;  /* 0x0000001f06067812 */ /* 0x002fc800078ec0ff */
[C---:B------:R-:W-:Y:S01]  /*13b80*/  ISETP.NE.AND P1, PT, R6.reuse, 0x1f, PT ;  /* 0x0000001f0600780c */ /* 0x040fe20003f25270 */
[----:B------:R-:W-:-:S05]  /*13b90*/  IMAD.IADD R5, R6, 0x1, R19 ;  /* 0x0000000106057824 */ /* 0x000fca00078e0213 */
[----:B------:R-:W-:-:S13]  /*13ba0*/  ISETP.GE.OR P0, PT, R5, R0, !P1 ;  /* 0x000000000500720c */ /* 0x000fda0004f06670 */
[----:B------:R-:W-:Y:S05]  /*13bb0*/  @P0 BRA `(.L_x_1860) ;  /* 0x00000000000c0947 */ /* 0x000fea0003800000 */
[----:B0-----:R-:W0:Y:S02]  /*13bc0*/  LDC.64 R2, c[0x0][0xc58] ;  /* 0x00031600ff027b82 */ /* 0x001e240000000a00 */
[----:B0-----:R-:W-:-:S05]  /*13bd0*/  IMAD.WIDE R2, R5, 0x4, R2 ;  /* 0x0000000405027825 */ /* 0x001fca00078e0202 */
[----:B------:R1:W5:Y:S02]  /*13be0*/  LDG.E R17, desc[UR48][R2.64] ;  /* 0x0000003002117981 */ /* 0x000364000c1e1900 */
.L_x_1860:
[----:B------:R-:W-:Y:S05]  /*13bf0*/  BSYNC B0 ;  /* 0x0000000000007941 */ /* 0x000fea0003800000 */
.L_x_1859:
        /* <DEDUP_REMOVED lines=9> */
[----:B01----:R-:W-:Y:S02]  /*13c90*/  SEL R2, R14, RZ, P1 ;  /* 0x000000ff0e027207 */ /* 0x003fe40000800000 */
        /* <DEDUP_REMOVED lines=12> */
[----:B------:R0:W1:Y:S02]  /*13d60*/  SHFL.IDX PT, R14, R2, 0x1f, 0x1f ;  /* 0x03e01f00020e7f89 */ /* 0x00006400000e0000 */
.L_x_1916:
[----:B------:R-:W-:Y:S02]  /*13d70*/  ULDC UR4, c[0x0][0xc10] ;  /* 0x0003040000047ab9 */ /* 0x000fe40000000800 */
[----:B------:R-:W-:-:S04]  /*13d80*/  IMAD.U32 R5, RZ, RZ, UR4 ;  /* 0x00000004ff057e24 */ /* 0x000fc8000f8e00ff */
[----:B-1----:R-:W-:-:S04]  /*13d90*/  IMAD R14, R14, R5, RZ ;  /* 0x000000050e0e7224 */ /* 0x002fc800078e02ff */
[----:B------:R-:W-:-:S05]  /*13da0*/  IMAD.IADD R7, R14, 0x1, R7 ;  /* 0x000000010e077824 */ /* 0x000fca00078e0207 */
[----:B------:R-:W-:-:S13]  /*13db0*/  ISETP.GT.AND P0, PT, R7, R4, PT ;  /* 0x000000040700720c */ /* 0x000fda0003f04270 */
[----:B------:R-:W-:Y:S05]  /*13dc0*/  @!P0 BRA `(.L_x_1862) ;  /* 0xfffffffc00508947 */ /* 0x000fea000383ffff */
.L_x_1857:
[----:B---3--:R-:W-:Y:S01]  /*13dd0*/  IMAD.IADD R16, R7, 0x1, -R14 ;  /* 0x0000000107107824 */ /* 0x008fe200078e0a0e */
[----:B------:R-:W-:-:S03]  /*13de0*/  UMOV UR4, 0xffffffff ;  /* 0xffffffff00047882 */ /* 0x000fc60000000000 */
[----:B------:R-:W-:-:S05]  /*13df0*/  IMAD R3, R2, R5, R16 ;  /* 0x0000000502037224 */ /* 0x000fca00078e0210 */
[----:B------:R-:W-:Y:S01]  /*13e00*/  ISETP.GT.AND P6, PT, R3, R4, PT ;  /* 0x000000040300720c */ /* 0x000fe20003fc4270 */
[----:B------:R-:W-:-:S12]  /*13e10*/  BRA.DIV UR4, `(.L_x_1863) ;  /* 0x0000001a04687947 */ /* 0x000fd8000b800000 */
[----:B------:R-:W-:-:S04]  /*13e20*/  VOTE.ANY R3, PT, !P6 ;  /* 0x0000000000037806 */ /* 0x000fc800070e0100 */
[----:B------:R-:W1:Y:S02]  /*13e30*/  POPC R6, R3 ;  /* 0x0000000300067309 */ /* 0x000e640000000000 */
[----:B-1----:R1:W2:Y:S02]  /*13e40*/  SHFL.IDX PT, R17, R17, R6, 0x1f ;  /* 0x00001f0611117589 */ /* 0x0022a400000e0000 */
.L_x_1920:
[----:B------:R-:W-:Y:S02]  /*13e50*/  ISETP.NE.AND P0, PT, R3, RZ, PT ;  /* 0x000000ff0300720c */ /* 0x000fe40003f05270 */
[----:B------:R-:W-:-:S11]  /*13e60*/  MOV R7, RZ ;  /* 0x000000ff00077202 */ /* 0x000fd60000000f00 */
[----:B------:R-:W-:Y:S05]  /*13e70*/  @!P0 BRA `(.L_x_1864) ;  /* 0x0000000000108947 */ /* 0x000fea0003800000 */
[----:B------:R-:W-:Y:S01]  /*13e80*/  UMOV UR4, 0xffffffff ;  /* 0xffffffff00047882 */ /* 0x000fe20000000000 */
[----:B------:R-:W-:Y:S02]  /*13e90*/  VIADD R12, R6, 0xffffffff ;  /* 0xffffffff060c7836 */ /* 0x000fe40000000000 */
[----:B------:R-:W-:Y:S05]  /*13ea0*/  BRA.DIV UR4, `(.L_x_1865) ;  /* 0x0000001a048c7947 */ /* 0x000fea000b800000 */
[----:B------:R3:W4:Y:S02]  /*13eb0*/  SHFL.IDX PT, R7, R2, R12, 0x1f ;  /* 0x00001f0c02077589 */ /* 0x00072400000e0000 */
.L_x_1864:
[----:B0--3--:R-:W0:Y:S01]  /*13ec0*/  LDC.64 R2, c[0x0][0xc68] ;  /* 0x00031a00ff027b82 */ /* 0x009e220000000a00 */
[----:B------:R-:W-:-:S04]  /*13ed0*/  IMAD.IADD R19, R6, 0x1, R19 ;  /* 0x0000000106137824 */ /* 0x000fc800078e0213 */
[----:B0-----:R-:W-:-:S05]  /*13ee0*/  IMAD.WIDE R2, R19, 0x4, R2 ;  /* 0x0000000413027825 */ /* 0x001fca00078e0202 */
[----:B------:R0:W1:Y:S01]  /*13ef0*/  LDG.E R8, desc[UR48][R2.64] ;  /* 0x0000003002087981 */ /* 0x000062000c1e1900 */
[----:B----4-:R-:W-:-:S04]  /*13f00*/  IMAD R16, R7, R5, R16 ;  /* 0x0000000507107224 */ /* 0x010fc800078e0210 */
[----:B------:R-:W-:Y:S02]  /*13f10*/  IMAD.IADD R7, R4, 0x1, -R16 ;  /* 0x0000000104077824 */ /* 0x000fe400078e0a10 */
[----:B0-----:R-:W-:Y:S02]  /*13f20*/  IMAD.MOV.U32 R2, RZ, RZ, RZ ;  /* 0x000000ffff027224 */ /* 0x001fe400078e00ff */
[----:B-12---:R-:W-:-:S05]  /*13f30*/  IMAD R6, R17, R8, RZ ;  /* 0x0000000811067224 */ /* 0x006fca00078e02ff */
[-C--:B------:R-:W-:Y:S02]  /*13f40*/  IABS R9, R6.reuse ;  /* 0x0000000600097213 */ /* 0x080fe40000000000 */
[----:B------:R-:W-:Y:S02]  /*13f50*/  IABS R4, R6 ;  /* 0x0000000600047213 */ /* 0x000fe40000000000 */
[----:B------:R-:W0:Y:S03]  /*13f60*/  I2F.RP R10, R9 ;  /* 0x00000009000a7306 */ /* 0x000e260000209400 */
        /* <DEDUP_REMOVED lines=16> */
[----:B------:R-:W-:-:S03]  /*14070*/  ISETP.GE.AND P0, PT, R3, RZ, PT ;  /* 0x000000ff0300720c */ /* 0x000fc60003f06270 */
[----:B------:R-:W-:-:S10]  /*14080*/  IMAD.MOV.U32 R9, RZ, RZ, R2 ;  /* 0x000000ffff097224 */ /* 0x000fd400078e0002 */
[----:B------:R-:W-:Y:S01]  /*14090*/  @!P0 IMAD.MOV R9, RZ, RZ, -R9 ;  /* 0x000000ffff098224 */ /* 0x000fe200078e0a09 */
[----:B------:R-:W-:-:S13]  /*140a0*/  ISETP.NE.AND P0, PT, R6, RZ, PT ;  /* 0x000000ff0600720c */ /* 0x000fda0003f05270 */
[----:B------:R-:W-:-:S05]  /*140b0*/  @!P0 LOP3.LUT R9, RZ, R6, RZ, 0x33, !PT ;  /* 0x00000006ff098212 */ /* 0x000fca00078e33ff */
[----:B------:R-:W-:Y:S01]  /*140c0*/  IMAD R4, R8, R9, RZ ;  /* 0x0000000908047224 */ /* 0x000fe200078e02ff */
[----:B------:R-:W-:-:S03]  /*140d0*/  IADD3 R9, -R9, RZ, RZ ;  /* 0x000000ff09097210 */ /* 0x000fc60007ffe1ff */
[----:B------:R-:W-:Y:S02]  /*140e0*/  IMAD.MOV R2, RZ, RZ, -R4 ;  /* 0x000000ffff027224 */ /* 0x000fe400078e0a04 */
[----:B------:R-:W-:-:S03]  /*140f0*/  IMAD R7, R6, R9, R7 ;  /* 0x0000000906077224 */ /* 0x000fc600078e0207 */
[----:B------:R-:W-:Y:S01]  /*14100*/  VIADDMNMX R8, R2, R5, R8, PT ;  /* 0x0000000502087246 */ /* 0x000fe20003800108 */
[----:B------:R-:W-:-:S03]  /*14110*/  IMAD.IADD R4, R7, 0x1, R4 ;  /* 0x0000000107047824 */ /* 0x000fc600078e0204 */
[----:B------:R-:W-:-:S04]  /*14120*/  IABS R5, R8 ;  /* 0x0000000800057213 */ /* 0x000fc80000000000 */
[----:B------:R-:W0:Y:S08]  /*14130*/  I2F.RP R10, R5 ;  /* 0x00000005000a7306 */ /* 0x000e300000209400 */
[----:B0-----:R-:W0:Y:S02]  /*14140*/  MUFU.RCP R10, R10 ;  /* 0x0000000a000a7308 */ /* 0x001e240000001000 */
[----:B0-----:R-:W-:-:S06]  /*14150*/  VIADD R2, R10, 0xffffffe ;  /* 0x0ffffffe0a027836 */ /* 0x001fcc0000000000 */
[----:B------:R0:W1:Y:S02]  /*14160*/  F2I.FTZ.U32.TRUNC.NTZ R3, R2 ;  /* 0x0000000200037305 */ /* 0x000064000021f000 */
[----:B0-----:R-:W-:Y:S02]  /*14170*/  IMAD.MOV.U32 R2, RZ, RZ, RZ ;  /* 0x000000ffff027224 */ /* 0x001fe400078e00ff */
[----:B-1----:R-:W-:-:S04]  /*14180*/  IMAD.MOV R6, RZ, RZ, -R3 ;  /* 0x000000ffff067224 */ /* 0x002fc800078e0a03 */
[----:B------:R-:W-:Y:S01]  /*14190*/  IMAD R9, R6, R5, RZ ;  /* 0x0000000506097224 */ /* 0x000fe200078e02ff */
[----:B------:R-:W-:-:S03]  /*141a0*/  IABS R6, R7 ;  /* 0x0000000700067213 */ /* 0x000fc60000000000 */
[----:B------:R-:W-:Y:S01]  /*141b0*/  IMAD.HI.U32 R3, R3, R9, R2 ;  /* 0x0000000903037227 */ /* 0x000fe200078e0002 */
[----:B------:R-:W-:-:S05]  /*141c0*/  IABS R9, R8 ;  /* 0x0000000800097213 */ /* 0x000fca0000000000 */
        /* <DEDUP_REMOVED lines=12> */
[----:B------:R-:W-:Y:S01]  /*14290*/  @!P0 LOP3.LUT R3, RZ, R8, RZ, 0x33, !PT ;  /* 0x00000008ff038212 */ /* 0x000fe200078e33ff */
[----:B------:R-:W-:-:S03]  /*142a0*/  IMAD.MOV R8, RZ, RZ, -R8 ;  /* 0x000000ffff087224 */ /* 0x000fc600078e0a08 */
[----:B------:R-:W-:Y:S01]  /*142b0*/  LOP3.LUT R2, RZ, R3, RZ, 0x33, !PT ;  /* 0x00000003ff027212 */ /* 0x000fe200078e33ff */
[----:B------:R-:W-:-:S04]  /*142c0*/  IMAD R18, R3, R8, R4 ;  /* 0x0000000803127224 */ /* 0x000fc800078e0204 */
[----:B------:R-:W-:Y:S01]  /*142d0*/  IMAD.IADD R17, R17, 0x1, R2 ;  /* 0x0000000111117824 */ /* 0x000fe200078e0202 */
[----:B------:R-:W-:Y:S06]  /*142e0*/  BRA `(.L_x_1866) ;  /* 0x00000000001c7947 */ /* 0x000fec0003800000 */
.L_x_1858:
[----:B------:R-:W-:Y:S01]  /*142f0*/  UMOV UR4, URZ ;  /* 0x0000003f00047c82 */ /* 0x000fe20008000000 */
[----:B------:R-:W-:Y:S01]  /*14300*/  UMOV UR5, URZ ;  /* 0x0000003f00057c82 */ /* 0x000fe20008000000 */
[----:B------:R-:W-:Y:S01]  /*14310*/  ULDC UR6, c[0x0][0xc14] ;  /* 0x0003050000067ab9 */ /* 0x000fe20000000800 */
[----:B---3--:R-:W-:Y:S02]  /*14320*/  IMAD.MOV.U32 R16, RZ, RZ, R4 ;  /* 0x000000ffff107224 */ /* 0x008fe400078e0004 */
[----:B------:R-:W-:Y:S02]  /*14330*/  IMAD.U32 R17, RZ, RZ, UR4 ;  /* 0x00000004ff117e24 */ /* 0x000fe4000f8e00ff */
[----:B------:R-:W-:Y:S02]  /*14340*/  IMAD.U32 R18, RZ, RZ, UR5 ;  /* 0x00000005ff127e24 */ /* 0x000fe4000f8e00ff */
[----:B------:R-:W-:-:S07]  /*14350*/  IMAD.U32 R19, RZ, RZ, UR6 ;  /* 0x00000006ff137e24 */ /* 0x000fce000f8e00ff */
.L_x_1866:
        /* <DEDUP_REMOVED lines=12> */
.L_x_1794:
[----:B-1----:R-:W3:Y:S01]  /*14420*/  LDL.LU R0, [R1+0x18] ;  /* 0x0000180001007983 */ /* 0x002ee20000300800 */
[----:B------:R-:W-:Y:S01]  /*14430*/  BSSY B0, `(.L_x_1868) ;  /* 0x000000b000007945 */ /* 0x000fe20003800000 */
[----:B------:R-:W1:Y:S01]  /*14440*/  S2R R5, SR_CgaCtaId ;  /* 0x0000000000057919 */ /* 0x000e620000008800 */
[----:B---3--:R-:W-:-:S04]  /*14450*/  IADD3 R0, R0, 0x1, RZ ;  /* 0x0000000100007810 */ /* 0x008fc80007ffe0ff */
[----:B--2---:R-:W-:-:S04]  /*14460*/  LEA.HI R2, R0, R0, RZ, 0x1 ;  /* 0x0000000000027211 */ /* 0x004fc800078f08ff */
[----:B------:R-:W-:-:S05]  /*14470*/  LOP3.LUT R3, R2, 0xfffffffe, RZ, 0xc0, !PT ;  /* 0xfffffffe02037812 */ /* 0x000fca00078ec0ff */
[----:B------:R-:W-:Y:S01]  /*14480*/  IMAD.IADD R3, R0, 0x1, -R3 ;  /* 0x0000000100037824 */ /* 0x000fe200078e0a03 */
[----:B------:R-:W-:-:S04]  /*14490*/  MOV R0, 0x400 ;  /* 0x0000040000007802 */ /* 0x000fc80000000f00 */
[----:B-1----:R-:W-:Y:S02]  /*144a0*/  LEA R0, R5, R0, 0x18 ;  /* 0x0000000005007211 */ /* 0x002fe400078ec0ff */
[----:B------:R-:W-:-:S04]  /*144b0*/  SHF.L.U32 R3, R3, 0x1f, RZ ;  /* 0x0000001f03037819 */ /* 0x000fc800000006ff */
[----:B------:R-:W1:Y:S02]  /*144c0*/  SYNCS.PHASECHK.TRANS64.TRYWAIT P0, [R0+URZ+0x28c20], R3 ;  /* 0x028c2003000075a7 */ /* 0x000e64000800017f */
[----:B-1----:R-:W-:Y:S05]  /*144d0*/  @!P0 BRA `(.L_x_1869) ;  /* 0x0000001400288947 */ /* 0x002fea0003800000 */
.L_x_1923:
[----:B------:R-:W-:Y:S05]  /*144e0*/  BSYNC B0 ;  /* 0x0000000000007941 */ /* 0x000fea0003800000 */
.L_x_1868:
[----:B------:R-:W-:-:S03]  /*144f0*/  UMOV UR4, 0xffffffff ;  /* 0xffffffff00047882 */ /* 0x000fc60000000000 */
[----:B------:R-:W-:Y:S05]  /*14500*/  BRA.DIV UR4, `(.L_x_1870) ;  /* 0x0000001604307947 */ /* 0x000fea000b800000 */
[----:B------:R-:W2:Y:S02]  /*14510*/  S2R R2, SR_TID.X ;  /* 0x0000000000027919 */ /* 0x000ea40000002100 */
[----:B--2---:R-:W-:-:S04]  /*14520*/  SHF.R.U32.HI R2, RZ, 0x5, R2 ;  /* 0x00000005ff027819 */ /* 0x004fc80000011602 */
[----:B------:R-:W-:-:S05]  /*14530*/  LOP3.LUT R2, R2, 0x3, RZ, 0xc0, !PT ;  /* 0x0000000302027812 */ /* 0x000fca00078ec0ff */
[----:B------:R2:W3:Y:S02]  /*14540*/  SHFL.IDX PT, R14, R2, RZ, 0x1f ;  /* 0x00001fff020e7589 */ /* 0x0004e400000e0000 */
.L_x_1926:
[----:B---3--:R-:W-:Y:S01]  /*14550*/  ISETP.NE.AND P0, PT, R14, RZ, PT ;  /* 0x000000ff0e00720c */ /* 0x008fe20003f05270 */
[----:B------:R-:W-:-:S12]  /*14560*/  BSSY B0, `(.L_x_1871) ;  /* 0x0000027000007945 */ /* 0x000fd80003800000 */
[----:B------:R-:W-:Y:S05]  /*14570*/  @P0 BRA `(.L_x_1872) ;  /* 0x0000000000940947 */ /* 0x000fea0003800000 */
[----:B------:R-:W-:-:S03]  /*14580*/  UMOV UR4, 0xffffffff ;  /* 0xffffffff00047882 */ /* 0x000fc60000000000 */
[----:B------:R-:W-:Y:S05]  /*14590*/  BRA.DIV UR4, `(.L_x_1873) ;  /* 0x0000001604407947 */ /* 0x000fea000b800000 */
[----:B------:R-:W-:-:S13]  /*145a0*/  ELECT P6, URZ, PT ;  /* 0x00000000003f782f */ /* 0x000fda00038c0000 */
.L_x_1929:
[----:B------:R-:W-:Y:S05]  /*145b0*/  @!P6 BRA `(.L_x_1872) ;  /* 0x000000000084e947 */ /* 0x000fea0003800000 */
[----:B------:R-:W-:-:S06]  /*145c0*/  ULOP3.LUT UR4, UR36, 0x2, URZ, 0xfc, !UPT ;  /* 0x0000000224047892 */ /* 0x000fcc000f8efc3f */
[----:B--2---:R-:W-:-:S05]  /*145d0*/  IMAD.U32 R2, RZ, RZ, UR4 ;  /* 0x00000004ff027e24 */ /* 0x004fca000f8e00ff */
[----:B------:R-:W-:-:S13]  /*145e0*/  ISETP.NE.AND P2, PT, R2, 0x3, PT ;  /* 0x000000030200780c */ /* 0x000fda0003f45270 */
[----:B------:R-:W-:Y:S05]  /*145f0*/  @!P2 BRA `(.L_x_1874) ;  /* 0x000000000004a947 */ /* 0x000fea0003800000 */
[----:B------:R-:W-:Y:S01]  /*14600*/  BPT.TRAP 0x1 ;  /* 0x000000040000795c */ /* 0x000fe20000300000 */
.L_x_1874:
[----:B-1----:R-:W2:Y:S04]  /*14610*/  LDL R3, [R1] ;  /* 0x0000000001037983 */ /* 0x002ea80000100800 */
[----:B------:R-:W3:Y:S01]  /*14620*/  LDL.LU R7, [R1+0x4] ;  /* 0x0000040001077983 */ /* 0x000ee20000300800 */
[----:B------:R-:W-:-:S04]  /*14630*/  VIADD R2, R0, 0x28c40 ;  /* 0x00028c4000027836 */ /* 0x000fc80000000000 */
[C---:B--2---:R-:W-:Y:S02]  /*14640*/  IMAD R6, R3.reuse, 0x8, R2 ;  /* 0x0000000803067824 */ /* 0x044fe400078e0202 */
[----:B------:R-:W-:Y:S01]  /*14650*/  VIADD R3, R3, 0x1 ;  /* 0x0000000103037836 */ /* 0x000fe20000000000 */
[----:B---3--:R-:W-:-:S04]  /*14660*/  SHF.L.U32 R5, R7, 0x1f, RZ ;  /* 0x0000001f07057819 */ /* 0x008fc800000006ff */
[C---:B------:R-:W-:Y:S01]  /*14670*/  ISETP.NE.AND P1, PT, R3.reuse, 0x2, PT ;  /* 0x000000020300780c */ /* 0x040fe20003f25270 */
[----:B------:R-:W1:Y:S03]  /*14680*/  SYNCS.PHASECHK.TRANS64.TRYWAIT P0, [R6+URZ], R5 ;  /* 0x00000005060075a7 */ /* 0x000e66000800017f */
[----:B------:R-:W-:Y:S02]  /*14690*/  SEL R4, RZ, 0x1, P1 ;  /* 0x00000001ff047807 */ /* 0x000fe40000800000 */
[----:B------:R-:W-:Y:S02]  /*146a0*/  SEL R3, R3, RZ, P1 ;  /* 0x000000ff03037207 */ /* 0x000fe40000800000 */
[----:B------:R-:W-:-:S03]  /*146b0*/  LOP3.LUT R4, R7, R4, RZ, 0x3c, !PT ;  /* 0x0000000407047212 */ /* 0x000fc600078e3cff */
[----:B------:R-:W-:Y:S01]  /*146c0*/  IMAD R7, R3, 0x8, R2 ;  /* 0x0000000803077824 */ /* 0x000fe200078e0202 */
[----:B------:R-:W-:Y:S01]  /*146d0*/  SHF.L.U32 R2, R4, 0x1f, RZ ;  /* 0x0000001f04027819 */ /* 0x000fe200000006ff */
[----:B-1----:R-:W-:Y:S06]  /*146e0*/  @!P0 BRA `(.L_x_1875) ;  /* 0x00000014000c8947 */ /* 0x002fec0003800000 */
.L_x_1930:
[----:B------:R-:W2:Y:S02]  /*146f0*/  SYNCS.PHASECHK.TRANS64.TRYWAIT P0, [R7+URZ], R2 ;  /* 0x00000002070075a7 */ /* 0x000ea4000800017f */
[----:B--2---:R-:W-:Y:S05]  /*14700*/  @!P0 BRA `(.L_x_1876) ;  /* 0x0000001400188947 */ /* 0x004fea0003800000 */
.L_x_1931:
[----:B------:R-:W-:Y:S05]  /*14710*/  @!P2 BRA `(.L_x_1877) ;  /* 0x000000000004a947 */ /* 0x000fea0003800000 */
[----:B------:R-:W-:Y:S01]  /*14720*/  BPT.TRAP 0x1 ;  /* 0x000000040000795c */ /* 0x000fe20000300000 */
.L_x_1877:
[----:B------:R-:W3:Y:S01]  /*14730*/  LDL.LU R4, [R1] ;  /* 0x0000000001047983 */ /* 0x000ee20000300800 */
[----:B------:R-:W-:-:S04]  /*14740*/  VIADD R0, R0, 0x28c60 ;  /* 0x00028c6000007836 */ /* 0x000fc80000000000 */
[----:B---3--:R-:W-:-:S04]  /*14750*/  IMAD R4, R4, 0x8, R0 ;  /* 0x0000000804047824 */ /* 0x008fc800078e0200 */
[----:B------:R-:W3:Y:S02]  /*14760*/  SYNCS.PHASECHK.TRANS64.TRYWAIT P0, [R4+URZ], R5 ;  /* 0x00000005040075a7 */ /* 0x000ee4000800017f */
[----:B---3--:R-:W-:Y:S05]  /*14770*/  @!P0 BRA `(.L_x_1878) ;  /* 0x0000001400108947 */ /* 0x008fea0003800000 */
.L_x_1932:
[----:B------:R-:W-:-:S07]  /*14780*/  IMAD R3, R3, 0x8, R0 ;  /* 0x0000000803037824 */ /* 0x000fce00078e0200 */
.L_x_1879:
[----:B----4-:R4:W0:Y:S02]  /*14790*/  SYNCS.PHASECHK.TRANS64.TRYWAIT P0, [R3+URZ], R2 ;  /* 0x00000002030075a7 */ /* 0x010824000800017f */
[----:B0-----:R-:W-:Y:S05]  /*147a0*/  @!P0 NANOSLEEP.SYNCS 0x989680 ;  /* 0x009896800000895d */ /* 0x001fea0003900000 */
[----:B------:R-:W0:Y:S02]  /*147b0*/  @!P0 SYNCS.PHASECHK.TRANS64 P0, [R3+URZ], R2 ;  /* 0x00000002030085a7 */ /* 0x000e24000800007f */
[----:B0-----:R-:W-:Y:S05]  /*147c0*/  @!P0 BRA `(.L_x_1879) ;  /* 0xfffffffc00f08947 */ /* 0x001fea000383ffff */
.L_x_1872:
[----:B------:R-:W-:Y:S05]  /*147d0*/  BSYNC B0 ;  /* 0x0000000000007941 */ /* 0x000fea0003800000 */
.L_x_1871:
[----:B------:R-:W-:Y:S05]  /*147e0*/  EXIT ;  /* 0x000000000000794d */ /* 0x000fea0003800000 */
.L_x_1691:
[----:B0-----:R-:W-:-:S04]  /*147f0*/  IMAD.U32 R3, RZ, RZ, UR22 ;  /* 0x00000016ff037e24 */ /* 0x001fc8000f8e00ff */
[----:B------:R0:W1:Y:S03]  /*14800*/  SYNCS.PHASECHK.TRANS64.TRYWAIT P1, [R3+URZ+0x28c50], R0 ;  /* 0x028c5000030075a7 */ /* 0x000066000802017f */
[----:B-1----:R-:W-:Y:S05]  /*14810*/  @!P1 NANOSLEEP.SYNCS 0x989680 ;  /* 0x009896800000995d */ /* 0x002fea0003900000 */
[----:B------:R-:W1:Y:S02]  /*14820*/  @!P1 SYNCS.PHASECHK.TRANS64 P1, [R3+URZ+0x28c50], R0 ;  /* 0x028c5000030095a7 */ /* 0x000e64000802007f */
[----:B-1----:R-:W-:Y:S05]  /*14830*/  @!P1 BRA `(.L_x_1691) ;  /* 0xfffffffc00ec9947 */ /* 0x002fea000383ffff */
[----:B------:R-:W-:Y:S05]  /*14840*/  BRA `(.L_x_1880) ;  /* 0xfffffed400307947 */ /* 0x000fea000383ffff */
.L_x_1696:
[----:B-1----:R-:W-:-:S04]  /*14850*/  IMAD.U32 R6, RZ, RZ, UR20 ;  /* 0x00000014ff067e24 */ /* 0x002fc8000f8e00ff */
[----:B------:R1:W2:Y:S03]  /*14860*/  SYNCS.PHASECHK.TRANS64.TRYWAIT P1, [R6+URZ+0x28c50], R3 ;  /* 0x028c5003060075a7 */ /* 0x0002a6000802017f */
[----:B--2---:R-:W-:Y:S05]  /*14870*/  @!P1 NANOSLEEP.SYNCS 0x989680 ;  /* 0x009896800000995d */ /* 0x004fea0003900000 */
[----:B------:R-:W2:Y:S02]  /*14880*/  @!P1 SYNCS.PHASECHK.TRANS64 P1, [R6+URZ+0x28c50], R3 ;  /* 0x028c5003060095a7 */ /* 0x000ea4000802007f */
[----:B--2---:R-:W-:Y:S05]  /*14890*/  @!P1 BRA `(.L_x_1696) ;  /* 0xfffffffc00ec9947 */ /* 0x004fea000383ffff */
[----:B------:R-:W-:Y:S05]  /*148a0*/  BRA `(.L_x_1695) ;  /* 0xfffffee0002c7947 */ /* 0x000fea000383ffff */
.L_x_1705:
[----:B0-----:R-:W-:-:S04]  /*148b0*/  IMAD.U32 R3, RZ, RZ, UR38 ;  /* 0x00000026ff037e24 */ /* 0x001fc8000f8e00ff */
[----:B------:R0:W1:Y:S03]  /*148c0*/  SYNCS.PHASECHK.TRANS64.TRYWAIT P0, [R3+URZ+0x28c00], R0 ;  /* 0x028c0000030075a7 */ /* 0x000066000800017f */
[----:B-1----:R-:W-:Y:S05]  /*148d0*/  @!P0 NANOSLEEP.SYNCS 0x989680 ;  /* 0x009896800000895d */ /* 0x002fea0003900000 */
[----:B------:R-:W1:Y:S02]  /*148e0*/  @!P0 SYNCS.PHASECHK.TRANS64 P0, [R3+URZ+0x28c00], R0 ;  /* 0x028c0000030085a7 */ /* 0x000e64000800007f */
[----:B-1----:R-:W-:Y:S05]  /*148f0*/  @!P0 BRA `(.L_x_1705) ;  /* 0xfffffffc00ec8947 */ /* 0x002fea000383ffff */
[----:B------:R-:W-:Y:S05]  /*14900*/  BRA `(.L_x_1881) ;  /* 0xfffffef4004c7947 */ /* 0x000fea000383ffff */
.L_x_1709:
[----:B--2---:R2:W3:Y:S02]  /*14910*/  SYNCS.PHASECHK.TRANS64.TRYWAIT P0, [R10+URZ+0x28c30], R11 ;  /* 0x028c300b0a0075a7 */ /* 0x0044e4000800017f */
[----:B---3--:R-:W-:Y:S05]  /*14920*/  @!P0 NANOSLEEP.SYNCS 0x989680 ;  /* 0x009896800000895d */ /* 0x008fea0003900000 */
[----:B------:R-:W3:Y:S02]  /*14930*/  @!P0 SYNCS.PHASECHK.TRANS64 P0, [R10+URZ+0x28c30], R11 ;  /* 0x028c300b0a0085a7 */ /* 0x000ee4000800007f */
[----:B---3--:R-:W-:Y:S05]  /*14940*/  @!P0 BRA `(.L_x_1709) ;  /* 0xfffffffc00f08947 */ /* 0x008fea000383ffff */
[----:B------:R-:W-:Y:S05]  /*14950*/  BRA `(.L_x_1708) ;  /* 0xfffffef400647947 */ /* 0x000fea000383ffff */
.L_x_1721:
[----:B----4-:R4:W0:Y:S02]  /*14960*/  SYNCS.PHASECHK.TRANS64.TRYWAIT P0, [R10+URZ+0x28c50], R11 ;  /* 0x028c500b0a0075a7 */ /* 0x010824000800017f */
[----:B0-----:R-:W-:Y:S05]  /*14970*/  @!P0 NANOSLEEP.SYNCS 0x989680 ;  /* 0x009896800000895d */ /* 0x001fea0003900000 */
[----:B------:R-:W0:Y:S02]  /*14980*/  @!P0 SYNCS.PHASECHK.TRANS64 P0, [R10+URZ+0x28c50], R11 ;  /* 0x028c500b0a0085a7 */ /* 0x000e24000800007f */
[----:B0-----:R-:W-:Y:S05]  /*14990*/  @!P0 BRA `(.L_x_1721) ;  /* 0xfffffffc00f08947 */ /* 0x001fea000383ffff */
[----:B------:R-:W-:Y:S05]  /*149a0*/  BRA `(.L_x_1720) ;  /* 0xffffff1000587947 */ /* 0x000fea000383ffff */
.L_x_1729:
[----:B--2---:R-:W-:-:S04]  /*149b0*/  IMAD.U32 R9, RZ, RZ, UR26 ;  /* 0x0000001aff097e24 */ /* 0x004fc8000f8e00ff */
[----:B------:R2:W3:Y:S03]  /*149c0*/  SYNCS.PHASECHK.TRANS64.TRYWAIT P0, [R9+URZ+0x28c30], R12 ;  /* 0x028c300c090075a7 */ /* 0x0004e6000800017f */
[----:B---3--:R-:W-:Y:S05]  /*149d0*/  @!P0 NANOSLEEP.SYNCS 0x989680 ;  /* 0x009896800000895d */ /* 0x008fea0003900000 */
[----:B------:R-:W3:Y:S02]  /*149e0*/  @!P0 SYNCS.PHASECHK.TRANS64 P0, [R9+URZ+0x28c30], R12 ;  /* 0x028c300c090085a7 */ /* 0x000ee4000800007f */
[----:B---3--:R-:W-:Y:S05]  /*149f0*/  @!P0 BRA `(.L_x_1729) ;  /* 0xfffffffc00ec8947 */ /* 0x008fea000383ffff */
[----:B------:R-:W-:Y:S05]  /*14a00*/  BRA `(.L_x_1728) ;  /* 0xffffff1400947947 */ /* 0x000fea000383ffff */
.L_x_1741:
[----:B-1----:R1:W2:Y:S02]  /*14a10*/  SYNCS.PHASECHK.TRANS64.TRYWAIT P0, [R21+URZ+0x28c50], R12 ;  /* 0x028c500c150075a7 */ /* 0x0022a4000800017f */
[----:B--2---:R-:W-:Y:S05]  /*14a20*/  @!P0 NANOSLEEP.SYNCS 0x989680 ;  /* 0x009896800000895d */ /* 0x004fea0003900000 */
[----:B------:R-:W2:Y:S02]  /*14a30*/  @!P0 SYNCS.PHASECHK.TRANS64 P0, [R21+URZ+0x28c50], R12 ;  /* 0x028c500c150085a7 */ /* 0x000ea4000800007f */
[----:B--2---:R-:W-:Y:S05]  /*14a40*/  @!P0 BRA `(.L_x_1741) ;  /* 0xfffffffc00f08947 */ /* 0x004fea000383ffff */
[----:B------:R-:W-:Y:S05]  /*14a50*/  BRA `(.L_x_1740) ;  /* 0xffffff3400407947 */ /* 0x000fea000383ffff */
.L_x_1750:
[----:B--2---:R-:W-:-:S04]  /*14a60*/  IMAD.U32 R4, RZ, RZ, UR22 ;  /* 0x00000016ff047e24 */ /* 0x004fc8000f8e00ff */
[----:B------:R2:W4:Y:S03]  /*14a70*/  SYNCS.PHASECHK.TRANS64.TRYWAIT P1, [R4+URZ+0x28c30], R9 ;  /* 0x028c3009040075a7 */ /* 0x000526000802017f */
[----:B----4-:R-:W-:Y:S05]  /*14a80*/  @!P1 NANOSLEEP.SYNCS 0x989680 ;  /* 0x009896800000995d */ /* 0x010fea0003900000 */
[----:B------:R-:W4:Y:S02]  /*14a90*/  @!P1 SYNCS.PHASECHK.TRANS64 P1, [R4+URZ+0x28c30], R9 ;  /* 0x028c3009040095a7 */ /* 0x000f24000802007f */
[----:B----4-:R-:W-:Y:S05]  /*14aa0*/  @!P1 BRA `(.L_x_1750) ;  /* 0xfffffffc00ec9947 */ /* 0x010fea000383ffff */
[----:B------:R-:W-:Y:S05]  /*14ab0*/  BRA `(.L_x_1749) ;  /* 0xffffff3800a87947 */ /* 0x000fea000383ffff */
.L_x_1754:
[----:B---3--:R3:W4:Y:S02]  /*14ac0*/  SYNCS.PHASECHK.TRANS64.TRYWAIT P1, [R170+URZ+0x28c50], R9 ;  /* 0x028c5009aa0075a7 */ /* 0x008724000802017f */
[----:B----4-:R-:W-:Y:S05]  /*14ad0*/  @!P1 NANOSLEEP.SYNCS 0x989680 ;  /* 0x009896800000995d */ /* 0x010fea0003900000 */
[----:B------:R-:W4:Y:S02]  /*14ae0*/  @!P1 SYNCS.PHASECHK.TRANS64 P1, [R170+URZ+0x28c50], R9 ;  /* 0x028c5009aa0095a7 */ /* 0x000f24000802007f */
[----:B----4-:R-:W-:Y:S05]  /*14af0*/  @!P1 BRA `(.L_x_1754) ;  /* 0xfffffffc00f09947 */ /* 0x010fea000383ffff */
[----:B------:R-:W-:Y:S05]  /*14b00*/  BRA `(.L_x_1753) ;  /* 0xffffff4c00cc7947 */ /* 0x000fea000383ffff */
.L_x_1760:
[----:B-1----:R-:W-:-:S04]  /*14b10*/  MOV R7, UR25 ;  /* 0x0000001900077c02 */ /* 0x002fc80008000f00 */
[----:B------:R1:W0:Y:S03]  /*14b20*/  SYNCS.PHASECHK.TRANS64.TRYWAIT P0, [R7+URZ+0x28c30], R8 ;  /* 0x028c3008070075a7 */ /* 0x000226000800017f */
[----:B0-----:R-:W-:Y:S05]  /*14b30*/  @!P0 NANOSLEEP.SYNCS 0x989680 ;  /* 0x009896800000895d */ /* 0x001fea0003900000 */
[----:B------:R-:W0:Y:S02]  /*14b40*/  @!P0 SYNCS.PHASECHK.TRANS64 P0, [R7+URZ+0x28c30], R8 ;  /* 0x028c3008070085a7 */ /* 0x000e24000800007f */
[----:B0-----:R-:W-:Y:S05]  /*14b50*/  @!P0 BRA `(.L_x_1760) ;  /* 0xfffffffc00ec8947 */ /* 0x001fea000383ffff */
[----:B------:R-:W-:Y:S05]  /*14b60*/  BRA `(.L_x_1759) ;  /* 0xffffff5000c47947 */ /* 0x000fea000383ffff */
.L_x_1772:
[----:B-1----:R1:W2:Y:S02]  /*14b70*/  SYNCS.PHASECHK.TRANS64.TRYWAIT P0, [R15+URZ+0x28c50], R8 ;  /* 0x028c50080f0075a7 */ /* 0x0022a4000800017f */
[----:B--2---:R-:W-:Y:S05]  /*14b80*/  @!P0 NANOSLEEP.SYNCS 0x989680 ;  /* 0x009896800000895d */ /* 0x004fea0003900000 */
[----:B------:R-:W2:Y:S02]  /*14b90*/  @!P0 SYNCS.PHASECHK.TRANS64 P0, [R15+URZ+0x28c50], R8 ;  /* 0x028c50080f0085a7 */ /* 0x000ea4000800007f */
[----:B--2---:R-:W-:Y:S05]  /*14ba0*/  @!P0 BRA `(.L_x_1772) ;  /* 0xfffffffc00f08947 */ /* 0x004fea000383ffff */
[----:B------:R-:W-:Y:S05]  /*14bb0*/  BRA `(.L_x_1771) ;  /* 0xffffff7000747947 */ /* 0x000fea000383ffff */
.L_x_1813:
[----:B------:R-:W1:Y:S01]  /*14bc0*/  S2R R5, SR_TID.X ;  /* 0x0000000000057919 */ /* 0x000e620000002100 */
[----:B------:R-:W-:Y:S01]  /*14bd0*/  BSSY B0, `(.L_x_1882) ;  /* 0x000000a000007945 */ /* 0x000fe20003800000 */
[----:B------:R-:W-:Y:S02]  /*14be0*/  IMAD.MOV.U32 R12, RZ, RZ, RZ ;  /* 0x000000ffff0c7224 */ /* 0x000fe400078e00ff */
[----:B------:R-:W-:Y:S02]  /*14bf0*/  IMAD.MOV.U32 R11, RZ, RZ, 0x1f ;  /* 0x0000001fff0b7424 */ /* 0x000fe400078e00ff */
[----:B------:R-:W-:Y:S01]  /*14c00*/  IMAD.MOV.U32 R15, RZ, RZ, -0x1 ;  /* 0xffffffffff0f7424 */ /* 0x000fe200078e00ff */
[----:B-1----:R-:W-:-:S04]  /*14c10*/  SHF.R.U32.HI R5, RZ, 0x5, R5 ;  /* 0x00000005ff057819 */ /* 0x002fc80000011605 */
[----:B------:R-:W-:-:S05]  /*14c20*/  LOP3.LUT R5, R5, 0x3, RZ, 0xc0, !PT ;  /* 0x0000000305057812 */ /* 0x000fca00078ec0ff */
[----:B0-----:R-:W-:-:S07]  /*14c30*/  IMAD.MOV.U32 R13, RZ, RZ, R5 ;  /* 0x000000ffff0d7224 */ /* 0x001fce00078e0005 */
[----:B------:R-:W-:Y:S05]  /*14c40*/  WARPSYNC.COLLECTIVE R15, `(.L_x_1883) ;  /* 0x000000000f087348 */ /* 0x000fea0003c00000 */
[----:B------:R0:W1:Y:S02]  /*14c50*/  SHFL.IDX P6, R14, R13, R12, R11 ;  /* 0x0000000c0d0e7389 */ /* 0x00006400000c000b */
[----:B01----:R-:W-:Y:S01]  /*14c60*/  ENDCOLLECTIVE ;  /* 0x000000000000791b */ /* 0x003fe20003800000 */
.L_x_1883:
[----:B------:R-:W-:Y:S05]  /*14c70*/  BSYNC B0 ;  /* 0x0000000000007941 */ /* 0x000fea0003800000 */
.L_x_1882:
[----:B------:R-:W-:Y:S05]  /*14c80*/  BRA `(.L_x_1884) ;  /* 0xffffffc000ec7947 */ /* 0x000fea000383ffff */
.L_x_1814:
[----:B------:R-:W-:Y:S01]  /*14c90*/  BSSY B0, `(.L_x_1885) ;  /* 0x0000006000007945 */ /* 0x000fe20003800000 */
[----:B------:R-:W-:-:S07]  /*14ca0*/  IMAD.MOV.U32 R15, RZ, RZ, -0x1 ;  /* 0xffffffffff0f7424 */ /* 0x000fce00078e00ff */
[----:B0-----:R-:W-:Y:S05]  /*14cb0*/  WARPSYNC.COLLECTIVE R15, `(.L_x_1886) ;  /* 0x000000000f0c7348 */ /* 0x001fea0003c00000 */
[----:B------:R-:W-:Y:S02]  /*14cc0*/  ELECT P6, UR62, PT ;  /* 0x00000000003e782f */ /* 0x000fe400038c0000 */
[----:B------:R-:W-:Y:S01]  /*14cd0*/  MOV R14, UR62 ;  /* 0x0000003e000e7c02 */ /* 0x000fe20008000f00 */
[----:B0-----:R-:W-:Y:S10]  /*14ce0*/  ENDCOLLECTIVE ;  /* 0x000000000000791b */ /* 0x001ff40003800000 */
.L_x_1886:
[----:B------:R-:W-:Y:S05]  /*14cf0*/  BSYNC B0 ;  /* 0x0000000000007941 */ /* 0x000fea0003800000 */
.L_x_1885:
[----:B------:R-:W-:Y:S05]  /*14d00*/  BRA `(.L_x_1887) ;  /* 0xffffffc000dc7947 */ /* 0x000fea000383ffff */
.L_x_1817:
[----:B-1----:R1:W2:Y:S02]  /*14d10*/  SYNCS.PHASECHK.TRANS64.TRYWAIT P0, [R9+URZ+0x28c40], R10 ;  /* 0x028c400a090075a7 */ /* 0x0022a4000800017f */
[----:B--2---:R-:W-:Y:S05]  /*14d20*/  @!P0 NANOSLEEP.SYNCS 0x989680 ;  /* 0x009896800000895d */ /* 0x004fea0003900000 */
[----:B------:R-:W2:Y:S02]  /*14d30*/  @!P0 SYNCS.PHASECHK.TRANS64 P0, [R9+URZ+0x28c40], R10 ;  /* 0x028c400a090085a7 */ /* 0x000ea4000800007f */
[----:B--2---:R-:W-:Y:S05]  /*14d40*/  @!P0 BRA `(.L_x_1817) ;  /* 0xfffffffc00f08947 */ /* 0x004fea000383ffff */
[----:B------:R-:W-:Y:S05]  /*14d50*/  BRA `(.L_x_1888) ;  /* 0xffffffc400447947 */ /* 0x000fea000383ffff */
.L_x_1820:
[----:B-1----:R-:W1:Y:S01]  /*14d60*/  S2R R10, SR_CgaCtaId ;  /* 0x00000000000a7919 */ /* 0x002e620000008800 */
[----:B------:R-:W-:-:S04]  /*14d70*/  MOV R9, 0x400 ;  /* 0x0000040000097802 */ /* 0x000fc80000000f00 */
[----:B-1----:R-:W-:-:S04]  /*14d80*/  LEA R9, R10, R9, 0x18 ;  /* 0x000000090a097211 */ /* 0x002fc800078ec0ff */
[----:B------:R1:W2:Y:S03]  /*14d90*/  SYNCS.PHASECHK.TRANS64.TRYWAIT P0, [R9+URZ+0x28c20], R6 ;  /* 0x028c2006090075a7 */ /* 0x0002a6000800017f */
[----:B--2---:R-:W-:Y:S05]  /*14da0*/  @!P0 NANOSLEEP.SYNCS 0x989680 ;  /* 0x009896800000895d */ /* 0x004fea0003900000 */
[----:B------:R-:W2:Y:S02]  /*14db0*/  @!P0 SYNCS.PHASECHK.TRANS64 P0, [R9+URZ+0x28c20], R6 ;  /* 0x028c2006090085a7 */ /* 0x000ea4000800007f */
[----:B--2---:R-:W-:Y:S05]  /*14dc0*/  @!P0 BRA `(.L_x_1820) ;  /* 0xfffffffc00e48947 */ /* 0x004fea000383ffff */
[----:B------:R-:W-:Y:S05]  /*14dd0*/  BRA `(.L_x_1889) ;  /* 0xffffffc800207947 */ /* 0x000fea000383ffff */
.L_x_1823:
[----:B-1----:R1:W2:Y:S02]  /*14de0*/  SYNCS.PHASECHK.TRANS64.TRYWAIT P0, [R6+URZ+0x28c60], R9 ;  /* 0x028c6009060075a7 */ /* 0x0022a4000800017f */
[----:B--2---:R-:W-:Y:S05]  /*14df0*/  @!P0 NANOSLEEP.SYNCS 0x989680 ;  /* 0x009896800000895d */ /* 0x004fea0003900000 */
[----:B------:R-:W2:Y:S02]  /*14e00*/  @!P0 SYNCS.PHASECHK.TRANS64 P0, [R6+URZ+0x28c60], R9 ;  /* 0x028c6009060085a7 */ /* 0x000ea4000800007f */
[----:B--2---:R-:W-:Y:S05]  /*14e10*/  @!P0 BRA `(.L_x_1823) ;  /* 0xfffffffc00f08947 */ /* 0x004fea000383ffff */
[----:B------:R-:W-:Y:S05]  /*14e20*/  BRA `(.L_x_1890) ;  /* 0xffffffc8003c7947 */ /* 0x000fea000383ffff */
.L_x_1832:
[----:B-1----:R1:W2:Y:S02]  /*14e30*/  SYNCS.PHASECHK.TRANS64.TRYWAIT P0, [R2+URZ+0x28c40], R3 ;  /* 0x028c4003020075a7 */ /* 0x0022a4000800017f */
[----:B--2---:R-:W-:Y:S05]  /*14e40*/  @!P0 NANOSLEEP.SYNCS 0x989680 ;  /* 0x009896800000895d */ /* 0x004fea0003900000 */
[----:B------:R-:W2:Y:S02]  /*14e50*/  @!P0 SYNCS.PHASECHK.TRANS64 P0, [R2+URZ+0x28c40], R3 ;  /* 0x028c4003020085a7 */ /* 0x000ea4000800007f */
[----:B--2---:R-:W-:Y:S05]  /*14e60*/  @!P0 BRA `(.L_x_1832) ;  /* 0xfffffffc00f08947 */ /* 0x004fea000383ffff */
[----:B------:R-:W-:Y:S05]  /*14e70*/  BRA `(.L_x_1891) ;  /* 0xffffffd000107947 */ /* 0x000fea000383ffff */
.L_x_1834:
[----:B--2---:R2:W3:Y:S02]  /*14e80*/  SYNCS.PHASECHK.TRANS64.TRYWAIT P0, [R2+URZ+0x28c60], R3 ;  /* 0x028c6003020075a7 */ /* 0x0044e4000800017f */
[----:B---3--:R-:W-:Y:S05]  /*14e90*/  @!P0 NANOSLEEP.SYNCS 0x989680 ;  /* 0x009896800000895d */ /* 0x008fea0003900000 */
[----:B------:R-:W3:Y:S02]  /*14ea0*/  @!P0 SYNCS.PHASECHK.TRANS64 P0, [R2+URZ+0x28c60], R3 ;  /* 0x028c6003020085a7 */ /* 0x000ee4000800007f */
[----:B---3--:R-:W-:Y:S05]  /*14eb0*/  @!P0 BRA `(.L_x_1834) ;  /* 0xfffffffc00f08947 */ /* 0x008fea000383ffff */
[----:B------:R-:W-:Y:S05]  /*14ec0*/  BRA `(.L_x_1892) ;  /* 0xffffffd000807947 */ /* 0x000fea000383ffff */
.L_x_1839:
[----:B--2---:R2:W3:Y:S02]  /*14ed0*/  SYNCS.PHASECHK.TRANS64.TRYWAIT P0, [R2+URZ+0x28c40], R3 ;  /* 0x028c4003020075a7 */ /* 0x0044e4000800017f */
[----:B---3--:R-:W-:Y:S05]  /*14ee0*/  @!P0 NANOSLEEP.SYNCS 0x989680 ;  /* 0x009896800000895d */ /* 0x008fea0003900000 */
[----:B------:R-:W3:Y:S02]  /*14ef0*/  @!P0 SYNCS.PHASECHK.TRANS64 P0, [R2+URZ+0x28c40], R3 ;  /* 0x028c4003020085a7 */ /* 0x000ee4000800007f */
[----:B---3--:R-:W-:Y:S05]  /*14f00*/  @!P0 BRA `(.L_x_1839) ;  /* 0xfffffffc00f08947 */ /* 0x008fea000383ffff */
[----:B------:R-:W-:Y:S05]  /*14f10*/  BRA `(.L_x_1893) ;  /* 0xffffffd800247947 */ /* 0x000fea000383ffff */
.L_x_1841:
[----:B0-----:R0:W1:Y:S02]  /*14f20*/  SYNCS.PHASECHK.TRANS64.TRYWAIT P1, [R2+URZ+0x28c60], R3 ;  /* 0x028c6003020075a7 */ /* 0x001064000802017f */
[----:B-1----:R-:W-:Y:S05]  /*14f30*/  @!P1 NANOSLEEP.SYNCS 0x989680 ;  /* 0x009896800000995d */ /* 0x002fea0003900000 */
[----:B------:R-:W1:Y:S02]  /*14f40*/  @!P1 SYNCS.PHASECHK.TRANS64 P1, [R2+URZ+0x28c60], R3 ;  /* 0x028c6003020095a7 */ /* 0x000e64000802007f */
[----:B-1----:R-:W-:Y:S05]  /*14f50*/  @!P1 BRA `(.L_x_1841) ;  /* 0xfffffffc00f09947 */ /* 0x002fea000383ffff */
[----:B------:R-:W-:Y:S05]  /*14f60*/  BRA `(.L_x_1894) ;  /* 0xffffffd800907947 */ /* 0x000fea000383ffff */
.L_x_1846:
[----:B---3--:R3:W4:Y:S02]  /*14f70*/  SYNCS.PHASECHK.TRANS64.TRYWAIT P0, [R2+URZ+0x28c40], R3 ;  /* 0x028c4003020075a7 */ /* 0x008724000800017f */
[----:B----4-:R-:W-:Y:S05]  /*14f80*/  @!P0 NANOSLEEP.SYNCS 0x989680 ;  /* 0x009896800000895d */ /* 0x010fea0003900000 */
[----:B------:R-:W4:Y:S02]  /*14f90*/  @!P0 SYNCS.PHASECHK.TRANS64 P0, [R2+URZ+0x28c40], R3 ;  /* 0x028c4003020085a7 */ /* 0x000f24000800007f */
[----:B----4-:R-:W-:Y:S05]  /*14fa0*/  @!P0 BRA `(.L_x_1846) ;  /* 0xfffffffc00f08947 */ /* 0x010fea000383ffff */
[----:B------:R-:W-:Y:S05]  /*14fb0*/  BRA `(.L_x_1895) ;  /* 0xffffffe000107947 */ /* 0x000fea000383ffff */
.L_x_1848:
[----:B0-----:R0:W1:Y:S02]  /*14fc0*/  SYNCS.PHASECHK.TRANS64.TRYWAIT P1, [R2+URZ+0x28c60], R3 ;  /* 0x028c6003020075a7 */ /* 0x001064000802017f */
[----:B-1----:R-:W-:Y:S05]  /*14fd0*/  @!P1 NANOSLEEP.SYNCS 0x989680 ;  /* 0x009896800000995d */ /* 0x002fea0003900000 */
[----:B------:R-:W1:Y:S02]  /*14fe0*/  @!P1 SYNCS.PHASECHK.TRANS64 P1, [R2+URZ+0x28c60], R3 ;  /* 0x028c6003020095a7 */ /* 0x000e64000802007f */
[----:B-1----:R-:W-:Y:S05]  /*14ff0*/  @!P1 BRA `(.L_x_1848) ;  /* 0xfffffffc00f09947 */ /* 0x002fea000383ffff */
[----:B------:R-:W-:Y:S05]  /*15000*/  BRA `(.L_x_1896) ;  /* 0xffffffe000807947 */ /* 0x000fea000383ffff */
.L_x_1853:
[----:B------:R-:W-:Y:S01]  /*15010*/  BSSY B0, `(.L_x_1897) ;  /* 0x0000008000007945 */ /* 0x000fe20003800000 */
[----:B0-----:R-:W-:Y:S02]  /*15020*/  IMAD.MOV.U32 R13, RZ, RZ, R16 ;  /* 0x000000ffff0d7224 */ /* 0x001fe400078e0010 */
[----:B-1----:R-:W-:Y:S02]  /*15030*/  IMAD.MOV.U32 R12, RZ, RZ, RZ ;  /* 0x000000ffff0c7224 */ /* 0x002fe400078e00ff */
[----:B------:R-:W-:Y:S02]  /*15040*/  IMAD.MOV.U32 R11, RZ, RZ, 0x1f ;  /* 0x0000001fff0b7424 */ /* 0x000fe400078e00ff */
[----:B------:R-:W-:-:S07]  /*15050*/  IMAD.MOV.U32 R15, RZ, RZ, -0x1 ;  /* 0xffffffffff0f7424 */ /* 0x000fce00078e00ff */
[----:B--2---:R-:W-:Y:S05]  /*15060*/  WARPSYNC.COLLECTIVE R15, `(.L_x_1898) ;  /* 0x000000000f087348 */ /* 0x004fea0003c00000 */
[----:B------:R0:W1:Y:S02]  /*15070*/  SHFL.IDX P6, R14, R13, R12, R11 ;  /* 0x0000000c0d0e7389 */ /* 0x00006400000c000b */
[----:B012---:R-:W-:Y:S01]  /*15080*/  ENDCOLLECTIVE ;  /* 0x000000000000791b */ /* 0x007fe20003800000 */
.L_x_1898:
[----:B------:R-:W-:Y:S05]  /*15090*/  BSYNC B0 ;  /* 0x0000000000007941 */ /* 0x000fea0003800000 */
.L_x_1897:
[----:B------:R-:W-:Y:S02]  /*150a0*/  IMAD.MOV.U32 R13, RZ, RZ, R16 ;  /* 0x000000ffff0d7224 */ /* 0x000fe400078e0010 */
[----:B------:R-:W-:Y:S02]  /*150b0*/  IMAD.MOV.U32 R12, RZ, RZ, 0x1 ;  /* 0x00000001ff0c7424 */ /* 0x000fe400078e00ff */
[----:B------:R-:W-:Y:S02]  /*150c0*/  IMAD.MOV.U32 R11, RZ, RZ, 0x1f ;  /* 0x0000001fff0b7424 */ /* 0x000fe400078e00ff */
[----:B------:R-:W-:Y:S02]  /*150d0*/  IMAD.MOV.U32 R15, RZ, RZ, -0x1 ;  /* 0xffffffffff0f7424 */ /* 0x000fe400078e00ff */
[----:B------:R-:W-:-:S07]  /*150e0*/  IMAD.MOV.U32 R4, RZ, RZ, R14 ;  /* 0x000000ffff047224 */ /* 0x000fce00078e000e */
[----:B------:R-:W-:Y:S05]  /*150f0*/  WARPSYNC.COLLECTIVE R15, `(.L_x_1899) ;  /* 0x000000000f087348 */ /* 0x000fea0003c00000 */
[----:B------:R0:W1:Y:S02]  /*15100*/  SHFL.IDX P6, R14, R13, R12, R11 ;  /* 0x0000000c0d0e7389 */ /* 0x00006400000c000b */
[----:B01----:R-:W-:Y:S01]  /*15110*/  ENDCOLLECTIVE ;  /* 0x000000000000791b */ /* 0x003fe20003800000 */
.L_x_1899:
[----:B------:R-:W-:Y:S01]  /*15120*/  MOV R7, R14 ;  /* 0x0000000e00077202 */ /* 0x000fe20000000f00 */
[----:B------:R-:W-:Y:S06]  /*15130*/  BRA `(.L_x_1900) ;  /* 0xffffffe400c47947 */ /* 0x000fec000383ffff */
.L_x_1856:
[----:B------:R-:W-:Y:S01]  /*15140*/  BSSY B0, `(.L_x_1901) ;  /* 0x0000008000007945 */ /* 0x000fe20003800000 */
[----:B0----5:R-:W-:Y:S02]  /*15150*/  IMAD.MOV.U32 R13, RZ, RZ, R17 ;  /* 0x000000ffff0d7224 */ /* 0x021fe400078e0011 */
[----:B------:R-:W-:Y:S02]  /*15160*/  IMAD.MOV.U32 R12, RZ, RZ, 0x1 ;  /* 0x00000001ff0c7424 */ /* 0x000fe400078e00ff */
[----:B------:R-:W-:Y:S02]  /*15170*/  IMAD.MOV.U32 R11, RZ, RZ, RZ ;  /* 0x000000ffff0b7224 */ /* 0x000fe400078e00ff */
[----:B------:R-:W-:-:S07]  /*15180*/  IMAD.MOV.U32 R15, RZ, RZ, -0x1 ;  /* 0xffffffffff0f7424 */ /* 0x000fce00078e00ff */
[----:B-1234-:R-:W-:Y:S05]  /*15190*/  WARPSYNC.COLLECTIVE R15, `(.L_x_1902) ;  /* 0x000000000f087348 */ /* 0x01efea0003c00000 */
[----:B------:R0:W0:Y:S02]  /*151a0*/  SHFL.UP P6, R14, R13, R12, R11 ;  /* 0x0400000c0d0e7389 */ /* 0x00002400000c000b */
[----:B01234-:R-:W-:Y:S01]  /*151b0*/  ENDCOLLECTIVE ;  /* 0x000000000000791b */ /* 0x01ffe20003800000 */
.L_x_1902:
[----:B------:R-:W-:Y:S05]  /*151c0*/  BSYNC B0 ;  /* 0x0000000000007941 */ /* 0x000fea0003800000 */
.L_x_1901:
        /* <DEDUP_REMOVED lines=10> */
.L_x_1903:
        /* <DEDUP_REMOVED lines=8> */
.L_x_1904:
        /* <DEDUP_REMOVED lines=8> */
.L_x_1905:
        /* <DEDUP_REMOVED lines=8> */
.L_x_1906:
        /* <DEDUP_REMOVED lines=8> */
.L_x_1907:
[----:B------:R-:W-:Y:S05]  /*15470*/  BRA `(.L_x_1908) ;  /* 0xffffffe400887947 */ /* 0x000fea000383ffff */
.L_x_1861:
[----:B------:R-:W-:Y:S01]  /*15480*/  BSSY B0, `(.L_x_1909) ;  /* 0x0000008000007945 */ /* 0x000fe20003800000 */
[----:B-----5:R-:W-:Y:S02]  /*15490*/  IMAD.MOV.U32 R13, RZ, RZ, R17 ;  /* 0x000000ffff0d7224 */ /* 0x020fe400078e0011 */
[----:B------:R-:W-:Y:S02]  /*154a0*/  IMAD.MOV.U32 R12, RZ, RZ, 0x1 ;  /* 0x00000001ff0c7424 */ /* 0x000fe400078e00ff */
[----:B------:R-:W-:Y:S02]  /*154b0*/  IMAD.MOV.U32 R11, RZ, RZ, RZ ;  /* 0x000000ffff0b7224 */ /* 0x000fe400078e00ff */
[----:B------:R-:W-:-:S07]  /*154c0*/  IMAD.MOV.U32 R15, RZ, RZ, -0x1 ;  /* 0xffffffffff0f7424 */ /* 0x000fce00078e00ff */
[----:B01-3--:R-:W-:Y:S05]  /*154d0*/  WARPSYNC.COLLECTIVE R15, `(.L_x_1910) ;  /* 0x000000000f087348 */ /* 0x00bfea0003c00000 */
[----:B------:R2:W4:Y:S02]  /*154e0*/  SHFL.UP P6, R14, R13, R12, R11 ;  /* 0x0400000c0d0e7389 */ /* 0x00052400000c000b */
[----:B01234-:R-:W-:Y:S01]  /*154f0*/  ENDCOLLECTIVE ;  /* 0x000000000000791b */ /* 0x01ffe20003800000 */
.L_x_1910:
[----:B------:R-:W-:Y:S05]  /*15500*/  BSYNC B0 ;  /* 0x0000000000007941 */ /* 0x000fea0003800000 */
.L_x_1909:
        /* <DEDUP_REMOVED lines=10> */
.L_x_1911:
        /* <DEDUP_REMOVED lines=8> */
.L_x_1912:
        /* <DEDUP_REMOVED lines=8> */
.L_x_1913:
        /* <DEDUP_REMOVED lines=8> */
.L_x_1914:
        /* <DEDUP_REMOVED lines=8> */
.L_x_1915:
[----:B------:R-:W-:Y:S05]  /*157b0*/  BRA `(.L_x_1916) ;  /* 0xffffffe4006c7947 */ /* 0x000fea000383ffff */
.L_x_1863:
[----:B------:R-:W-:Y:S01]  /*157c0*/  BSSY B0, `(.L_x_1917) ;  /* 0x0000006000007945 */ /* 0x000fe20003800000 */
[----:B------:R-:W-:Y:S01]  /*157d0*/  PLOP3.LUT P6, PT, P6, PT, PT, 0x8, 0x0 ;  /* 0x000000000000781c */ /* 0x000fe200037ce170 */
[----:B------:R-:W-:-:S12]  /*157e0*/  IMAD.MOV.U32 R15, RZ, RZ, -0x1 ;  /* 0xffffffffff0f7424 */ /* 0x000fd800078e00ff */
[----:B0-----:R-:W-:Y:S05]  /*157f0*/  WARPSYNC.COLLECTIVE R15, `(.L_x_1918) ;  /* 0x000000000f087348 */ /* 0x001fea0003c00000 */
[----:B------:R-:W-:Y:S01]  /*15800*/  VOTE.ANY R14, PT, P6 ;  /* 0x00000000000e7806 */ /* 0x000fe200030e0100 */
[----:B0-----:R-:W-:Y:S06]  /*15810*/  ENDCOLLECTIVE ;  /* 0x000000000000791b */ /* 0x001fec0003800000 */
.L_x_1918:
[----:B------:R-:W-:Y:S05]  /*15820*/  BSYNC B0 ;  /* 0x0000000000007941 */ /* 0x000fea0003800000 */
.L_x_1917:
[----:B------:R-:W-:Y:S01]  /*15830*/  IMAD.MOV.U32 R3, RZ, RZ, R14 ;  /* 0x000000ffff037224 */ /* 0x000fe200078e000e */
[----:B------:R-:W-:Y:S01]  /*15840*/  MOV R13, R17 ;  /* 0x00000011000d7202 */ /* 0x000fe20000000f00 */
[----:B------:R-:W-:Y:S02]  /*15850*/  IMAD.MOV.U32 R11, RZ, RZ, 0x1f ;  /* 0x0000001fff0b7424 */ /* 0x000fe400078e00ff */
[----:B------:R-:W0:Y:S01]  /*15860*/  POPC R6, R3 ;  /* 0x0000000300067309 */ /* 0x000e220000000000 */
[----:B------:R-:W-:Y:S02]  /*15870*/  IMAD.MOV.U32 R15, RZ, RZ, -0x1 ;  /* 0xffffffffff0f7424 */ /* 0x000fe400078e00ff */
[----:B0-----:R-:W-:-:S07]  /*15880*/  IMAD.MOV.U32 R12, RZ, RZ, R6 ;  /* 0x000000ffff0c7224 */ /* 0x001fce00078e0006 */
[----:B------:R-:W-:Y:S05]  /*15890*/  WARPSYNC.COLLECTIVE R15, `(.L_x_1919) ;  /* 0x000000000f087348 */ /* 0x000fea0003c00000 */
[----:B------:R0:W1:Y:S02]  /*158a0*/  SHFL.IDX P6, R14, R13, R12, R11 ;  /* 0x0000000c0d0e7389 */ /* 0x00006400000c000b */
[----:B01----:R-:W-:Y:S01]  /*158b0*/  ENDCOLLECTIVE ;  /* 0x000000000000791b */ /* 0x003fe20003800000 */
.L_x_1919:
[----:B------:R-:W-:Y:S01]  /*158c0*/  IMAD.MOV.U32 R17, RZ, RZ, R14 ;  /* 0x000000ffff117224 */ /* 0x000fe200078e000e */
[----:B------:R-:W-:Y:S06]  /*158d0*/  BRA `(.L_x_1920) ;  /* 0xffffffe4005c7947 */ /* 0x000fec000383ffff */
.L_x_1865:
[----:B------:R-:W-:Y:S01]  /*158e0*/  BSSY B0, `(.L_x_1921) ;  /* 0x0000007000007945 */ /* 0x000fe20003800000 */
[----:B------:R-:W-:Y:S02]  /*158f0*/  IMAD.MOV.U32 R13, RZ, RZ, R2 ;  /* 0x000000ffff0d7224 */ /* 0x000fe400078e0002 */
[----:B------:R-:W-:Y:S02]  /*15900*/  IMAD.MOV.U32 R11, RZ, RZ, 0x1f ;  /* 0x0000001fff0b7424 */ /* 0x000fe400078e00ff */
[----:B------:R-:W-:-:S07]  /*15910*/  IMAD.MOV.U32 R15, RZ, RZ, -0x1 ;  /* 0xffffffffff0f7424 */ /* 0x000fce00078e00ff */
[----:B012---:R-:W-:Y:S05]  /*15920*/  WARPSYNC.COLLECTIVE R15, `(.L_x_1922) ;  /* 0x000000000f087348 */ /* 0x007fea0003c00000 */
[----:B------:R3:W4:Y:S02]  /*15930*/  SHFL.IDX P6, R14, R13, R12, R11 ;  /* 0x0000000c0d0e7389 */ /* 0x00072400000c000b */
[----:B01234-:R-:W-:Y:S01]  /*15940*/  ENDCOLLECTIVE ;  /* 0x000000000000791b */ /* 0x01ffe20003800000 */
.L_x_1922:
[----:B------:R-:W-:Y:S05]  /*15950*/  BSYNC B0 ;  /* 0x0000000000007941 */ /* 0x000fea0003800000 */
.L_x_1921:
[----:B------:R-:W-:Y:S01]  /*15960*/  IMAD.MOV.U32 R7, RZ, RZ, R14 ;  /* 0x000000ffff077224 */ /* 0x000fe200078e000e */
[----:B------:R-:W-:Y:S06]  /*15970*/  BRA `(.L_x_1864) ;  /* 0xffffffe400507947 */ /* 0x000fec000383ffff */
.L_x_1869:
[----:B-1----:R1:W2:Y:S02]  /*15980*/  SYNCS.PHASECHK.TRANS64.TRYWAIT P0, [R0+URZ+0x28c20], R3 ;  /* 0x028c2003000075a7 */ /* 0x0022a4000800017f */
[----:B--2---:R-:W-:Y:S05]  /*15990*/  @!P0 NANOSLEEP.SYNCS 0x989680 ;  /* 0x009896800000895d */ /* 0x004fea0003900000 */
[----:B------:R-:W2:Y:S02]  /*159a0*/  @!P0 SYNCS.PHASECHK.TRANS64 P0, [R0+URZ+0x28c20], R3 ;  /* 0x028c2003000085a7 */ /* 0x000ea4000800007f */
[----:B--2---:R-:W-:Y:S05]  /*159b0*/  @!P0 BRA `(.L_x_1869) ;  /* 0xfffffffc00f08947 */ /* 0x004fea000383ffff */
[----:B------:R-:W-:Y:S05]  /*159c0*/  BRA `(.L_x_1923) ;  /* 0xffffffe800c47947 */ /* 0x000fea000383ffff */
.L_x_1870:
[----:B------:R-:W2:Y:S01]  /*159d0*/  S2R R2, SR_TID.X ;  /* 0x0000000000027919 */ /* 0x000ea20000002100 */
[----:B------:R-:W-:Y:S01]  /*159e0*/  BSSY B0, `(.L_x_1924) ;  /* 0x000000a000007945 */ /* 0x000fe20003800000 */
[----:B------:R-:W-:Y:S02]  /*159f0*/  IMAD.MOV.U32 R12, RZ, RZ, RZ ;  /* 0x000000ffff0c7224 */ /* 0x000fe400078e00ff */
[----:B------:R-:W-:Y:S02]  /*15a00*/  IMAD.MOV.U32 R11, RZ, RZ, 0x1f ;  /* 0x0000001fff0b7424 */ /* 0x000fe400078e00ff */
[----:B------:R-:W-:Y:S01]  /*15a10*/  IMAD.MOV.U32 R15, RZ, RZ, -0x1 ;  /* 0xffffffffff0f7424 */ /* 0x000fe200078e00ff */
[----:B--2---:R-:W-:-:S04]  /*15a20*/  SHF.R.U32.HI R2, RZ, 0x5, R2 ;  /* 0x00000005ff027819 */ /* 0x004fc80000011602 */
[----:B------:R-:W-:-:S05]  /*15a30*/  LOP3.LUT R2, R2, 0x3, RZ, 0xc0, !PT ;  /* 0x0000000302027812 */ /* 0x000fca00078ec0ff */
[----:B0-----:R-:W-:-:S07]  /*15a40*/  IMAD.MOV.U32 R13, RZ, RZ, R2 ;  /* 0x000000ffff0d7224 */ /* 0x001fce00078e0002 */
[----:B-1----:R-:W-:Y:S05]  /*15a50*/  WARPSYNC.COLLECTIVE R15, `(.L_x_1925) ;  /* 0x000000000f087348 */ /* 0x002fea0003c00000 */
[----:B------:R0:W2:Y:S02]  /*15a60*/  SHFL.IDX P6, R14, R13, R12, R11 ;  /* 0x0000000c0d0e7389 */ /* 0x0000a400000c000b */
[----:B012---:R-:W-:Y:S01]  /*15a70*/  ENDCOLLECTIVE ;  /* 0x000000000000791b */ /* 0x007fe20003800000 */
.L_x_1925:
[----:B------:R-:W-:Y:S05]  /*15a80*/  BSYNC B0 ;  /* 0x0000000000007941 */ /* 0x000fea0003800000 */
.L_x_1924:
[----:B------:R-:W-:Y:S05]  /*15a90*/  BRA `(.L_x_1926) ;  /* 0xffffffe800ac7947 */ /* 0x000fea000383ffff */
.L_x_1873:
[----:B------:R-:W-:Y:S01]  /*15aa0*/  BSSY B1, `(.L_x_1927) ;  /* 0x0000006000017945 */ /* 0x000fe20003800000 */
[----:B------:R-:W-:-:S07]  /*15ab0*/  IMAD.MOV.U32 R15, RZ, RZ, -0x1 ;  /* 0xffffffffff0f7424 */ /* 0x000fce00078e00ff */
[----:B012---:R-:W-:Y:S05]  /*15ac0*/  WARPSYNC.COLLECTIVE R15, `(.L_x_1928) ;  /* 0x000000000f0c7348 */ /* 0x007fea0003c00000 */
[----:B------:R-:W-:Y:S02]  /*15ad0*/  ELECT P6, UR62, PT ;  /* 0x00000000003e782f */ /* 0x000fe400038c0000 */
[----:B------:R-:W-:Y:S01]  /*15ae0*/  MOV R14, UR62 ;  /* 0x0000003e000e7c02 */ /* 0x000fe20008000f00 */
[----:B012---:R-:W-:Y:S10]  /*15af0*/  ENDCOLLECTIVE ;  /* 0x000000000000791b */ /* 0x007ff40003800000 */
.L_x_1928:
[----:B------:R-:W-:Y:S05]  /*15b00*/  BSYNC B1 ;  /* 0x0000000000017941 */ /* 0x000fea0003800000 */
.L_x_1927:
[----:B------:R-:W-:Y:S05]  /*15b10*/  BRA `(.L_x_1929) ;  /* 0xffffffe800a47947 */ /* 0x000fea000383ffff */
.L_x_1875:
[----:B-1----:R1:W2:Y:S02]  /*15b20*/  SYNCS.PHASECHK.TRANS64.TRYWAIT P0, [R6+URZ], R5 ;  /* 0x00000005060075a7 */ /* 0x0022a4000800017f */
[----:B--2---:R-:W-:Y:S05]  /*15b30*/  @!P0 NANOSLEEP.SYNCS 0x989680 ;  /* 0x009896800000895d */ /* 0x004fea0003900000 */
[----:B------:R-:W2:Y:S02]  /*15b40*/  @!P0 SYNCS.PHASECHK.TRANS64 P0, [R6+URZ], R5 ;  /* 0x00000005060085a7 */ /* 0x000ea4000800007f */
[----:B--2---:R-:W-:Y:S05]  /*15b50*/  @!P0 BRA `(.L_x_1875) ;  /* 0xfffffffc00f08947 */ /* 0x004fea000383ffff */
[----:B------:R-:W-:Y:S05]  /*15b60*/  BRA `(.L_x_1930) ;  /* 0xffffffe800e07947 */ /* 0x000fea000383ffff */
.L_x_1876:
[----:B--2---:R2:W3:Y:S02]  /*15b70*/  SYNCS.PHASECHK.TRANS64.TRYWAIT P0, [R7+URZ], R2 ;  /* 0x00000002070075a7 */ /* 0x0044e4000800017f */
[----:B---3--:R-:W-:Y:S05]  /*15b80*/  @!P0 NANOSLEEP.SYNCS 0x989680 ;  /* 0x009896800000895d */ /* 0x008fea0003900000 */
[----:B------:R-:W3:Y:S02]  /*15b90*/  @!P0 SYNCS.PHASECHK.TRANS64 P0, [R7+URZ], R2 ;  /* 0x00000002070085a7 */ /* 0x000ee4000800007f */
[----:B---3--:R-:W-:Y:S05]  /*15ba0*/  @!P0 BRA `(.L_x_1876) ;  /* 0xfffffffc00f08947 */ /* 0x008fea000383ffff */
[----:B------:R-:W-:Y:S05]  /*15bb0*/  BRA `(.L_x_1931) ;  /* 0xffffffe800d47947 */ /* 0x000fea000383ffff */
.L_x_1878:
[----:B---3--:R3:W4:Y:S02]  /*15bc0*/  SYNCS.PHASECHK.TRANS64.TRYWAIT P0, [R4+URZ], R5 ;  /* 0x00000005040075a7 */ /* 0x008724000800017f */
[----:B----4-:R-:W-:Y:S05]  /*15bd0*/  @!P0 NANOSLEEP.SYNCS 0x989680 ;  /* 0x009896800000895d */ /* 0x010fea0003900000 */
[----:B------:R-:W4:Y:S02]  /*15be0*/  @!P0 SYNCS.PHASECHK.TRANS64 P0, [R4+URZ], R5 ;  /* 0x00000005040085a7 */ /* 0x000f24000800007f */
[----:B----4-:R-:W-:Y:S05]  /*15bf0*/  @!P0 BRA `(.L_x_1878) ;  /* 0xfffffffc00f08947 */ /* 0x010fea000383ffff */
[----:B------:R-:W-:Y:S05]  /*15c00*/  BRA `(.L_x_1932) ;  /* 0xffffffe800dc7947 */ /* 0x000fea000383ffff */
.L_x_1933:
        /* <DEDUP_REMOVED lines=15> */
.L_x_4557:


//--------------------- .text._ZN7cutlass13device_kernelIN5flash11enable_sm90INS1_16FlashAttnFwdSm90INS1_25CollectiveMainloopFwdSm90ILi2EN4cute5tupleIJNS5_1CILi1EEES8_S8_EEENS6_IJNS7_ILi64EEESA_SA_EEELi512ENS_6half_tEfNS_4arch4Sm90ELb0ELb1ELb0ELb1ELb0ELb1ELb0ELb0ELb0ELb0ELb0ELb0EEENS1_21CollectiveEpilogueFwdINS6_IJSA_NS7_ILi512EEESA_EEES9_SC_SE_Li256ELb1ELb0ELb0ELb0EEENS1_36VarlenDynamicPersistentTileSchedulerILi64ELi64ELi256ELi32ELb0ELb0ELb1ELb1ELb0ELb1EEEEEEEEEvNT_6ParamsE --------------------------
	.section	.text._ZN7cutlass13device_kernelIN5flash11enable_sm90INS1_16FlashAttnFwdSm90INS1_25CollectiveMainloopFwdSm90ILi2EN4cute5tupleIJNS5_1CILi1EEES8_S8_EEENS6_IJNS7_ILi64EEESA_SA_EEELi512ENS_6half_tEfNS_4arch4Sm90ELb0ELb1ELb0ELb1ELb0ELb1ELb0ELb0ELb0ELb0ELb0ELb0EEENS1_21CollectiveEpilogueFwdINS6_IJSA_NS7_ILi512EEESA_EEES9_SC_SE_Li256ELb1ELb0ELb0ELb0EEENS1_36VarlenDynamicPersistentTileSchedulerILi64ELi64ELi256ELi32ELb0ELb0ELb1ELb1ELb0ELb1EEEEEEEEEvNT_6ParamsE,"ax",@progbits
	.align	128
.text._ZN7cutlass13device_kernelIN5flash11enable_sm90INS1_16FlashAttnFwdSm90INS1_25CollectiveMainloopFwdSm90ILi2EN4cute5tupleIJNS5_1CILi1EEES8_S8_EEENS6_IJNS7_ILi64EEESA_SA_EEELi512ENS_6half_tEfNS_4arch4Sm90ELb0ELb1ELb0ELb1ELb0ELb1ELb0ELb0ELb0ELb0ELb0ELb0EEENS1_21CollectiveEpilogueFwdINS6_IJSA_NS7_ILi512EEESA_EEES9_SC_SE_Li256ELb1ELb0ELb0ELb0EEENS1_36VarlenDynamicPersistentTileSchedulerILi64ELi64ELi256ELi32ELb0ELb0ELb1ELb1ELb0ELb1EEEEEEEEEvNT_6ParamsE:
        .type           _ZN7cutlass13device_kernelIN5flash11enable_sm90INS1_16FlashAttnFwdSm90INS1_25CollectiveMainloopFwdSm90ILi2EN4cute5tupleIJNS5_1CILi1EEES8_S8_EEENS6_IJNS7_ILi64EEESA_SA_EEELi512ENS_6half_tEfNS_4arch4Sm90ELb0ELb1ELb0ELb1ELb0ELb1ELb0ELb0ELb0ELb0ELb0ELb0EEENS1_21CollectiveEpilogueFwdINS6_IJSA_NS7_ILi512EEESA_EEES9_SC_SE_Li256ELb1ELb0ELb0ELb0EEENS1_36VarlenDynamicPersistentTileSchedulerILi64ELi64ELi256ELi32ELb0ELb0ELb1ELb1ELb0ELb1EEEEEEEEEvNT_6ParamsE,@function
        .size           _ZN7cutlass13device_kernelIN5flash11enable_sm90INS1_16FlashAttnFwdSm90INS1_25CollectiveMainloopFwdSm90ILi2EN4cute5tupleIJNS5_1CILi1EEES8_S8_EEENS6_IJNS7_ILi64EEESA_SA_EEELi512ENS_6half_tEfNS_4arch4Sm90ELb0ELb1ELb0ELb1ELb0ELb1ELb0ELb0ELb0ELb0ELb0ELb0EEENS1_21CollectiveEpilogueFwdINS6_IJSA_NS7_ILi512EEESA_EEES9_SC_SE_Li256ELb1ELb0ELb0ELb0EEENS1_36VarlenDynamicPersistentTileSchedulerILi64ELi64ELi256ELi32ELb0ELb0ELb1ELb1ELb0ELb1EEEEEEEEEvNT_6ParamsE,(.L_x_4558 - _ZN7cutlass13device_kernelIN5flash11enable_sm90INS1_16FlashAttnFwdSm90INS1_25CollectiveMainloopFwdSm90ILi2EN4cute5tupleIJNS5_1CILi1EEES8_S8_EEENS6_IJNS7_ILi64EEESA_SA_EEELi512ENS_6half_tEfNS_4arch4Sm90ELb0ELb1ELb0ELb1ELb0ELb1ELb0ELb0ELb0ELb0ELb0ELb0EEENS1_21CollectiveEpilogueFwdINS6_IJSA_NS7_ILi512EEESA_EEES9_SC_SE_Li256ELb1ELb0ELb0ELb0EEENS1_36VarlenDynamicPersistentTileSchedulerILi64ELi64ELi256ELi32ELb0ELb0ELb1ELb1ELb0ELb1EEEEEEEEEvNT_6ParamsE)
        .other          _ZN7cutlass13device_kernelIN5flash11enable_sm90INS1_16FlashAttnFwdSm90INS1_25CollectiveMainloopFwdSm90ILi2EN4cute5tupleIJNS5_1CILi1EEES8_S8_EEENS6_IJNS7_ILi64EEESA_SA_EEELi512ENS_6half_tEfNS_4arch4Sm90ELb0ELb1ELb0ELb1ELb0ELb1ELb0ELb0ELb0ELb0ELb0ELb0EEENS1_21CollectiveEpilogueFwdINS6_IJSA_NS7_ILi512EEESA_EEES9_SC_SE_Li256ELb1ELb0ELb0ELb0EEENS1_36VarlenDynamicPersistentTileSchedulerILi64ELi64ELi256ELi32ELb0ELb0ELb1ELb1ELb0ELb1EEEEEEEEEvNT_6ParamsE,@"STO_CUDA_ENTRY STV_DEFAULT"
_ZN7cutlass13device_kernelIN5flash11enable_sm90INS1_16FlashAttnFwdSm90INS1_25CollectiveMainloopFwdSm90ILi2EN4cute5tupleIJNS5_1CILi1EEES8_S8_EEENS6_IJNS7_ILi64EEESA_SA_EEELi512ENS_6half_tEfNS_4arch4Sm90ELb0ELb1ELb0ELb1ELb0ELb1ELb0ELb0ELb0ELb0ELb0ELb0EEENS1_21CollectiveEpilogueFwdINS6_IJSA_NS7_ILi512EEESA_EEES9_SC_SE_Li256ELb1ELb0ELb0ELb0EEENS1_36VarlenDynamicPersistentTileSchedulerILi64ELi64ELi256ELi32ELb0ELb0ELb1ELb1ELb0ELb1EEEEEEEEEvNT_6ParamsE:
        /* <DEDUP_REMOVED lines=27> */
.L_x_1935:
[----:B------:R-:W-:Y:S05]  /*01b0*/  BSYNC B0 ;  /* 0x0000000000007941 */ /* 0x000fea0003800000 */
.L_x_1934:
        /* <DEDUP_REMOVED lines=37> */
.L_x_1936:
        /* <DEDUP_REMOVED lines=22> */
.L_x_1937:
        /* <DEDUP_REMOVED lines=18> */
.L_x_1938:
        /* <DEDUP_REMOVED lines=22> */
.L_x_1939:
        /* <DEDUP_REMOVED lines=22> */
.L_x_1940:
[----:B------:R-:W-:Y:S01]  /*0950*/  PLOP3.LUT P0, PT, PT, PT, UP0, 0x80, 0x0 ;  /* 0x000000000000781c */ /* 0x000fe20003f0f008 */
[----:B------:R-:W-:Y:S01]  /*0960*/  UMOV UR36, 0x1 ;  /* 0x0000000100247882 */ /* 0x000fe20000000000 */
[----:B------:R-:W-:Y:S01]  /*0970*/  NOP ;  /* 0x0000000000007918 */ /* 0x000fe20000000000 */
[----:B------:R-:W-:Y:S01]  /*0980*/  USEL UR36, UR36, 0x2, !UP0 ;  /* 0x0000000224247887 */ /* 0x000fe2000c000000 */
[----:B------:R-:W-:Y:S01]  /*0990*/  BSSY B8, `(.L_x_1941) ;  /* 0x0001b59000087945 */ /* 0x000fe20003800000 */
[----:B------:R-:W-:Y:S01]  /*09a0*/  ULDC.64 UR42, c[0x0][0x208] ;  /* 0x00008200002a7ab9 */ /* 0x000fe20000000a00 */
[----:B012-4-:R-:W-:Y:S07]  /*09b0*/  BAR.SYNC.DEFER_BLOCKING 0x0 ;  /* 0x0000000000007b1d */ /* 0x017fee0000010000 */
[----:B------:R-:W-:Y:S05]  /*09c0*/  @!P0 BRA `(.L_x_1942) ;  /* 0x0000014c00448947 */ /* 0x000fea0003800000 */
.L_x_1943:
[----:B------:R-:W-:-:S08]  /*09d0*/  NOP ;  /* 0x0000000000007918 */ /* 0x000fd00000000000 */
[----:B------:R-:W0:Y:S02]  /*09e0*/  USETMAXREG.TRY_ALLOC.CTAPOOL UP0, 0xf0 ;  /* 0x000000f0000079c8 */ /* 0x000e240008000600 */
[----:B0-----:R-:W-:-:S13]  /*09f0*/  PLOP3.LUT P0, PT, PT, PT, UP0, 0x80, 0x0 ;  /* 0x000000000000781c */ /* 0x001fda0003f0f008 */
[----:B------:R-:W-:Y:S05]  /*0a00*/  @!P0 BRA `(.L_x_1943) ;  /* 0xfffffffc00f08947 */ /* 0x000fea000383ffff */
[----:B------:R-:W-:Y:S01]  /*0a10*/  ISETP.NE.AND P0, PT, R2, 0x1, PT ;  /* 0x000000010200780c */ /* 0x000fe20003f05270 */
[----:B------:R-:W0:Y:S01]  /*0a20*/  S2UR UR5, SR_CgaCtaId ;  /* 0x00000000000579c3 */ /* 0x000e220000008800 */
[----:B------:R-:W-:-:S11]  /*0a30*/  UMOV UR4, 0x400 ;  /* 0x0000040000047882 */ /* 0x000fd60000000000 */
[----:B------:R-:W-:Y:S06]  /*0a40*/  @!P0 BAR.ARV 0x8, 0xa0 ;  /* 0x0202800000008b1d */ /* 0x000fec0000002000 */
[----:B------:R-:W-:Y:S01]  /*0a50*/  ISETP.GE.U32.AND P0, PT, R4, 0x100, PT ;  /* 0x000001000400780c */ /* 0x000fe20003f06070 */
[----:B0-----:R-:W-:-:S06]  /*0a60*/  ULEA UR4, UR5, UR4, 0x18 ;  /* 0x0000000405047291 */ /* 0x001fcc000f8ec03f */
[----:B------:R-:W-:-:S06]  /*0a70*/  IMAD.U32 R2, RZ, RZ, UR4 ;  /* 0x00000004ff027e24 */ /* 0x000fcc000f8e00ff */
[----:B------:R-:W-:Y:S06]  /*0a80*/  @P0 BAR.ARV 0xf, 0x100 ;  /* 0x03c4000000000b1d */ /* 0x000fec0000002000 */
[----:B------:R-:W-:Y:S02]  /*0a90*/  ULDC UR4, c[0x0][0xc14] ;  /* 0x0003050000047ab9 */ /* 0x000fe40000000800 */
[----:B------:R-:W-:Y:S06]  /*0aa0*/  BAR.SYNC.DEFER_BLOCKING 0x5, 0x120 ;  /* 0x0144800000007b1d */ /* 0x000fec0000010000 */
[----:B------:R-:W0:Y:S02]  /*0ab0*/  LDS.128 R188, [R2+0x28cd0] ;  /* 0x028cd00002bc7984 */ /* 0x000e240000000c00 */
[----:B------:R-:W-:Y:S06]  /*0ac0*/  BAR.ARV 0x4, 0x120 ;  /* 0x0104800000007b1d */ /* 0x000fec0000002000 */
[----:B0-----:R-:W-:-:S13]  /*0ad0*/  ISETP.GE.AND P0, PT, R191, UR4, PT ;  /* 0x00000004bf007c0c */ /* 0x001fda000bf06270 */
[----:B------:R-:W-:Y:S05]  /*0ae0*/  @P0 BRA `(.L_x_1944) ;  /* 0x000001b4000c0947 */ /* 0x000fea0003800000 */
[----:B------:R-:W-:Y:S01]  /*0af0*/  VIADD R225, R4, 0xffffff80 ;  /* 0xffffff8004e17836 */ /* 0x000fe20000000000 */
[----:B------:R-:W-:Y:S01]  /*0b00*/  MOV R216, RZ ;  /* 0x000000ff00d87202 */ /* 0x000fe20000000f00 */
[----:B------:R-:W-:Y:S01]  /*0b10*/  IMAD.MOV.U32 R197, RZ, RZ, 0x40 ;  /* 0x00000040ffc57424 */ /* 0x000fe200078e00ff */
[----:B------:R-:W-:Y:S01]  /*0b20*/  CS2R R18, SRZ ;  /* 0x0000000000127805 */ /* 0x000fe2000001ff00 */
[----:B------:R-:W-:Y:S01]  /*0b30*/  IMAD.MOV.U32 R184, RZ, RZ, RZ ;  /* 0x000000ffffb87224 */ /* 0x000fe200078e00ff */
[----:B------:R-:W-:Y:S01]  /*0b40*/  SHF.R.S32.HI R0, RZ, 0x1f, R225 ;  /* 0x0000001fff007819 */ /* 0x000fe200000114e1 */
[----:B------:R-:W-:Y:S01]  /*0b50*/  IMAD.MOV.U32 R187, RZ, RZ, RZ ;  /* 0x000000ffffbb7224 */ /* 0x000fe200078e00ff */
[----:B------:R-:W-:Y:S02]  /*0b60*/  ULOP3.LUT UR37, UR36, 0x1, URZ, 0xfc, !UPT ;  /* 0x0000000124257892 */ /* 0x000fe4000f8efc3f */
[CC--:B------:R-:W-:Y:S02]  /*0b70*/  LEA.HI R3, R0.reuse, R225.reuse, RZ, 0x4 ;  /* 0x000000e100037211 */ /* 0x0c0fe400078f20ff */
[----:B------:R-:W-:-:S02]  /*0b80*/  LEA.HI R4, R0, R225, RZ, 0x7 ;  /* 0x000000e100047211 */ /* 0x000fc400078f38ff */
[----:B------:R-:W-:Y:S02]  /*0b90*/  LOP3.LUT R6, R3, 0xfffffff0, RZ, 0xc0, !PT ;  /* 0xfffffff003067812 */ /* 0x000fe400078ec0ff */
[----:B------:R-:W-:Y:S02]  /*0ba0*/  LOP3.LUT R8, R4, 0xffffff80, RZ, 0xc0, !PT ;  /* 0xffffff8004087812 */ /* 0x000fe400078ec0ff */
[----:B------:R-:W-:Y:S01]  /*0bb0*/  LEA.HI R5, R0, R225, RZ, 0x5 ;  /* 0x000000e100057211 */ /* 0x000fe200078f28ff */
[C---:B------:R-:W-:Y:S01]  /*0bc0*/  IMAD.IADD R6, R225.reuse, 0x1, -R6 ;  /* 0x00000001e1067824 */ /* 0x040fe200078e0a06 */
[----:B------:R-:W-:Y:S01]  /*0bd0*/  SHF.R.S32.HI R219, RZ, 0x7, R4 ;  /* 0x00000007ffdb7819 */ /* 0x000fe20000011404 */
[----:B------:R-:W-:Y:S01]  /*0be0*/  IMAD.IADD R7, R225, 0x1, -R8 ;  /* 0x00000001e1077824 */ /* 0x000fe200078e0a08 */
[----:B------:R-:W-:Y:S02]  /*0bf0*/  SHF.R.S32.HI R200, RZ, 0x5, R5 ;  /* 0x00000005ffc87819 */ /* 0x000fe40000011405 */
[----:B------:R-:W-:-:S02]  /*0c00*/  SHF.R.S32.HI R9, RZ, 0x1f, R6 ;  /* 0x0000001fff097819 */ /* 0x000fc40000011406 */
[----:B------:R-:W-:Y:S02]  /*0c10*/  SHF.R.S32.HI R5, RZ, 0x1f, R5 ;  /* 0x0000001fff057819 */ /* 0x000fe40000011405 */
[----:B------:R-:W-:Y:S02]  /*0c20*/  SHF.R.S32.HI R8, RZ, 0x4, R3 ;  /* 0x00000004ff087819 */ /* 0x000fe40000011403 */
[----:B------:R-:W-:Y:S02]  /*0c30*/  LEA.HI R13, R9, R6, RZ, 0x3 ;  /* 0x00000006090d7211 */ /* 0x000fe400078f18ff */
[----:B------:R-:W-:Y:S02]  /*0c40*/  LEA.HI R3, R3, R8, RZ, 0x1 ;  /* 0x0000000803037211 */ /* 0x000fe400078f08ff */
[----:B------:R-:W-:Y:S02]  /*0c50*/  LEA.HI R5, R5, R200, RZ, 0x2 ;  /* 0x000000c805057211 */ /* 0x000fe400078f10ff */
[----:B------:R-:W-:-:S02]  /*0c60*/  LOP3.LUT R15, R13, 0xfffffff8, RZ, 0xc0, !PT ;  /* 0xfffffff80d0f7812 */ /* 0x000fc400078ec0ff */
[----:B------:R-:W-:Y:S02]  /*0c70*/  LOP3.LUT R3, R3, 0x1ffffffe, RZ, 0xc0, !PT ;  /* 0x1ffffffe03037812 */ /* 0x000fe400078ec0ff */
[----:B------:R-:W-:Y:S01]  /*0c80*/  LOP3.LUT R5, R5, 0x3ffffc, RZ, 0xc0, !PT ;  /* 0x003ffffc05057812 */ /* 0x000fe200078ec0ff */
[----:B------:R-:W-:Y:S01]  /*0c90*/  IMAD.IADD R15, R6, 0x1, -R15 ;  /* 0x00000001060f7824 */ /* 0x000fe200078e0a0f */
[----:B------:R-:W-:Y:S01]  /*0ca0*/  LEA R14, R219, R6, 0x8 ;  /* 0x00000006db0e7211 */ /* 0x000fe200078e40ff */
[----:B------:R-:W-:Y:S01]  /*0cb0*/  IMAD.IADD R3, R8, 0x1, -R3 ;  /* 0x0000000108037824 */ /* 0x000fe200078e0a03 */
[----:B------:R-:W-:Y:S01]  /*0cc0*/  SHF.L.U32 R13, R13, 0x6, RZ ;  /* 0x000000060d0d7819 */ /* 0x000fe200000006ff */
[----:B------:R-:W-:Y:S01]  /*0cd0*/  IMAD.IADD R5, R200, 0x1, -R5 ;  /* 0x00000001c8057824 */ /* 0x000fe200078e0a05 */
[----:B------:R-:W-:Y:S01]  /*0ce0*/  SHF.R.S32.HI R10, RZ, 0x1f, R7 ;  /* 0x0000001fff0a7819 */ /* 0x000fe20000011407 */
[----:B------:R-:W-:Y:S01]  /*0cf0*/  IMAD.SHL.U32 R6, R15, 0x40, RZ ;  /* 0x000000400f067824 */ /* 0x000fe200078e00ff */
[----:B------:R-:W-:Y:S01]  /*0d00*/  LOP3.LUT R13, R13, 0x7ffffe00, RZ, 0xc0, !PT ;  /* 0x7ffffe000d0d7812 */ /* 0x000fe200078ec0ff */
[----:B------:R-:W-:Y:S01]  /*0d10*/  IMAD R14, R5, 0x10, R14 ;  /* 0x00000010050e7824 */ /* 0x000fe200078e020e */
[----:B------:R-:W-:Y:S01]  /*0d20*/  LEA.HI R5, R0, R225, RZ, 0x2 ;  /* 0x000000e100057211 */ /* 0x000fe200078f10ff */
[----:B------:R-:W-:Y:S01]  /*0d30*/  IMAD.SHL.U32 R3, R3, 0x8, RZ ;  /* 0x0000000803037824 */ /* 0x000fe200078e00ff */
[----:B------:R-:W-:Y:S01]  /*0d40*/  LOP3.LUT R6, R6, 0x1c0, RZ, 0xc0, !PT ;  /* 0x000001c006067812 */ /* 0x000fe200078ec0ff */
[----:B------:R-:W-:Y:S01]  /*0d50*/  IMAD R13, R200, 0x400, R13 ;  /* 0x00000400c80d7824 */ /* 0x000fe200078e020d */
[----:B------:R-:W-:Y:S01]  /*0d60*/  SHF.R.S32.HI R23, RZ, 0x2, R5 ;  /* 0x00000002ff177819 */ /* 0x000fe20000011405 */
[--C-:B------:R-:W-:Y:S01]  /*0d70*/  IMAD.U32 R224, R14, 0x40, R3.reuse ;  /* 0x000000400ee07824 */ /* 0x100fe200078e0003 */
[----:B------:R-:W-:-:S02]  /*0d80*/  LOP3.LUT R3, R6, 0x8, R3, 0xf8, !PT ;  /* 0x0000000806037812 */ /* 0x000fc400078ef803 */
[----:B------:R-:W-:Y:S01]  /*0d90*/  SHF.R.U32.HI R6, RZ, 0x3, R6 ;  /* 0x00000003ff067819 */ /* 0x000fe20000011606 */
[----:B------:R-:W-:Y:S01]  /*0da0*/  VIADD R227, R23, 0x20 ;  /* 0x0000002017e37836 */ /* 0x000fe20000000000 */
[----:B------:R-:W-:Y:S02]  /*0db0*/  LOP3.LUT R218, R5, 0xfffffffc, RZ, 0xc0, !PT ;  /* 0xfffffffc05da7812 */ /* 0x000fe400078ec0ff */
[----:B------:R-:W-:Y:S02]  /*0dc0*/  LOP3.LUT R6, R3, R6, RZ, 0x3c, !PT ;  /* 0x0000000603067212 */ /* 0x000fe400078e3cff */
[----:B------:R-:W-:Y:S01]  /*0dd0*/  LEA.HI R3, R0, R225, RZ, 0x3 ;  /* 0x000000e100037211 */ /* 0x000fe200078f18ff */
[----:B------:R-:W-:Y:S01]  /*0de0*/  IMAD.IADD R218, R225, 0x1, -R218 ;  /* 0x00000001e1da7824 */ /* 0x000fe200078e0ada */
[----:B------:R-:W-:Y:S01]  /*0df0*/  LEA.HI R9, R10, R7, RZ, 0x2 ;  /* 0x000000070a097211 */ /* 0x000fe200078f10ff */
[----:B------:R-:W-:Y:S01]  /*0e00*/  IMAD.IADD R13, R13, 0x1, R6 ;  /* 0x000000010d0d7824 */ /* 0x000fe200078e0206 */
[----:B------:R-:W-:Y:S01]  /*0e10*/  LOP3.LUT R0, R3, 0x1ffffff8, RZ, 0xc0, !PT ;  /* 0x1ffffff803007812 */ /* 0x000fe200078ec0ff */
[----:B------:R-:W-:Y:S01]  /*0e20*/  IMAD.SHL.U32 R16, R218, 0x8, RZ ;  /* 0x00000008da107824 */ /* 0x000fe200078e00ff */
[--C-:B------:R-:W-:Y:S01]  /*0e30*/  SHF.R.S32.HI R11, RZ, 0x2, R9.reuse ;  /* 0x00000002ff0b7819 */ /* 0x100fe20000011409 */
[----:B------:R-:W-:Y:S01]  /*0e40*/  IMAD R195, R13, 0x2, R2 ;  /* 0x000000020dc37824 */ /* 0x000fe200078e0202 */
[----:B------:R-:W-:Y:S01]  /*0e50*/  SHF.R.S32.HI R12, RZ, 0x1f, R9 ;  /* 0x0000001fff0c7819 */ /* 0x000fe20000011409 */
[----:B------:R-:W-:Y:S01]  /*0e60*/  IMAD.IADD R0, R225, 0x1, -R0 ;  /* 0x00000001e1007824 */ /* 0x000fe200078e0a00 */
[----:B------:R-:W-:Y:S01]  /*0e70*/  R2P PR, R15, 0x6 ;  /* 0x000000060f007804 */ /* 0x000fe20000000000 */
[----:B------:R-:W-:Y:S01]  /*0e80*/  VIADD R198, R195, 0x26800 ;  /* 0x00026800c3c67836 */ /* 0x000fe20000000000 */
[----:B------:R-:W-:Y:S01]  /*0e90*/  SHF.L.U32 R222, R227, 0x6, RZ ;  /* 0x00000006e3de7819 */ /* 0x000fe200000006ff */
[----:B------:R-:W-:Y:S01]  /*0ea0*/  IMAD.SHL.U32 R199, R0, 0x8, RZ ;  /* 0x0000000800c77824 */ /* 0x000fe200078e00ff */
[----:B------:R-:W-:-:S02]  /*0eb0*/  SHF.R.S32.HI R0, RZ, 0x1f, R227 ;  /* 0x0000001fff007819 */ /* 0x000fc400000114e3 */
[----:B------:R-:W-:Y:S02]  /*0ec0*/  LEA.HI R12, R12, R11, RZ, 0x3 ;  /* 0x0000000b0c0c7211 */ /* 0x000fe400078f18ff */
[----:B------:R-:W-:Y:S02]  /*0ed0*/  LEA.HI R0, R0, R227, RZ, 0x3 ;  /* 0x000000e300007211 */ /* 0x000fe400078f18ff */
[----:B------:R-:W-:Y:S02]  /*0ee0*/  SHF.R.S32.HI R6, RZ, 0x1f, R5 ;  /* 0x0000001fff067819 */ /* 0x000fe40000011405 */
[----:B------:R-:W-:Y:S01]  /*0ef0*/  LEA.HI R4, R4, R219, RZ, 0x1 ;  /* 0x000000db04047211 */ /* 0x000fe200078f08ff */
[----:B------:R-:W-:Y:S01]  /*0f00*/  IMAD.SHL.U32 R223, R0, 0x40, RZ ;  /* 0x0000004000df7824 */ /* 0x000fe200078e00ff */
[----:B------:R-:W-:Y:S02]  /*0f10*/  LOP3.LUT R222, R222, 0x1c0, RZ, 0xc0, !PT ;  /* 0x000001c0dede7812 */ /* 0x000fe400078ec0ff */
[----:B------:R-:W-:-:S02]  /*0f20*/  LOP3.LUT R12, R12, 0xfffffff8, RZ, 0xc0, !PT ;  /* 0xfffffff80c0c7812 */ /* 0x000fc400078ec0ff */
[----:B------:R-:W-:Y:S02]  /*0f30*/  LEA.HI R10, R10, R7, RZ, 0x5 ;  /* 0x000000070a0a7211 */ /* 0x000fe400078f28ff */
[----:B------:R-:W-:Y:S01]  /*0f40*/  LOP3.LUT R8, R9, 0x7ffffffc, RZ, 0xc0, !PT ;  /* 0x7ffffffc09087812 */ /* 0x000fe200078ec0ff */
[----:B------:R-:W-:Y:S01]  /*0f50*/  IMAD.IADD R11, R11, 0x1, -R12 ;  /* 0x000000010b0b7824 */ /* 0x000fe200078e0a0c */
[----:B------:R-:W-:Y:S02]  /*0f60*/  LEA.HI R6, R6, R23, RZ, 0x3 ;  /* 0x0000001706067211 */ /* 0x000fe400078f18ff */
[----:B------:R-:W-:Y:S01]  /*0f70*/  LOP3.LUT R4, R4, 0xfffffe, RZ, 0xc0, !PT ;  /* 0x00fffffe04047812 */ /* 0x000fe200078ec0ff */
[----:B------:R-:W-:Y:S01]  /*0f80*/  IMAD.IADD R8, R7, 0x1, -R8 ;  /* 0x0000000107087824 */ /* 0x000fe200078e0a08 */
[----:B------:R-:W-:Y:S02]  /*0f90*/  LOP3.LUT R0, R222, 0x38, R16, 0xf8, !PT ;  /* 0x00000038de007812 */ /* 0x000fe400078ef810 */
[----:B------:R-:W-:Y:S01]  /*0fa0*/  SHF.R.U32.HI R226, RZ, 0x3, R222 ;  /* 0x00000003ffe27819 */ /* 0x000fe200000116de */
[----:B------:R-:W-:Y:S01]  /*0fb0*/  IMAD.IADD R4, R219, 0x1, -R4 ;  /* 0x00000001db047824 */ /* 0x000fe200078e0a04 */
[----:B------:R-:W-:Y:S01]  /*0fc0*/  LOP3.LUT R223, R223, 0xfffffe00, RZ, 0xc0, !PT ;  /* 0xfffffe00dfdf7812 */ /* 0x000fe200078ec0ff */
[----:B------:R-:W-:Y:S01]  /*0fd0*/  IMAD.SHL.U32 R22, R8, 0x2, RZ ;  /* 0x0000000208167824 */ /* 0x000fe200078e00ff */
[----:B------:R-:W-:Y:S01]  /*0fe0*/  SEL R197, R197, 0xffffffc0, !P2 ;  /* 0xffffffc0c5c57807 */ /* 0x000fe20005000000 */
[----:B------:R-:W-:Y:S01]  /*0ff0*/  IMAD.SHL.U32 R194, R4, 0x100, RZ ;  /* 0x0000010004c27824 */ /* 0x000fe200078e00ff */
[----:B------:R-:W-:-:S02]  /*1000*/  SHF.R.S32.HI R10, RZ, 0x5, R10 ;  /* 0x00000005ff0a7819 */ /* 0x000fc4000001140a */
[----:B------:R-:W-:Y:S02]  /*1010*/  LOP3.LUT R6, R6, 0xfffffff8, RZ, 0xc0, !PT ;  /* 0xfffffff806067812 */ /* 0x000fe400078ec0ff */
[----:B------:R-:W-:Y:S01]  /*1020*/  IADD3 R196, R195, 0x26820, RZ ;  /* 0x00026820c3c47810 */ /* 0x000fe20007ffe0ff */
[C---:B------:R-:W-:Y:S01]  /*1030*/  @P1 VIADD R196, R198.reuse, 0xffffffe0 ;  /* 0xffffffe0c6c41836 */ /* 0x040fe20000000000 */
[----:B------:R-:W-:Y:S01]  /*1040*/  LOP3.LUT R221, R223, R0, R226, 0xf6, !PT ;  /* 0x00000000dfdd7212 */ /* 0x000fe200078ef6e2 */
[----:B------:R-:W-:Y:S01]  /*1050*/  IMAD.IADD R198, R198, 0x1, R197 ;  /* 0x00000001c6c67824 */ /* 0x000fe200078e02c5 */
[----:B------:R-:W-:Y:S01]  /*1060*/  SHF.R.S32.HI R202, RZ, 0x3, R3 ;  /* 0x00000003ffca7819 */ /* 0x000fe20000011403 */
[----:B------:R-:W-:Y:S01]  /*1070*/  IMAD R192, R10, 0x10, R11 ;  /* 0x000000100ac07824 */ /* 0x000fe200078e020b */
[----:B------:R-:W-:Y:S01]  /*1080*/  SHF.R.S32.HI R220, RZ, 0x1f, R23 ;  /* 0x0000001fffdc7819 */ /* 0x000fe20000011417 */
[----:B------:R-:W-:Y:S02]  /*1090*/  IMAD.IADD R193, R23, 0x1, -R6 ;  /* 0x0000000117c17824 */ /* 0x000fe400078e0a06 */
[----:B------:R-:W-:-:S02]  /*10a0*/  IMAD R221, R221, 0x2, R2 ;  /* 0x00000002dddd7824 */ /* 0x000fc400078e0202 */
[----:B------:R-:W-:-:S07]  /*10b0*/  IMAD.IADD R197, R197, 0x1, R196 ;  /* 0x00000001c5c57824 */ /* 0x000fce00078e02c4 */
.L_x_2161:
[----:B------:R-:W-:Y:S01]  /*10c0*/  ULDC.64 UR4, c[0x0][0xa28] ;  /* 0x00028a0000047ab9 */ /* 0x000fe20000000a00 */
[----:B01---5:R-:W0:Y:S01]  /*10d0*/  LDC.64 R6, c[0x0][0xa08] ;  /* 0x00028200ff067b82 */ /* 0x023e220000000a00 */
[----:B------:R-:W-:Y:S01]  /*10e0*/  ISETP.NE.U32.AND P0, PT, RZ, UR4, PT ;  /* 0x00000004ff007c0c */ /* 0x000fe2000bf05070 */
[----:B------:R-:W-:Y:S01]  /*10f0*/  IMAD.MOV.U32 R25, RZ, RZ, RZ ;  /* 0x000000ffff197224 */ /* 0x000fe200078e00ff */
[----:B------:R-:W-:Y:S01]  /*1100*/  MOV R3, RZ ;  /* 0x000000ff00037202 */ /* 0x000fe20000000f00 */
[----:B------:R-:W-:Y:S01]  /*1110*/  ULDC.64 UR6, c[0x0][0xa20] ;  /* 0x0002880000067ab9 */ /* 0x000fe20000000a00 */
[----:B------:R-:W-:Y:S01]  /*1120*/  ISETP.NE.AND.EX P0, PT, RZ, UR5, PT, P0 ;  /* 0x00000005ff007c0c */ /* 0x000fe2000bf05300 */
[----:B------:R-:W-:Y:S02]  /*1130*/  ULDC.64 UR4, c[0x0][0xa18] ;  /* 0x0002860000047ab9 */ /* 0x000fe40000000a00 */
[----:B------:R-:W-:-:S04]  /*1140*/  ISETP.NE.U32.AND P1, PT, RZ, UR4, PT ;  /* 0x00000004ff007c0c */ /* 0x000fc8000bf25070 */
[----:B------:R-:W-:Y:S01]  /*1150*/  ISETP.NE.AND.EX P1, PT, RZ, UR5, PT, P1 ;  /* 0x00000005ff007c0c */ /* 0x000fe2000bf25310 */
[----:B------:R-:W-:Y:S02]  /*1160*/  ULDC.64 UR4, c[0x0][0xa08] ;  /* 0x0002820000047ab9 */ /* 0x000fe40000000a00 */
[----:B------:R-:W-:-:S03]  /*1170*/  ISETP.NE.U32.AND P3, PT, RZ, UR4, PT ;  /* 0x00000004ff007c0c */ /* 0x000fc6000bf65070 */
[----:B------:R-:W1:Y:S01]  /*1180*/  @P0 LDC.64 R4, c[0x0][0xa28] ;  /* 0x00028a00ff040b82 */ /* 0x000e620000000a00 */
[----:B------:R-:W-:Y:S01]  /*1190*/  ISETP.NE.AND.EX P3, PT, RZ, UR5, PT, P3 ;  /* 0x00000005ff007c0c */ /* 0x000fe2000bf65330 */
[----:B0-----:R-:W-:-:S06]  /*11a0*/  IMAD.WIDE R10, R191, 0x4, R6 ;  /* 0x00000004bf0a7825 */ /* 0x001fcc00078e0206 */
[----:B------:R-:W0:Y:S01]  /*11b0*/  @P1 LDC.64 R8, c[0x0][0xa18] ;  /* 0x00028600ff081b82 */ /* 0x000e220000000a00 */
[----:B------:R-:W-:Y:S02]  /*11c0*/  ULDC UR4, c[0x0][0x288] ;  /* 0x0000a20000047ab9 */ /* 0x000fe40000000800 */
[----:B------:R-:W-:Y:S01]  /*11d0*/  IMAD.U32 R186, RZ, RZ, UR4 ;  /* 0x00000004ffba7e24 */ /* 0x000fe2000f8e00ff */
[----:B------:R-:W-:Y:S02]  /*11e0*/  ULDC.64 UR4, c[0x0][0x3f8] ;  /* 0x0000fe0000047ab9 */ /* 0x000fe40000000a00 */
[----:B--2---:R2:W5:Y:S01]  /*11f0*/  @P3 LDG.E R25, desc[UR42][R10.64] ;  /* 0x0000002a0a193981 */ /* 0x004562000c1e1900 */
[----:B-1----:R-:W-:-:S05]  /*1200*/  @P0 IMAD.WIDE R4, R191, 0x4, R4 ;  /* 0x00000004bf040825 */ /* 0x002fca00078e0204 */
[----:B------:R2:W5:Y:S01]  /*1210*/  @P0 LDG.E R3, desc[UR42][R4.64] ;  /* 0x0000002a04030981 */ /* 0x000562000c1e1900 */
[----:B0-----:R-:W-:-:S05]  /*1220*/  @P1 IMAD.WIDE R6, R191, 0x4, R8 ;  /* 0x00000004bf061825 */ /* 0x001fca00078e0208 */
[----:B------:R2:W5:Y:S01]  /*1230*/  @P1 LDG.E R186, desc[UR42][R6.64] ;  /* 0x0000002a06ba1981 */ /* 0x000562000c1e1900 */
[----:B------:R-:W-:-:S03]  /*1240*/  UISETP.NE.U32.AND UP0, UPT, UR4, URZ, UPT ;  /* 0x0000003f0400728c */ /* 0x000fc6000bf05070 */
[----:B------:R-:W-:Y:S01]  /*1250*/  ULDC UR4, c[0x0][0x404] ;  /* 0x0001010000047ab9 */ /* 0x000fe20000000800 */
[----:B------:R-:W-:Y:S01]  /*1260*/  UISETP.NE.AND.EX UP0, UPT, UR5, URZ, UPT, UP0 ;  /* 0x0000003f0500728c */ /* 0x000fe2000bf05300 */
[----:B------:R-:W-:Y:S02]  /*1270*/  ISETP.NE.U32.AND P2, PT, RZ, UR6, PT ;  /* 0x00000006ff007c0c */ /* 0x000fe4000bf45070 */
[----:B------:R-:W-:Y:S01]  /*1280*/  ULDC UR5, c[0x0][0x2e0] ;  /* 0x0000b80000057ab9 */ /* 0x000fe20000000800 */
[----:B------:R-:W-:Y:S01]  /*1290*/  USEL UR4, UR4, 0x1, UP0 ;  /* 0x0000000104047887 */ /* 0x000fe20008000000 */
[----:B------:R-:W-:-:S03]  /*12a0*/  ISETP.NE.AND.EX P2, PT, RZ, UR7, PT, P2 ;  /* 0x00000007ff007c0c */ /* 0x000fc6000bf45320 */
[----:B------:R-:W-:-:S03]  /*12b0*/  UIMAD UR4, UR4, UR5, URZ ;  /* 0x00000005040472a4 */ /* 0x000fc6000f8e023f */
[----:B------:R-:W-:Y:S01]  /*12c0*/  ULDC UR5, c[0x0][0x338] ;  /* 0x0000ce0000057ab9 */ /* 0x000fe20000000800 */
[----:B------:R-:W-:Y:S02]  /*12d0*/  IMAD.MOV.U32 R217, RZ, RZ, R189 ;  /* 0x000000ffffd97224 */ /* 0x000fe400078e00bd */
[----:B------:R-:W-:Y:S02]  /*12e0*/  IMAD.MOV.U32 R214, RZ, RZ, R190 ;  /* 0x000000ffffd67224 */ /* 0x000fe400078e00be */
[----:B------:R-:W-:Y:S01]  /*12f0*/  IMAD.MOV.U32 R215, RZ, RZ, R191 ;  /* 0x000000ffffd77224 */ /* 0x000fe200078e00bf */
[----:B--23--:R-:W-:Y:S06]  /*1300*/  @P1 BRA `(.L_x_1945) ;  /* 0x0000000000241947 */ /* 0x00cfec0003800000 */
        /* <DEDUP_REMOVED lines=9> */
.L_x_1945:
[----:B------:R-:W-:Y:S01]  /*13a0*/  MOV R32, UR5 ;  /* 0x0000000500207c02 */ /* 0x000fe20008000f00 */
[----:B------:R-:W-:Y:S01]  /*13b0*/  IMAD.U32 R24, RZ, RZ, UR4 ;  /* 0x00000004ff187e24 */ /* 0x000fe2000f8e00ff */
[----:B------:R-:W-:Y:S06]  /*13c0*/  @!P2 BRA `(.L_x_1946) ;  /* 0x000000000010a947 */ /* 0x000fec0003800000 */
[----:B------:R-:W0:Y:S02]  /*13d0*/  LDC.64 R4, c[0x0][0xa20] ;  /* 0x00028800ff047b82 */ /* 0x000e240000000a00 */
[----:B0-----:R-:W-:-:S05]  /*13e0*/  IMAD.WIDE R4, R191, 0x4, R4 ;  /* 0x00000004bf047825 */ /* 0x001fca00078e0204 */
[----:B------:R0:W5:Y:S01]  /*13f0*/  LDG.E R24, desc[UR42][R4.64] ;  /* 0x0000002a04187981 */ /* 0x000162000c1e1900 */
[----:B------:R-:W-:Y:S05]  /*1400*/  BRA `(.L_x_1947) ;  /* 0x0000000000107947 */ /* 0x000fea0003800000 */
.L_x_1946:
[----:B------:R-:W-:Y:S05]  /*1410*/  @!P3 BRA `(.L_x_1947) ;  /* 0x00000000000cb947 */ /* 0x000fea0003800000 */
[----:B------:R-:W2:Y:S04]  /*1420*/  LDG.E R5, desc[UR42][R10.64] ;  /* 0x0000002a0a057981 */ /* 0x000ea8000c1e1900 */
[----:B------:R-:W2:Y:S02]  /*1430*/  LDG.E R24, desc[UR42][R10.64+0x4] ;  /* 0x0000042a0a187981 */ /* 0x000ea4000c1e1900 */
[----:B--2---:R-:W-:-:S07]  /*1440*/  IMAD.IADD R24, R24, 0x1, -R5 ;  /* 0x0000000118187824 */ /* 0x004fce00078e0a05 */
.L_x_1947:
[----:B------:R-:W-:Y:S01]  /*1450*/  ULDC.64 UR4, c[0x0][0xa10] ;  /* 0x0002840000047ab9 */ /* 0x000fe20000000a00 */
[----:B------:R-:W1:Y:S01]  /*1460*/  LDC.64 R10, c[0x0][0x9e0] ;  /* 0x00027800ff0a7b82 */ /* 0x000e620000000a00 */
[----:B------:R-:W-:-:S04]  /*1470*/  ISETP.NE.U32.AND P0, PT, RZ, UR4, PT ;  /* 0x00000004ff007c0c */ /* 0x000fc8000bf05070 */
[----:B------:R-:W-:Y:S01]  /*1480*/  ISETP.NE.AND.EX P0, PT, RZ, UR5, PT, P0 ;  /* 0x00000005ff007c0c */ /* 0x000fe2000bf05300 */
[----:B------:R-:W-:Y:S02]  /*1490*/  ULDC.64 UR4, c[0x0][0xa30] ;  /* 0x00028c0000047ab9 */ /* 0x000fe40000000a00 */
[----:B------:R-:W-:-:S04]  /*14a0*/  ISETP.NE.U32.AND P1, PT, RZ, UR4, PT ;  /* 0x00000004ff007c0c */ /* 0x000fc8000bf25070 */
[----:B------:R-:W-:-:S06]  /*14b0*/  ISETP.NE.AND.EX P1, PT, RZ, UR5, PT, P1 ;  /* 0x00000005ff007c0c */ /* 0x000fcc000bf25310 */
[----:B0-----:R-:W0:Y:S08]  /*14c0*/  @P0 LDC.64 R4, c[0x0][0xa10] ;  /* 0x00028400ff040b82 */ /* 0x001e300000000a00 */
[----:B------:R-:W2:Y:S01]  /*14d0*/  @P1 LDC.64 R6, c[0x0][0xa30] ;  /* 0x00028c00ff061b82 */ /* 0x000ea20000000a00 */
[----:B0-----:R-:W-:-:S05]  /*14e0*/  @P0 IMAD.WIDE R4, R191, 0x4, R4 ;  /* 0x00000004bf040825 */ /* 0x001fca00078e0204 */
[----:B------:R-:W3:Y:S04]  /*14f0*/  @P0 LDG.E R0, desc[UR42][R4.64] ;  /* 0x0000002a04000981 */ /* 0x000ee8000c1e1900 */
[----:B------:R-:W3:Y:S01]  /*1500*/  @P0 LDG.E R9, desc[UR42][R4.64+0x4] ;  /* 0x0000042a04090981 */ /* 0x000ee2000c1e1900 */
[----:B-----5:R-:W-:Y:S02]  /*1510*/  IMAD.MOV.U32 R33, RZ, RZ, R24 ;  /* 0x000000ffff217224 */ /* 0x020fe400078e0018 */
[----:B--2---:R-:W-:-:S05]  /*1520*/  @P1 IMAD.WIDE R6, R191, 0x4, R6 ;  /* 0x00000004bf061825 */ /* 0x004fca00078e0206 */
[----:B------:R0:W5:Y:S01]  /*1530*/  @P1 LDG.E R33, desc[UR42][R6.64] ;  /* 0x0000002a06211981 */ /* 0x000162000c1e1900 */
[----:B-1----:R-:W-:Y:S02]  /*1540*/  ISETP.GE.AND P1, PT, R11, 0x1, PT ;  /* 0x000000010b00780c */ /* 0x002fe40003f26270 */
[----:B------:R-:W-:Y:S01]  /*1550*/  LEA R49, R189, 0x40, 0x6 ;  /* 0x00000040bd317811 */ /* 0x000fe200078e30ff */
[----:B---3--:R-:W-:Y:S02]  /*1560*/  @P0 IMAD.IADD R32, R9, 0x1, -R0 ;  /* 0x0000000109200824 */ /* 0x008fe400078e0a00 */
[----:B------:R-:W-:-:S04]  /*1570*/  IMAD.IADD R9, R24, 0x1, -R3 ;  /* 0x0000000118097824 */ /* 0x000fc800078e0a03 */
[----:B------:R-:W-:-:S05]  /*1580*/  IMAD.IADD R185, R9, 0x1, R32 ;  /* 0x0000000109b97824 */ /* 0x000fca00078e0220 */
[C---:B------:R-:W-:Y:S02]  /*1590*/  IADD3 R0, R185.reuse, 0x3f, RZ ;  /* 0x0000003fb9007810 */ /* 0x040fe40007ffe0ff */
[----:B------:R-:W-:Y:S02]  /*15a0*/  IADD3 R49, R185, R49, -R186 ;  /* 0x00000031b9317210 */ /* 0x000fe40007ffe8ba */
[----:B------:R-:W-:-:S04]  /*15b0*/  SHF.R.S32.HI R3, RZ, 0x1f, R0 ;  /* 0x0000001fff037819 */ /* 0x000fc80000011400 */
[----:B------:R-:W-:Y:S01]  /*15c0*/  LEA.HI R3, R3, R0, RZ, 0x6 ;  /* 0x0000000003037211 */ /* 0x000fe200078f30ff */
[----:B------:R-:W-:-:S03]  /*15d0*/  IMAD.IADD R0, R49, 0x1, R10 ;  /* 0x0000000131007824 */ /* 0x000fc600078e020a */
[----:B------:R-:W-:Y:S01]  /*15e0*/  SHF.R.S32.HI R168, RZ, 0x6, R3 ;  /* 0x00000006ffa87819 */ /* 0x000fe20000011403 */
[----:B0-----:R-:W-:Y:S06]  /*15f0*/  @!P1 BRA `(.L_x_1948) ;  /* 0x0000000000489947 */ /* 0x001fec0003800000 */
[C---:B------:R-:W-:Y:S01]  /*1600*/  ISETP.GT.AND P0, PT, R49.reuse, RZ, PT ;  /* 0x000000ff3100720c */ /* 0x040fe20003f04270 */
[----:B------:R-:W-:Y:S01]  /*1610*/  BSSY B0, `(.L_x_1949) ;  /* 0x000000e000007945 */ /* 0x000fe20003800000 */
[----:B------:R-:W-:-:S11]  /*1620*/  VIADD R3, R49, 0xffffffff ;  /* 0xffffffff31037836 */ /* 0x000fd60000000000 */
[----:B------:R-:W-:Y:S05]  /*1630*/  @P0 BRA `(.L_x_1950) ;  /* 0x00000000001c0947 */ /* 0x000fea0003800000 */
[----:B------:R-:W-:Y:S01]  /*1640*/  ISETP.NE.AND P0, PT, R11, 0x1, PT ;  /* 0x000000010b00780c */ /* 0x000fe20003f05270 */
[----:B------:R-:W-:-:S12]  /*1650*/  IMAD.MOV R3, RZ, RZ, -R49 ;  /* 0x000000ffff037224 */ /* 0x000fd800078e0a31 */
[----:B------:R-:W0:Y:S02]  /*1660*/  @P0 LDC.64 R4, c[0x0][0x9e8] ;  /* 0x00027a00ff040b82 */ /* 0x000e240000000a00 */
[----:B0-----:R-:W-:-:S05]  /*1670*/  @P0 IMAD.HI.U32 R4, R3, R4, RZ ;  /* 0x0000000403040227 */ /* 0x001fca00078e00ff */
[----:B------:R-:W-:-:S04]  /*1680*/  @P0 SHF.R.U32.HI R3, RZ, R5, R4 ;  /* 0x00000005ff030219 */ /* 0x000fc80000011604 */
[----:B------:R-:W-:Y:S01]  /*1690*/  LOP3.LUT R3, RZ, R3, RZ, 0x33, !PT ;  /* 0x00000003ff037212 */ /* 0x000fe200078e33ff */
[----:B------:R-:W-:Y:S06]  /*16a0*/  BRA `(.L_x_1951) ;  /* 0x0000000000107947 */ /* 0x000fec0003800000 */
.L_x_1950:
[----:B------:R-:W-:-:S13]  /*16b0*/  ISETP.NE.AND P0, PT, R11, 0x1, PT ;  /* 0x000000010b00780c */ /* 0x000fda0003f05270 */
[----:B------:R-:W0:Y:S02]  /*16c0*/  @P0 LDC.64 R4, c[0x0][0x9e8] ;  /* 0x00027a00ff040b82 */ /* 0x000e240000000a00 */
[----:B0-----:R-:W-:-:S05]  /*16d0*/  @P0 IMAD.HI.U32 R4, R3, R4, RZ ;  /* 0x0000000403040227 */ /* 0x001fca00078e00ff */
[----:B------:R-:W-:-:S07]  /*16e0*/  @P0 SHF.R.U32.HI R3, RZ, R5, R4 ;  /* 0x00000005ff030219 */ /* 0x000fce0000011604 */
.L_x_1951:
[----:B------:R-:W-:Y:S05]  /*16f0*/  BSYNC B0 ;  /* 0x0000000000007941 */ /* 0x000fea0003800000 */
.L_x_1949:
[----:B------:R-:W-:-:S05]  /*1700*/  IMAD R3, R3, R11, R11 ;  /* 0x0000000b03037224 */ /* 0x000fca00078e020b */
[----:B------:R-:W-:-:S07]  /*1710*/  VIMNMX R0, R0, R3, PT ;  /* 0x0000000300007248 */ /* 0x000fce0003fe0100 */
.L_x_1948:
[----:B------:R-:W-:Y:S01]  /*1720*/  IMAD R4, R189, 0x40, -R186 ;  /* 0x00000040bd047824 */ /* 0x000fe200078e0aba */
[----:B------:R-:W-:-:S03]  /*1730*/  ULDC UR4, c[0x0][0x9dc] ;  /* 0x0002770000047ab9 */ /* 0x000fc60000000800 */
[----:B------:R-:W-:-:S04]  /*1740*/  IMAD.IADD R47, R185, 0x1, R4 ;  /* 0x00000001b92f7824 */ /* 0x000fc800078e0204 */
[----:B------:R-:W-:Y:S01]  /*1750*/  VIADD R3, R47, -UR4 ;  /* 0x800000042f037c36 */ /* 0x000fe20008000000 */
[----:B------:R-:W-:Y:S06]  /*1760*/  @!P1 BRA `(.L_x_1952) ;  /* 0x0000000000489947 */ /* 0x000fec0003800000 */
[----:B------:R-:W-:Y:S01]  /*1770*/  ISETP.GT.AND P0, PT, R47, -0x1, PT ;  /* 0xffffffff2f00780c */ /* 0x000fe20003f04270 */
[----:B------:R-:W-:-:S12]  /*1780*/  BSSY B0, `(.L_x_1953) ;  /* 0x000000e000007945 */ /* 0x000fd80003800000 */
        /* <DEDUP_REMOVED lines=8> */
.L_x_1954:
[----:B------:R-:W-:Y:S02]  /*1810*/  ISETP.NE.AND P0, PT, R11, 0x1, PT ;  /* 0x000000010b00780c */ /* 0x000fe40003f05270 */
[----:B------:R-:W-:-:S11]  /*1820*/  MOV R4, R47 ;  /* 0x0000002f00047202 */ /* 0x000fd60000000f00 */
[----:B------:R-:W0:Y:S02]  /*1830*/  @P0 LDC.64 R6, c[0x0][0x9e8] ;  /* 0x00027a00ff060b82 */ /* 0x000e240000000a00 */
[----:B0-----:R-:W-:-:S05]  /*1840*/  @P0 IMAD.HI.U32 R6, R47, R6, RZ ;  /* 0x000000062f060227 */ /* 0x001fca00078e00ff */
[----:B------:R-:W-:-:S07]  /*1850*/  @P0 SHF.R.U32.HI R4, RZ, R7, R6 ;  /* 0x00000007ff040219 */ /* 0x000fce0000011606 */
.L_x_1955:
[----:B------:R-:W-:Y:S05]  /*1860*/  BSYNC B0 ;  /* 0x0000000000007941 */ /* 0x000fea0003800000 */
.L_x_1953:
[----:B------:R-:W-:-:S05]  /*1870*/  IMAD R4, R4, R11, RZ ;  /* 0x0000000b04047224 */ /* 0x000fca00078e02ff */
[----:B------:R-:W-:-:S07]  /*1880*/  VIMNMX R3, R3, R4, !PT ;  /* 0x0000000403037248 */ /* 0x000fce0007fe0100 */
.L_x_1952:
[----:B------:R-:W-:Y:S01]  /*1890*/  VIADD R0, R0, 0x3f ;  /* 0x0000003f00007836 */ /* 0x000fe20000000000 */
[----:B------:R-:W-:Y:S02]  /*18a0*/  SHF.R.S32.HI R4, RZ, 0x1f, R3 ;  /* 0x0000001fff047819 */ /* 0x000fe40000011403 */
[----:B------:R-:W-:Y:S02]  /*18b0*/  PLOP3.LUT P3, PT, PT, PT, PT, 0x80, 0x0 ;  /* 0x000000000000781c */ /* 0x000fe40003f6f070 */
[----:B------:R-:W-:Y:S02]  /*18c0*/  SHF.R.S32.HI R5, RZ, 0x1f, R0 ;  /* 0x0000001fff057819 */ /* 0x000fe40000011400 */
[----:B------:R-:W-:Y:S02]  /*18d0*/  LEA.HI R4, R4, R3, RZ, 0x6 ;  /* 0x0000000304047211 */ /* 0x000fe400078f30ff */
[----:B------:R-:W-:Y:S02]  /*18e0*/  LEA.HI R5, R5, R0, RZ, 0x6 ;  /* 0x0000000005057211 */ /* 0x000fe400078f30ff */
[----:B------:R-:W-:-:S02]  /*18f0*/  SHF.R.S32.HI R4, RZ, 0x6, R4 ;  /* 0x00000006ff047819 */ /* 0x000fc40000011404 */
[----:B------:R-:W-:Y:S02]  /*1900*/  SHF.R.S32.HI R5, RZ, 0x6, R5 ;  /* 0x00000006ff057819 */ /* 0x000fe40000011405 */
[----:B------:R-:W-:Y:S02]  /*1910*/  VIMNMX R4, RZ, R4, !PT ;  /* 0x00000004ff047248 */ /* 0x000fe40007fe0100 */
[----:B------:R-:W-:-:S03]  /*1920*/  VIMNMX R5, R168, R5, PT ;  /* 0x00000005a8057248 */ /* 0x000fc60003fe0100 */
[--C-:B------:R-:W-:Y:S02]  /*1930*/  IMAD R4, R4, 0x40, -R9.reuse ;  /* 0x0000004004047824 */ /* 0x100fe400078e0a09 */
[----:B------:R-:W-:-:S03]  /*1940*/  IMAD R5, R5, 0x40, -R9 ;  /* 0x0000004005057824 */ /* 0x000fc600078e0a09 */
[----:B------:R-:W-:Y:S02]  /*1950*/  VIMNMX R4, RZ, R4, !PT ;  /* 0x00000004ff047248 */ /* 0x000fe40007fe0100 */
[----:B------:R-:W-:Y:S02]  /*1960*/  VIMNMX R5, R5, R32, PT ;  /* 0x0000002005057248 */ /* 0x000fe40003fe0100 */
[----:B------:R-:W-:Y:S02]  /*1970*/  SHF.R.U32.HI R46, RZ, 0x6, R4 ;  /* 0x00000006ff2e7819 */ /* 0x000fe40000011604 */
[----:B------:R-:W-:-:S03]  /*1980*/  ISETP.GT.AND P0, PT, R5, R4, PT ;  /* 0x000000040500720c */ /* 0x000fc60003f04270 */
[----:B------:R-:W-:-:S10]  /*1990*/  IMAD.MOV.U32 R51, RZ, RZ, R46 ;  /* 0x000000ffff337224 */ /* 0x000fd400078e002e */
[----:B------:R-:W-:-:S05]  /*19a0*/  @P0 VIADD R0, R5, 0x3f ;  /* 0x0000003f05000836 */ /* 0x000fca0000000000 */
[----:B------:R-:W-:-:S04]  /*19b0*/  @P0 SHF.R.S32.HI R3, RZ, 0x1f, R0 ;  /* 0x0000001fff030819 */ /* 0x000fc80000011400 */
[----:B------:R-:W-:-:S04]  /*19c0*/  @P0 LEA.HI R3, R3, R0, RZ, 0x6 ;  /* 0x0000000003030211 */ /* 0x000fc800078f30ff */
[----:B------:R-:W-:-:S04]  /*19d0*/  @P0 SHF.R.S32.HI R51, RZ, 0x6, R3 ;  /* 0x00000006ff330819 */ /* 0x000fc80000011403 */
[----:B------:R-:W-:-:S13]  /*19e0*/  ISETP.GT.AND P0, PT, R51, R46, PT ;  /* 0x0000002e3300720c */ /* 0x000fda0003f04270 */
[----:B------:R-:W-:Y:S05]  /*19f0*/  @!P0 BRA `(.L_x_1956) ;  /* 0x0000002800688947 */ /* 0x000fea0003800000 */
[----:B------:R-:W-:Y:S01]  /*1a00*/  VIADD R0, R2, 0x22400 ;  /* 0x0002240002007836 */ /* 0x000fe20000000000 */
[----:B------:R-:W-:Y:S04]  /*1a10*/  BSSY B6, `(.L_x_1957) ;  /* 0x0000013000067945 */ /* 0x000fe80003800000 */
[----:B------:R-:W-:-:S13]  /*1a20*/  LOP3.LUT P0, RZ, R0, 0x3ff, RZ, 0xc0, !PT ;  /* 0x000003ff00ff7812 */ /* 0x000fda000780c0ff */
        /* <DEDUP_REMOVED lines=16> */
[----:B-1---5:R-:W-:Y:S05]  /*1b30*/  CALL.ABS.NOINC R14 ;  /* 0x000000000e007343 */ /* 0x022fea0003c00000 */
.L_x_1958:
[----:B------:R-:W-:Y:S05]  /*1b40*/  BSYNC B6 ;  /* 0x0000000000067941 */ /* 0x000fea0003800000 */
.L_x_1957:
        /* <DEDUP_REMOVED lines=12> */
[----:B------:R-:W-:Y:S01]  /*1c10*/  IMAD.U32 R7, RZ, RZ, UR7 ;  /* 0x00000007ff077e24 */ /* 0x000fe2000f8e00ff */
[----:B------:R-:W-:Y:S01]  /*1c20*/  MOV R13, RZ ;  /* 0x000000ff000d7202 */ /* 0x000fe20000000f00 */
[----:B------:R-:W-:-:S02]  /*1c30*/  IMAD.U32 R10, RZ, RZ, UR4 ;  /* 0x00000004ff0a7e24 */ /* 0x000fc4000f8e00ff */
[----:B------:R-:W-:Y:S02]  /*1c40*/  IMAD.U32 R11, RZ, RZ, UR5 ;  /* 0x00000005ff0b7e24 */ /* 0x000fe4000f8e00ff */
[----:B------:R-:W-:Y:S02]  /*1c50*/  IMAD.MOV.U32 R8, RZ, RZ, 0x70 ;  /* 0x00000070ff087424 */ /* 0x000fe400078e00ff */
[----:B0-----:R-:W-:-:S07]  /*1c60*/  IMAD.MOV.U32 R12, RZ, RZ, 0x1 ;  /* 0x00000001ff0c7424 */ /* 0x001fce00078e00ff */
[----:B------:R-:W-:-:S07]  /*1c70*/  LEPC R20, `(.L_x_1960) ;  /* 0x000000001014794e */ /* 0x000fce0000000000 */
[----:B-1---5:R-:W-:Y:S05]  /*1c80*/  CALL.ABS.NOINC R14 ;  /* 0x000000000e007343 */ /* 0x022fea0003c00000 */
.L_x_1960:
[----:B------:R-:W-:Y:S05]  /*1c90*/  BSYNC B6 ;  /* 0x0000000000067941 */ /* 0x000fea0003800000 */
.L_x_1959:
[----:B------:R-:W-:Y:S01]  /*1ca0*/  ULDC.64 UR4, c[0x0][0x9f8] ;  /* 0x00027e0000047ab9 */ /* 0x000fe20000000a00 */
[----:B------:R-:W0:Y:S01]  /*1cb0*/  LDC R0, c[0x0][0x428] ;  /* 0x00010a00ff007b82 */ /* 0x000e220000000800 */
[----:B------:R-:W-:-:S07]  /*1cc0*/  ISETP.NE.U32.AND P0, PT, RZ, UR4, PT ;  /* 0x00000004ff007c0c */ /* 0x000fce000bf05070 */
[----:B------:R-:W1:Y:S01]  /*1cd0*/  LDC.64 R52, c[0x0][0x2f0] ;  /* 0x0000bc00ff347b82 */ /* 0x000e620000000a00 */
[----:B------:R-:W-:Y:S01]  /*1ce0*/  ISETP.NE.AND.EX P0, PT, RZ, UR5, PT, P0 ;  /* 0x00000005ff007c0c */ /* 0x000fe2000bf05300 */
[----:B------:R-:W-:Y:S01]  /*1cf0*/  IMAD.IADD R20, R25, 0x1, R24 ;  /* 0x0000000119147824 */ /* 0x000fe200078e0218 */
[----:B------:R-:W-:Y:S01]  /*1d00*/  ULDC.64 UR4, c[0x0][0xa08] ;  /* 0x0002820000047ab9 */ /* 0x000fe20000000a00 */
[----:B------:R-:W-:-:S04]  /*1d10*/  ULDC.64 UR6, c[0x0][0x320] ;  /* 0x0000c80000067ab9 */ /* 0x000fc80000000a00 */
[----:B------:R-:W2:Y:S08]  /*1d20*/  LDC R63, c[0x0][0x3d4] ;  /* 0x0000f500ff3f7b82 */ /* 0x000eb00000000800 */
[----:B------:R-:W3:Y:S08]  /*1d30*/  @P0 LDC.64 R4, c[0x0][0x9f8] ;  /* 0x00027e00ff040b82 */ /* 0x000ef00000000a00 */
[----:B------:R-:W4:Y:S01]  /*1d40*/  LDC.64 R24, c[0x0][0x3d8] ;  /* 0x0000f600ff187b82 */ /* 0x000f220000000a00 */
[----:B------:R-:W-:Y:S01]  /*1d50*/  SHF.R.S32.HI R17, RZ, 0x1f, R16 ;  /* 0x0000001fff117819 */ /* 0x000fe20000011410 */
[----:B------:R-:W-:-:S06]  /*1d60*/  IMAD.SHL.U32 R42, R218, 0x4, RZ ;  /* 0x00000004da2a7824 */ /* 0x000fcc00078e00ff */
[----:B------:R-:W2:Y:S01]  /*1d70*/  LDC.64 R26, c[0x0][0x3e8] ;  /* 0x0000fa00ff1a7b82 */ /* 0x000ea20000000a00 */
[----:B---3--:R-:W-:Y:S01]  /*1d80*/  @P0 IMAD.WIDE R4, R191, 0x4, R4 ;  /* 0x00000004bf040825 */ /* 0x008fe200078e0204 */
[----:B------:R-:W3:Y:S06]  /*1d90*/  S2R R62, SR_TID.X ;  /* 0x00000000003e7919 */ /* 0x000eec0000002100 */
[----:B------:R-:W3:Y:S01]  /*1da0*/  LDC R61, c[0x0][0x3d4] ;  /* 0x0000f500ff3d7b82 */ /* 0x000ee20000000800 */
[----:B------:R3:W3:Y:S01]  /*1db0*/  @P0 LDG.E R191, desc[UR42][R4.64] ;  /* 0x0000002a04bf0981 */ /* 0x0006e2000c1e1900 */
[----:B0-----:R-:W-:Y:S01]  /*1dc0*/  ISETP.NE.AND P0, PT, R0, 0x1, PT ;  /* 0x000000010000780c */ /* 0x001fe20003f05270 */
[----:B-1----:R-:W-:Y:S01]  /*1dd0*/  IMAD.WIDE.U32 R6, R20, R52, RZ ;  /* 0x0000003414067225 */ /* 0x002fe200078e00ff */
[----:B------:R-:W-:-:S02]  /*1de0*/  SHF.R.S32.HI R13, RZ, 0x1f, R20 ;  /* 0x0000001fff0d7819 */ /* 0x000fc40000011414 */
[----:B------:R-:W-:Y:S01]  /*1df0*/  SHF.R.S32.HI R43, RZ, 0x1f, R42 ;  /* 0x0000001fff2b7819 */ /* 0x000fe2000001142a */
[----:B----4-:R-:W-:Y:S01]  /*1e00*/  IMAD R10, R220, R24, RZ ;  /* 0x00000018dc0a7224 */ /* 0x010fe200078e02ff */
[----:B--2---:R-:W-:Y:S01]  /*1e10*/  ISETP.GE.AND P1, PT, R16, R63, PT ;  /* 0x0000003f1000720c */ /* 0x004fe20003f26270 */
[-C--:B------:R-:W-:Y:S01]  /*1e20*/  IMAD R0, R13, R52.reuse, RZ ;  /* 0x000000340d007224 */ /* 0x080fe200078e02ff */
[----:B------:R-:W0:Y:S01]  /*1e30*/  LDC R58, c[0x0][0x2e4] ;  /* 0x0000b900ff3a7b82 */ /* 0x000e220000000800 */
[----:B------:R-:W-:Y:S01]  /*1e40*/  IMAD R12, R220, R52, RZ ;  /* 0x00000034dc0c7224 */ /* 0x000fe200078e02ff */
[----:B------:R-:W-:Y:S01]  /*1e50*/  P2R R74, PR, RZ, 0x2 ;  /* 0x00000002ff4a7803 */ /* 0x000fe20000000000 */
[----:B------:R-:W-:Y:S01]  /*1e60*/  IMAD R3, R20, R53, R0 ;  /* 0x0000003514037224 */ /* 0x000fe200078e0200 */
[C---:B------:R-:W-:Y:S01]  /*1e70*/  IADD3 R20, P2, R23.reuse, R20, RZ ;  /* 0x0000001417147210 */ /* 0x040fe20007f5e0ff */
[----:B------:R-:W-:Y:S01]  /*1e80*/  IMAD R15, R23, R25, R10 ;  /* 0x00000019170f7224 */ /* 0x000fe200078e020a */
[----:B------:R-:W-:Y:S01]  /*1e90*/  SHF.L.U64.HI R50, R24, 0x6, R25 ;  /* 0x0000000618327819 */ /* 0x000fe20000010219 */
[----:B------:R-:W-:Y:S01]  /*1ea0*/  IMAD.IADD R7, R7, 0x1, R3 ;  /* 0x0000000107077824 */ /* 0x000fe200078e0203 */
[----:B------:R-:W1:Y:S01]  /*1eb0*/  @P0 LDC R9, c[0x0][0x42c] ;  /* 0x00010b00ff090b82 */ /* 0x000e620000000800 */
[----:B------:R-:W-:Y:S01]  /*1ec0*/  IMAD.SHL.U32 R59, R193, 0x40, RZ ;  /* 0x00000040c13b7824 */ /* 0x000fe200078e00ff */
[----:B------:R-:W-:Y:S01]  /*1ed0*/  SHF.L.U64.HI R56, R26, 0x6, R27 ;  /* 0x000000061a387819 */ /* 0x000fe2000001021b */
[----:B------:R-:W-:-:S02]  /*1ee0*/  VIADD R82, R16, 0x20 ;  /* 0x0000002010527836 */ /* 0x000fc40000000000 */
[----:B------:R-:W-:Y:S01]  /*1ef0*/  IMAD.SHL.U32 R55, R24, 0x40, RZ ;  /* 0x0000004018377824 */ /* 0x000fe200078e00ff */
[----:B------:R-:W-:Y:S01]  /*1f00*/  LOP3.LUT R59, R59, 0x1c0, RZ, 0xc0, !PT ;  /* 0x000001c03b3b7812 */ /* 0x000fe200078ec0ff */
[----:B------:R-:W-:Y:S01]  /*1f10*/  IMAD.SHL.U32 R57, R26, 0x40, RZ ;  /* 0x000000401a397824 */ /* 0x000fe200078e00ff */
[----:B------:R-:W2:Y:S02]  /*1f20*/  @P0 LDC R11, c[0x0][0x430] ;  /* 0x00010c00ff0b0b82 */ /* 0x000ea40000000800 */
[----:B------:R-:W-:Y:S02]  /*1f30*/  SHF.R.U32.HI R60, RZ, 0x3, R59 ;  /* 0x00000003ff3c7819 */ /* 0x000fe4000001163b */
[----:B---3--:R-:W-:-:S04]  /*1f40*/  LEA.HI R62, R62, 0x8, RZ, 0x19 ;  /* 0x000000083e3e7811 */ /* 0x008fc800078fc8ff */
[----:B------:R-:W3:Y:S01]  /*1f50*/  LDC.64 R28, c[0x0][0x2d8] ;  /* 0x0000b600ff1c7b82 */ /* 0x000ee20000000a00 */
[----:B-1----:R-:W-:-:S05]  /*1f60*/  @P0 IMAD.HI.U32 R0, R190, R9, RZ ;  /* 0x00000009be000227 */ /* 0x002fca00078e00ff */
[----:B--2---:R-:W-:Y:S02]  /*1f70*/  @P0 SHF.R.U32.HI R190, RZ, R11, R0 ;  /* 0x0000000bffbe0219 */ /* 0x004fe40000011600 */
        /* <DEDUP_REMOVED lines=8> */
[C---:B------:R-:W-:Y:S02]  /*2000*/  IMAD R3, R190.reuse, UR5, R3 ;  /* 0x00000005be037c24 */ /* 0x040fe4000f8e0203 */
[----:B------:R-:W-:Y:S01]  /*2010*/  IMAD.WIDE.U32 R4, R190, UR4, R6 ;  /* 0x00000004be047c25 */ /* 0x000fe2000f8e0006 */
[----:B------:R-:W-:-:S03]  /*2020*/  ULDC.64 UR4, c[0x0][0x300] ;  /* 0x0000c00000047ab9 */ /* 0x000fc60000000a00 */
[----:B------:R-:W-:Y:S02]  /*2030*/  IMAD.IADD R5, R5, 0x1, R3 ;  /* 0x0000000105057824 */ /* 0x000fe400078e0203 */
[----:B------:R-:W-:Y:S02]  /*2040*/  IMAD.IADD R9, R9, 0x1, R11 ;  /* 0x0000000109097824 */ /* 0x000fe400078e020b */
[----:B------:R-:W-:Y:S01]  /*2050*/  IMAD R11, R23, R53, R12 ;  /* 0x00000035170b7224 */ /* 0x000fe200078e020c */
[----:B------:R-:W-:Y:S02]  /*2060*/  SHF.L.U64.HI R53, R52, 0x6, R53 ;  /* 0x0000000634357819 */ /* 0x000fe40000010235 */
        /* <DEDUP_REMOVED lines=8> */
[----:B------:R-:W-:Y:S01]  /*20f0*/  IMAD.WIDE.U32 R6, R23, R52, R16 ;  /* 0x0000003417067225 */ /* 0x000fe200078e0010 */
[----:B------:R-:W-:-:S03]  /*2100*/  IADD3 R39, R15, R5, RZ ;  /* 0x000000050f277210 */ /* 0x000fc60007ffe0ff */
[----:B------:R-:W-:Y:S02]  /*2110*/  IMAD R10, R0, UR4, RZ ;  /* 0x00000004000a7c24 */ /* 0x000fe4000f8e02ff */
[----:B------:R-:W-:Y:S01]  /*2120*/  IMAD.IADD R0, R45, 0x1, R3 ;  /* 0x000000012d007824 */ /* 0x000fe200078e0203 */
[----:B------:R-:W-:Y:S01]  /*2130*/  IADD3 R3, P0, R44, R6, RZ ;  /* 0x000000062c037210 */ /* 0x000fe20007f1e0ff */
[----:B------:R-:W-:Y:S02]  /*2140*/  IMAD.MOV.U32 R38, RZ, RZ, R4 ;  /* 0x000000ffff267224 */ /* 0x000fe400078e0004 */
[----:B------:R-:W-:Y:S01]  /*2150*/  IMAD.WIDE.U32 R4, R23, R24, R42 ;  /* 0x0000001817047225 */ /* 0x000fe200078e002a */
[----:B------:R-:W-:Y:S02]  /*2160*/  IADD3.X R48, R0, R7, R11, P0, !PT ;  /* 0x0000000700307210 */ /* 0x000fe400007fe40b */
[----:B------:R-:W-:Y:S01]  /*2170*/  SEL R11, R63, RZ, P1 ;  /* 0x000000ff3f0b7207 */ /* 0x000fe20000800000 */
[----:B------:R-:W-:Y:S01]  /*2180*/  IMAD.IADD R5, R5, 0x1, R15 ;  /* 0x0000000105057824 */ /* 0x000fe200078e020f */
[----:B-----5:R-:W-:Y:S01]  /*2190*/  SHF.R.S32.HI R15, RZ, 0x1f, R33 ;  /* 0x0000001fff0f7819 */ /* 0x020fe20000011421 */
[----:B------:R-:W-:Y:S01]  /*21a0*/  IMAD R6, R220, R26, RZ ;  /* 0x0000001adc067224 */ /* 0x000fe200078e02ff */
[----:B------:R-:W-:Y:S01]  /*21b0*/  SHF.L.U32 R63, R63, 0x1, RZ ;  /* 0x000000013f3f7819 */ /* 0x000fe200000006ff */
[----:B------:R-:W-:-:S02]  /*21c0*/  IMAD.IADD R11, R16, 0x1, R11 ;  /* 0x00000001100b7824 */ /* 0x000fc400078e020b */
[----:B------:R-:W-:Y:S01]  /*21d0*/  IMAD.WIDE.U32 R36, R33, R24, R4 ;  /* 0x0000001821247225 */ /* 0x000fe200078e0004 */
[----:B------:R-:W-:Y:S02]  /*21e0*/  LOP3.LUT R5, R59, 0x18, R16, 0xf8, !PT ;  /* 0x000000183b057812 */ /* 0x000fe400078ef810 */
[----:B------:R-:W-:Y:S01]  /*21f0*/  SHF.R.S32.HI R54, RZ, 0x1f, R11 ;  /* 0x0000001fff367819 */ /* 0x000fe2000001140b */
[----:B------:R-:W-:Y:S01]  /*2200*/  IMAD R21, R23, R27, R6 ;  /* 0x0000001b17157224 */ /* 0x000fe200078e0206 */
[----:B------:R-:W-:Y:S01]  /*2210*/  LOP3.LUT R5, R5, R60, RZ, 0x3c, !PT ;  /* 0x0000003c05057212 */ /* 0x000fe200078e3cff */
[----:B------:R-:W-:Y:S01]  /*2220*/  IMAD R75, R41, UR5, R10 ;  /* 0x00000005294b7c24 */ /* 0x000fe2000f8e020a */
[----:B------:R-:W-:Y:S01]  /*2230*/  LEA.HI R54, R54, R11, RZ, 0x3 ;  /* 0x0000000b36367211 */ /* 0x000fe200078f18ff */
[----:B------:R-:W-:-:S03]  /*2240*/  IMAD.WIDE.U32 R6, R23, R26, R42 ;  /* 0x0000001a17067225 */ /* 0x000fc600078e002a */
[----:B------:R-:W-:Y:S01]  /*2250*/  LOP3.LUT R69, R54, 0xfffffff8, RZ, 0xc0, !PT ;  /* 0xfffffff836457812 */ /* 0x000fe200078ec0ff */
[----:B------:R-:W-:Y:S01]  /*2260*/  IMAD.WIDE.U32 R40, R41, UR4, R8 ;  /* 0x0000000429287c25 */ /* 0x000fe2000f8e0008 */
[----:B------:R-:W-:Y:S01]  /*2270*/  IADD3 R7, R7, R21, RZ ;  /* 0x0000001507077210 */ /* 0x000fe20007ffe0ff */
[----:B------:R-:W-:Y:S01]  /*2280*/  ULDC UR4, c[0x0][0x2e4] ;  /* 0x0000b90000047ab9 */ /* 0x000fe20000000800 */
[----:B------:R-:W-:Y:S01]  /*2290*/  SHF.R.S32.HI R73, RZ, 0x1f, R69 ;  /* 0x0000001fff497819 */ /* 0x000fe20000011445 */
[----:B------:R-:W-:Y:S01]  /*22a0*/  IMAD R10, R15, R24, RZ ;  /* 0x000000180f0a7224 */ /* 0x000fe200078e02ff */
[----:B------:R-:W-:Y:S01]  /*22b0*/  ISETP.GE.AND P0, PT, R16, UR4, PT ;  /* 0x0000000410007c0c */ /* 0x000fe2000bf06270 */
[----:B------:R-:W-:Y:S01]  /*22c0*/  IMAD.WIDE.U32 R8, R23, R26, R16 ;  /* 0x0000001a17087225 */ /* 0x000fe200078e0010 */
[----:B------:R-:W-:-:S03]  /*22d0*/  ISETP.GE.AND P1, PT, R82, UR4, PT ;  /* 0x0000000452007c0c */ /* 0x000fc6000bf26270 */
[----:B------:R-:W-:Y:S02]  /*22e0*/  IMAD R11, R33, R25, R10 ;  /* 0x00000019210b7224 */ /* 0x000fe400078e020a */
[----:B------:R-:W-:Y:S01]  /*22f0*/  IMAD R65, R200, 0x200, R5 ;  /* 0x00000200c8417824 */ /* 0x000fe200078e0205 */
[----:B------:R-:W-:Y:S01]  /*2300*/  LOP3.LUT R5, R59, 0x38, R54, 0xf8, !PT ;  /* 0x000000383b057812 */ /* 0x000fe200078ef836 */
[----:B------:R-:W-:Y:S02]  /*2310*/  IMAD.IADD R9, R21, 0x1, R9 ;  /* 0x0000000115097824 */ /* 0x000fe400078e0209 */
[----:B------:R-:W-:Y:S01]  /*2320*/  IMAD R10, R15, R26, RZ ;  /* 0x0000001a0f0a7224 */ /* 0x000fe200078e02ff */
[----:B------:R-:W-:Y:S01]  /*2330*/  LOP3.LUT R5, R5, R60, RZ, 0x3c, !PT ;  /* 0x0000003c05057212 */ /* 0x000fe200078e3cff */
[----:B------:R-:W-:-:S04]  /*2340*/  IMAD.WIDE.U32 R34, R33, R26, R8 ;  /* 0x0000001a21227225 */ /* 0x000fc800078e0008 */
[C---:B------:R-:W-:Y:S02]  /*2350*/  IMAD R71, R33.reuse, R27, R10 ;  /* 0x0000001b21477224 */ /* 0x040fe400078e020a */
[----:B------:R-:W-:-:S04]  /*2360*/  IMAD.WIDE.U32 R30, R33, R26, R6 ;  /* 0x0000001a211e7225 */ /* 0x000fc800078e0006 */
[----:B------:R-:W-:-:S04]  /*2370*/  IMAD.WIDE.U32 R38, R33, R24, R38 ;  /* 0x0000001821267225 */ /* 0x000fc800078e0026 */
[----:B------:R-:W-:Y:S01]  /*2380*/  IMAD.IADD R67, R71, 0x1, R35 ;  /* 0x0000000147437824 */ /* 0x000fe200078e0223 */
[----:B------:R-:W-:Y:S01]  /*2390*/  IADD3 R71, R31, R71, RZ ;  /* 0x000000471f477210 */ /* 0x000fe20007ffe0ff */
[----:B------:R-:W-:Y:S02]  /*23a0*/  IMAD.SHL.U32 R52, R52, 0x40, RZ ;  /* 0x0000004034347824 */ /* 0x000fe400078e00ff */
[----:B------:R-:W-:Y:S02]  /*23b0*/  IMAD.X R21, R220, 0x1, R13, P2 ;  /* 0x00000001dc157824 */ /* 0x000fe400010e060d */
[----:B------:R-:W-:Y:S02]  /*23c0*/  IMAD.IADD R64, R11, 0x1, R39 ;  /* 0x000000010b407824 */ /* 0x000fe400078e0227 */
[----:B------:R-:W-:Y:S02]  /*23d0*/  IMAD.IADD R66, R37, 0x1, R11 ;  /* 0x0000000125427824 */ /* 0x000fe400078e020b */
[----:B------:R-:W-:-:S02]  /*23e0*/  IMAD R68, R200, 0x200, R5 ;  /* 0x00000200c8447824 */ /* 0x000fc400078e0205 */
[----:B0--3--:R-:W-:-:S07]  /*23f0*/  IMAD.IADD R75, R41, 0x1, R75 ;  /* 0x00000001294b7824 */ /* 0x009fce00078e024b */
.L_x_1990:
[----:B------:R-:W-:Y:S01]  /*2400*/  VIADD R51, R51, 0xffffffff ;  /* 0xffffffff33337836 */ /* 0x000fe20000000000 */
[----:B------:R-:W-:Y:S01]  /*2410*/  ISETP.GE.AND P3, PT, R61, 0x1, PT ;  /* 0x000000013d00780c */ /* 0x000fe20003f66270 */
[----:B---34-:R-:W-:Y:S01]  /*2420*/  IMAD.SHL.U32 R14, R184, 0x1000, RZ ;  /* 0x00001000b80e7824 */ /* 0x018fe200078e00ff */
[----:B------:R-:W-:Y:S05]  /*2430*/  YIELD ;  /* 0x0000000000007946 */ /* 0x000fea0003800000 */
[----:B------:R-:W-:Y:S01]  /*2440*/  SHF.R.S32.HI R76, RZ, 0x1f, R51 ;  /* 0x0000001fff4c7819 */ /* 0x000fe20000011433 */
[-C--:B------:R-:W-:Y:S01]  /*2450*/  IMAD R5, R53, R51.reuse, RZ ;  /* 0x0000003335057224 */ /* 0x080fe200078e02ff */
[----:B------:R-:W-:Y:S01]  /*2460*/  BSSY B0, `(.L_x_1961) ;  /* 0x0000178000007945 */ /* 0x000fe20003800000 */
[----:B------:R-:W-:-:S04]  /*2470*/  IMAD.WIDE.U32 R24, R52, R51, RZ ;  /* 0x0000003334187225 */ /* 0x000fc800078e00ff */
[----:B------:R-:W-:Y:S01]  /*2480*/  IMAD R5, R76, R52, R5 ;  /* 0x000000344c057224 */ /* 0x000fe200078e0205 */
[----:B------:R-:W-:-:S03]  /*2490*/  IADD3 R4, P2, R3, R24, RZ ;  /* 0x0000001803047210 */ /* 0x000fc60007f5e0ff */
[----:B------:R-:W-:Y:S01]  /*24a0*/  IMAD.IADD R79, R25, 0x1, R5 ;  /* 0x00000001194f7824 */ /* 0x000fe200078e0205 */
[----:B------:R-:W-:Y:S01]  /*24b0*/  LEA R12, P4, R4, R28, 0x1 ;  /* 0x0000001c040c7211 */ /* 0x000fe200078808ff */
[----:B------:R-:W-:-:S03]  /*24c0*/  IMAD.IADD R5, R65, 0x1, R14 ;  /* 0x0000000141057824 */ /* 0x000fc600078e020e */
[----:B------:R-:W-:Y:S01]  /*24d0*/  IADD3.X R6, R79, R48, RZ, P2, !PT ;  /* 0x000000304f067210 */ /* 0x000fe200017fe4ff */
[----:B------:R-:W-:Y:S01]  /*24e0*/  IMAD R15, R5, 0x2, R2 ;  /* 0x00000002050f7824 */ /* 0x000fe200078e0202 */
[----:B------:R-:W-:Y:S02]  /*24f0*/  ISETP.GT.AND P2, PT, R51, R46, PT ;  /* 0x0000002e3300720c */ /* 0x000fe40003f44270 */
[----:B------:R-:W-:Y:S01]  /*2500*/  LEA.HI.X R13, R4, R29, R6, 0x1, P4 ;  /* 0x0000001d040d7211 */ /* 0x000fe200020f0c06 */
[----:B------:R-:W-:Y:S10]  /*2510*/  @!P3 BRA `(.L_x_1962) ;  /* 0x00000014004cb947 */ /* 0x000ff40003800000 */
        /* <DEDUP_REMOVED lines=25> */
[----:B------:R-:W-:Y:S01]  /*26b0*/  VIADD R8, R42, 0x10 ;  /* 0x000000102a087836 */ /* 0x000fe20000000000 */
[----:B------:R-:W-:Y:S02]  /*26c0*/  IADD3 R5, R5, R9, RZ ;  /* 0x0000000905057210 */ /* 0x000fe40007ffe0ff */
[C---:B------:R-:W-:Y:S02]  /*26d0*/  LEA R76, P5, R4.reuse, UR6, 0x1 ;  /* 0x00000006044c7c11 */ /* 0x040fe4000f8a08ff */
[----:B------:R-:W-:Y:S02]  /*26e0*/  LEA.HI.X R7, R7, UR5, R10, 0x1, P3 ;  /* 0x0000000507077c11 */ /* 0x000fe400098f0c0a */
[----:B------:R-:W-:Y:S02]  /*26f0*/  CS2R R10, SRZ ;  /* 0x00000000000a7805 */ /* 0x000fe4000001ff00 */
[----:B------:R-:W-:-:S02]  /*2700*/  LEA.HI.X R77, R4, UR7, R5, 0x1, P5 ;  /* 0x00000007044d7c11 */ /* 0x000fc4000a8f0c05 */
[-C--:B------:R-:W-:Y:S02]  /*2710*/  ISETP.GE.AND P3, PT, R42, R61.reuse, PT ;  /* 0x0000003d2a00720c */ /* 0x080fe40003f66270 */
[----:B------:R-:W-:Y:S02]  /*2720*/  ISETP.GE.AND P5, PT, R8, R61, PT ;  /* 0x0000003d0800720c */ /* 0x000fe40003fa6270 */
[----:B------:R-:W-:-:S09]  /*2730*/  CS2R R8, SRZ ;  /* 0x0000000000087805 */ /* 0x000fd2000001ff00 */
[----:B------:R0:W5:Y:S04]  /*2740*/  @!P3 LDG.E.64 R26, desc[UR42][R6.64] ;  /* 0x0000002a061ab981 */ /* 0x000168000c1e1b00 */
[----:B------:R0:W5:Y:S04]  /*2750*/  @!P5 LDG.E.64 R8, desc[UR42][R6.64+0x20] ;  /* 0x0000202a0608d981 */ /* 0x000168000c1e1b00 */
[----:B------:R0:W5:Y:S04]  /*2760*/  @!P3 LDG.E.64 R24, desc[UR42][R76.64] ;  /* 0x0000002a4c18b981 */ /* 0x000168000c1e1b00 */
[----:B------:R0:W5:Y:S02]  /*2770*/  @!P5 LDG.E.64 R10, desc[UR42][R76.64+0x20] ;  /* 0x0000202a4c0ad981 */ /* 0x000164000c1e1b00 */
.L_x_1965:
[----:B------:R-:W-:Y:S05]  /*2780*/  BSYNC B1 ;  /* 0x0000000000017941 */ /* 0x000fea0003800000 */
.L_x_1964:
[----:B------:R-:W-:Y:S01]  /*2790*/  UISETP.NE.AND UP0, UPT, UR37, 0x3, UPT ;  /* 0x000000032500788c */ /* 0x000fe2000bf05270 */
[----:B-----5:R-:W-:Y:S02]  /*27a0*/  IMAD.MOV.U32 R4, RZ, RZ, R8 ;  /* 0x000000ffff047224 */ /* 0x020fe400078e0008 */
[----:B------:R-:W-:Y:S02]  /*27b0*/  IMAD.MOV.U32 R5, RZ, RZ, R9 ;  /* 0x000000ffff057224 */ /* 0x000fe400078e0009 */
[----:B0-----:R-:W-:Y:S01]  /*27c0*/  IMAD.MOV.U32 R6, RZ, RZ, R26 ;  /* 0x000000ffff067224 */ /* 0x001fe200078e001a */
[----:B------:R-:W-:Y:S01]  /*27d0*/  PLOP3.LUT P3, PT, PT, PT, UP0, 0x80, 0x0 ;  /* 0x000000000000781c */ /* 0x000fe20003f6f008 */
[----:B------:R-:W-:Y:S01]  /*27e0*/  IMAD.MOV.U32 R7, RZ, RZ, R25 ;  /* 0x000000ffff077224 */ /* 0x000fe200078e0019 */
[----:B------:R-:W-:Y:S01]  /*27f0*/  PRMT R85, R4, 0x5410, R5 ;  /* 0x0000541004557816 */ /* 0x000fe20000000005 */
[----:B------:R-:W-:Y:S02]  /*2800*/  IMAD.MOV.U32 R4, RZ, RZ, R27 ;  /* 0x000000ffff047224 */ /* 0x000fe400078e001b */
[----:B------:R-:W-:-:S03]  /*2810*/  IMAD.MOV.U32 R5, RZ, RZ, R11 ;  /* 0x000000ffff057224 */ /* 0x000fc600078e000b */
[----:B------:R-:W-:Y:S01]  /*2820*/  PRMT R86, R6, 0x5410, R4 ;  /* 0x0000541006567816 */ /* 0x000fe20000000004 */
[----:B------:R-:W-:Y:S01]  /*2830*/  IMAD.MOV.U32 R6, RZ, RZ, R24 ;  /* 0x000000ffff067224 */ /* 0x000fe200078e0018 */
[----:B------:R-:W-:-:S04]  /*2840*/  MOV R4, R10 ;  /* 0x0000000a00047202 */ /* 0x000fc80000000f00 */
[----:B------:R-:W-:Y:S02]  /*2850*/  PRMT R87, R4, 0x5410, R5 ;  /* 0x0000541004577816 */ /* 0x000fe40000000005 */
[----:B------:R-:W-:Y:S01]  /*2860*/  PRMT R88, R6, 0x5410, R7 ;  /* 0x0000541006587816 */ /* 0x000fe20000000007 */
[----:B------:R-:W-:Y:S06]  /*2870*/  @!P3 BRA `(.L_x_1966) ;  /* 0x000000000004b947 */ /* 0x000fec0003800000 */
[----:B------:R-:W-:Y:S01]  /*2880*/  BPT.TRAP 0x1 ;  /* 0x000000040000795c */ /* 0x000fe20000300000 */
.L_x_1966:
[----:B------:R-:W-:Y:S01]  /*2890*/  IMAD R70, R184, 0x8, R2 ;  /* 0x00000008b8467824 */ /* 0x000fe200078e0202 */
[----:B------:R-:W-:Y:S01]  /*28a0*/  SHF.L.U32 R77, R187, 0x1f, RZ ;  /* 0x0000001fbb4d7819 */ /* 0x000fe200000006ff */
[----:B------:R-:W-:Y:S03]  /*28b0*/  BSSY B1, `(.L_x_1967) ;  /* 0x0000003000017945 */ /* 0x000fe60003800000 */
[----:B------:R-:W0:Y:S02]  /*28c0*/  SYNCS.PHASECHK.TRANS64.TRYWAIT P5, [R70+URZ+0x28c90], R77 ;  /* 0x028c904d460075a7 */ /* 0x000e2400080a017f */
[----:B0-----:R-:W-:Y:S05]  /*28d0*/  @!P5 BRA `(.L_x_1968) ;  /* 0x000001940098d947 */ /* 0x001fea0003800000 */
.L_x_2280:
[----:B------:R-:W-:Y:S05]  /*28e0*/  BSYNC B1 ;  /* 0x0000000000017941 */ /* 0x000fea0003800000 */
.L_x_1967:
[----:B------:R-:W-:Y:S05]  /*28f0*/  @P4 BRA `(.L_x_1969) ;  /* 0x0000001000b84947 */ /* 0x000fea0003800000 */
[----:B------:R-:W-:Y:S04]  /*2900*/  BSSY B1, `(.L_x_1970) ;  /* 0x0000031000017945 */ /* 0x000fe80003800000 */
[----:B------:R-:W-:Y:S05]  /*2910*/  @P0 BRA `(.L_x_1971) ;  /* 0x0000000000bc0947 */ /* 0x000fea0003800000 */
[----:B------:R1:W2:Y:S01]  /*2920*/  LDS.128 R4, [R15+0x22400] ;  /* 0x022400000f047984 */ /* 0x0002a20000000c00 */
[----:B------:R-:W-:Y:S01]  /*2930*/  ISETP.GE.AND P4, PT, R42, R61, PT ;  /* 0x0000003d2a00720c */ /* 0x000fe20003f86270 */
[----:B------:R-:W-:-:S12]  /*2940*/  BSSY B2, `(.L_x_1972) ;  /* 0x000002b000027945 */ /* 0x000fd80003800000 */
[----:B-1----:R-:W-:Y:S05]  /*2950*/  @P4 BRA `(.L_x_1973) ;  /* 0x0000000000a44947 */ /* 0x002fea0003800000 */
[--C-:B------:R-:W-:Y:S01]  /*2960*/  SHF.R.U64 R78, R26, 0x10, R27.reuse ;  /* 0x000000101a4e7819 */ /* 0x100fe2000000121b */
[----:B--2---:R-:W-:Y:S01]  /*2970*/  IMAD.MOV.U32 R15, RZ, RZ, R6 ;  /* 0x000000ffff0f7224 */ /* 0x004fe200078e0006 */
[----:B------:R-:W-:Y:S01]  /*2980*/  SHF.R.U32.HI R26, RZ, 0x10, R27 ;  /* 0x00000010ff1a7819 */ /* 0x000fe2000001161b */
[--C-:B------:R-:W-:Y:S01]  /*2990*/  HADD2.F32 R6, -RZ, R5.reuse.H1_H1 ;  /* 0x30000005ff067230 */ /* 0x100fe20000004100 */
[--C-:B------:R-:W-:Y:S01]  /*29a0*/  SHF.R.U64 R27, R24, 0x10, R25.reuse ;  /* 0x00000010181b7819 */ /* 0x100fe20000001219 */
[----:B------:R-:W-:Y:S01]  /*29b0*/  HADD2.F32 R5, -RZ, R5.H0_H0 ;  /* 0x20000005ff057230 */ /* 0x000fe20000004100 */
[----:B------:R-:W-:Y:S01]  /*29c0*/  SHF.R.U32.HI R76, RZ, 0x10, R25 ;  /* 0x00000010ff4c7819 */ /* 0x000fe20000011619 */
[----:B------:R-:W-:Y:S02]  /*29d0*/  HADD2.F32 R24, -RZ, R7.H1_H1 ;  /* 0x30000007ff187230 */ /* 0x000fe40000004100 */
[----:B------:R-:W-:Y:S02]  /*29e0*/  HADD2.F32 R27, -RZ, R27.H0_H0 ;  /* 0x2000001bff1b7230 */ /* 0x000fe40000004100 */
[----:B------:R-:W-:-:S02]  /*29f0*/  HADD2.F32 R76, -RZ, R76.H0_H0 ;  /* 0x2000004cff4c7230 */ /* 0x000fc40000004100 */
[----:B------:R-:W-:Y:S02]  /*2a00*/  HADD2.F32 R7, -RZ, R7.H0_H0 ;  /* 0x20000007ff077230 */ /* 0x000fe40000004100 */
[----:B------:R-:W-:Y:S02]  /*2a10*/  HADD2.F32 R25, -RZ, R78.H0_H0 ;  /* 0x2000004eff197230 */ /* 0x000fe40000004100 */
[-C--:B------:R-:W-:Y:S01]  /*2a20*/  FMUL.FTZ R78, R6, R27.reuse ;  /* 0x0000001b064e7220 */ /* 0x080fe20000410000 */
[----:B------:R-:W-:Y:S02]  /*2a30*/  HADD2.F32 R26, -RZ, R26.H0_H0 ;  /* 0x2000001aff1a7230 */ /* 0x000fe40000004100 */
[----:B------:R-:W-:Y:S01]  /*2a40*/  FMUL.FTZ R27, R5, R27 ;  /* 0x0000001b051b7220 */ /* 0x000fe20000410000 */
[-C--:B------:R-:W-:Y:S01]  /*2a50*/  FMUL.FTZ R80, R24, R76.reuse ;  /* 0x0000004c18507220 */ /* 0x080fe20000410000 */
[----:B------:R-:W-:Y:S01]  /*2a60*/  FMUL.FTZ R83, R7, R76 ;  /* 0x0000004c07537220 */ /* 0x000fe20000410000 */
[-C--:B------:R-:W-:Y:S01]  /*2a70*/  FFMA.FTZ R78, R5, R25.reuse, -R78 ;  /* 0x00000019054e7223 */ /* 0x080fe2000001084e */
[----:B------:R-:W-:Y:S01]  /*2a80*/  FFMA.FTZ R79, R6, R25, R27 ;  /* 0x00000019064f7223 */ /* 0x000fe2000001001b */
[----:B------:R-:W-:-:S02]  /*2a90*/  HADD2.F32 R5, -RZ, R4.H1_H1 ;  /* 0x30000004ff057230 */ /* 0x000fc40000004100 */
[-C--:B------:R-:W-:Y:S01]  /*2aa0*/  FFMA.FTZ R81, R7, R26.reuse, -R80 ;  /* 0x0000001a07517223 */ /* 0x080fe20000010850 */
[----:B------:R-:W-:Y:S01]  /*2ab0*/  FFMA.FTZ R84, R24, R26, R83 ;  /* 0x0000001a18547223 */ /* 0x000fe20000010053 */
[----:B------:R-:W-:Y:S02]  /*2ac0*/  HADD2.F32 R25, -RZ, R88.H0_H0 ;  /* 0x20000058ff197230 */ /* 0x000fe40000004100 */
[----:B------:R-:W-:Y:S02]  /*2ad0*/  HADD2.F32 R4, -RZ, R4.H0_H0 ;  /* 0x20000004ff047230 */ /* 0x000fe40000004100 */
[--C-:B------:R-:W-:Y:S02]  /*2ae0*/  HADD2.F32 R6, -RZ, R15.reuse.H1_H1 ;  /* 0x3000000fff067230 */ /* 0x100fe40000004100 */
[-C--:B------:R-:W-:Y:S01]  /*2af0*/  FMUL.FTZ R27, R5, R25.reuse ;  /* 0x00000019051b7220 */ /* 0x080fe20000410000 */
[----:B------:R-:W-:Y:S02]  /*2b00*/  HADD2.F32 R26, -RZ, R88.H1_H1 ;  /* 0x30000058ff1a7230 */ /* 0x000fe40000004100 */
[----:B------:R-:W-:Y:S01]  /*2b10*/  FMUL.FTZ R76, R4, R25 ;  /* 0x00000019044c7220 */ /* 0x000fe20000410000 */
[----:B------:R-:W-:-:S02]  /*2b20*/  HADD2.F32 R15, -RZ, R15.H0_H0 ;  /* 0x2000000fff0f7230 */ /* 0x000fc40000004100 */
[--C-:B------:R-:W-:Y:S02]  /*2b30*/  HADD2.F32 R7, -RZ, R86.reuse.H0_H0 ;  /* 0x20000056ff077230 */ /* 0x100fe40000004100 */
[-C--:B------:R-:W-:Y:S01]  /*2b40*/  FMUL.FTZ R80, R6, R26.reuse ;  /* 0x0000001a06507220 */ /* 0x080fe20000410000 */
        /* <DEDUP_REMOVED lines=10> */
.L_x_1973:
[----:B------:R-:W-:Y:S05]  /*2bf0*/  BSYNC B2 ;  /* 0x0000000000027941 */ /* 0x000fea0003800000 */
.L_x_1972:
[----:B--2---:R1:W-:Y:S02]  /*2c00*/  STG.E.128 desc[UR42][R12.64], R4 ;  /* 0x000000040c007986 */ /* 0x0043e4000c101d2a */
.L_x_1971:
[----:B------:R-:W-:Y:S05]  /*2c10*/  BSYNC B1 ;  /* 0x0000000000017941 */ /* 0x000fea0003800000 */
.L_x_1970:
[----:B------:R-:W-:Y:S05]  /*2c20*/  @P1 BRA `(.L_x_1969) ;  /* 0x0000000c00ec1947 */ /* 0x000fea0003800000 */
[----:B------:R-:W-:Y:S01]  /*2c30*/  LOP3.LUT P4, RZ, R193, 0x4, RZ, 0xc0, !PT ;  /* 0x00000004c1ff7812 */ /* 0x000fe2000788c0ff */
[----:B------:R-:W-:Y:S01]  /*2c40*/  BSSY B1, `(.L_x_1974) ;  /* 0x0000032000017945 */ /* 0x000fe20003800000 */
[----:B-1----:R-:W-:-:S04]  /*2c50*/  MOV R5, 0x20 ;  /* 0x0000002000057802 */ /* 0x002fc80000000f00 */
[----:B------:R-:W-:-:S04]  /*2c60*/  SEL R5, R5, 0xffffffe0, !P4 ;  /* 0xffffffe005057807 */ /* 0x000fc80006000000 */
[----:B------:R-:W-:Y:S01]  /*2c70*/  IADD3 R5, R5, R65, R14 ;  /* 0x0000004105057210 */ /* 0x000fe20007ffe00e */
[----:B------:R-:W-:-:S04]  /*2c80*/  VIADD R14, R42, 0x10 ;  /* 0x000000102a0e7836 */ /* 0x000fc80000000000 */
[----:B------:R-:W-:Y:S01]  /*2c90*/  IMAD R4, R5, 0x2, R2 ;  /* 0x0000000205047824 */ /* 0x000fe200078e0202 */
[----:B------:R-:W-:-:S05]  /*2ca0*/  ISETP.GE.AND P4, PT, R14, R61, PT ;  /* 0x0000003d0e00720c */ /* 0x000fca0003f86270 */
[----:B------:R-:W1:Y:S08]  /*2cb0*/  LDS.128 R4, [R4+0x22400] ;  /* 0x0224000004047984 */ /* 0x000e700000000c00 */
[----:B------:R-:W-:Y:S05]  /*2cc0*/  @P4 BRA `(.L_x_1975) ;  /* 0x0000000000a44947 */ /* 0x000fea0003800000 */
[--C-:B------:R-:W-:Y:S01]  /*2cd0*/  SHF.R.U64 R15, R8, 0x10, R9.reuse ;  /* 0x00000010080f7819 */ /* 0x100fe20000001209 */
[----:B-1----:R-:W-:Y:S01]  /*2ce0*/  IMAD.MOV.U32 R8, RZ, RZ, R6 ;  /* 0x000000ffff087224 */ /* 0x002fe200078e0006 */
[----:B------:R-:W-:Y:S01]  /*2cf0*/  SHF.R.U32.HI R14, RZ, 0x10, R9 ;  /* 0x00000010ff0e7819 */ /* 0x000fe20000011609 */
[--C-:B------:R-:W-:Y:S01]  /*2d00*/  HADD2.F32 R6, -RZ, R5.reuse.H1_H1 ;  /* 0x30000005ff067230 */ /* 0x100fe20000004100 */
[--C-:B------:R-:W-:Y:S01]  /*2d10*/  SHF.R.U64 R9, R10, 0x10, R11.reuse ;  /* 0x000000100a097819 */ /* 0x100fe2000000120b */
[----:B------:R-:W-:Y:S01]  /*2d20*/  HADD2.F32 R5, -RZ, R5.H0_H0 ;  /* 0x20000005ff057230 */ /* 0x000fe20000004100 */
[----:B------:R-:W-:Y:S01]  /*2d30*/  SHF.R.U32.HI R24, RZ, 0x10, R11 ;  /* 0x00000010ff187819 */ /* 0x000fe2000001160b */
[----:B------:R-:W-:Y:S02]  /*2d40*/  HADD2.F32 R10, -RZ, R15.H0_H0 ;  /* 0x2000000fff0a7230 */ /* 0x000fe40000004100 */
[----:B------:R-:W-:Y:S02]  /*2d50*/  HADD2.F32 R11, -RZ, R9.H0_H0 ;  /* 0x20000009ff0b7230 */ /* 0x000fe40000004100 */
[----:B------:R-:W-:-:S02]  /*2d60*/  HADD2.F32 R24, -RZ, R24.H0_H0 ;  /* 0x20000018ff187230 */ /* 0x000fc40000004100 */
[--C-:B------:R-:W-:Y:S02]  /*2d70*/  HADD2.F32 R9, -RZ, R7.reuse.H1_H1 ;  /* 0x30000007ff097230 */ /* 0x100fe40000004100 */
[CC--:B------:R-:W-:Y:S01]  /*2d80*/  FMUL.FTZ R26, R6.reuse, R11.reuse ;  /* 0x0000000b061a7220 */ /* 0x0c0fe20000410000 */
[----:B------:R-:W-:Y:S02]  /*2d90*/  HADD2.F32 R7, -RZ, R7.H0_H0 ;  /* 0x20000007ff077230 */ /* 0x000fe40000004100 */
[----:B------:R-:W-:Y:S01]  /*2da0*/  FMUL.FTZ R11, R5, R11 ;  /* 0x0000000b050b7220 */ /* 0x000fe20000410000 */
[----:B------:R-:W-:Y:S02]  /*2db0*/  HADD2.F32 R14, -RZ, R14.H0_H0 ;  /* 0x2000000eff0e7230 */ /* 0x000fe40000004100 */
[----:B------:R-:W-:Y:S01]  /*2dc0*/  FMUL.FTZ R76, R9, R24 ;  /* 0x00000018094c7220 */ /* 0x000fe20000410000 */
[-C--:B------:R-:W-:Y:S01]  /*2dd0*/  FFMA.FTZ R26, R5, R10.reuse, -R26 ;  /* 0x0000000a051a7223 */ /* 0x080fe2000001081a */
[----:B------:R-:W-:Y:S01]  /*2de0*/  FFMA.FTZ R25, R6, R10, R11 ;  /* 0x0000000a06197223 */ /* 0x000fe2000001000b */
[----:B------:R-:W-:Y:S01]  /*2df0*/  FMUL.FTZ R24, R7, R24 ;  /* 0x0000001807187220 */ /* 0x000fe20000410000 */
[----:B------:R-:W-:-:S02]  /*2e00*/  HADD2.F32 R10, -RZ, R87.H0_H0 ;  /* 0x20000057ff0a7230 */ /* 0x000fc40000004100 */
[-C--:B------:R-:W-:Y:S01]  /*2e10*/  FFMA.FTZ R76, R7, R14.reuse, -R76 ;  /* 0x0000000e074c7223 */ /* 0x080fe2000001084c */
[----:B------:R-:W-:Y:S02]  /*2e20*/  HADD2.F32 R11, -RZ, R87.H1_H1 ;  /* 0x30000057ff0b7230 */ /* 0x000fe40000004100 */
[----:B------:R-:W-:Y:S01]  /*2e30*/  FFMA.FTZ R79, R9, R14, R24 ;  /* 0x0000000e094f7223 */ /* 0x000fe20000010018 */
[----:B------:R-:W-:Y:S02]  /*2e40*/  HADD2.F32 R5, -RZ, R4.H1_H1 ;  /* 0x30000004ff057230 */ /* 0x000fe40000004100 */
[----:B------:R-:W-:Y:S02]  /*2e50*/  HADD2.F32 R6, -RZ, R8.H1_H1 ;  /* 0x30000008ff067230 */ /* 0x000fe40000004100 */
[----:B------:R-:W-:Y:S02]  /*2e60*/  HADD2.F32 R4, -RZ, R4.H0_H0 ;  /* 0x20000004ff047230 */ /* 0x000fe40000004100 */
[----:B------:R-:W-:Y:S01]  /*2e70*/  FMUL.FTZ R15, R5, R10 ;  /* 0x0000000a050f7220 */ /* 0x000fe20000410000 */
[----:B------:R-:W-:-:S02]  /*2e80*/  HADD2.F32 R8, -RZ, R8.H0_H0 ;  /* 0x20000008ff087230 */ /* 0x000fc40000004100 */
        /* <DEDUP_REMOVED lines=13> */
.L_x_1975:
[----:B------:R-:W-:Y:S05]  /*2f60*/  BSYNC B1 ;  /* 0x0000000000017941 */ /* 0x000fea0003800000 */
.L_x_1974:
[----:B-1----:R2:W-:Y:S01]  /*2f70*/  STG.E.128 desc[UR42][R12.64+0x40], R4 ;  /* 0x000040040c007986 */ /* 0x0025e2000c101d2a */
[----:B------:R-:W-:Y:S05]  /*2f80*/  BRA `(.L_x_1969) ;  /* 0x0000000c00147947 */ /* 0x000fea0003800000 */
.L_x_1963:
[----:B------:R-:W-:Y:S01]  /*2f90*/  IMAD R72, R51, -0x40, R32 ;  /* 0xffffffc033487824 */ /* 0x000fe200078e0220 */
[----:B------:R-:W-:-:S04]  /*2fa0*/  ISETP.GE.AND P4, PT, R16, R61, PT ;  /* 0x0000003d1000720c */ /* 0x000fc80003f86270 */
[----:B------:R-:W-:-:S04]  /*2fb0*/  VIMNMX R72, R72, 0x40, PT ;  /* 0x0000004048487848 */ /* 0x000fc80003fe0100 */
[----:B------:R-:W-:-:S13]  /*2fc0*/  ISETP.GE.OR P3, PT, R23, R72, P4 ;  /* 0x000000481700720c */ /* 0x000fda0002766670 */
[----:B------:R-:W0:Y:S01]  /*2fd0*/  @!P3 LDC.64 R12, c[0x0][0x3c8] ;  /* 0x0000f200ff0cbb82 */ /* 0x000e220000000a00 */
[----:B------:R-:W-:Y:S01]  /*2fe0*/  @!P3 IADD3 R6, P5, R38, R4, RZ ;  /* 0x000000042606b210 */ /* 0x000fe20007fbe0ff */
[----:B------:R-:W-:Y:S01]  /*2ff0*/  @!P3 IMAD R4, R56, R51, RZ ;  /* 0x000000333804b224 */ /* 0x000fe200078e02ff */
[----:B------:R-:W-:-:S03]  /*3000*/  @!P3 MOV R5, R67 ;  /* 0x000000430005b202 */ /* 0x000fc60000000f00 */
[-C--:B------:R-:W-:Y:S02]  /*3010*/  @!P3 IMAD R11, R76, R57.reuse, R4 ;  /* 0x000000394c0bb224 */ /* 0x080fe400078e0204 */
[----:B------:R-:W1:Y:S01]  /*3020*/  @!P3 LDC.64 R26, c[0x0][0x3e0] ;  /* 0x0000f800ff1abb82 */ /* 0x000e620000000a00 */
[----:B------:R-:W-:Y:S02]  /*3030*/  @!P3 IMAD.MOV.U32 R4, RZ, RZ, R34 ;  /* 0x000000ffff04b224 */ /* 0x000fe400078e0022 */
[----:B------:R-:W-:Y:S02]  /*3040*/  @!P3 IMAD.X R7, R77, 0x1, R64, P5 ;  /* 0x000000014d07b824 */ /* 0x000fe400028e0640 */
        /* <DEDUP_REMOVED lines=12> */
[----:B------:R-:W-:-:S06]  /*3110*/  UISETP.NE.AND UP0, UPT, UR37, 0x3, UPT ;  /* 0x000000032500788c */ /* 0x000fcc000bf05270 */
[----:B------:R-:W-:Y:S01]  /*3120*/  PLOP3.LUT P3, PT, PT, PT, UP0, 0x80, 0x0 ;  /* 0x000000000000781c */ /* 0x000fe20003f6f008 */
[----:B--2---:R-:W-:Y:S02]  /*3130*/  IMAD.MOV.U32 R15, RZ, RZ, R6 ;  /* 0x000000ffff0f7224 */ /* 0x004fe400078e0006 */
[----:B------:R-:W-:Y:S02]  /*3140*/  IMAD.MOV.U32 R76, RZ, RZ, R4 ;  /* 0x000000ffff4c7224 */ /* 0x000fe400078e0004 */
[----:B------:R-:W-:Y:S02]  /*3150*/  IMAD.MOV.U32 R70, RZ, RZ, R7 ;  /* 0x000000ffff467224 */ /* 0x000fe400078e0007 */
[----:B------:R-:W-:Y:S01]  /*3160*/  IMAD.MOV.U32 R77, RZ, RZ, R5 ;  /* 0x000000ffff4d7224 */ /* 0x000fe200078e0005 */
[----:B------:R-:W-:Y:S01]  /*3170*/  PRMT R97, R15, 0x5410, R76 ;  /* 0x000054100f617816 */ /* 0x000fe2000000004c */
[----:B---3--:R-:W-:Y:S01]  /*3180*/  IMAD.MOV.U32 R13, RZ, RZ, R11 ;  /* 0x000000ffff0d7224 */ /* 0x008fe200078e000b */
[----:B------:R-:W-:Y:S01]  /*3190*/  PRMT R88, R88, 0x5410, R70 ;  /* 0x0000541058587816 */ /* 0x000fe20000000046 */
[----:B------:R-:W-:Y:S01]  /*31a0*/  IMAD.MOV.U32 R15, RZ, RZ, R8 ;  /* 0x000000ffff0f7224 */ /* 0x000fe200078e0008 */
[----:B------:R-:W-:Y:S01]  /*31b0*/  PRMT R84, R84, 0x5410, R77 ;  /* 0x0000541054547816 */ /* 0x000fe2000000004d */
[----:B------:R-:W-:Y:S01]  /*31c0*/  IMAD.MOV.U32 R26, RZ, RZ, R9 ;  /* 0x000000ffff1a7224 */ /* 0x000fe200078e0009 */
[----:B------:R-:W-:-:S02]  /*31d0*/  MOV R12, R10 ;  /* 0x0000000a000c7202 */ /* 0x000fc40000000f00 */
[----:B------:R-:W-:Y:S02]  /*31e0*/  PRMT R88, R13, 0x7610, R88 ;  /* 0x000076100d587816 */ /* 0x000fe40000000058 */
[----:B------:R-:W-:Y:S02]  /*31f0*/  PRMT R96, R12, 0x5410, R15 ;  /* 0x000054100c607816 */ /* 0x000fe4000000000f */
[----:B------:R-:W-:Y:S01]  /*3200*/  PRMT R84, R26, 0x7610, R84 ;  /* 0x000076101a547816 */ /* 0x000fe20000000054 */
[----:B------:R-:W-:Y:S06]  /*3210*/  @!P3 BRA `(.L_x_1976) ;  /* 0x000000000004b947 */ /* 0x000fec0003800000 */
[----:B------:R-:W-:Y:S01]  /*3220*/  BPT.TRAP 0x1 ;  /* 0x000000040000795c */ /* 0x000fe20000300000 */
.L_x_1976:
[----:B------:R-:W-:Y:S01]  /*3230*/  IMAD R70, R184, 0x8, R2 ;  /* 0x00000008b8467824 */ /* 0x000fe200078e0202 */
[----:B------:R-:W-:Y:S01]  /*3240*/  SHF.L.U32 R77, R187, 0x1f, RZ ;  /* 0x0000001fbb4d7819 */ /* 0x000fe200000006ff */
[----:B------:R-:W-:Y:S03]  /*3250*/  BSSY B1, `(.L_x_1977) ;  /* 0x0000003000017945 */ /* 0x000fe60003800000 */
[----:B------:R-:W0:Y:S02]  /*3260*/  SYNCS.PHASECHK.TRANS64.TRYWAIT P5, [R70+URZ+0x28c90], R77 ;  /* 0x028c904d460075a7 */ /* 0x000e2400080a017f */
[----:B0-----:R-:W-:Y:S05]  /*3270*/  @!P5 BRA `(.L_x_1978) ;  /* 0x0000018c0044d947 */ /* 0x001fea0003800000 */
.L_x_2281:
[----:B------:R-:W-:Y:S05]  /*3280*/  BSYNC B1 ;  /* 0x0000000000017941 */ /* 0x000fea0003800000 */
.L_x_1977:
[C---:B------:R-:W-:Y:S01]  /*3290*/  ISETP.GE.OR P5, PT, R23.reuse, R72, P0 ;  /* 0x000000481700720c */ /* 0x040fe200007a6670 */
[----:B------:R-:W-:Y:S01]  /*32a0*/  ULDC.64 UR4, c[0x0][0x2f0] ;  /* 0x0000bc0000047ab9 */ /* 0x000fe20000000a00 */
[----:B------:R-:W-:Y:S02]  /*32b0*/  IMAD.MOV.U32 R78, RZ, RZ, R24 ;  /* 0x000000ffff4e7224 */ /* 0x000fe400078e0018 */
[----:B------:R-:W-:Y:S02]  /*32c0*/  IMAD R12, R220, UR4, RZ ;  /* 0x00000004dc0c7c24 */ /* 0x000fe4000f8e02ff */
[----:B------:R-:W-:-:S04]  /*32d0*/  IMAD.WIDE.U32 R78, R23, UR4, R78 ;  /* 0x00000004174e7c25 */ /* 0x000fc8000f8e004e */
[----:B------:R-:W-:-:S03]  /*32e0*/  IMAD R95, R23, UR5, R12 ;  /* 0x00000005175f7c24 */ /* 0x000fc6000f8e020c */
[----:B------:R-:W-:Y:S05]  /*32f0*/  @P5 BRA `(.L_x_1969) ;  /* 0x0000000800385947 */ /* 0x000fea0003800000 */
[----:B------:R-:W-:Y:S01]  /*3300*/  IADD3 R95, R95, R79, RZ ;  /* 0x0000004f5f5f7210 */ /* 0x000fe20007ffe0ff */
[----:B------:R-:W-:Y:S01]  /*3310*/  IMAD.IADD R12, R58, 0x1, -R63 ;  /* 0x000000013a0c7824 */ /* 0x000fe200078e0a3f */
[----:B------:R-:W-:Y:S01]  /*3320*/  IADD3 R76, P5, P6, R44, R78, R69 ;  /* 0x0000004e2c4c7210 */ /* 0x000fe20007ebe045 */
[----:B------:R-:W-:Y:S03]  /*3330*/  BSSY B1, `(.L_x_1979) ;  /* 0x0000067000017945 */ /* 0x000fe60003800000 */
[----:B------:R-:W-:Y:S02]  /*3340*/  IADD3.X R81, R0, R95, R73, P5, P6 ;  /* 0x0000005f00517210 */ /* 0x000fe40002fec449 */
[----:B------:R-:W-:Y:S02]  /*3350*/  ISETP.NE.AND P6, PT, R74, RZ, PT ;  /* 0x000000ff4a00720c */ /* 0x000fe40003fc5270 */
[----:B------:R-:W-:-:S02]  /*3360*/  LEA R80, P5, R76, R28, 0x1 ;  /* 0x0000001c4c507211 */ /* 0x000fc400078a08ff */
[----:B------:R-:W-:Y:S02]  /*3370*/  SEL R12, R63, R12, !P6 ;  /* 0x0000000c3f0c7207 */ /* 0x000fe40007000000 */
[----:B------:R-:W-:Y:S02]  /*3380*/  LEA.HI.X R81, R76, R29, R81, 0x1, P5 ;  /* 0x0000001d4c517211 */ /* 0x000fe400028f0c51 */
[----:B------:R-:W-:-:S04]  /*3390*/  SHF.R.S32.HI R13, RZ, 0x1f, R12 ;  /* 0x0000001fff0d7819 */ /* 0x000fc8000001140c */
[----:B------:R-:W-:-:S04]  /*33a0*/  LEA.HI R13, R13, R12, RZ, 0x4 ;  /* 0x0000000c0d0d7211 */ /* 0x000fc800078f20ff */
[----:B------:R-:W-:-:S04]  /*33b0*/  SHF.R.S32.HI R13, RZ, 0x4, R13 ;  /* 0x00000004ff0d7819 */ /* 0x000fc8000001140d */
[----:B------:R-:W-:-:S05]  /*33c0*/  LEA.HI.SX32 R13, R54, R13, 0x1d ;  /* 0x0000000d360d7211 */ /* 0x000fca00078feaff */
[----:B------:R-:W-:-:S05]  /*33d0*/  IMAD.SHL.U32 R83, R13, 0x8, RZ ;  /* 0x000000080d537824 */ /* 0x000fca00078e00ff */
[----:B------:R-:W-:-:S04]  /*33e0*/  LOP3.LUT R13, R59, 0x38, R83, 0xf8, !PT ;  /* 0x000000383b0d7812 */ /* 0x000fc800078ef853 */
[----:B------:R-:W-:-:S05]  /*33f0*/  LOP3.LUT R13, R13, R60, RZ, 0x3c, !PT ;  /* 0x0000003c0d0d7212 */ /* 0x000fca00078e3cff */
[----:B------:R-:W-:Y:S02]  /*3400*/  IMAD R15, R200, 0x200, R13 ;  /* 0x00000200c80f7824 */ /* 0x000fe400078e020d */
[----:B------:R-:W-:Y:S02]  /*3410*/  IMAD.IADD R13, R68, 0x1, R14 ;  /* 0x00000001440d7824 */ /* 0x000fe400078e020e */
[----:B------:R-:W-:-:S03]  /*3420*/  IMAD.IADD R15, R14, 0x1, R15 ;  /* 0x000000010e0f7824 */ /* 0x000fc600078e020f */
[----:B------:R-:W-:Y:S01]  /*3430*/  LEA R13, R13, R2, 0x1 ;  /* 0x000000020d0d7211 */ /* 0x000fe200078e08ff */
[----:B------:R-:W-:-:S05]  /*3440*/  IMAD R24, R15, 0x2, R2 ;  /* 0x000000020f187824 */ /* 0x000fca00078e0202 */
        /* <DEDUP_REMOVED lines=82> */
[----:B------:R-:W-:Y:S01]  /*3970*/  F2FP.F16.F32.PACK_AB R14, R14, R15 ;  /* 0x0000000f0e0e723e */ /* 0x000fe200000000ff */
[----:B------:R-:W-:Y:S01]  /*3980*/  IMAD.MOV.U32 R15, RZ, RZ, R86 ;  /* 0x000000ffff0f7224 */ /* 0x000fe200078e0056 */
[----:B------:R-:W-:-:S07]  /*3990*/  F2FP.F16.F32.PACK_AB R26, R9, R8 ;  /* 0x00000008091a723e */ /* 0x000fce00000000ff */
.L_x_1980:
[----:B------:R-:W-:Y:S05]  /*39a0*/  BSYNC B1 ;  /* 0x0000000000017941 */ /* 0x000fea0003800000 */
.L_x_1979:
        /* <DEDUP_REMOVED lines=10> */
.L_x_1962:
[----:B------:R-:W-:-:S06]  /*3a50*/  UISETP.NE.AND UP0, UPT, UR37, 0x3, UPT ;  /* 0x000000032500788c */ /* 0x000fcc000bf05270 */
[----:B------:R-:W-:-:S13]  /*3a60*/  PLOP3.LUT P3, PT, PT, PT, UP0, 0x80, 0x0 ;  /* 0x000000000000781c */ /* 0x000fda0003f6f008 */
[----:B------:R-:W-:Y:S05]  /*3a70*/  @!P3 BRA `(.L_x_1981) ;  /* 0x000000000004b947 */ /* 0x000fea0003800000 */
[----:B------:R-:W-:Y:S01]  /*3a80*/  BPT.TRAP 0x1 ;  /* 0x000000040000795c */ /* 0x000fe20000300000 */
.L_x_1981:
        /* <DEDUP_REMOVED lines=8> */
.L_x_2282:
[----:B------:R-:W-:Y:S05]  /*3b10*/  BSYNC B1 ;  /* 0x0000000000017941 */ /* 0x000fea0003800000 */
.L_x_1982:
[----:B------:R-:W-:Y:S05]  /*3b20*/  @P4 BRA `(.L_x_1969) ;  /* 0x00000000002c4947 */ /* 0x000fea0003800000 */
[----:B------:R-:W-:Y:S01]  /*3b30*/  @!P1 LOP3.LUT P4, RZ, R193, 0x4, RZ, 0xc0, !PT ;  /* 0x00000004c1ff9812 */ /* 0x000fe2000788c0ff */
[----:B------:R-:W-:Y:S01]  /*3b40*/  @!P1 VIADD R4, R65, 0x20 ;  /* 0x0000002041049836 */ /* 0x000fe20000000000 */
[----:B------:R-:W-:Y:S02]  /*3b50*/  PLOP3.LUT P5, PT, PT, PT, PT, 0x8, 0x0 ;  /* 0x000000000000781c */ /* 0x000fe40003fae170 */
[----:B------:R-:W-:-:S13]  /*3b60*/  @!P1 PLOP3.LUT P5, PT, P4, PT, PT, 0x80, 0x0 ;  /* 0x000000000000981c */ /* 0x000fda00027af070 */
[----:B------:R-:W-:-:S05]  /*3b70*/  @P5 IADD3 R4, R65, -0x20, RZ ;  /* 0xffffffe041045810 */ /* 0x000fca0007ffe0ff */
[----:B------:R-:W-:-:S04]  /*3b80*/  @!P1 IMAD.IADD R5, R14, 0x1, R4 ;  /* 0x000000010e059824 */ /* 0x000fc800078e0204 */
[----:B------:R-:W-:Y:S02]  /*3b90*/  @!P1 IMAD R8, R5, 0x2, R2 ;  /* 0x0000000205089824 */ /* 0x000fe400078e0202 */
[----:B------:R-:W1:Y:S04]  /*3ba0*/  @!P0 LDS.128 R4, [R15+0x22400] ;  /* 0x022400000f048984 */ /* 0x000e680000000c00 */
[----:B------:R-:W2:Y:S04]  /*3bb0*/  @!P1 LDS.128 R8, [R8+0x22400] ;  /* 0x0224000008089984 */ /* 0x000ea80000000c00 */
[----:B-1----:R1:W-:Y:S04]  /*3bc0*/  @!P0 STG.E.128 desc[UR42][R12.64], R4 ;  /* 0x000000040c008986 */ /* 0x0023e8000c101d2a */
[----:B--2---:R1:W-:Y:S02]  /*3bd0*/  @!P1 STG.E.128 desc[UR42][R12.64+0x40], R8 ;  /* 0x000040080c009986 */ /* 0x0043e4000c101d2a */
.L_x_1969:
[----:B------:R-:W-:Y:S05]  /*3be0*/  BSYNC B0 ;  /* 0x0000000000007941 */ /* 0x000fea0003800000 */
.L_x_1961:
[----:B-12-4-:R-:W1:Y:S01]  /*3bf0*/  S2R R4, SR_TID.X ;  /* 0x0000000000047919 */ /* 0x016e620000002100 */
[----:B------:R-:W-:Y:S01]  /*3c00*/  @!PT LDS RZ, [RZ] ;  /* 0x00000000fffff984 */ /* 0x000fe20000000800 */
[----:B------:R-:W-:Y:S01]  /*3c10*/  @!PT LDS RZ, [RZ] ;  /* 0x00000000fffff984 */ /* 0x000fe20000000800 */
[----:B------:R-:W-:Y:S01]  /*3c20*/  @!PT LDS RZ, [RZ] ;  /* 0x00000000fffff984 */ /* 0x000fe20000000800 */
[----:B------:R-:W-:Y:S01]  /*3c30*/  @!PT LDS RZ, [RZ] ;  /* 0x00000000fffff984 */ /* 0x000fe20000000800 */
[----:B------:R2:W-:Y:S06]  /*3c40*/  MEMBAR.ALL.CTA ;  /* 0x0000000000007992 */ /* 0x0005ec0000008000 */
[----:B--2---:R-:W2:Y:S01]  /*3c50*/  FENCE.VIEW.ASYNC.S ;  /* 0x00000000000073c6 */ /* 0x004ea20000000000 */
[----:B------:R-:W-:Y:S05]  /*3c60*/  WARPSYNC.ALL ;  /* 0x0000000000007948 */ /* 0x000fea0003800000 */
[----:B------:R-:W-:Y:S01]  /*3c70*/  BSSY B0, `(.L_x_1984) ;  /* 0x0000009000007945 */ /* 0x000fe20003800000 */
[----:B-1----:R-:W-:Y:S01]  /*3c80*/  LOP3.LUT R4, R4, 0x7f, RZ, 0xc0, !PT ;  /* 0x0000007f04047812 */ /* 0x002fe200078ec0ff */
[----:B--2---:R1:W-:Y:S03]  /*3c90*/  BAR.SYNC.DEFER_BLOCKING R62, 0x80 ;  /* 0x0002003e0000751d */ /* 0x0043e60000010000 */
[----:B------:R-:W-:-:S13]  /*3ca0*/  ISETP.NE.AND P4, PT, R4, RZ, PT ;  /* 0x000000ff0400720c */ /* 0x000fda0003f85270 */
[----:B------:R-:W-:-:S05]  /*3cb0*/  @!P4 VIADD R4, R70, 0x28ca0 ;  /* 0x00028ca04604c836 */ /* 0x000fca0000000000 */
[----:B------:R-:W-:-:S04]  /*3cc0*/  @!P4 PRMT R4, RZ, 0x654, R4 ;  /* 0x00000654ff04c816 */ /* 0x000fc80000000004 */
[----:B------:R1:W-:Y:S01]  /*3cd0*/  @!P4 SYNCS.ARRIVE.TRANS64.RED.A1T0 RZ, [R4+URZ], RZ ;  /* 0x000000ff04ffc9a7 */ /* 0x0003e2000810043f */
[----:B------:R-:W-:Y:S05]  /*3ce0*/  @!P3 BRA `(.L_x_1985) ;  /* 0x000000000004b947 */ /* 0x000fea0003800000 */
[----:B------:R-:W-:Y:S01]  /*3cf0*/  BPT.TRAP 0x1 ;  /* 0x000000040000795c */ /* 0x000fe20000300000 */
.L_x_1985:
[----:B------:R-:W-:Y:S05]  /*3d00*/  BSYNC B0 ;  /* 0x0000000000007941 */ /* 0x000fea0003800000 */
.L_x_1984:
[----:B------:R-:W2:Y:S01]  /*3d10*/  SYNCS.PHASECHK.TRANS64.TRYWAIT P5, [R70+URZ+0x28cb0], R77 ;  /* 0x028cb04d460075a7 */ /* 0x000ea200080a017f */
[----:B------:R-:W-:Y:S01]  /*3d20*/  BSSY B0, `(.L_x_1986) ;  /* 0x0000003000007945 */ /* 0x000fe20003800000 */
[----:B------:R-:W-:-:S03]  /*3d30*/  ISETP.GE.AND P3, PT, R23, R72, PT ;  /* 0x000000481700720c */ /* 0x000fc60003f66270 */
[----:B--2---:R-:W-:Y:S10]  /*3d40*/  @!P5 BRA `(.L_x_1987) ;  /* 0x0000018000b8d947 */ /* 0x004ff40003800000 */
.L_x_2283:
[----:B------:R-:W-:Y:S05]  /*3d50*/  BSYNC B0 ;  /* 0x0000000000007941 */ /* 0x000fea0003800000 */
.L_x_1986:
[----:B------:R-:W-:Y:S04]  /*3d60*/  BSSY B0, `(.L_x_1988) ;  /* 0x0000052000007945 */ /* 0x000fe80003800000 */
[----:B------:R-:W-:Y:S05]  /*3d70*/  @P3 BRA `(.L_x_1989) ;  /* 0x0000000400403947 */ /* 0x000fea0003800000 */
[----:B-1----:R-:W-:Y:S01]  /*3d80*/  IMAD.WIDE R4, R51, 0x40, R20 ;  /* 0x0000004033047825 */ /* 0x002fe200078e0214 */
[----:B------:R-:W-:Y:S01]  /*3d90*/  ULDC.64 UR4, c[0x0][0x318] ;  /* 0x0000c60000047ab9 */ /* 0x000fe20000000a00 */
[----:B------:R-:W-:Y:S02]  /*3da0*/  LOP3.LUT P3, RZ, R193, 0x4, RZ, 0xc0, !PT ;  /* 0x00000004c1ff7812 */ /* 0x000fe4000786c0ff */
[----:B------:R-:W-:Y:S01]  /*3db0*/  IMAD R5, R5, UR4, RZ ;  /* 0x0000000405057c24 */ /* 0x000fe2000f8e02ff */
[----:B------:R-:W-:Y:S01]  /*3dc0*/  LEA R9, R184, R65, 0xf ;  /* 0x00000041b8097211 */ /* 0x000fe200078e78ff */
[----:B------:R-:W-:Y:S01]  /*3dd0*/  IMAD.MOV.U32 R6, RZ, RZ, R40 ;  /* 0x000000ffff067224 */ /* 0x000fe200078e0028 */
[----:B---3--:R-:W-:Y:S01]  /*3de0*/  IADD3 R12, R16, 0x80, RZ ;  /* 0x00000080100c7810 */ /* 0x008fe20007ffe0ff */
[----:B------:R-:W-:Y:S02]  /*3df0*/  IMAD.MOV.U32 R7, RZ, RZ, R75 ;  /* 0x000000ffff077224 */ /* 0x000fe400078e004b */
[----:B------:R-:W-:-:S02]  /*3e00*/  IMAD R5, R4, UR5, R5 ;  /* 0x0000000504057c24 */ /* 0x000fc4000f8e0205 */
[----:B------:R-:W-:Y:S01]  /*3e10*/  IMAD.WIDE.U32 R6, R4, UR4, R6 ;  /* 0x0000000404067c25 */ /* 0x000fe2000f8e0006 */
[----:B------:R-:W-:-:S03]  /*3e20*/  ULDC.64 UR4, c[0x0][0x308] ;  /* 0x0000c20000047ab9 */ /* 0x000fc60000000a00 */
[----:B------:R-:W-:Y:S01]  /*3e30*/  IMAD.IADD R5, R7, 0x1, R5 ;  /* 0x0000000107057824 */ /* 0x000fe200078e0205 */
[----:B------:R-:W-:Y:S01]  /*3e40*/  LEA R76, P5, R6, UR4, 0x1 ;  /* 0x00000004064c7c11 */ /* 0x000fe2000f8a08ff */
[----:B------:R-:W-:Y:S01]  /*3e50*/  VIADD R4, R16, 0x40 ;  /* 0x0000004010047836 */ /* 0x000fe20000000000 */
[----:B------:R-:W-:Y:S01]  /*3e60*/  ULDC UR4, c[0x0][0x310] ;  /* 0x0000c40000047ab9 */ /* 0x000fe20000000800 */
[C---:B------:R-:W-:Y:S01]  /*3e70*/  VIADD R79, R9.reuse, 0x20 ;  /* 0x00000020094f7836 */ /* 0x040fe20000000000 */
[----:B0-2---:R-:W-:Y:S01]  /*3e80*/  LEA.HI.X R77, R6, UR5, R5, 0x1, P5 ;  /* 0x00000005064d7c11 */ /* 0x005fe2000a8f0c05 */
[C---:B------:R-:W-:Y:S01]  /*3e90*/  @P3 VIADD R79, R9.reuse, 0xffffffe0 ;  /* 0xffffffe0094f3836 */ /* 0x040fe20000000000 */
[----:B------:R-:W-:Y:S01]  /*3ea0*/  ISETP.GE.AND P5, PT, R16, UR4, PT ;  /* 0x0000000410007c0c */ /* 0x000fe2000bfa6270 */
[----:B------:R-:W-:Y:S01]  /*3eb0*/  IMAD R80, R9, 0x2, R2 ;  /* 0x0000000209507824 */ /* 0x000fe200078e0202 */
[----:B------:R-:W-:Y:S01]  /*3ec0*/  ISETP.GE.AND P3, PT, R4, UR4, PT ;  /* 0x0000000404007c0c */ /* 0x000fe2000bf66270 */
[----:B------:R-:W-:-:S02]  /*3ed0*/  VIADD R13, R16, 0xc0 ;  /* 0x000000c0100d7836 */ /* 0x000fc40000000000 */
[C---:B------:R-:W-:Y:S02]  /*3ee0*/  VIADD R72, R16.reuse, 0x100 ;  /* 0x0000010010487836 */ /* 0x040fe40000000000 */
[----:B------:R-:W-:Y:S02]  /*3ef0*/  VIADD R78, R16, 0x140 ;  /* 0x00000140104e7836 */ /* 0x000fe40000000000 */
[----:B------:R-:W-:-:S04]  /*3f00*/  IMAD R79, R79, 0x2, R2 ;  /* 0x000000024f4f7824 */ /* 0x000fc800078e0202 */
        /* <DEDUP_REMOVED lines=55> */
.L_x_1989:
[----:B------:R-:W-:Y:S05]  /*4280*/  BSYNC B0 ;  /* 0x0000000000007941 */ /* 0x000fea0003800000 */
.L_x_1988:
[----:B------:R-:W-:Y:S01]  /*4290*/  @!PT LDS RZ, [RZ] ;  /* 0x00000000fffff984 */ /* 0x000fe20000000800 */
[----:B------:R-:W-:Y:S01]  /*42a0*/  @!PT LDS RZ, [RZ] ;  /* 0x00000000fffff984 */ /* 0x000fe20000000800 */
[----:B------:R-:W-:Y:S01]  /*42b0*/  @!PT LDS RZ, [RZ] ;  /* 0x00000000fffff984 */ /* 0x000fe20000000800 */
[----:B------:R-:W-:Y:S01]  /*42c0*/  @!PT LDS RZ, [RZ] ;  /* 0x00000000fffff984 */ /* 0x000fe20000000800 */
[----:B------:R5:W-:Y:S06]  /*42d0*/  MEMBAR.ALL.CTA ;  /* 0x0000000000007992 */ /* 0x000bec0000008000 */
[----:B-----5:R-:W5:Y:S01]  /*42e0*/  FENCE.VIEW.ASYNC.S ;  /* 0x00000000000073c6 */ /* 0x020f620000000000 */
[----:B0-2---:R-:W-:Y:S01]  /*42f0*/  @!P4 VIADD R70, R70, 0x28cc0 ;  /* 0x00028cc04646c836 */ /* 0x005fe20000000000 */
[----:B-----5:R0:W-:Y:S04]  /*4300*/  BAR.SYNC.DEFER_BLOCKING R62, 0x80 ;  /* 0x0002003e0000751d */ /* 0x0201e80000010000 */
[----:B------:R-:W-:Y:S01]  /*4310*/  @!P4 PRMT R70, RZ, 0x654, R70 ;  /* 0x00000654ff46c816 */ /* 0x000fe20000000046 */
[----:B------:R-:W-:Y:S01]  /*4320*/  VIADD R184, R184, 0x1 ;  /* 0x00000001b8b87836 */ /* 0x000fe20000000000 */
[----:B------:R-:W-:-:S02]  /*4330*/  PLOP3.LUT P3, PT, PT, PT, PT, 0x8, 0x0 ;  /* 0x000000000000781c */ /* 0x000fc40003f6e170 */
[----:B------:R0:W-:Y:S02]  /*4340*/  @!P4 SYNCS.ARRIVE.TRANS64.RED.A1T0 RZ, [R70+URZ], RZ ;  /* 0x000000ff46ffc9a7 */ /* 0x0001e4000810043f */
[----:B------:R-:W-:-:S04]  /*4350*/  ISETP.NE.AND P4, PT, R184, 0x2, PT ;  /* 0x00000002b800780c */ /* 0x000fc80003f85270 */
[----:B-1----:R-:W-:Y:S02]  /*4360*/  SEL R4, RZ, 0x1, P4 ;  /* 0x00000001ff047807 */ /* 0x002fe40002000000 */
[----:B------:R-:W-:Y:S02]  /*4370*/  SEL R184, R184, RZ, P4 ;  /* 0x000000ffb8b87207 */ /* 0x000fe40002000000 */
[----:B------:R-:W-:Y:S01]  /*4380*/  LOP3.LUT R187, R187, R4, RZ, 0x3c, !PT ;  /* 0x00000004bbbb7212 */ /* 0x000fe200078e3cff */
[----:B0-----:R-:W-:Y:S06]  /*4390*/  @P2 BRA `(.L_x_1990) ;  /* 0xffffffe000182947 */ /* 0x001fec000383ffff */
.L_x_1956:
[----:B------:R-:W-:Y:S04]  /*43a0*/  BSSY B0, `(.L_x_1991) ;  /* 0x0000004000007945 */ /* 0x000fe80003800000 */
[----:B------:R-:W-:Y:S05]  /*43b0*/  @P3 BRA `(.L_x_1992) ;  /* 0x0000000000083947 */ /* 0x000fea0003800000 */
[----:B------:R-:W0:Y:S02]  /*43c0*/  FENCE.VIEW.ASYNC.G ;  /* 0x00000000000073c6 */ /* 0x000e240000000100 */
[----:B0-----:R-:W-:Y:S06]  /*43d0*/  BAR.ARV 0xc, 0x120 ;  /* 0x0304800000007b1d */ /* 0x001fec0000002000 */
.L_x_1992:
[----:B------:R-:W-:Y:S05]  /*43e0*/  BSYNC B0 ;  /* 0x0000000000007941 */ /* 0x000fea0003800000 */
.L_x_1991:
[----:B------:R-:W-:Y:S01]  /*43f0*/  UISETP.NE.AND UP0, UPT, UR38, 0x1, UPT ;  /* 0x000000012600788c */ /* 0x000fe2000bf05270 */
[----:B------:R-:W-:Y:S01]  /*4400*/  BSSY B7, `(.L_x_1993) ;  /* 0x0000eb8000077945 */ /* 0x000fe20003800000 */
[----:B------:R-:W-:Y:S02]  /*4410*/  ULDC UR4, c[0x0][0x9e0] ;  /* 0x0002780000047ab9 */ /* 0x000fe40000000800 */
[----:B------:R-:W-:Y:S02]  /*4420*/  VIADD R0, R49, UR4 ;  /* 0x0000000431007c36 */ /* 0x000fe40008000000 */
[----:B------:R-:W-:-:S13]  /*4430*/  PLOP3.LUT P0, PT, PT, PT, UP0, 0x80, 0x0 ;  /* 0x000000000000781c */ /* 0x000fda0003f0f008 */
[----:B------:R-:W-:Y:S05]  /*4440*/  @!P0 BRA `(.L_x_1994) ;  /* 0x0000002000748947 */ /* 0x000fea0003800000 */
[----:B------:R-:W0:Y:S02]  /*4450*/  LDC R6, c[0x0][0x9e4] ;  /* 0x00027900ff067b82 */ /* 0x000e240000000800 */
[----:B0-----:R-:W-:-:S13]  /*4460*/  ISETP.GE.AND P0, PT, R6, 0x1, PT ;  /* 0x000000010600780c */ /* 0x001fda0003f06270 */
[----:B------:R-:W-:Y:S05]  /*4470*/  @!P0 BRA `(.L_x_1995) ;  /* 0x0000000000488947 */ /* 0x000fea0003800000 */
[C---:B------:R-:W-:Y:S01]  /*4480*/  ISETP.GT.AND P1, PT, R49.reuse, RZ, PT ;  /* 0x000000ff3100720c */ /* 0x040fe20003f24270 */
[----:B------:R-:W-:Y:S01]  /*4490*/  BSSY B0, `(.L_x_1996) ;  /* 0x000000e000007945 */ /* 0x000fe20003800000 */
[----:B------:R-:W-:-:S11]  /*44a0*/  VIADD R3, R49, 0xffffffff ;  /* 0xffffffff31037836 */ /* 0x000fd60000000000 */
[----:B------:R-:W-:Y:S05]  /*44b0*/  @P1 BRA `(.L_x_1997) ;  /* 0x00000000001c1947 */ /* 0x000fea0003800000 */
[----:B------:R-:W-:Y:S02]  /*44c0*/  ISETP.NE.AND P1, PT, R6, 0x1, PT ;  /* 0x000000010600780c */ /* 0x000fe40003f25270 */
[----:B------:R-:W-:-:S11]  /*44d0*/  IADD3 R3, -R49, RZ, RZ ;  /* 0x000000ff31037210 */ /* 0x000fd60007ffe1ff */
[----:B------:R-:W0:Y:S02]  /*44e0*/  @P1 LDC.64 R4, c[0x0][0x9e8] ;  /* 0x00027a00ff041b82 */ /* 0x000e240000000a00 */
[----:B0-----:R-:W-:-:S05]  /*44f0*/  @P1 IMAD.HI.U32 R4, R3, R4, RZ ;  /* 0x0000000403041227 */ /* 0x001fca00078e00ff */
[----:B------:R-:W-:-:S04]  /*4500*/  @P1 SHF.R.U32.HI R3, RZ, R5, R4 ;  /* 0x00000005ff031219 */ /* 0x000fc80000011604 */
[----:B------:R-:W-:Y:S01]  /*4510*/  LOP3.LUT R3, RZ, R3, RZ, 0x33, !PT ;  /* 0x00000003ff037212 */ /* 0x000fe200078e33ff */
[----:B------:R-:W-:Y:S06]  /*4520*/  BRA `(.L_x_1998) ;  /* 0x0000000000107947 */ /* 0x000fec0003800000 */
.L_x_1997:
[----:B------:R-:W-:-:S13]  /*4530*/  ISETP.NE.AND P1, PT, R6, 0x1, PT ;  /* 0x000000010600780c */ /* 0x000fda0003f25270 */
[----:B------:R-:W0:Y:S02]  /*4540*/  @P1 LDC.64 R4, c[0x0][0x9e8] ;  /* 0x00027a00ff041b82 */ /* 0x000e240000000a00 */
[----:B0-----:R-:W-:-:S05]  /*4550*/  @P1 IMAD.HI.U32 R4, R3, R4, RZ ;  /* 0x0000000403041227 */ /* 0x001fca00078e00ff */
[----:B------:R-:W-:-:S07]  /*4560*/  @P1 SHF.R.U32.HI R3, RZ, R5, R4 ;  /* 0x00000005ff031219 */ /* 0x000fce0000011604 */
.L_x_1998:
[----:B------:R-:W-:Y:S05]  /*4570*/  BSYNC B0 ;  /* 0x0000000000007941 */ /* 0x000fea0003800000 */
.L_x_1996:
[----:B------:R-:W-:-:S05]  /*4580*/  IMAD R3, R3, R6, R6 ;  /* 0x0000000603037224 */ /* 0x000fca00078e0206 */
[----:B------:R-:W-:-:S07]  /*4590*/  VIMNMX R0, R0, R3, PT ;  /* 0x0000000300007248 */ /* 0x000fce0003fe0100 */
.L_x_1995:
[----:B------:R-:W-:Y:S01]  /*45a0*/  VIADD R0, R0, 0x3f ;  /* 0x0000003f00007836 */ /* 0x000fe20000000000 */
[----:B------:R-:W-:Y:S02]  /*45b0*/  ULDC UR4, c[0x0][0x9dc] ;  /* 0x0002770000047ab9 */ /* 0x000fe40000000800 */
[----:B------:R-:W-:Y:S02]  /*45c0*/  VIADD R4, R47, -UR4 ;  /* 0x800000042f047c36 */ /* 0x000fe40008000000 */
[----:B------:R-:W-:-:S04]  /*45d0*/  SHF.R.S32.HI R3, RZ, 0x1f, R0 ;  /* 0x0000001fff037819 */ /* 0x000fc80000011400 */
[----:B------:R-:W-:-:S04]  /*45e0*/  LEA.HI R3, R3, R0, RZ, 0x6 ;  /* 0x0000000003037211 */ /* 0x000fc800078f30ff */
[----:B------:R-:W-:-:S04]  /*45f0*/  SHF.R.S32.HI R3, RZ, 0x6, R3 ;  /* 0x00000006ff037819 */ /* 0x000fc80000011403 */
[----:B------:R-:W-:Y:S01]  /*4600*/  VIMNMX R8, R168, R3, PT ;  /* 0x00000003a8087248 */ /* 0x000fe20003fe0100 */
        /* <DEDUP_REMOVED lines=11> */
.L_x_2001:
[----:B------:R-:W-:-:S13]  /*46c0*/  ISETP.NE.AND P0, PT, R6, 0x1, PT ;  /* 0x000000010600780c */ /* 0x000fda0003f05270 */
[----:B------:R-:W0:Y:S02]  /*46d0*/  @P0 LDC.64 R10, c[0x0][0x9e8] ;  /* 0x00027a00ff0a0b82 */ /* 0x000e240000000a00 */
[----:B0-----:R-:W-:-:S05]  /*46e0*/  @P0 IMAD.HI.U32 R10, R47, R10, RZ ;  /* 0x0000000a2f0a0227 */ /* 0x001fca00078e00ff */
[----:B------:R-:W-:-:S07]  /*46f0*/  @P0 SHF.R.U32.HI R47, RZ, R11, R10 ;  /* 0x0000000bff2f0219 */ /* 0x000fce000001160a */
.L_x_2002:
[----:B------:R-:W-:Y:S05]  /*4700*/  BSYNC B0 ;  /* 0x0000000000007941 */ /* 0x000fea0003800000 */
.L_x_2000:
[----:B------:R-:W-:-:S05]  /*4710*/  IMAD R47, R47, R6, RZ ;  /* 0x000000062f2f7224 */ /* 0x000fca00078e02ff */
[----:B------:R-:W-:-:S07]  /*4720*/  VIMNMX R4, R4, R47, !PT ;  /* 0x0000002f04047248 */ /* 0x000fce0007fe0100 */
.L_x_1999:
        /* <DEDUP_REMOVED lines=14> */
[----:B------:R-:W-:Y:S02]  /*4810*/  CS2R R136, SRZ ;  /* 0x0000000000887805 */ /* 0x000fe4000001ff00 */
[----:B------:R-:W-:Y:S02]  /*4820*/  CS2R R134, SRZ ;  /* 0x0000000000867805 */ /* 0x000fe4000001ff00 */
[----:B------:R-:W-:Y:S02]  /*4830*/  ISETP.GT.AND P1, PT, R8, R4, PT ;  /* 0x000000040800720c */ /* 0x000fe40003f24270 */
        /* <DEDUP_REMOVED lines=30> */
[----:B---3--:R-:W-:Y:S02]  /*4a20*/  CS2R R80, SRZ ;  /* 0x0000000000507805 */ /* 0x008fe4000001ff00 */
[----:B------:R-:W-:Y:S02]  /*4a30*/  CS2R R78, SRZ ;  /* 0x00000000004e7805 */ /* 0x000fe4000001ff00 */
[----:B----4-:R-:W-:-:S02]  /*4a40*/  CS2R R76, SRZ ;  /* 0x00000000004c7805 */ /* 0x010fc4000001ff00 */
        /* <DEDUP_REMOVED lines=15> */
[----:B------:R-:W-:Y:S02]  /*4b40*/  CS2R R38, SRZ ;  /* 0x0000000000267805 */ /* 0x000fe4000001ff00 */
[----:B------:R-:W-:Y:S02]  /*4b50*/  CS2R R170, SRZ ;  /* 0x0000000000aa7805 */ /* 0x000fe4000001ff00 */
[----:B------:R-:W-:Y:S02]  /*4b60*/  CS2R R34, SRZ ;  /* 0x0000000000227805 */ /* 0x000fe4000001ff00 */
[----:B------:R-:W-:-:S02]  /*4b70*/  CS2R R172, SRZ ;  /* 0x0000000000ac7805 */ /* 0x000fc4000001ff00 */
[----:B------:R-:W-:Y:S02]  /*4b80*/  MOV R31, RZ ;  /* 0x000000ff001f7202 */ /* 0x000fe40000000f00 */
[----:B------:R-:W-:Y:S02]  /*4b90*/  CS2R R6, SRZ ;  /* 0x0000000000067805 */ /* 0x000fe4000001ff00 */
[----:B------:R-:W-:Y:S01]  /*4ba0*/  CS2R R174, SRZ ;  /* 0x0000000000ae7805 */ /* 0x000fe2000001ff00 */
[----:B------:R-:W-:Y:S02]  /*4bb0*/  IMAD.MOV.U32 R27, RZ, RZ, RZ ;  /* 0x000000ffff1b7224 */ /* 0x000fe400078e00ff */
[----:B------:R-:W-:Y:S01]  /*4bc0*/  IMAD.MOV.U32 R5, RZ, RZ, RZ ;  /* 0x000000ffff057224 */ /* 0x000fe200078e00ff */
[----:B------:R-:W-:Y:S06]  /*4bd0*/  @!P1 BRA `(.L_x_2003) ;  /* 0x000000e000e89947 */ /* 0x000fec0003800000 */
[----:B------:R-:W0:Y:S02]  /*4be0*/  SHFL.IDX PT, R0, R219, RZ, 0x1f ;  /* 0x00001fffdb007589 */ /* 0x000e2400000e0000 */
[----:B0-----:R-:W-:-:S04]  /*4bf0*/  LEA.HI R3, R0, R0, RZ, 0x1 ;  /* 0x0000000000037211 */ /* 0x001fc800078f08ff */
[----:B------:R-:W-:-:S05]  /*4c00*/  LOP3.LUT R3, R3, 0x1fffe, RZ, 0xc0, !PT ;  /* 0x0001fffe03037812 */ /* 0x000fca00078ec0ff */
[----:B------:R-:W-:Y:S01]  /*4c10*/  IMAD.IADD R3, R0, 0x1, -R3 ;  /* 0x0000000100037824 */ /* 0x000fe200078e0a03 */
[----:B------:R-:W-:-:S03]  /*4c20*/  MOV R0, UR37 ;  /* 0x0000002500007c02 */ /* 0x000fc60008000f00 */
[----:B------:R-:W-:Y:S01]  /*4c30*/  IMAD R3, R3, 0x8000, R2 ;  /* 0x0000800003037824 */ /* 0x000fe200078e0202 */
[----:B------:R-:W-:-:S03]  /*4c40*/  ISETP.NE.AND P0, PT, R0, 0x3, PT ;  /* 0x000000030000780c */ /* 0x000fc60003f05270 */
[----:B------:R-:W-:-:S05]  /*4c50*/  VIADD R3, R3, 0x400 ;  /* 0x0000040003037836 */ /* 0x000fca0000000000 */
[----:B------:R-:W-:-:S04]  /*4c60*/  SHF.R.U32.HI R3, RZ, 0x4, R3 ;  /* 0x00000004ff037819 */ /* 0x000fc80000011603 */
[----:B------:R-:W-:-:S04]  /*4c70*/  LOP3.LUT R3, R3, 0x3fff, RZ, 0xc0, !PT ;  /* 0x00003fff03037812 */ /* 0x000fc800078ec0ff */
[----:B------:R-:W-:Y:S01]  /*4c80*/  LOP3.LUT R153, R3, 0x2000000, RZ, 0xfc, !PT ;  /* 0x0200000003997812 */ /* 0x000fe200078efcff */
[----:B------:R-:W-:Y:S06]  /*4c90*/  @!P0 BRA `(.L_x_2004) ;  /* 0x0000000000048947 */ /* 0x000fec0003800000 */
[----:B------:R-:W-:Y:S01]  /*4ca0*/  BPT.TRAP 0x1 ;  /* 0x000000040000795c */ /* 0x000fe20000300000 */
.L_x_2004:
[----:B------:R-:W-:Y:S01]  /*4cb0*/  IMAD R152, R18, 0x8, R2 ;  /* 0x0000000812987824 */ /* 0x000fe200078e0202 */
[----:B------:R-:W-:Y:S01]  /*4cc0*/  SHF.L.U32 R3, R19, 0x1f, RZ ;  /* 0x0000001f13037819 */ /* 0x000fe200000006ff */
[----:B------:R-:W-:Y:S01]  /*4cd0*/  VIADD R0, R2, 0x26800 ;  /* 0x0002680002007836 */ /* 0x000fe20000000000 */
[----:B------:R-:W-:Y:S01]  /*4ce0*/  BSSY B0, `(.L_x_2005) ;  /* 0x0000008000007945 */ /* 0x000fe20003800000 */
[----:B------:R-:W-:Y:S01]  /*4cf0*/  IMAD R10, R18, 0x1000, R153 ;  /* 0x00001000120a7824 */ /* 0x000fe200078e0299 */
[----:B------:R-:W0:Y:S01]  /*4d00*/  SYNCS.PHASECHK.TRANS64.TRYWAIT P1, [R152+URZ+0x28c50], R3 ;  /* 0x028c5003980075a7 */ /* 0x000e22000802017f */
[----:B------:R-:W-:Y:S01]  /*4d10*/  IMAD.MOV.U32 R11, RZ, RZ, 0x40000040 ;  /* 0x40000040ff0b7424 */ /* 0x000fe200078e00ff */
[----:B------:R-:W-:-:S04]  /*4d20*/  SHF.R.U32.HI R0, RZ, 0x4, R0 ;  /* 0x00000004ff007819 */ /* 0x000fc80000011600 */
[----:B------:R-:W-:-:S04]  /*4d30*/  LOP3.LUT R0, R0, 0x3fff, RZ, 0xc0, !PT ;  /* 0x00003fff00007812 */ /* 0x000fc800078ec0ff */
[----:B------:R-:W-:Y:S01]  /*4d40*/  LOP3.LUT R6, R0, 0x10000, RZ, 0xfc, !PT ;  /* 0x0001000000067812 */ /* 0x000fe200078efcff */
[----:B0-----:R-:W-:Y:S06]  /*4d50*/  @!P1 BRA `(.L_x_2006) ;  /* 0x0000017000c89947 */ /* 0x001fec0003800000 */
.L_x_2284:
[----:B------:R-:W-:Y:S05]  /*4d60*/  BSYNC B0 ;  /* 0x0000000000007941 */ /* 0x000fea0003800000 */
.L_x_2005:
[----:B------:R-:W-:Y:S01]  /*4d70*/  BAR.SYNC.DEFER_BLOCKING 0xe, 0x100 ;  /* 0x0384000000007b1d */ /* 0x000fe20000010000 */
[----:B------:R-:W-:Y:S01]  /*4d80*/  IMAD.MOV.U32 R7, RZ, RZ, 0x40000040 ;  /* 0x40000040ff077424 */ /* 0x000fe200078e00ff */
[----:B------:R-:W-:Y:S01]  /*4d90*/  R2UR UR6, R10 ;  /* 0x000000000a0672ca */ /* 0x000fe200000e0000 */
[C---:B------:R-:W-:Y:S01]  /*4da0*/  VIADD R14, R6.reuse, 0x2 ;  /* 0x00000002060e7836 */ /* 0x040fe20000000000 */
[----:B------:R-:W-:Y:S01]  /*4db0*/  R2UR UR7, R11 ;  /* 0x000000000b0772ca */ /* 0x000fe200000e0000 */
[----:B------:R-:W-:Y:S01]  /*4dc0*/  IMAD.MOV.U32 R13, RZ, RZ, 0x40000040 ;  /* 0x40000040ff0d7424 */ /* 0x000fe200078e00ff */
[----:B------:R-:W-:Y:S01]  /*4dd0*/  R2UR UR4, R6 ;  /* 0x00000000060472ca */ /* 0x000fe200000e0000 */
[----:B------:R-:W-:Y:S01]  /*4de0*/  IMAD.MOV.U32 R15, RZ, RZ, 0x40000040 ;  /* 0x40000040ff0f7424 */ /* 0x000fe200078e00ff */
[----:B------:R-:W-:Y:S01]  /*4df0*/  R2UR UR5, R7 ;  /* 0x00000000070572ca */ /* 0x000fe200000e0000 */
[C---:B------:R-:W-:Y:S01]  /*4e00*/  VIADD R20, R10.reuse, 0x100 ;  /* 0x000001000a147836 */ /* 0x040fe20000000000 */
[C---:B------:R-:W-:Y:S01]  /*4e10*/  IADD3 R12, R10.reuse, 0x80, RZ ;  /* 0x000000800a0c7810 */ /* 0x040fe20007ffe0ff */
[----:B------:R-:W-:Y:S01]  /*4e20*/  VIADD R10, R10, 0x180 ;  /* 0x000001800a0a7836 */ /* 0x000fe20000000000 */
[----:B------:R-:W-:Y:S01]  /*4e30*/  MOV R21, 0x40000040 ;  /* 0x4000004000157802 */ /* 0x000fe20000000f00 */
[----:B------:R-:W-:Y:S01]  /*4e40*/  IMAD.MOV.U32 R11, RZ, RZ, 0x40000040 ;  /* 0x40000040ff0b7424 */ /* 0x000fe200078e00ff */
[----:B------:R-:W1:Y:S01]  /*4e50*/  S2R R0, SR_TID.X ;  /* 0x0000000000007919 */ /* 0x000e620000002100 */
[----:B0-----:R-:W-:Y:S01]  /*4e60*/  VIADD R3, R8, 0xfffffffe ;  /* 0xfffffffe08037836 */ /* 0x001fe20000000000 */
[----:B------:R-:W-:Y:S04]  /*4e70*/  BSSY B0, `(.L_x_2007) ;  /* 0x00000eb000007945 */ /* 0x000fe80003800000 */
[----:B------:R-:W-:Y:S01]  /*4e80*/  ISETP.GE.AND P2, PT, R3, R4, PT ;  /* 0x000000040300720c */ /* 0x000fe20003f46270 */
        /* <DEDUP_REMOVED lines=9> */
[----:B------:R-:W-:-:S13]  /*4f20*/  ISETP.NE.AND P1, PT, R0, RZ, PT ;  /* 0x000000ff0000720c */ /* 0x000fda0003f25270 */
[----:B------:R-:W-:-:S04]  /*4f30*/  @!P1 IADD3 R0, R152, 0x28c60, RZ ;  /* 0x00028c6098009810 */ /* 0x000fc80007ffe0ff */
[----:B------:R-:W-:Y:S01]  /*4f40*/  @!P1 PRMT R0, RZ, 0x654, R0 ;  /* 0x00000654ff009816 */ /* 0x000fe20000000000 */
[----:B------:R-:W-:Y:S02]  /*4f50*/  WARPGROUP.DEPBAR.LE gsb0, 0x0 ;  /* 0x00008000000079c5 */ /* 0x000fe40000010000 */
[----:B------:R-:W-:-:S06]  /*4f60*/  WARPGROUP.ARRIVE ;  /* 0x00000000000079c5 */ /* 0x000fcc0000000000 */
[----:B------:R-:W-:Y:S01]  /*4f70*/  HGMMA.64x256x16.F32 R24, gdesc[UR4].tnspB, R24, gsb0 ;  /* 0x43e00000041879f0 */ /* 0x000fe20008000818 */
[----:B------:R-:W-:Y:S01]  /*4f80*/  R2UR UR6, R20 ;  /* 0x00000000140672ca */ /* 0x000fe200000e0000 */
[----:B------:R-:W-:Y:S01]  /*4f90*/  VIADD R20, R6, 0x6 ;  /* 0x0000000606147836 */ /* 0x000fe20000000000 */
[----:B------:R-:W-:Y:S01]  /*4fa0*/  R2UR UR7, R21 ;  /* 0x00000000150772ca */ /* 0x000fe200000e0000 */
[----:B------:R-:W-:Y:S01]  /*4fb0*/  IMAD.MOV.U32 R21, RZ, RZ, 0x40000040 ;  /* 0x40000040ff157424 */ /* 0x000fe200078e00ff */
        /* <DEDUP_REMOVED lines=18> */
.L_x_2014:
[----:B------:R-:W-:Y:S01]  /*50e0*/  BAR.SYNC.DEFER_BLOCKING 0xe, 0x100 ;  /* 0x0384000000007b1d */ /* 0x000fe20000010000 */
[C---:B------:R-:W-:Y:S01]  /*50f0*/  IMAD R5, R18.reuse, 0x40, R192 ;  /* 0x0000004012057824 */ /* 0x040fe200078e02c0 */
[----:B------:R-:W-:Y:S01]  /*5100*/  ISETP.GT.AND P3, PT, R3, R4, PT ;  /* 0x000000040300720c */ /* 0x000fe20003f64270 */
[----:B------:R-:W-:Y:S02]  /*5110*/  VIADD R18, R18, 0x1 ;  /* 0x0000000112127836 */ /* 0x000fe40000000000 */
[----:B------:R-:W-:Y:S02]  /*5120*/  IMAD R5, R5, 0x4, R2 ;  /* 0x0000000405057824 */ /* 0x000fe400078e0202 */
[----:B------:R-:W-:Y:S01]  /*5130*/  VIADD R3, R3, 0xffffffff ;  /* 0xffffffff03037836 */ /* 0x000fe20000000000 */
[----:B------:R-:W-:-:S04]  /*5140*/  ISETP.NE.AND P2, PT, R18, 0x2, PT ;  /* 0x000000021200780c */ /* 0x000fc80003f45270 */
[----:B------:R-:W-:Y:S02]  /*5150*/  SEL R8, RZ, 0x1, P2 ;  /* 0x00000001ff087807 */ /* 0x000fe40001000000 */
[----:B------:R-:W-:Y:S02]  /*5160*/  SEL R18, R18, RZ, P2 ;  /* 0x000000ff12127207 */ /* 0x000fe40001000000 */
[----:B------:R-:W-:Y:S01]  /*5170*/  LOP3.LUT R19, R19, R8, RZ, 0x3c, !PT ;  /* 0x0000000813137212 */ /* 0x000fe200078e3cff */
[----:B01----:R-:W0:Y:S04]  /*5180*/  LDS R0, [R5+0x28800] ;  /* 0x0288000005007984 */ /* 0x003e280000000800 */
        /* <DEDUP_REMOVED lines=131> */
.L_x_2009:
[----:B------:R-:W-:Y:S02]  /*59c0*/  LEA R0, R18, R2, 0x3 ;  /* 0x0000000212007211 */ /* 0x000fe400078e18ff */
[----:B------:R-:W-:-:S04]  /*59d0*/  SHF.L.U32 R5, R19, 0x1f, RZ ;  /* 0x0000001f13057819 */ /* 0x000fc800000006ff */
[----:B------:R0:W1:Y:S01]  /*59e0*/  SYNCS.PHASECHK.TRANS64.TRYWAIT P2, [R0+URZ+0x28c50], R5 ;  /* 0x028c5005000075a7 */ /* 0x000062000804017f */
[----:B------:R-:W-:Y:S05]  /*59f0*/  @!P0 BRA `(.L_x_2010) ;  /* 0x0000000000048947 */ /* 0x000fea0003800000 */
[----:B------:R-:W-:Y:S01]  /*5a00*/  BPT.TRAP 0x1 ;  /* 0x000000040000795c */ /* 0x000fe20000300000 */
.L_x_2010:
[----:B------:R-:W-:Y:S04]  /*5a10*/  BSSY B1, `(.L_x_2011) ;  /* 0x0000004000017945 */ /* 0x000fe80003800000 */
[----:B-1----:R-:W-:Y:S05]  /*5a20*/  @P2 BRA `(.L_x_2012) ;  /* 0x0000000000082947 */ /* 0x002fea0003800000 */
[----:B------:R-:W1:Y:S02]  /*5a30*/  SYNCS.PHASECHK.TRANS64.TRYWAIT P2, [R0+URZ+0x28c50], R5 ;  /* 0x028c5005000075a7 */ /* 0x000e64000804017f */
[----:B-1----:R-:W-:Y:S05]  /*5a40*/  @!P2 BRA `(.L_x_2013) ;  /* 0x0000016400a0a947 */ /* 0x002fea0003800000 */
.L_x_2012:
[----:B------:R-:W-:Y:S05]  /*5a50*/  BSYNC B1 ;  /* 0x0000000000017941 */ /* 0x000fea0003800000 */
.L_x_2011:
[----:B------:R-:W-:Y:S01]  /*5a60*/  IMAD R8, R18, 0x1000, R153 ;  /* 0x0000100012087824 */ /* 0x000fe200078e0299 */
[----:B------:R-:W-:Y:S01]  /*5a70*/  R2UR UR4, R6 ;  /* 0x00000000060472ca */ /* 0x000fe200000e0000 */
[----:B------:R-:W-:Y:S01]  /*5a80*/  IMAD.MOV.U32 R9, RZ, RZ, 0x40000040 ;  /* 0x40000040ff097424 */ /* 0x000fe200078e00ff */
[----:B------:R-:W-:Y:S01]  /*5a90*/  R2UR UR5, R7 ;  /* 0x00000000070572ca */ /* 0x000fe200000e0000 */
[----:B------:R-:W-:Y:S01]  /*5aa0*/  WARPGROUP.ARRIVE ;  /* 0x00000000000079c5 */ /* 0x000fe20000000000 */
[C---:B------:R-:W-:Y:S01]  /*5ab0*/  R2UR UR6, R8.reuse ;  /* 0x00000000080672ca */ /* 0x040fe200000e0000 */
[----:B------:R-:W-:Y:S01]  /*5ac0*/  VIADD R10, R8, 0x80 ;  /* 0x00000080080a7836 */ /* 0x000fe20000000000 */
[----:B------:R-:W-:Y:S01]  /*5ad0*/  R2UR UR7, R9 ;  /* 0x00000000090772ca */ /* 0x000fe200000e0000 */
[----:B------:R-:W-:Y:S02]  /*5ae0*/  IMAD.MOV.U32 R11, RZ, RZ, 0x40000040 ;  /* 0x40000040ff0b7424 */ /* 0x000fe400078e00ff */
[----:B------:R-:W-:-:S02]  /*5af0*/  IMAD.MOV.U32 R9, RZ, RZ, 0x40000040 ;  /* 0x40000040ff097424 */ /* 0x000fc400078e00ff */
[----:B01----:R-:W-:-:S05]  /*5b00*/  @!P1 VIADD R0, R0, 0x28c60 ;  /* 0x00028c6000009836 */ /* 0x003fca0000000000 */
[----:B------:R-:W-:-:S03]  /*5b10*/  @!P1 PRMT R0, RZ, 0x654, R0 ;  /* 0x00000654ff009816 */ /* 0x000fc60000000000 */
        /* <DEDUP_REMOVED lines=32> */
.L_x_2008:
[----:B------:R-:W-:Y:S05]  /*5d20*/  BSYNC B0 ;  /* 0x0000000000007941 */ /* 0x000fea0003800000 */
.L_x_2007:
[----:B------:R-:W-:Y:S01]  /*5d30*/  BAR.SYNC.DEFER_BLOCKING 0xe, 0x100 ;  /* 0x0384000000007b1d */ /* 0x000fe20000010000 */
[C---:B------:R-:W-:Y:S01]  /*5d40*/  IMAD R3, R18.reuse, 0x40, R192 ;  /* 0x0000004012037824 */ /* 0x040fe200078e02c0 */
[----:B------:R-:W-:Y:S02]  /*5d50*/  IADD3 R18, R18, 0x1, RZ ;  /* 0x0000000112127810 */ /* 0x000fe40007ffe0ff */
[----:B------:R-:W-:Y:S01]  /*5d60*/  PLOP3.LUT P0, PT, PT, PT, PT, 0x8, 0x0 ;  /* 0x000000000000781c */ /* 0x000fe20003f0e170 */
[----:B------:R-:W-:Y:S01]  /*5d70*/  IMAD R3, R3, 0x4, R2 ;  /* 0x0000000403037824 */ /* 0x000fe200078e0202 */
[----:B------:R-:W-:-:S04]  /*5d80*/  ISETP.NE.AND P1, PT, R18, 0x2, PT ;  /* 0x000000021200780c */ /* 0x000fc80003f25270 */
[----:B------:R-:W-:Y:S02]  /*5d90*/  SEL R4, RZ, 0x1, P1 ;  /* 0x00000001ff047807 */ /* 0x000fe40000800000 */
[----:B------:R-:W-:Y:S02]  /*5da0*/  SEL R18, R18, RZ, P1 ;  /* 0x000000ff12127207 */ /* 0x000fe40000800000 */
[----:B------:R-:W-:Y:S01]  /*5db0*/  LOP3.LUT R19, R19, R4, RZ, 0x3c, !PT ;  /* 0x0000000413137212 */ /* 0x000fe200078e3cff */
[----:B------:R-:W2:Y:S04]  /*5dc0*/  LDS R2, [R3+0x28800] ;  /* 0x0288000003027984 */ /* 0x000ea80000000800 */
[----:B01----:R0:W1:Y:S02]  /*5dd0*/  LDS R0, [R3+0x28820] ;  /* 0x0288200003007984 */ /* 0x0030640000000800 */
[----:B0-----:R-:W-:-:S02]  /*5de0*/  IMAD.MOV.U32 R3, RZ, RZ, RZ ;  /* 0x000000ffff037224 */ /* 0x001fc400078e00ff */
[-C--:B--2---:R-:W-:Y:S01]  /*5df0*/  FMUL.FTZ R173, R25, R2.reuse ;  /* 0x0000000219ad7220 */ /* 0x084fe20000410000 */
[-C--:B------:R-:W-:Y:S01]  /*5e00*/  FMUL.FTZ R6, R29, R2.reuse ;  /* 0x000000021d067220 */ /* 0x080fe20000410000 */
[-C--:B------:R-:W-:Y:S01]  /*5e10*/  FMUL.FTZ R156, R68, R2.reuse ;  /* 0x00000002449c7220 */ /* 0x080fe20000410000 */
[----:B------:R-:W-:Y:S01]  /*5e20*/  FMUL.FTZ R175, R24, R2 ;  /* 0x0000000218af7220 */ /* 0x000fe20000410000 */
[-C--:B-1----:R-:W-:Y:S01]  /*5e30*/  FMUL.FTZ R11, R46, R0.reuse ;  /* 0x000000002e0b7220 */ /* 0x082fe20000410000 */
[-C--:B------:R-:W-:Y:S01]  /*5e40*/  FMUL.FTZ R13, R50, R0.reuse ;  /* 0x00000000320d7220 */ /* 0x080fe20000410000 */
[-C--:B------:R-:W-:Y:S01]  /*5e50*/  FMUL.FTZ R15, R54, R0.reuse ;  /* 0x00000000360f7220 */ /* 0x080fe20000410000 */
[-C--:B------:R-:W-:Y:S01]  /*5e60*/  FMUL.FTZ R25, R58, R0.reuse ;  /* 0x000000003a197220 */ /* 0x080fe20000410000 */
[----:B------:R-:W-:Y:S01]  /*5e70*/  FMUL.FTZ R29, R66, R0 ;  /* 0x00000000421d7220 */ /* 0x000fe20000410000 */
        /* <DEDUP_REMOVED lines=122> */
.L_x_1994:
[----:B------:R-:W0:Y:S02]  /*6620*/  LDC R6, c[0x0][0x9e4] ;  /* 0x00027900ff067b82 */ /* 0x000e240000000800 */
[----:B0-----:R-:W-:-:S13]  /*6630*/  ISETP.GE.AND P0, PT, R6, 0x1, PT ;  /* 0x000000010600780c */ /* 0x001fda0003f06270 */
[----:B------:R-:W-:Y:S05]  /*6640*/  @!P0 BRA `(.L_x_2015) ;  /* 0x0000000000488947 */ /* 0x000fea0003800000 */
        /* <DEDUP_REMOVED lines=11> */
.L_x_2017:
[----:B------:R-:W-:-:S13]  /*6700*/  ISETP.NE.AND P1, PT, R6, 0x1, PT ;  /* 0x000000010600780c */ /* 0x000fda0003f25270 */
[----:B------:R-:W0:Y:S02]  /*6710*/  @P1 LDC.64 R4, c[0x0][0x9e8] ;  /* 0x00027a00ff041b82 */ /* 0x000e240000000a00 */
[----:B0-----:R-:W-:-:S05]  /*6720*/  @P1 IMAD.HI.U32 R4, R3, R4, RZ ;  /* 0x0000000403041227 */ /* 0x001fca00078e00ff */
[----:B------:R-:W-:-:S07]  /*6730*/  @P1 SHF.R.U32.HI R3, RZ, R5, R4 ;  /* 0x00000005ff031219 */ /* 0x000fce0000011604 */
.L_x_2018:
[----:B------:R-:W-:Y:S05]  /*6740*/  BSYNC B0 ;  /* 0x0000000000007941 */ /* 0x000fea0003800000 */
.L_x_2016:
[----:B------:R-:W-:-:S05]  /*6750*/  IMAD R3, R3, R6, R6 ;  /* 0x0000000603037224 */ /* 0x000fca00078e0206 */
[----:B------:R-:W-:-:S07]  /*6760*/  VIMNMX R0, R0, R3, PT ;  /* 0x0000000300007248 */ /* 0x000fce0003fe0100 */
.L_x_2015:
[----:B------:R-:W-:Y:S01]  /*6770*/  VIADD R0, R0, 0x3f ;  /* 0x0000003f00007836 */ /* 0x000fe20000000000 */
[----:B------:R-:W-:-:S04]  /*6780*/  ULDC UR4, c[0x0][0x9dc] ;  /* 0x0002770000047ab9 */ /* 0x000fc80000000800 */
[----:B------:R-:W-:-:S04]  /*6790*/  SHF.R.S32.HI R3, RZ, 0x1f, R0 ;  /* 0x0000001fff037819 */ /* 0x000fc80000011400 */
[----:B------:R-:W-:-:S04]  /*67a0*/  LEA.HI R3, R3, R0, RZ, 0x6 ;  /* 0x0000000003037211 */ /* 0x000fc800078f30ff */
[----:B------:R-:W-:Y:S02]  /*67b0*/  SHF.R.S32.HI R5, RZ, 0x6, R3 ;  /* 0x00000006ff057819 */ /* 0x000fe40000011403 */
[----:B------:R-:W-:Y:S02]  /*67c0*/  IADD3 R3, R47, -UR4, RZ ;  /* 0x800000042f037c10 */ /* 0x000fe4000fffe0ff */
        /* <DEDUP_REMOVED lines=12> */
.L_x_2021:
[----:B------:R-:W-:-:S13]  /*6890*/  ISETP.NE.AND P0, PT, R6, 0x1, PT ;  /* 0x000000010600780c */ /* 0x000fda0003f05270 */
[----:B------:R-:W0:Y:S02]  /*68a0*/  @P0 LDC.64 R4, c[0x0][0x9e8] ;  /* 0x00027a00ff040b82 */ /* 0x000e240000000a00 */
[----:B0-----:R-:W-:-:S05]  /*68b0*/  @P0 IMAD.HI.U32 R4, R47, R4, RZ ;  /* 0x000000042f040227 */ /* 0x001fca00078e00ff */
[----:B------:R-:W-:-:S07]  /*68c0*/  @P0 SHF.R.U32.HI R47, RZ, R5, R4 ;  /* 0x00000005ff2f0219 */ /* 0x000fce0000011604 */
.L_x_2022:
[----:B------:R-:W-:Y:S05]  /*68d0*/  BSYNC B0 ;  /* 0x0000000000007941 */ /* 0x000fea0003800000 */
.L_x_2020:
[----:B------:R-:W-:-:S05]  /*68e0*/  IMAD R6, R47, R6, RZ ;  /* 0x000000062f067224 */ /* 0x000fca00078e02ff */
[----:B------:R-:W-:-:S07]  /*68f0*/  VIMNMX R3, R3, R6, !PT ;  /* 0x0000000603037248 */ /* 0x000fce0007fe0100 */
.L_x_2019:
        /* <DEDUP_REMOVED lines=73> */
[----:B------:R-:W-:Y:S01]  /*6d90*/  MOV R5, RZ ;  /* 0x000000ff00057202 */ /* 0x000fe20000000f00 */
[----:B------:R-:W-:Y:S06]  /*6da0*/  @!P1 BRA `(.L_x_2003) ;  /* 0x000000c000749947 */ /* 0x000fec0003800000 */
[----:B------:R-:W0:Y:S01]  /*6db0*/  SHFL.IDX PT, R0, R219, RZ, 0x1f ;  /* 0x00001fffdb007589 */ /* 0x000e2200000e0000 */
[----:B------:R-:W-:Y:S01]  /*6dc0*/  BSSY B6, `(.L_x_2023) ;  /* 0x000001c000067945 */ /* 0x000fe20003800000 */
[----:B0-----:R-:W-:-:S04]  /*6dd0*/  LEA.HI R3, R0, R0, RZ, 0x1 ;  /* 0x0000000000037211 */ /* 0x001fc800078f08ff */
[----:B------:R-:W-:-:S05]  /*6de0*/  LOP3.LUT R3, R3, 0x1fffe, RZ, 0xc0, !PT ;  /* 0x0001fffe03037812 */ /* 0x000fca00078ec0ff */
[----:B------:R-:W-:Y:S02]  /*6df0*/  IMAD.IADD R3, R0, 0x1, -R3 ;  /* 0x0000000100037824 */ /* 0x000fe400078e0a03 */
[----:B------:R-:W-:Y:S02]  /*6e00*/  VIADD R0, R2, 0x26800 ;  /* 0x0002680002007836 */ /* 0x000fe40000000000 */
[----:B------:R-:W-:-:S03]  /*6e10*/  IMAD R3, R3, 0x8000, R2 ;  /* 0x0000800003037824 */ /* 0x000fc600078e0202 */
[----:B------:R-:W-:Y:S01]  /*6e20*/  LOP3.LUT P0, RZ, R0, 0x3ff, RZ, 0xc0, !PT ;  /* 0x000003ff00ff7812 */ /* 0x000fe2000780c0ff */
        /* <DEDUP_REMOVED lines=21> */
.L_x_2024:
[----:B------:R-:W-:Y:S05]  /*6f80*/  BSYNC B6 ;  /* 0x0000000000067941 */ /* 0x000fea0003800000 */
.L_x_2023:
        /* <DEDUP_REMOVED lines=12> */
.L_x_2028:
[----:B-1----:R1:W2:Y:S02]  /*7050*/  SYNCS.PHASECHK.TRANS64.TRYWAIT P0, [R2+URZ+0x28c00], R3 ;  /* 0x028c0003020075a7 */ /* 0x0022a4000800017f */
[----:B--2---:R-:W-:Y:S05]  /*7060*/  @!P0 NANOSLEEP.SYNCS 0x989680 ;  /* 0x009896800000895d */ /* 0x004fea0003900000 */
[----:B------:R-:W2:Y:S02]  /*7070*/  @!P0 SYNCS.PHASECHK.TRANS64 P0, [R2+URZ+0x28c00], R3 ;  /* 0x028c0003020085a7 */ /* 0x000ea4000800007f */
[----:B--2---:R-:W-:Y:S05]  /*7080*/  @!P0 BRA `(.L_x_2028) ;  /* 0xfffffffc00f08947 */ /* 0x004fea000383ffff */
.L_x_2027:
[----:B------:R-:W-:Y:S05]  /*7090*/  BSYNC B0 ;  /* 0x0000000000007941 */ /* 0x000fea0003800000 */
.L_x_2026:
[----:B------:R-:W-:Y:S05]  /*70a0*/  BRA `(.L_x_2029) ;  /* 0x0000002c004c7947 */ /* 0x000fea0003800000 */
.L_x_2025:
[----:B------:R-:W0:Y:S01]  /*70b0*/  LDC.64 R46, c[0x0][0x3d8] ;  /* 0x0000f600ff2e7b82 */ /* 0x000e220000000a00 */
[----:B------:R-:W-:Y:S01]  /*70c0*/  VIADD R0, R2, 0x20400 ;  /* 0x0002040002007836 */ /* 0x000fe20000000000 */
[----:B-----5:R-:W-:Y:S01]  /*70d0*/  SHF.R.S32.HI R3, RZ, 0x1f, R33 ;  /* 0x0000001fff037819 */ /* 0x020fe20000011421 */
[----:B------:R-:W-:Y:S01]  /*70e0*/  IMAD.SHL.U32 R24, R218, 0x4, RZ ;  /* 0x00000004da187824 */ /* 0x000fe200078e00ff */
[--C-:B------:R-:W-:Y:S01]  /*70f0*/  SHF.R.S32.HI R5, RZ, 0x1f, R16.reuse ;  /* 0x0000001fff057819 */ /* 0x100fe20000011410 */
[----:B------:R-:W-:Y:S01]  /*7100*/  IMAD.MOV.U32 R4, RZ, RZ, R16 ;  /* 0x000000ffff047224 */ /* 0x000fe200078e0010 */
[----:B------:R-:W-:Y:S01]  /*7110*/  LOP3.LUT P0, RZ, R0, 0x3ff, RZ, 0xc0, !PT ;  /* 0x000003ff00ff7812 */ /* 0x000fe2000780c0ff */
[----:B------:R-:W-:Y:S01]  /*7120*/  BSSY B6, `(.L_x_2030) ;  /* 0x0000030000067945 */ /* 0x000fe20003800000 */
[----:B------:R-:W1:Y:S01]  /*7130*/  LDC.64 R44, c[0x0][0x3e8] ;  /* 0x0000fa00ff2c7b82 */ /* 0x000e620000000a00 */
[----:B------:R-:W-:Y:S01]  /*7140*/  SHF.R.S32.HI R25, RZ, 0x1f, R24 ;  /* 0x0000001fff197819 */ /* 0x000fe20000011418 */
[----:B0-----:R-:W-:-:S02]  /*7150*/  IMAD R8, R220, R46, RZ ;  /* 0x0000002edc087224 */ /* 0x001fc400078e02ff */
[-C--:B------:R-:W-:Y:S02]  /*7160*/  IMAD R0, R3, R46.reuse, RZ ;  /* 0x0000002e03007224 */ /* 0x080fe400078e02ff */
[----:B------:R-:W-:Y:S02]  /*7170*/  IMAD R48, R23, R47, R8 ;  /* 0x0000002f17307224 */ /* 0x000fe400078e0208 */
[----:B------:R-:W-:-:S04]  /*7180*/  IMAD.WIDE.U32 R42, R33, R46, RZ ;  /* 0x0000002e212a7225 */ /* 0x000fc800078e00ff */
[-C--:B-1----:R-:W-:Y:S02]  /*7190*/  IMAD R10, R220, R44.reuse, RZ ;  /* 0x0000002cdc0a7224 */ /* 0x082fe400078e02ff */
[-C--:B------:R-:W-:Y:S02]  /*71a0*/  IMAD R6, R3, R44.reuse, RZ ;  /* 0x0000002c03067224 */ /* 0x080fe400078e02ff */
[----:B------:R-:W-:Y:S02]  /*71b0*/  IMAD R50, R23, R45, R10 ;  /* 0x0000002d17327224 */ /* 0x000fe400078e020a */
[C---:B------:R-:W-:Y:S01]  /*71c0*/  IMAD R49, R33.reuse, R47, R0 ;  /* 0x0000002f21317224 */ /* 0x040fe200078e0200 */
[----:B------:R-:W-:Y:S01]  /*71d0*/  SHF.L.U64.HI R47, R46, 0x5, R47 ;  /* 0x000000052e2f7819 */ /* 0x000fe2000001022f */
[C---:B------:R-:W-:Y:S01]  /*71e0*/  IMAD R51, R33.reuse, R45, R6 ;  /* 0x0000002d21337224 */ /* 0x040fe200078e0206 */
[----:B------:R-:W-:Y:S01]  /*71f0*/  SHF.L.U64.HI R45, R44, 0x5, R45 ;  /* 0x000000052c2d7819 */ /* 0x000fe2000001022d */
[----:B------:R-:W-:Y:S01]  /*7200*/  IMAD.WIDE.U32 R40, R33, R44, RZ ;  /* 0x0000002c21287225 */ /* 0x000fe200078e00ff */
[----:B------:R-:W-:-:S03]  /*7210*/  IADD3 R49, R49, R43, RZ ;  /* 0x0000002b31317210 */ /* 0x000fc60007ffe0ff */
[----:B------:R-:W-:-:S04]  /*7220*/  IMAD.WIDE.U32 R8, R23, R46, R4 ;  /* 0x0000002e17087225 */ /* 0x000fc800078e0004 */
[----:B------:R-:W-:Y:S01]  /*7230*/  IMAD.WIDE.U32 R10, R23, R44, R4 ;  /* 0x0000002c170a7225 */ /* 0x000fe200078e0004 */
[----:B------:R-:W-:-:S03]  /*7240*/  IADD3 R27, P3, R8, R42, RZ ;  /* 0x0000002a081b7210 */ /* 0x000fc60007f7e0ff */
[----:B------:R-:W-:Y:S01]  /*7250*/  IMAD.WIDE.U32 R4, R23, R46, R24 ;  /* 0x0000002e17047225 */ /* 0x000fe200078e0018 */
[----:B------:R-:W-:Y:S02]  /*7260*/  IADD3 R29, P4, R10, R40, RZ ;  /* 0x000000280a1d7210 */ /* 0x000fe40007f9e0ff */
[----:B------:R-:W-:Y:S01]  /*7270*/  IADD3.X R26, R49, R48, R9, P3, !PT ;  /* 0x00000030311a7210 */ /* 0x000fe20001ffe409 */
[----:B------:R-:W-:Y:S01]  /*7280*/  IMAD.WIDE.U32 R6, R23, R44, R24 ;  /* 0x0000002c17067225 */ /* 0x000fe200078e0018 */
[----:B------:R-:W-:-:S03]  /*7290*/  IADD3 R53, P1, R4, R42, RZ ;  /* 0x0000002a04357210 */ /* 0x000fc60007f3e0ff */
[----:B------:R-:W-:Y:S01]  /*72a0*/  IMAD.IADD R51, R51, 0x1, R41 ;  /* 0x0000000133337824 */ /* 0x000fe200078e0229 */
[----:B------:R-:W-:Y:S01]  /*72b0*/  IADD3 R55, P2, R6, R40, RZ ;  /* 0x0000002806377210 */ /* 0x000fe20007f5e0ff */
[----:B------:R-:W-:Y:S01]  /*72c0*/  IMAD.SHL.U32 R46, R46, 0x20, RZ ;  /* 0x000000202e2e7824 */ /* 0x000fe200078e00ff */
[----:B------:R-:W-:Y:S01]  /*72d0*/  IADD3.X R48, R49, R5, R48, P1, !PT ;  /* 0x0000000531307210 */ /* 0x000fe20000ffe430 */
[----:B------:R-:W-:Y:S01]  /*72e0*/  IMAD.SHL.U32 R44, R44, 0x20, RZ ;  /* 0x000000202c2c7824 */ /* 0x000fe200078e00ff */
[C---:B------:R-:W-:Y:S02]  /*72f0*/  IADD3.X R28, R51.reuse, R50, R11, P4, !PT ;  /* 0x00000032331c7210 */ /* 0x040fe400027fe40b */
[----:B------:R-:W-:Y:S01]  /*7300*/  IADD3.X R50, R51, R7, R50, P2, !PT ;  /* 0x0000000733327210 */ /* 0x000fe200017fe432 */
        /* <DEDUP_REMOVED lines=11> */
[----:B------:R-:W-:Y:S01]  /*73c0*/  MOV R13, RZ ;  /* 0x000000ff000d7202 */ /* 0x000fe20000000f00 */
[----:B------:R-:W-:-:S02]  /*73d0*/  IMAD.U32 R11, RZ, RZ, UR7 ;  /* 0x00000007ff0b7e24 */ /* 0x000fc4000f8e00ff */
[----:B------:R-:W-:Y:S02]  /*73e0*/  IMAD.MOV.U32 R8, RZ, RZ, 0x70 ;  /* 0x00000070ff087424 */ /* 0x000fe400078e00ff */
[----:B0-----:R-:W-:-:S07]  /*73f0*/  IMAD.MOV.U32 R12, RZ, RZ, 0x1 ;  /* 0x00000001ff0c7424 */ /* 0x001fce00078e00ff */
[----:B------:R-:W-:-:S07]  /*7400*/  LEPC R20, `(.L_x_2031) ;  /* 0x000000001014794e */ /* 0x000fce0000000000 */
[----:B-1----:R-:W-:Y:S05]  /*7410*/  CALL.ABS.NOINC R14 ;  /* 0x000000000e007343 */ /* 0x002fea0003c00000 */
.L_x_2031:
[----:B------:R-:W-:Y:S05]  /*7420*/  BSYNC B6 ;  /* 0x0000000000067941 */ /* 0x000fea0003800000 */
.L_x_2030:
[----:B------:R-:W0:Y:S01]  /*7430*/  LDC.64 R6, c[0x0][0x3d8] ;  /* 0x0000f600ff067b82 */ /* 0x000e220000000a00 */
[----:B------:R-:W-:Y:S01]  /*7440*/  SHF.R.S32.HI R3, RZ, 0x1f, R189 ;  /* 0x0000001fff037819 */ /* 0x000fe200000114bd */
[----:B------:R-:W-:Y:S01]  /*7450*/  ULDC.U8 UR4, c[0x0][0x3f0] ;  /* 0x0000fc0000047ab9 */ /* 0x000fe20000000000 */
[----:B------:R-:W-:Y:S01]  /*7460*/  BSSY B0, `(.L_x_2032) ;  /* 0x000028f000007945 */ /* 0x000fe20003800000 */
[----:B------:R-:W-:-:S04]  /*7470*/  ISETP.NE.AND P0, PT, RZ, UR4, PT ;  /* 0x00000004ff007c0c */ /* 0x000fc8000bf05270 */
[----:B------:R-:W1:Y:S01]  /*7480*/  LDC.64 R4, c[0x0][0x3e8] ;  /* 0x0000fa00ff047b82 */ /* 0x000e620000000a00 */
[-C--:B0-----:R-:W-:Y:S02]  /*7490*/  IMAD R0, R3, R6.reuse, RZ ;  /* 0x0000000603007224 */ /* 0x081fe400078e02ff */
[----:B------:R-:W-:-:S04]  /*74a0*/  IMAD.WIDE.U32 R8, R189, R6, RZ ;  /* 0x00000006bd087225 */ /* 0x000fc800078e00ff */
[----:B------:R-:W-:Y:S02]  /*74b0*/  IMAD.SHL.U32 R52, R8, 0x40, RZ ;  /* 0x0000004008347824 */ /* 0x000fe400078e00ff */
[-C--:B-1----:R-:W-:Y:S02]  /*74c0*/  IMAD R12, R3, R4.reuse, RZ ;  /* 0x00000004030c7224 */ /* 0x082fe400078e02ff */
[C---:B------:R-:W-:Y:S02]  /*74d0*/  IMAD R3, R189.reuse, R7, R0 ;  /* 0x00000007bd037224 */ /* 0x040fe400078e0200 */
[----:B------:R-:W-:-:S04]  /*74e0*/  IMAD.WIDE.U32 R10, R189, R4, RZ ;  /* 0x00000004bd0a7225 */ /* 0x000fc800078e00ff */
[----:B------:R-:W-:Y:S02]  /*74f0*/  IMAD R13, R189, R5, R12 ;  /* 0x00000005bd0d7224 */ /* 0x000fe400078e020c */
[----:B------:R-:W-:Y:S02]  /*7500*/  IMAD.IADD R9, R9, 0x1, R3 ;  /* 0x0000000109097824 */ /* 0x000fe400078e0203 */
[----:B------:R-:W-:Y:S02]  /*7510*/  IMAD R0, R189, -0x40, R186 ;  /* 0xffffffc0bd007824 */ /* 0x000fe400078e02ba */
[----:B------:R-:W-:Y:S01]  /*7520*/  IMAD.IADD R3, R11, 0x1, R13 ;  /* 0x000000010b037824 */ /* 0x000fe200078e020d */
[----:B------:R-:W-:Y:S01]  /*7530*/  SHF.L.U64.HI R57, R8, 0x6, R9 ;  /* 0x0000000608397819 */ /* 0x000fe20000010209 */
[----:B------:R-:W-:Y:S01]  /*7540*/  IMAD.SHL.U32 R54, R10, 0x40, RZ ;  /* 0x000000400a367824 */ /* 0x000fe200078e00ff */
[----:B------:R-:W-:Y:S02]  /*7550*/  VIMNMX R8, R0, 0x40, PT ;  /* 0x0000004000087848 */ /* 0x000fe40003fe0100 */
[----:B------:R-:W-:Y:S01]  /*7560*/  SHF.L.U64.HI R59, R10, 0x6, R3 ;  /* 0x000000060a3b7819 */ /* 0x000fe20000010203 */
[----:B------:R-:W-:Y:S06]  /*7570*/  @!P0 BRA `(.L_x_2033) ;  /* 0x0000001400488947 */ /* 0x000fec0003800000 */
[----:B------:R-:W0:Y:S01]  /*7580*/  LDC R0, c[0x0][0x428] ;  /* 0x00010a00ff007b82 */ /* 0x000e220000000800 */
[----:B------:R-:W-:Y:S01]  /*7590*/  IMAD R3, R189, 0x40, R23 ;  /* 0x00000040bd037824 */ /* 0x000fe200078e0217 */
[-C--:B------:R-:W-:Y:S01]  /*75a0*/  ISETP.GE.AND P0, PT, R23, R8.reuse, PT ;  /* 0x000000081700720c */ /* 0x080fe20003f06270 */
[----:B------:R-:W-:Y:S01]  /*75b0*/  BSSY B1, `(.L_x_2034) ;  /* 0x000002c000017945 */ /* 0x000fe20003800000 */
[----:B------:R-:W-:Y:S01]  /*75c0*/  ISETP.GE.AND P1, PT, R227, R8, PT ;  /* 0x00000008e300720c */ /* 0x000fe20003f26270 */
[----:B------:R-:W-:Y:S01]  /*75d0*/  IMAD.MOV.U32 R10, RZ, RZ, R42 ;  /* 0x000000ffff0a7224 */ /* 0x000fe200078e002a */
[----:B------:R-:W-:Y:S01]  /*75e0*/  LEA R3, R218, R3, 0x5 ;  /* 0x00000003da037211 */ /* 0x000fe200078e28ff */
[----:B------:R-:W-:Y:S01]  /*75f0*/  IMAD.MOV.U32 R11, RZ, RZ, R49 ;  /* 0x000000ffff0b7224 */ /* 0x000fe200078e0031 */
[----:B------:R-:W-:Y:S01]  /*7600*/  CS2R R26, SRZ ;  /* 0x00000000001a7805 */ /* 0x000fe2000001ff00 */
[----:B------:R-:W-:Y:S01]  /*7610*/  IMAD.MOV.U32 R12, RZ, RZ, R40 ;  /* 0x000000ffff0c7224 */ /* 0x000fe200078e0028 */
[----:B------:R-:W-:Y:S01]  /*7620*/  CS2R R34, SRZ ;  /* 0x0000000000227805 */ /* 0x000fe2000001ff00 */
[----:B------:R-:W-:Y:S01]  /*7630*/  IMAD.MOV.U32 R13, RZ, RZ, R51 ;  /* 0x000000ffff0d7224 */ /* 0x000fe200078e0033 */
[----:B------:R-:W-:-:S02]  /*7640*/  CS2R R30, SRZ ;  /* 0x00000000001e7805 */ /* 0x000fc4000001ff00 */
[----:B------:R-:W-:Y:S02]  /*7650*/  CS2R R36, SRZ ;  /* 0x0000000000247805 */ /* 0x000fe4000001ff00 */
[----:B------:R-:W-:Y:S02]  /*7660*/  CS2R R28, SRZ ;  /* 0x00000000001c7805 */ /* 0x000fe4000001ff00 */
[----:B------:R-:W-:Y:S02]  /*7670*/  CS2R R20, SRZ ;  /* 0x0000000000147805 */ /* 0x000fe4000001ff00 */
[----:B------:R-:W-:Y:S02]  /*7680*/  CS2R R32, SRZ ;  /* 0x0000000000207805 */ /* 0x000fe4000001ff00 */
[----:B0-----:R-:W-:-:S13]  /*7690*/  ISETP.NE.AND P2, PT, R0, 0x1, PT ;  /* 0x000000010000780c */ /* 0x001fda0003f45270 */
[----:B------:R-:W0:Y:S08]  /*76a0*/  @P2 LDC R0, c[0x0][0x42c] ;  /* 0x00010b00ff002b82 */ /* 0x000e300000000800 */
[----:B------:R-:W1:Y:S01]  /*76b0*/  @P2 LDC R9, c[0x0][0x430] ;  /* 0x00010c00ff092b82 */ /* 0x000e620000000800 */
[----:B0-----:R-:W-:-:S05]  /*76c0*/  @P2 IMAD.HI.U32 R0, R3, R0, RZ ;  /* 0x0000000003002227 */ /* 0x001fca00078e00ff */
[----:B-1----:R-:W-:Y:S02]  /*76d0*/  @P2 SHF.R.U32.HI R3, RZ, R9, R0 ;  /* 0x00000009ff032219 */ /* 0x002fe40000011600 */
[----:B------:R-:W-:Y:S02]  /*76e0*/  CS2R R8, SRZ ;  /* 0x0000000000087805 */ /* 0x000fe4000001ff00 */
[----:B------:R-:W-:Y:S01]  /*76f0*/  SHF.R.S32.HI R41, RZ, 0x1f, R3 ;  /* 0x0000001fff297819 */ /* 0x000fe20000011403 */
[----:B------:R-:W-:Y:S06]  /*7700*/  @P0 BRA `(.L_x_2035) ;  /* 0x0000000000580947 */ /* 0x000fec0003800000 */
[----:B------:R-:W-:Y:S01]  /*7710*/  VIADD R14, R24, 0x10 ;  /* 0x00000010180e7836 */ /* 0x000fe20000000000 */
[----:B------:R-:W-:Y:S01]  /*7720*/  IADD3 R0, P5, R54, R55, RZ ;  /* 0x0000003736007210 */ /* 0x000fe20007fbe0ff */
[----:B------:R-:W-:Y:S01]  /*7730*/  ULDC UR4, c[0x0][0x3d4] ;  /* 0x0000f50000047ab9 */ /* 0x000fe20000000800 */
[----:B------:R-:W-:Y:S01]  /*7740*/  IADD3 R15, P4, R52, R53, RZ ;  /* 0x00000035340f7210 */ /* 0x000fe20007f9e0ff */
[----:B------:R-:W-:Y:S01]  /*7750*/  ULDC.64 UR6, c[0x0][0x3c8] ;  /* 0x0000f20000067ab9 */ /* 0x000fe20000000a00 */
[----:B------:R-:W-:Y:S01]  /*7760*/  ISETP.GE.AND P2, PT, R14, UR4, PT ;  /* 0x000000040e007c0c */ /* 0x000fe2000bf46270 */
[----:B------:R-:W-:Y:S01]  /*7770*/  ULDC.64 UR8, c[0x0][0x3e0] ;  /* 0x0000f80000087ab9 */ /* 0x000fe20000000a00 */
[----:B------:R-:W-:Y:S01]  /*7780*/  ISETP.GE.AND P3, PT, R24, UR4, PT ;  /* 0x0000000418007c0c */ /* 0x000fe2000bf66270 */
[----:B------:R-:W-:Y:S01]  /*7790*/  IMAD.X R31, R59, 0x1, R50, P5 ;  /* 0x000000013b1f7824 */ /* 0x000fe200028e0632 */
[----:B------:R-:W-:Y:S02]  /*77a0*/  IADD3.X R30, R57, R48, RZ, P4, !PT ;  /* 0x00000030391e7210 */ /* 0x000fe400027fe4ff */
[----:B------:R-:W-:-:S02]  /*77b0*/  CS2R R36, SRZ ;  /* 0x0000000000247805 */ /* 0x000fc4000001ff00 */
[C---:B------:R-:W-:Y:S02]  /*77c0*/  LEA R14, P4, R15.reuse, UR6, 0x1 ;  /* 0x000000060f0e7c11 */ /* 0x040fe4000f8808ff */
[----:B------:R-:W-:Y:S02]  /*77d0*/  CS2R R32, SRZ ;  /* 0x0000000000207805 */ /* 0x000fe4000001ff00 */
[C---:B------:R-:W-:Y:S02]  /*77e0*/  LEA R38, P5, R0.reuse, UR8, 0x1 ;  /* 0x0000000800267c11 */ /* 0x040fe4000f8a08ff */
[----:B------:R-:W-:Y:S02]  /*77f0*/  CS2R R34, SRZ ;  /* 0x0000000000227805 */ /* 0x000fe4000001ff00 */
[----:B------:R-:W-:Y:S02]  /*7800*/  LEA.HI.X R15, R15, UR7, R30, 0x1, P4 ;  /* 0x000000070f0f7c11 */ /* 0x000fe4000a0f0c1e */
[----:B------:R-:W-:-:S02]  /*7810*/  LEA.HI.X R39, R0, UR9, R31, 0x1, P5 ;  /* 0x0000000900277c11 */ /* 0x000fc4000a8f0c1f */
[----:B------:R-:W-:Y:S01]  /*7820*/  CS2R R30, SRZ ;  /* 0x00000000001e7805 */ /* 0x000fe2000001ff00 */
[----:B------:R0:W5:Y:S04]  /*7830*/  @!P3 LDG.E.64 R36, desc[UR42][R14.64] ;  /* 0x0000002a0e24b981 */ /* 0x000168000c1e1b00 */
[----:B------:R0:W5:Y:S04]  /*7840*/  @!P2 LDG.E.64 R32, desc[UR42][R14.64+0x20] ;  /* 0x0000202a0e20a981 */ /* 0x000168000c1e1b00 */
[----:B------:R0:W5:Y:S04]  /*7850*/  @!P3 LDG.E.64 R34, desc[UR42][R38.64] ;  /* 0x0000002a2622b981 */ /* 0x000168000c1e1b00 */
[----:B------:R0:W5:Y:S02]  /*7860*/  @!P2 LDG.E.64 R30, desc[UR42][R38.64+0x20] ;  /* 0x0000202a261ea981 */ /* 0x000164000c1e1b00 */
.L_x_2035:
[----:B------:R-:W-:Y:S05]  /*7870*/  BSYNC B1 ;  /* 0x0000000000017941 */ /* 0x000fea0003800000 */
.L_x_2034:
[----:B------:R-:W-:Y:S04]  /*7880*/  BSSY B1, `(.L_x_2036) ;  /* 0x0000018000017945 */ /* 0x000fe80003800000 */
[----:B------:R-:W-:Y:S05]  /*7890*/  @P1 BRA `(.L_x_2037) ;  /* 0x0000000000581947 */ /* 0x000fea0003800000 */
[----:B------:R-:W-:Y:S01]  /*78a0*/  IADD3 R0, P4, P5, R55, R44, R54 ;  /* 0x0000002c37007210 */ /* 0x000fe20007d9e036 */
[----:B0-----:R-:W-:Y:S01]  /*78b0*/  VIADD R14, R24, 0x10 ;  /* 0x00000010180e7836 */ /* 0x001fe20000000000 */
[----:B------:R-:W-:Y:S01]  /*78c0*/  IADD3 R8, P2, P3, R53, R46, R52 ;  /* 0x0000002e35087210 */ /* 0x000fe20007b5e034 */
[----:B------:R-:W-:Y:S01]  /*78d0*/  ULDC UR4, c[0x0][0x3d4] ;  /* 0x0000f50000047ab9 */ /* 0x000fe20000000800 */
[----:B------:R-:W-:Y:S01]  /*78e0*/  IADD3.X R9, R50, R45, R59, P4, P5 ;  /* 0x0000002d32097210 */ /* 0x000fe200027ea43b */
[----:B------:R-:W-:Y:S01]  /*78f0*/  ULDC.64 UR6, c[0x0][0x3c8] ;  /* 0x0000f20000067ab9 */ /* 0x000fe20000000a00 */
[----:B------:R-:W-:Y:S02]  /*7900*/  ISETP.GE.AND P5, PT, R14, UR4, PT ;  /* 0x000000040e007c0c */ /* 0x000fe4000bfa6270 */
[----:B------:R-:W-:Y:S02]  /*7910*/  CS2R R28, SRZ ;  /* 0x00000000001c7805 */ /* 0x000fe4000001ff00 */
[----:B------:R-:W-:Y:S01]  /*7920*/  ISETP.GE.AND P4, PT, R24, UR4, PT ;  /* 0x0000000418007c0c */ /* 0x000fe2000bf86270 */
[----:B------:R-:W-:Y:S01]  /*7930*/  ULDC.64 UR4, c[0x0][0x3e0] ;  /* 0x0000f80000047ab9 */ /* 0x000fe20000000a00 */
[----:B------:R-:W-:-:S02]  /*7940*/  IADD3.X R15, R48, R47, R57, P2, P3 ;  /* 0x0000002f300f7210 */ /* 0x000fc400017e6439 */
[----:B------:R-:W-:Y:S02]  /*7950*/  CS2R R20, SRZ ;  /* 0x0000000000147805 */ /* 0x000fe4000001ff00 */
[----:B------:R-:W-:Y:S02]  /*7960*/  LEA R14, P2, R8, UR6, 0x1 ;  /* 0x00000006080e7c11 */ /* 0x000fe4000f8408ff */
[----:B------:R-:W-:Y:S02]  /*7970*/  CS2R R26, SRZ ;  /* 0x00000000001a7805 */ /* 0x000fe4000001ff00 */
[----:B------:R-:W-:Y:S02]  /*7980*/  LEA R38, P3, R0, UR4, 0x1 ;  /* 0x0000000400267c11 */ /* 0x000fe4000f8608ff */
[----:B------:R-:W-:Y:S02]  /*7990*/  LEA.HI.X R15, R8, UR7, R15, 0x1, P2 ;  /* 0x00000007080f7c11 */ /* 0x000fe400090f0c0f */
[----:B------:R-:W-:-:S02]  /*79a0*/  LEA.HI.X R39, R0, UR5, R9, 0x1, P3 ;  /* 0x0000000500277c11 */ /* 0x000fc400098f0c09 */
[----:B------:R-:W-:Y:S01]  /*79b0*/  CS2R R8, SRZ ;  /* 0x0000000000087805 */ /* 0x000fe2000001ff00 */
[----:B------:R1:W5:Y:S04]  /*79c0*/  @!P4 LDG.E.64 R28, desc[UR42][R14.64] ;  /* 0x0000002a0e1cc981 */ /* 0x000368000c1e1b00 */
[----:B------:R1:W5:Y:S04]  /*79d0*/  @!P5 LDG.E.64 R20, desc[UR42][R14.64+0x20] ;  /* 0x0000202a0e14d981 */ /* 0x000368000c1e1b00 */
[----:B------:R1:W5:Y:S04]  /*79e0*/  @!P4 LDG.E.64 R26, desc[UR42][R38.64] ;  /* 0x0000002a261ac981 */ /* 0x000368000c1e1b00 */
[----:B------:R1:W5:Y:S02]  /*79f0*/  @!P5 LDG.E.64 R8, desc[UR42][R38.64+0x20] ;  /* 0x0000202a2608d981 */ /* 0x000364000c1e1b00 */
.L_x_2037:
[----:B------:R-:W-:Y:S05]  /*7a00*/  BSYNC B1 ;  /* 0x0000000000017941 */ /* 0x000fea0003800000 */
.L_x_2036:
[C---:B------:R-:W-:Y:S01]  /*7a10*/  IMAD.WIDE.U32 R10, R3.reuse, R6, R10 ;  /* 0x00000006030a7225 */ /* 0x040fe200078e000a */
[----:B------:R-:W-:Y:S01]  /*7a20*/  LEA.HI R0, R216, R216, RZ, 0x1 ;  /* 0x000000d8d8007211 */ /* 0x000fe200078f08ff */
[----:B------:R-:W-:Y:S01]  /*7a30*/  ULDC.64 UR4, c[0x0][0x3c8] ;  /* 0x0000f20000047ab9 */ /* 0x000fe20000000a00 */
[----:B------:R-:W-:Y:S01]  /*7a40*/  ULDC.64 UR6, c[0x0][0x3e0] ;  /* 0x0000f80000067ab9 */ /* 0x000fe20000000a00 */
[----:B------:R-:W-:Y:S01]  /*7a50*/  IMAD.WIDE.U32 R12, R3, R4, R12 ;  /* 0x00000004030c7225 */ /* 0x000fe200078e000c */
[----:B01----:R-:W-:-:S03]  /*7a60*/  LOP3.LUT R15, R0, 0xfffffffe, RZ, 0xc0, !PT ;  /* 0xfffffffe000f7812 */ /* 0x003fc600078ec0ff */
[C---:B------:R-:W-:Y:S01]  /*7a70*/  IMAD R6, R41.reuse, R6, RZ ;  /* 0x0000000629067224 */ /* 0x040fe200078e02ff */
[----:B------:R-:W-:Y:S01]  /*7a80*/  LEA R0, P3, R12, UR6, 0x1 ;  /* 0x000000060c007c11 */ /* 0x000fe2000f8608ff */
[----:B------:R-:W-:Y:S02]  /*7a90*/  IMAD R4, R41, R4, RZ ;  /* 0x0000000429047224 */ /* 0x000fe400078e02ff */
[----:B------:R-:W-:Y:S02]  /*7aa0*/  IMAD.SHL.U32 R14, R193, 0x40, RZ ;  /* 0x00000040c10e7824 */ /* 0x000fe400078e00ff */
[C---:B------:R-:W-:Y:S02]  /*7ab0*/  IMAD R7, R3.reuse, R7, R6 ;  /* 0x0000000703077224 */ /* 0x040fe400078e0206 */
[----:B------:R-:W-:Y:S01]  /*7ac0*/  IMAD R3, R3, R5, R4 ;  /* 0x0000000503037224 */ /* 0x000fe200078e0204 */
[----:B------:R-:W-:Y:S01]  /*7ad0*/  LOP3.LUT R39, R14, 0x1c0, RZ, 0xc0, !PT ;  /* 0x000001c00e277812 */ /* 0x000fe200078ec0ff */
[----:B------:R-:W-:Y:S01]  /*7ae0*/  IMAD.IADD R5, R11, 0x1, R7 ;  /* 0x000000010b057824 */ /* 0x000fe200078e0207 */
[----:B------:R-:W-:Y:S01]  /*7af0*/  LEA R4, P2, R10, UR4, 0x1 ;  /* 0x000000040a047c11 */ /* 0x000fe2000f8408ff */
[----:B------:R-:W-:Y:S01]  /*7b00*/  IMAD.IADD R3, R13, 0x1, R3 ;  /* 0x000000010d037824 */ /* 0x000fe200078e0203 */
[----:B------:R-:W-:Y:S01]  /*7b10*/  LOP3.LUT R6, R39, 0x18, R16, 0xf8, !PT ;  /* 0x0000001827067812 */ /* 0x000fe200078ef810 */
[----:B------:R-:W-:Y:S01]  /*7b20*/  UMOV UR4, 0xffffffff ;  /* 0xffffffff00047882 */ /* 0x000fe20000000000 */
[----:B------:R-:W-:-:S02]  /*7b30*/  SHF.R.U32.HI R39, RZ, 0x3, R39 ;  /* 0x00000003ff277819 */ /* 0x000fc40000011627 */
[----:B------:R-:W-:Y:S02]  /*7b40*/  IADD3 R7, R216, -R15, RZ ;  /* 0x8000000fd8077210 */ /* 0x000fe40007ffe0ff */
[----:B------:R-:W-:Y:S02]  /*7b50*/  LEA.HI.X R5, R10, UR5, R5, 0x1, P2 ;  /* 0x000000050a057c11 */ /* 0x000fe400090f0c05 */
[----:B------:R-:W-:Y:S02]  /*7b60*/  LEA.HI.X R3, R12, UR7, R3, 0x1, P3 ;  /* 0x000000070c037c11 */ /* 0x000fe400098f0c03 */
[----:B------:R-:W-:Y:S02]  /*7b70*/  LOP3.LUT R39, R6, R39, RZ, 0x3c, !PT ;  /* 0x0000002706277212 */ /* 0x000fe400078e3cff */
[----:B------:R-:W-:Y:S01]  /*7b80*/  SHF.L.U32 R7, R7, 0x1f, RZ ;  /* 0x0000001f07077819 */ /* 0x000fe200000006ff */
[----:B------:R-:W-:Y:S06]  /*7b90*/  BRA.DIV UR4, `(.L_x_2038) ;  /* 0x0000014604607947 */ /* 0x000fec000b800000 */
.L_x_2287:
[----:B------:R-:W-:-:S03]  /*7ba0*/  UMOV UR4, 0xffffffff ;  /* 0xffffffff00047882 */ /* 0x000fc60000000000 */
[----:B------:R-:W-:Y:S05]  /*7bb0*/  BRA.DIV UR4, `(.L_x_2039) ;  /* 0x0000014604807947 */ /* 0x000fea000b800000 */
.L_x_2290:
[----:B------:R-:W-:-:S03]  /*7bc0*/  UMOV UR4, 0xffffffff ;  /* 0xffffffff00047882 */ /* 0x000fc60000000000 */
[----:B------:R-:W-:Y:S05]  /*7bd0*/  BRA.DIV UR4, `(.L_x_2040) ;  /* 0x0000014604a07947 */ /* 0x000fea000b800000 */
.L_x_2293:
[----:B------:R-:W-:-:S03]  /*7be0*/  UMOV UR4, 0xffffffff ;  /* 0xffffffff00047882 */ /* 0x000fc60000000000 */
[----:B------:R-:W-:Y:S05]  /*7bf0*/  BRA.DIV UR4, `(.L_x_2041) ;  /* 0x0000014604c07947 */ /* 0x000fea000b800000 */
.L_x_2296:
[----:B------:R-:W-:-:S03]  /*7c00*/  UMOV UR4, 0xffffffff ;  /* 0xffffffff00047882 */ /* 0x000fc60000000000 */
[----:B------:R-:W-:Y:S05]  /*7c10*/  BRA.DIV UR4, `(.L_x_2042) ;  /* 0x0000014604e07947 */ /* 0x000fea000b800000 */
.L_x_2299:
[----:B------:R-:W-:-:S03]  /*7c20*/  UMOV UR4, 0xffffffff ;  /* 0xffffffff00047882 */ /* 0x000fc60000000000 */
[----:B------:R-:W-:Y:S05]  /*7c30*/  BRA.DIV UR4, `(.L_x_2043) ;  /* 0x0000014a04007947 */ /* 0x000fea000b800000 */
.L_x_2302:
[----:B------:R-:W-:-:S03]  /*7c40*/  UMOV UR4, 0xffffffff ;  /* 0xffffffff00047882 */ /* 0x000fc60000000000 */
[----:B------:R-:W-:Y:S05]  /*7c50*/  BRA.DIV UR4, `(.L_x_2044) ;  /* 0x0000014a04207947 */ /* 0x000fea000b800000 */
.L_x_2305:
[----:B------:R-:W-:-:S03]  /*7c60*/  UMOV UR4, 0xffffffff ;  /* 0xffffffff00047882 */ /* 0x000fc60000000000 */
[----:B------:R-:W-:Y:S05]  /*7c70*/  BRA.DIV UR4, `(.L_x_2045) ;  /* 0x0000014a04407947 */ /* 0x000fea000b800000 */
.L_x_2308:
[----:B------:R-:W0:Y:S01]  /*7c80*/  SYNCS.PHASECHK.TRANS64.TRYWAIT P2, [R2+URZ+0x28c00], R7 ;  /* 0x028c0007020075a7 */ /* 0x000e22000804017f */
[----:B-----5:R-:W-:Y:S01]  /*7c90*/  IMAD.MOV.U32 R3, RZ, RZ, R35 ;  /* 0x000000ffff037224 */ /* 0x020fe200078e0023 */
[----:B------:R-:W-:Y:S01]  /*7ca0*/  LOP3.LUT P3, RZ, R193, 0x4, RZ, 0xc0, !PT ;  /* 0x00000004c1ff7812 */ /* 0x000fe2000786c0ff */
[----:B------:R-:W-:Y:S01]  /*7cb0*/  IMAD.MOV.U32 R4, RZ, RZ, R30 ;  /* 0x000000ffff047224 */ /* 0x000fe200078e001e */
[----:B------:R-:W-:Y:S01]  /*7cc0*/  BSSY B1, `(.L_x_2046) ;  /* 0x000001f000017945 */ /* 0x000fe20003800000 */
[----:B------:R-:W-:Y:S02]  /*7cd0*/  IMAD.MOV.U32 R5, RZ, RZ, R31 ;  /* 0x000000ffff057224 */ /* 0x000fe400078e001f */
[----:B------:R-:W-:Y:S01]  /*7ce0*/  IMAD.MOV.U32 R0, RZ, RZ, R34 ;  /* 0x000000ffff007224 */ /* 0x000fe200078e0022 */
[----:B------:R-:W-:Y:S01]  /*7cf0*/  PRMT R42, R3, 0x5410, R4 ;  /* 0x00005410032a7816 */ /* 0x000fe20000000004 */
[----:B------:R-:W-:Y:S01]  /*7d00*/  IMAD.MOV.U32 R4, RZ, RZ, R37 ;  /* 0x000000ffff047224 */ /* 0x000fe200078e0025 */
[----:B------:R-:W-:Y:S01]  /*7d10*/  LEA R3, R200, R39, 0x9 ;  /* 0x00000027c8037211 */ /* 0x000fe200078e48ff */
[----:B------:R-:W-:Y:S01]  /*7d20*/  IMAD.MOV.U32 R6, RZ, RZ, R26 ;  /* 0x000000ffff067224 */ /* 0x000fe200078e001a */
[----:B------:R-:W-:Y:S01]  /*7d30*/  PRMT R43, R5, 0x7610, R43 ;  /* 0x00007610052b7816 */ /* 0x000fe2000000002b */
[----:B------:R-:W-:Y:S01]  /*7d40*/  IMAD.MOV.U32 R5, RZ, RZ, R32 ;  /* 0x000000ffff057224 */ /* 0x000fe200078e0020 */
[----:B------:R-:W-:Y:S01]  /*7d50*/  PRMT R10, R0, 0x7610, R10 ;  /* 0x00007610000a7816 */ /* 0x000fe2000000000a */
[----:B------:R-:W-:Y:S01]  /*7d60*/  IMAD R3, R3, 0x2, R2 ;  /* 0x0000000203037824 */ /* 0x000fe200078e0202 */
[----:B------:R-:W-:Y:S01]  /*7d70*/  PRMT R43, R43, 0x5410, R4 ;  /* 0x000054102b2b7816 */ /* 0x000fe20000000004 */
[----:B------:R-:W-:Y:S01]  /*7d80*/  IMAD.MOV.U32 R0, RZ, RZ, R36 ;  /* 0x000000ffff007224 */ /* 0x000fe200078e0024 */
[----:B------:R-:W-:Y:S01]  /*7d90*/  PRMT R44, R5, 0x7610, R44 ;  /* 0x00007610052c7816 */ /* 0x000fe2000000002c */
[----:B------:R-:W-:-:S02]  /*7da0*/  IMAD.MOV.U32 R5, RZ, RZ, R33 ;  /* 0x000000ffff057224 */ /* 0x000fc400078e0021 */
[C---:B------:R-:W-:Y:S01]  /*7db0*/  VIADD R4, R3.reuse, 0x20400 ;  /* 0x0002040003047836 */ /* 0x040fe20000000000 */
[----:B------:R-:W-:Y:S01]  /*7dc0*/  PRMT R14, R0, 0x7610, R14 ;  /* 0x00007610000e7816 */ /* 0x000fe2000000000e */
[----:B------:R-:W-:Y:S01]  /*7dd0*/  IMAD.MOV.U32 R11, RZ, RZ, R27 ;  /* 0x000000ffff0b7224 */ /* 0x000fe200078e001b */
[----:B------:R-:W-:Y:S01]  /*7de0*/  IADD3 R0, R3, 0x20440, RZ ;  /* 0x0002044003007810 */ /* 0x000fe20007ffe0ff */
[----:B------:R-:W-:Y:S01]  /*7df0*/  @P3 VIADD R0, R4, 0xffffffc0 ;  /* 0xffffffc004003836 */ /* 0x000fe20000000000 */
[----:B------:R-:W-:Y:S01]  /*7e00*/  PRMT R44, R44, 0x5410, R5 ;  /* 0x000054102c2c7816 */ /* 0x000fe20000000005 */
[----:B------:R-:W-:Y:S01]  /*7e10*/  IMAD.MOV.U32 R4, RZ, RZ, R8 ;  /* 0x000000ffff047224 */ /* 0x000fe200078e0008 */
[----:B------:R-:W-:Y:S01]  /*7e20*/  PRMT R45, R6, 0x5410, R11 ;  /* 0x00005410062d7816 */ /* 0x000fe2000000000b */
[----:B------:R-:W-:Y:S01]  /*7e30*/  IMAD.MOV.U32 R5, RZ, RZ, R9 ;  /* 0x000000ffff057224 */ /* 0x000fe200078e0009 */
[----:B------:R-:W-:Y:S01]  /*7e40*/  MOV R6, R28 ;  /* 0x0000001c00067202 */ /* 0x000fe20000000f00 */
[----:B------:R-:W-:-:S03]  /*7e50*/  IMAD.MOV.U32 R11, RZ, RZ, R29 ;  /* 0x000000ffff0b7224 */ /* 0x000fc600078e001d */
[----:B------:R-:W-:Y:S01]  /*7e60*/  PRMT R46, R4, 0x5410, R5 ;  /* 0x00005410042e7816 */ /* 0x000fe20000000005 */
[----:B------:R-:W-:Y:S01]  /*7e70*/  IMAD.MOV.U32 R4, RZ, RZ, R20 ;  /* 0x000000ffff047224 */ /* 0x000fe200078e0014 */
[----:B------:R-:W-:Y:S01]  /*7e80*/  PRMT R47, R6, 0x5410, R11 ;  /* 0x00005410062f7816 */ /* 0x000fe2000000000b */
[----:B------:R-:W-:Y:S01]  /*7e90*/  IMAD.MOV.U32 R5, RZ, RZ, R21 ;  /* 0x000000ffff057224 */ /* 0x000fe200078e0015 */
[----:B0-----:R-:W-:Y:S06]  /*7ea0*/  @!P2 BRA `(.L_x_2047) ;  /* 0x0000014400dca947 */ /* 0x001fec0003800000 */
.L_x_2309:
[----:B------:R-:W-:Y:S05]  /*7eb0*/  BSYNC B1 ;  /* 0x0000000000017941 */ /* 0x000fea0003800000 */
.L_x_2046:
        /* <DEDUP_REMOVED lines=9> */
[----:B0-----:R-:W0:Y:S01]  /*7f50*/  LDS.128 R4, [R3+0x20400] ;  /* 0x0204000003047984 */ /* 0x001e220000000c00 */
[----:B------:R-:W-:Y:S01]  /*7f60*/  SHF.R.U32.HI R15, RZ, 0x10, R37 ;  /* 0x00000010ff0f7819 */ /* 0x000fe20000011625 */
[----:B------:R-:W-:Y:S01]  /*7f70*/  HADD2.F32 R14, -RZ, R14.H0_H0 ;  /* 0x2000000eff0e7230 */ /* 0x000fe20000004100 */
[--C-:B------:R-:W-:Y:S01]  /*7f80*/  SHF.R.U64 R39, R34, 0x10, R35.reuse ;  /* 0x0000001022277819 */ /* 0x100fe20000001223 */
[----:B------:R-:W-:Y:S01]  /*7f90*/  HADD2.F32 R34, -RZ, R10.H0_H0 ;  /* 0x2000000aff227230 */ /* 0x000fe20000004100 */
[----:B------:R-:W-:Y:S01]  /*7fa0*/  SHF.R.U32.HI R35, RZ, 0x10, R35 ;  /* 0x00000010ff237819 */ /* 0x000fe20000011623 */
[----:B------:R-:W-:Y:S01]  /*7fb0*/  HADD2.F32 R15, -RZ, R15.H0_H0 ;  /* 0x2000000fff0f7230 */ /* 0x000fe20000004100 */
[----:B------:R-:W-:-:S03]  /*7fc0*/  SHF.R.U64 R41, R36, 0x10, R37 ;  /* 0x0000001024297819 */ /* 0x000fc60000001225 */
[----:B------:R-:W-:Y:S02]  /*7fd0*/  HADD2.F32 R35, -RZ, R35.H0_H0 ;  /* 0x20000023ff237230 */ /* 0x000fe40000004100 */
[--C-:B0-----:R-:W-:Y:S02]  /*7fe0*/  HADD2.F32 R12, -RZ, R7.reuse.H0_H0 ;  /* 0x20000007ff0c7230 */ /* 0x101fe40000004100 */
[----:B------:R-:W-:Y:S02]  /*7ff0*/  HADD2.F32 R13, -RZ, R7.H1_H1 ;  /* 0x30000007ff0d7230 */ /* 0x000fe40000004100 */
[--C-:B------:R-:W-:Y:S02]  /*8000*/  HADD2.F32 R7, -RZ, R4.reuse.H0_H0 ;  /* 0x20000004ff077230 */ /* 0x100fe40000004100 */
[----:B------:R-:W-:Y:S02]  /*8010*/  HADD2.F32 R4, -RZ, R4.H1_H1 ;  /* 0x30000004ff047230 */ /* 0x000fe40000004100 */
[C---:B------:R-:W-:Y:S01]  /*8020*/  FMUL.FTZ R38, R13.reuse, R15 ;  /* 0x0000000f0d267220 */ /* 0x040fe20000410000 */
[----:B------:R-:W-:Y:S01]  /*8030*/  FMUL.FTZ R37, R13, R35 ;  /* 0x000000230d257220 */ /* 0x000fe20000410000 */
[----:B------:R-:W-:-:S02]  /*8040*/  HADD2.F32 R10, -RZ, R6.H0_H0 ;  /* 0x20000006ff0a7230 */ /* 0x000fc40000004100 */
[----:B------:R-:W-:Y:S01]  /*8050*/  FMUL.FTZ R36, R4, R34 ;  /* 0x0000002204247220 */ /* 0x000fe20000410000 */
[----:B------:R-:W-:Y:S01]  /*8060*/  FFMA.FTZ R40, R12, R35, R38 ;  /* 0x000000230c287223 */ /* 0x000fe20000010026 */
[----:B------:R-:W-:Y:S02]  /*8070*/  HADD2.F32 R11, -RZ, R6.H1_H1 ;  /* 0x30000006ff0b7230 */ /* 0x000fe40000004100 */
[-C--:B------:R-:W-:Y:S01]  /*8080*/  FMUL.FTZ R38, R4, R14.reuse ;  /* 0x0000000e04267220 */ /* 0x080fe20000410000 */
[C---:B------:R-:W-:Y:S01]  /*8090*/  FFMA.FTZ R36, R7.reuse, R14, -R36 ;  /* 0x0000000e07247223 */ /* 0x040fe20000010824 */
[--C-:B------:R-:W-:Y:S02]  /*80a0*/  HADD2.F32 R6, -RZ, R5.reuse.H0_H0 ;  /* 0x20000005ff067230 */ /* 0x100fe40000004100 */
[----:B------:R-:W-:Y:S01]  /*80b0*/  FFMA.FTZ R37, R12, R15, -R37 ;  /* 0x0000000f0c257223 */ /* 0x000fe20000010825 */
[----:B------:R-:W-:Y:S02]  /*80c0*/  HADD2.F32 R14, -RZ, R42.H0_H0 ;  /* 0x2000002aff0e7230 */ /* 0x000fe40000004100 */
[----:B------:R-:W-:Y:S01]  /*80d0*/  FFMA.FTZ R15, R7, R34, R38 ;  /* 0x00000022070f7223 */ /* 0x000fe20000010026 */
[----:B------:R-:W-:-:S02]  /*80e0*/  HADD2.F32 R5, -RZ, R5.H1_H1 ;  /* 0x30000005ff057230 */ /* 0x000fc40000004100 */
[----:B------:R-:W-:Y:S02]  /*80f0*/  HADD2.F32 R12, -RZ, R43.H1_H1 ;  /* 0x3000002bff0c7230 */ /* 0x000fe40000004100 */
[C---:B------:R-:W-:Y:S01]  /*8100*/  FMUL.FTZ R35, R11.reuse, R14 ;  /* 0x0000000e0b237220 */ /* 0x040fe20000410000 */
[----:B------:R-:W-:Y:S02]  /*8110*/  HADD2.F32 R13, -RZ, R39.H0_H0 ;  /* 0x20000027ff0d7230 */ /* 0x000fe40000004100 */
[----:B------:R-:W-:Y:S02]  /*8120*/  HADD2.F32 R4, -RZ, R41.H0_H0 ;  /* 0x20000029ff047230 */ /* 0x000fe40000004100 */
[-C--:B------:R-:W-:Y:S01]  /*8130*/  FMUL.FTZ R11, R11, R12.reuse ;  /* 0x0000000c0b0b7220 */ /* 0x080fe20000410000 */
[C---:B------:R-:W-:Y:S01]  /*8140*/  FFMA.FTZ R35, R10.reuse, R12, -R35 ;  /* 0x0000000c0a237223 */ /* 0x040fe20000010823 */
[C---:B------:R-:W-:Y:S01]  /*8150*/  FMUL.FTZ R7, R5.reuse, R13 ;  /* 0x0000000d05077220 */ /* 0x040fe20000410000 */
[----:B------:R-:W-:Y:S01]  /*8160*/  FMUL.FTZ R34, R5, R4 ;  /* 0x0000000405227220 */ /* 0x000fe20000410000 */
[----:B------:R-:W-:-:S02]  /*8170*/  FFMA.FTZ R10, R10, R14, R11 ;  /* 0x0000000e0a0a7223 */ /* 0x000fc4000001000b */
[----:B------:R-:W-:Y:S01]  /*8180*/  FFMA.FTZ R5, R6, R4, -R7 ;  /* 0x0000000406057223 */ /* 0x000fe20000010807 */
[----:B------:R-:W-:Y:S01]  /*8190*/  F2FP.F16.F32.PACK_AB R7, R40, R37 ;  /* 0x000000252807723e */ /* 0x000fe200000000ff */
[----:B------:R-:W-:Y:S01]  /*81a0*/  FFMA.FTZ R34, R6, R13, R34 ;  /* 0x0000000d06227223 */ /* 0x000fe20000010022 */
[----:B------:R-:W-:Y:S02]  /*81b0*/  F2FP.F16.F32.PACK_AB R4, R15, R36 ;  /* 0x000000240f04723e */ /* 0x000fe400000000ff */
[----:B------:R-:W-:Y:S02]  /*81c0*/  F2FP.F16.F32.PACK_AB R6, R10, R35 ;  /* 0x000000230a06723e */ /* 0x000fe400000000ff */
[----:B------:R-:W-:-:S05]  /*81d0*/  F2FP.F16.F32.PACK_AB R5, R34, R5 ;  /* 0x000000052205723e */ /* 0x000fca00000000ff */
[----:B------:R1:W-:Y:S02]  /*81e0*/  STS.128 [R3+0x20400], R4 ;  /* 0x0204000403007388 */ /* 0x0003e40000000c00 */
.L_x_2051:
[----:B------:R-:W-:Y:S05]  /*81f0*/  BSYNC B2 ;  /* 0x0000000000027941 */ /* 0x000fea0003800000 */
.L_x_2050:
[----:B------:R-:W-:Y:S05]  /*8200*/  @P2 BRA `(.L_x_2049) ;  /* 0x0000000000a82947 */ /* 0x000fea0003800000 */
[----:B01----:R-:W0:Y:S01]  /*8210*/  LDS.128 R4, [R0] ;  /* 0x0000000000047984 */ /* 0x003e220000000c00 */
[----:B------:R-:W-:Y:S01]  /*8220*/  SHF.R.U32.HI R15, RZ, 0x10, R33 ;  /* 0x00000010ff0f7819 */ /* 0x000fe20000011621 */
[----:B------:R-:W-:Y:S01]  /*8230*/  HADD2.F32 R14, -RZ, R44.H0_H0 ;  /* 0x2000002cff0e7230 */ /* 0x000fe20000004100 */
[--C-:B------:R-:W-:Y:S01]  /*8240*/  SHF.R.U64 R35, R30, 0x10, R31.reuse ;  /* 0x000000101e237819 */ /* 0x100fe2000000121f */
[----:B------:R-:W-:Y:S01]  /*8250*/  HADD2.F32 R30, -RZ, R42.H1_H1 ;  /* 0x3000002aff1e7230 */ /* 0x000fe20000004100 */
        /* <DEDUP_REMOVED lines=16> */
[----:B------:R-:W-:Y:S02]  /*8360*/  HADD2.F32 R6, -RZ, R5.H0_H0 ;  /* 0x20000005ff067230 */ /* 0x000fe40000004100 */
        /* <DEDUP_REMOVED lines=19> */
[----:B------:R2:W-:Y:S02]  /*84a0*/  STS.128 [R0], R4 ;  /* 0x0000000400007388 */ /* 0x0005e40000000c00 */
.L_x_2049:
[----:B------:R-:W-:Y:S05]  /*84b0*/  BSYNC B1 ;  /* 0x0000000000017941 */ /* 0x000fea0003800000 */
.L_x_2048:
[----:B------:R-:W-:Y:S05]  /*84c0*/  @P1 BRA `(.L_x_2052) ;  /* 0x0000001800201947 */ /* 0x000fea0003800000 */
[----:B-12---:R-:W1:Y:S01]  /*84d0*/  LDC R5, c[0x0][0x3d4] ;  /* 0x0000f500ff057b82 */ /* 0x006e620000000800 */
        /* <DEDUP_REMOVED lines=8> */
[----:B------:R-:W-:Y:S01]  /*8560*/  SHF.R.U32.HI R25, RZ, 0x10, R27 ;  /* 0x00000010ff197819 */ /* 0x000fe2000001161b */
[----:B------:R-:W-:Y:S01]  /*8570*/  HADD2.F32 R14, -RZ, R47.H0_H0 ;  /* 0x2000002fff0e7230 */ /* 0x000fe20000004100 */
[----:B------:R-:W-:Y:S01]  /*8580*/  SHF.R.U64 R31, R28, 0x10, R29 ;  /* 0x000000101c1f7819 */ /* 0x000fe2000000121d */
[----:B------:R-:W-:Y:S01]  /*8590*/  HADD2.F32 R15, -RZ, R15.H0_H0 ;  /* 0x2000000fff0f7230 */ /* 0x000fe20000004100 */
[----:B------:R-:W-:Y:S01]  /*85a0*/  SHF.R.U64 R29, R26, 0x10, R27 ;  /* 0x000000101a1d7819 */ /* 0x000fe2000000121b */
[----:B------:R-:W-:Y:S02]  /*85b0*/  HADD2.F32 R25, -RZ, R25.H0_H0 ;  /* 0x20000019ff197230 */ /* 0x000fe40000004100 */
[----:B0-----:R-:W-:-:S02]  /*85c0*/  HADD2.F32 R12, -RZ, R7.H0_H0 ;  /* 0x20000007ff0c7230 */ /* 0x001fc40000004100 */
[----:B------:R-:W-:Y:S02]  /*85d0*/  HADD2.F32 R13, -RZ, R7.H1_H1 ;  /* 0x30000007ff0d7230 */ /* 0x000fe40000004100 */
[--C-:B------:R-:W-:Y:S02]  /*85e0*/  HADD2.F32 R7, -RZ, R4.reuse.H0_H0 ;  /* 0x20000004ff077230 */ /* 0x100fe40000004100 */
[----:B------:R-:W-:Y:S02]  /*85f0*/  HADD2.F32 R4, -RZ, R4.H1_H1 ;  /* 0x30000004ff047230 */ /* 0x000fe40000004100 */
[C---:B------:R-:W-:Y:S01]  /*8600*/  FMUL.FTZ R28, R13.reuse, R15 ;  /* 0x0000000f0d1c7220 */ /* 0x040fe20000410000 */
[-C--:B------:R-:W-:Y:S01]  /*8610*/  FMUL.FTZ R27, R13, R25.reuse ;  /* 0x000000190d1b7220 */ /* 0x080fe20000410000 */
[--C-:B------:R-:W-:Y:S02]  /*8620*/  HADD2.F32 R10, -RZ, R6.reuse.H0_H0 ;  /* 0x20000006ff0a7230 */ /* 0x100fe40000004100 */
[----:B------:R-:W-:Y:S01]  /*8630*/  FMUL.FTZ R26, R4, R24 ;  /* 0x00000018041a7220 */ /* 0x000fe20000410000 */
[----:B------:R-:W-:Y:S01]  /*8640*/  FFMA.FTZ R30, R12, R25, R28 ;  /* 0x000000190c1e7223 */ /* 0x000fe2000001001c */
[----:B------:R-:W-:-:S02]  /*8650*/  HADD2.F32 R11, -RZ, R6.H1_H1 ;  /* 0x30000006ff0b7230 */ /* 0x000fc40000004100 */
[----:B------:R-:W-:Y:S01]  /*8660*/  FFMA.FTZ R27, R12, R15, -R27 ;  /* 0x0000000f0c1b7223 */ /* 0x000fe2000001081b */
[-C--:B------:R-:W-:Y:S01]  /*8670*/  FMUL.FTZ R28, R4, R14.reuse ;  /* 0x0000000e041c7220 */ /* 0x080fe20000410000 */
[C---:B------:R-:W-:Y:S01]  /*8680*/  FFMA.FTZ R26, R7.reuse, R14, -R26 ;  /* 0x0000000e071a7223 */ /* 0x040fe2000001081a */
[----:B------:R-:W-:Y:S02]  /*8690*/  HADD2.F32 R6, -RZ, R5.H0_H0 ;  /* 0x20000005ff067230 */ /* 0x000fe40000004100 */
[----:B------:R-:W-:Y:S02]  /*86a0*/  HADD2.F32 R14, -RZ, R45.H1_H1 ;  /* 0x3000002dff0e7230 */ /* 0x000fe40000004100 */
[----:B------:R-:W-:Y:S01]  /*86b0*/  FFMA.FTZ R7, R7, R24, R28 ;  /* 0x0000001807077223 */ /* 0x000fe2000001001c */
[----:B------:R-:W-:Y:S02]  /*86c0*/  HADD2.F32 R12, -RZ, R47.H1_H1 ;  /* 0x3000002fff0c7230 */ /* 0x000fe40000004100 */
[----:B------:R-:W-:-:S02]  /*86d0*/  HADD2.F32 R5, -RZ, R5.H1_H1 ;  /* 0x30000005ff057230 */ /* 0x000fc40000004100 */
[C---:B------:R-:W-:Y:S01]  /*86e0*/  FMUL.FTZ R15, R11.reuse, R14 ;  /* 0x0000000e0b0f7220 */ /* 0x040fe20000410000 */
[----:B------:R-:W-:Y:S02]  /*86f0*/  HADD2.F32 R13, -RZ, R29.H0_H0 ;  /* 0x2000001dff0d7230 */ /* 0x000fe40000004100 */
[-C--:B------:R-:W-:Y:S01]  /*8700*/  FMUL.FTZ R25, R11, R12.reuse ;  /* 0x0000000c0b197220 */ /* 0x080fe20000410000 */
[----:B------:R-:W-:Y:S02]  /*8710*/  HADD2.F32 R4, -RZ, R31.H0_H0 ;  /* 0x2000001fff047230 */ /* 0x000fe40000004100 */
[----:B------:R-:W-:Y:S01]  /*8720*/  FFMA.FTZ R15, R10, R12, -R15 ;  /* 0x0000000c0a0f7223 */ /* 0x000fe2000001080f */
[----:B------:R-:W-:Y:S01]  /*8730*/  F2FP.F16.F32.PACK_AB R31, R30, R27 ;  /* 0x0000001b1e1f723e */ /* 0x000fe200000000ff */
[C---:B------:R-:W-:Y:S01]  /*8740*/  FMUL.FTZ R11, R5.reuse, R13 ;  /* 0x0000000d050b7220 */ /* 0x040fe20000410000 */
[----:B------:R-:W-:Y:S01]  /*8750*/  FFMA.FTZ R10, R10, R14, R25 ;  /* 0x0000000e0a0a7223 */ /* 0x000fe20000010019 */
[----:B------:R-:W-:Y:S01]  /*8760*/  FMUL.FTZ R24, R5, R4 ;  /* 0x0000000405187220 */ /* 0x000fe20000410000 */
[----:B------:R-:W-:Y:S01]  /*8770*/  F2FP.F16.F32.PACK_AB R28, R7, R26 ;  /* 0x0000001a071c723e */ /* 0x000fe200000000ff */
[----:B------:R-:W-:-:S02]  /*8780*/  FFMA.FTZ R11, R6, R4, -R11 ;  /* 0x00000004060b7223 */ /* 0x000fc4000001080b */
[----:B------:R-:W-:Y:S01]  /*8790*/  FFMA.FTZ R24, R6, R13, R24 ;  /* 0x0000000d06187223 */ /* 0x000fe20000010018 */
[----:B------:R-:W-:-:S04]  /*87a0*/  F2FP.F16.F32.PACK_AB R30, R10, R15 ;  /* 0x0000000f0a1e723e */ /* 0x000fc800000000ff */
[----:B------:R-:W-:-:S05]  /*87b0*/  F2FP.F16.F32.PACK_AB R29, R24, R11 ;  /* 0x0000000b181d723e */ /* 0x000fca00000000ff */
[----:B------:R1:W-:Y:S02]  /*87c0*/  STS.128 [R3+0x21400], R28 ;  /* 0x0214001c03007388 */ /* 0x0003e40000000c00 */
.L_x_2054:
[----:B------:R-:W-:Y:S05]  /*87d0*/  BSYNC B1 ;  /* 0x0000000000017941 */ /* 0x000fea0003800000 */
.L_x_2053:
        /* <DEDUP_REMOVED lines=10> */
[----:B0-----:R-:W-:-:S02]  /*8880*/  HADD2.F32 R10, -RZ, R7.H1_H1 ;  /* 0x30000007ff0a7230 */ /* 0x001fc40000004100 */
[--C-:B-1----:R-:W-:Y:S02]  /*8890*/  HADD2.F32 R3, -RZ, R4.reuse.H0_H0 ;  /* 0x20000004ff037230 */ /* 0x102fe40000004100 */
[----:B------:R-:W-:Y:S02]  /*88a0*/  HADD2.F32 R4, -RZ, R4.H1_H1 ;  /* 0x30000004ff047230 */ /* 0x000fe40000004100 */
[C---:B------:R-:W-:Y:S01]  /*88b0*/  FMUL.FTZ R20, R10.reuse, R14 ;  /* 0x0000000e0a147220 */ /* 0x040fe20000410000 */
[----:B------:R-:W-:Y:S02]  /*88c0*/  HADD2.F32 R9, -RZ, R7.H0_H0 ;  /* 0x20000007ff097230 */ /* 0x000fe40000004100 */
[----:B------:R-:W-:Y:S01]  /*88d0*/  FMUL.FTZ R15, R10, R12 ;  /* 0x0000000c0a0f7220 */ /* 0x000fe20000410000 */
[--C-:B------:R-:W-:Y:S02]  /*88e0*/  HADD2.F32 R7, -RZ, R6.reuse.H0_H0 ;  /* 0x20000006ff077230 */ /* 0x100fe40000004100 */
[----:B------:R-:W-:Y:S01]  /*88f0*/  FMUL.FTZ R10, R4, R13 ;  /* 0x0000000d040a7220 */ /* 0x000fe20000410000 */
[----:B------:R-:W-:-:S02]  /*8900*/  HADD2.F32 R8, -RZ, R6.H1_H1 ;  /* 0x30000006ff087230 */ /* 0x000fc40000004100 */
[C---:B------:R-:W-:Y:S01]  /*8910*/  FFMA.FTZ R20, R9.reuse, R12, -R20 ;  /* 0x0000000c09147223 */ /* 0x040fe20000010814 */
[----:B------:R-:W-:Y:S01]  /*8920*/  FFMA.FTZ R15, R9, R14, R15 ;  /* 0x0000000e090f7223 */ /* 0x000fe2000001000f */
[--C-:B------:R-:W-:Y:S02]  /*8930*/  HADD2.F32 R6, -RZ, R5.reuse.H0_H0 ;  /* 0x20000005ff067230 */ /* 0x100fe40000004100 */
[-C--:B------:R-:W-:Y:S01]  /*8940*/  FMUL.FTZ R14, R4, R11.reuse ;  /* 0x0000000b040e7220 */ /* 0x080fe20000410000 */
[----:B------:R-:W-:Y:S01]  /*8950*/  FFMA.FTZ R12, R3, R11, -R10 ;  /* 0x0000000b030c7223 */ /* 0x000fe2000001080a */
[----:B------:R-:W-:Y:S01]  /*8960*/  HADD2.F32 R5, -RZ, R5.H1_H1 ;  /* 0x30000005ff057230 */ /* 0x000fe20000004100 */
[----:B------:R-:W-:Y:S01]  /*8970*/  F2FP.F16.F32.PACK_AB R15, R15, R20 ;  /* 0x000000140f0f723e */ /* 0x000fe200000000ff */
[----:B------:R-:W-:Y:S02]  /*8980*/  HADD2.F32 R11, -RZ, R46.H1_H1 ;  /* 0x3000002eff0b7230 */ /* 0x000fe40000004100 */
[----:B------:R-:W-:Y:S01]  /*8990*/  FFMA.FTZ R3, R3, R13, R14 ;  /* 0x0000000d03037223 */ /* 0x000fe2000001000e */
[----:B------:R-:W-:-:S02]  /*89a0*/  HADD2.F32 R10, -RZ, R21.H0_H0 ;  /* 0x20000015ff0a7230 */ /* 0x000fc40000004100 */
[----:B------:R-:W-:Y:S02]  /*89b0*/  HADD2.F32 R9, -RZ, R48.H1_H1 ;  /* 0x30000030ff097230 */ /* 0x000fe40000004100 */
[C---:B------:R-:W-:Y:S01]  /*89c0*/  FMUL.FTZ R14, R8.reuse, R11 ;  /* 0x0000000b080e7220 */ /* 0x040fe20000410000 */
[----:B------:R-:W-:Y:S02]  /*89d0*/  HADD2.F32 R4, -RZ, R24.H0_H0 ;  /* 0x20000018ff047230 */ /* 0x000fe40000004100 */
[----:B------:R-:W-:Y:S01]  /*89e0*/  FMUL.FTZ R13, R5, R10 ;  /* 0x0000000a050d7220 */ /* 0x000fe20000410000 */
[----:B------:R-:W-:Y:S01]  /*89f0*/  F2FP.F16.F32.PACK_AB R12, R3, R12 ;  /* 0x0000000c030c723e */ /* 0x000fe200000000ff */
[-C--:B------:R-:W-:Y:S01]  /*8a00*/  FMUL.FTZ R8, R8, R9.reuse ;  /* 0x0000000908087220 */ /* 0x080fe20000410000 */
[----:B------:R-:W-:Y:S01]  /*8a10*/  FFMA.FTZ R14, R7, R9, -R14 ;  /* 0x00000009070e7223 */ /* 0x000fe2000001080e */
[-C--:B------:R-:W-:Y:S01]  /*8a20*/  FMUL.FTZ R5, R5, R4.reuse ;  /* 0x0000000405057220 */ /* 0x080fe20000410000 */
[----:B------:R-:W-:Y:S01]  /*8a30*/  FFMA.FTZ R13, R6, R4, -R13 ;  /* 0x00000004060d7223 */ /* 0x000fe2000001080d */
[----:B------:R-:W-:-:S02]  /*8a40*/  FFMA.FTZ R7, R7, R11, R8 ;  /* 0x0000000b07077223 */ /* 0x000fc40000010008 */
[----:B------:R-:W-:-:S03]  /*8a50*/  FFMA.FTZ R6, R6, R10, R5 ;  /* 0x0000000a06067223 */ /* 0x000fc60000010005 */
[----:B------:R-:W-:Y:S02]  /*8a60*/  F2FP.F16.F32.PACK_AB R14, R7, R14 ;  /* 0x0000000e070e723e */ /* 0x000fe400000000ff */
[----:B------:R-:W-:-:S05]  /*8a70*/  F2FP.F16.F32.PACK_AB R13, R6, R13 ;  /* 0x0000000d060d723e */ /* 0x000fca00000000ff */
[----:B------:R3:W-:Y:S01]  /*8a80*/  STS.128 [R0+0x1000], R12 ;  /* 0x0010000c00007388 */ /* 0x0007e20000000c00 */
[----:B------:R-:W-:Y:S05]  /*8a90*/  BRA `(.L_x_2052) ;  /* 0x0000001000ac7947 */ /* 0x000fea0003800000 */
.L_x_2033:
[----:B------:R-:W0:Y:S01]  /*8aa0*/  LDC R41, c[0x0][0x3d4] ;  /* 0x0000f500ff297b82 */ /* 0x000e220000000800 */
[----:B------:R-:W-:Y:S01]  /*8ab0*/  ULDC.64 UR4, c[0x0][0x3c8] ;  /* 0x0000f20000047ab9 */ /* 0x000fe20000000a00 */
[----:B------:R-:W-:Y:S01]  /*8ac0*/  ULDC.64 UR6, c[0x0][0x3e0] ;  /* 0x0000f80000067ab9 */ /* 0x000fe20000000a00 */
[----:B------:R-:W-:Y:S02]  /*8ad0*/  CS2R R32, SRZ ;  /* 0x0000000000207805 */ /* 0x000fe4000001ff00 */
[----:B------:R-:W-:Y:S02]  /*8ae0*/  CS2R R34, SRZ ;  /* 0x0000000000227805 */ /* 0x000fe4000001ff00 */
[----:B0-----:R-:W-:-:S04]  /*8af0*/  ISETP.GE.AND P0, PT, R16, R41, PT ;  /* 0x000000291000720c */ /* 0x001fc80003f06270 */
[-C--:B------:R-:W-:Y:S02]  /*8b00*/  ISETP.GE.OR P1, PT, R227, R8.reuse, P0 ;  /* 0x00000008e300720c */ /* 0x080fe40000726670 */
[----:B------:R-:W-:-:S11]  /*8b10*/  ISETP.GE.OR P0, PT, R23, R8, P0 ;  /* 0x000000081700720c */ /* 0x000fd60000706670 */
[----:B------:R-:W0:Y:S01]  /*8b20*/  @!P1 LDC.64 R14, c[0x0][0x3c8] ;  /* 0x0000f200ff0e9b82 */ /* 0x000e220000000a00 */
[----:B------:R-:W-:Y:S02]  /*8b30*/  @!P1 IADD3 R13, P5, P6, R27, R46, R52 ;  /* 0x0000002e1b0d9210 */ /* 0x000fe40007ebe034 */
[----:B------:R-:W-:Y:S02]  /*8b40*/  @!P0 IADD3 R9, P4, R52, R27, RZ ;  /* 0x0000001b34098210 */ /* 0x000fe40007f9e0ff */
[----:B------:R-:W-:Y:S02]  /*8b50*/  @!P1 IADD3 R0, P2, P3, R29, R44, R54 ;  /* 0x0000002c1d009210 */ /* 0x000fe40007b5e036 */
[----:B------:R-:W-:Y:S01]  /*8b60*/  @!P0 IADD3.X R10, R57, R26, RZ, P4, !PT ;  /* 0x0000001a390a8210 */ /* 0x000fe200027fe4ff */
[----:B------:R-:W1:Y:S01]  /*8b70*/  @!P1 LDC.64 R30, c[0x0][0x3e0] ;  /* 0x0000f800ff1e9b82 */ /* 0x000e620000000a00 */
[----:B------:R-:W-:Y:S02]  /*8b80*/  @!P0 LEA R8, P4, R9, UR4, 0x1 ;  /* 0x0000000409088c11 */ /* 0x000fe4000f8808ff */
[----:B------:R-:W-:-:S02]  /*8b90*/  @!P1 IADD3.X R20, R26, R47, R57, P5, P6 ;  /* 0x0000002f1a149210 */ /* 0x000fc40002fec439 */
[----:B------:R-:W-:Y:S02]  /*8ba0*/  @!P1 IADD3.X R3, R28, R45, R59, P2, P3 ;  /* 0x0000002d1c039210 */ /* 0x000fe400017e643b */
[----:B------:R-:W-:Y:S02]  /*8bb0*/  @!P0 IADD3 R11, P5, R54, R29, RZ ;  /* 0x0000001d360b8210 */ /* 0x000fe40007fbe0ff */
[----:B------:R-:W-:Y:S02]  /*8bc0*/  @!P0 LEA.HI.X R9, R9, UR5, R10, 0x1, P4 ;  /* 0x0000000509098c11 */ /* 0x000fe4000a0f0c0a */
[----:B------:R-:W-:Y:S01]  /*8bd0*/  @!P0 LEA R10, P2, R11, UR6, 0x1 ;  /* 0x000000060b0a8c11 */ /* 0x000fe2000f8408ff */
[----:B------:R-:W-:Y:S01]  /*8be0*/  @!P0 IMAD.X R24, R59, 0x1, R28, P5 ;  /* 0x000000013b188824 */ /* 0x000fe200028e061c */
[----:B0-----:R-:W-:Y:S02]  /*8bf0*/  @!P1 LEA R12, P3, R13, R14, 0x1 ;  /* 0x0000000e0d0c9211 */ /* 0x001fe400078608ff */
[----:B------:R-:W-:-:S02]  /*8c00*/  CS2R R28, SRZ ;  /* 0x00000000001c7805 */ /* 0x000fc4000001ff00 */
[----:B------:R-:W-:Y:S01]  /*8c10*/  @!P0 LEA.HI.X R11, R11, UR7, R24, 0x1, P2 ;  /* 0x000000070b0b8c11 */ /* 0x000fe200090f0c18 */
[----:B------:R0:W5:Y:S01]  /*8c20*/  @!P0 LDG.E.128 R32, desc[UR42][R8.64] ;  /* 0x0000002a08208981 */ /* 0x000162000c1e1d00 */
[----:B------:R-:W-:Y:S02]  /*8c30*/  @!P1 LEA.HI.X R13, R13, R15, R20, 0x1, P3 ;  /* 0x0000000f0d0d9211 */ /* 0x000fe400018f0c14 */
[----:B-1----:R-:W-:-:S04]  /*8c40*/  @!P1 LEA R14, P4, R0, R30, 0x1 ;  /* 0x0000001e000e9211 */ /* 0x002fc800078808ff */
[----:B------:R-:W-:Y:S02]  /*8c50*/  @!P1 LEA.HI.X R15, R0, R31, R3, 0x1, P4 ;  /* 0x0000001f000f9211 */ /* 0x000fe400020f0c03 */
[----:B------:R-:W-:Y:S01]  /*8c60*/  CS2R R30, SRZ ;  /* 0x00000000001e7805 */ /* 0x000fe2000001ff00 */
[----:B------:R-:W1:Y:S05]  /*8c70*/  LDC R0, c[0x0][0x428] ;  /* 0x00010a00ff007b82 */ /* 0x000e6a0000000800 */
[----:B------:R-:W5:Y:S01]  /*8c80*/  @!P1 LDG.E.128 R28, desc[UR42][R14.64] ;  /* 0x0000002a0e1c9981 */ /* 0x000f62000c1e1d00 */
[----:B-1----:R-:W-:-:S13]  /*8c90*/  ISETP.NE.AND P2, PT, R0, 0x1, PT ;  /* 0x000000010000780c */ /* 0x002fda0003f45270 */
[----:B------:R-:W1:Y:S08]  /*8ca0*/  @P2 LDC R0, c[0x0][0x42c] ;  /* 0x00010b00ff002b82 */ /* 0x000e700000000800 */
[----:B0-----:R-:W0:Y:S01]  /*8cb0*/  @P2 LDC R9, c[0x0][0x430] ;  /* 0x00010c00ff092b82 */ /* 0x001e220000000800 */
[----:B------:R-:W-:-:S04]  /*8cc0*/  IMAD R3, R189, 0x40, R23 ;  /* 0x00000040bd037824 */ /* 0x000fc800078e0217 */
[----:B------:R-:W-:Y:S01]  /*8cd0*/  IMAD R3, R218, 0x20, R3 ;  /* 0x00000020da037824 */ /* 0x000fe200078e0203 */
[----:B------:R-:W-:Y:S02]  /*8ce0*/  CS2R R36, SRZ ;  /* 0x0000000000247805 */ /* 0x000fe4000001ff00 */
[----:B------:R-:W-:Y:S02]  /*8cf0*/  CS2R R38, SRZ ;  /* 0x0000000000267805 */ /* 0x000fe4000001ff00 */
[----:B------:R-:W-:Y:S02]  /*8d00*/  CS2R R24, SRZ ;  /* 0x0000000000187805 */ /* 0x000fe4000001ff00 */
[----:B------:R-:W-:Y:S01]  /*8d10*/  CS2R R26, SRZ ;  /* 0x00000000001a7805 */ /* 0x000fe2000001ff00 */
[----:B------:R-:W-:Y:S01]  /*8d20*/  IMAD.MOV.U32 R8, RZ, RZ, R42 ;  /* 0x000000ffff087224 */ /* 0x000fe200078e002a */
[----:B------:R2:W5:Y:S01]  /*8d30*/  @!P0 LDG.E.128 R36, desc[UR42][R10.64] ;  /* 0x0000002a0a248981 */ /* 0x000562000c1e1d00 */
[----:B-1----:R-:W-:-:S03]  /*8d40*/  @P2 IMAD.HI.U32 R0, R3, R0, RZ ;  /* 0x0000000003002227 */ /* 0x002fc600078e00ff */
[----:B------:R1:W5:Y:S02]  /*8d50*/  @!P1 LDG.E.128 R24, desc[UR42][R12.64] ;  /* 0x0000002a0c189981 */ /* 0x000364000c1e1d00 */
[----:B0-----:R-:W-:-:S04]  /*8d60*/  @P2 SHF.R.U32.HI R3, RZ, R9, R0 ;  /* 0x00000009ff032219 */ /* 0x001fc80000011600 */
[----:B------:R-:W-:Y:S01]  /*8d70*/  SHF.R.S32.HI R21, RZ, 0x1f, R3 ;  /* 0x0000001fff157819 */ /* 0x000fe20000011403 */
[----:B------:R-:W-:Y:S01]  /*8d80*/  IMAD.MOV.U32 R9, RZ, RZ, R49 ;  /* 0x000000ffff097224 */ /* 0x000fe200078e0031 */
[----:B--2---:R-:W-:Y:S01]  /*8d90*/  MOV R10, R40 ;  /* 0x00000028000a7202 */ /* 0x004fe20000000f00 */
[----:B------:R-:W-:Y:S02]  /*8da0*/  IMAD.MOV.U32 R11, RZ, RZ, R51 ;  /* 0x000000ffff0b7224 */ /* 0x000fe400078e0033 */
[C---:B------:R-:W-:Y:S02]  /*8db0*/  IMAD R0, R21.reuse, R6, RZ ;  /* 0x0000000615007224 */ /* 0x040fe400078e02ff */
[----:B-1----:R-:W-:Y:S02]  /*8dc0*/  IMAD R12, R21, R4, RZ ;  /* 0x00000004150c7224 */ /* 0x002fe400078e02ff */
[----:B------:R-:W-:-:S04]  /*8dd0*/  IMAD.WIDE.U32 R8, R3, R6, R8 ;  /* 0x0000000603087225 */ /* 0x000fc800078e0008 */
[----:B------:R-:W-:-:S04]  /*8de0*/  IMAD.WIDE.U32 R10, R3, R4, R10 ;  /* 0x00000004030a7225 */ /* 0x000fc800078e000a */
[C---:B------:R-:W-:Y:S02]  /*8df0*/  IMAD R7, R3.reuse, R7, R0 ;  /* 0x0000000703077224 */ /* 0x040fe400078e0200 */
[----:B------:R-:W-:Y:S01]  /*8e00*/  IMAD R3, R3, R5, R12 ;  /* 0x0000000503037224 */ /* 0x000fe200078e020c */
[----:B------:R-:W-:Y:S01]  /*8e10*/  LEA R4, P2, R8, UR4, 0x1 ;  /* 0x0000000408047c11 */ /* 0x000fe2000f8408ff */
[----:B------:R-:W-:Y:S01]  /*8e20*/  IMAD.IADD R5, R9, 0x1, R7 ;  /* 0x0000000109057824 */ /* 0x000fe200078e0207 */
[----:B------:R-:W-:Y:S01]  /*8e30*/  LEA R0, P3, R10, UR6, 0x1 ;  /* 0x000000060a007c11 */ /* 0x000fe2000f8608ff */
[----:B------:R-:W-:Y:S01]  /*8e40*/  IMAD.IADD R3, R11, 0x1, R3 ;  /* 0x000000010b037824 */ /* 0x000fe200078e0203 */
[----:B------:R-:W-:Y:S02]  /*8e50*/  UMOV UR4, 0xffffffff ;  /* 0xffffffff00047882 */ /* 0x000fe40000000000 */
[----:B------:R-:W-:Y:S02]  /*8e60*/  LEA.HI.X R5, R8, UR5, R5, 0x1, P2 ;  /* 0x0000000508057c11 */ /* 0x000fe400090f0c05 */
[----:B------:R-:W-:-:S02]  /*8e70*/  LEA.HI.X R3, R10, UR7, R3, 0x1, P3 ;  /* 0x000000070a037c11 */ /* 0x000fc400098f0c03 */
[----:B------:R-:W-:Y:S01]  /*8e80*/  LEA.HI R6, R216, R216, RZ, 0x1 ;  /* 0x000000d8d8067211 */ /* 0x000fe200078f08ff */
[----:B------:R-:W-:Y:S06]  /*8e90*/  BRA.DIV UR4, `(.L_x_2055) ;  /* 0x0000013604f47947 */ /* 0x000fec000b800000 */
.L_x_2312:
[----:B------:R-:W-:-:S03]  /*8ea0*/  UMOV UR4, 0xffffffff ;  /* 0xffffffff00047882 */ /* 0x000fc60000000000 */
[----:B------:R-:W-:Y:S05]  /*8eb0*/  BRA.DIV UR4, `(.L_x_2056) ;  /* 0x0000013a04147947 */ /* 0x000fea000b800000 */
.L_x_2315:
[----:B------:R-:W-:-:S03]  /*8ec0*/  UMOV UR4, 0xffffffff ;  /* 0xffffffff00047882 */ /* 0x000fc60000000000 */
[----:B------:R-:W-:Y:S05]  /*8ed0*/  BRA.DIV UR4, `(.L_x_2057) ;  /* 0x0000013a04347947 */ /* 0x000fea000b800000 */
.L_x_2318:
[----:B------:R-:W-:-:S03]  /*8ee0*/  UMOV UR4, 0xffffffff ;  /* 0xffffffff00047882 */ /* 0x000fc60000000000 */
[----:B------:R-:W-:Y:S05]  /*8ef0*/  BRA.DIV UR4, `(.L_x_2058) ;  /* 0x0000013a04547947 */ /* 0x000fea000b800000 */
.L_x_2321:
[----:B------:R-:W-:-:S03]  /*8f00*/  UMOV UR4, 0xffffffff ;  /* 0xffffffff00047882 */ /* 0x000fc60000000000 */
[----:B------:R-:W-:Y:S05]  /*8f10*/  BRA.DIV UR4, `(.L_x_2059) ;  /* 0x0000013a04747947 */ /* 0x000fea000b800000 */
.L_x_2324:
[----:B------:R-:W-:Y:S01]  /*8f20*/  UMOV UR4, 0xffffffff ;  /* 0xffffffff00047882 */ /* 0x000fe20000000000 */
[----:B------:R-:W-:Y:S02]  /*8f30*/  LOP3.LUT R5, R6, 0xfffffffe, RZ, 0xc0, !PT ;  /* 0xfffffffe06057812 */ /* 0x000fe400078ec0ff */
[----:B------:R-:W-:Y:S05]  /*8f40*/  BRA.DIV UR4, `(.L_x_2060) ;  /* 0x0000013a04907947 */ /* 0x000fea000b800000 */
.L_x_2327:
[----:B------:R-:W-:Y:S01]  /*8f50*/  UMOV UR4, 0xffffffff ;  /* 0xffffffff00047882 */ /* 0x000fe20000000000 */
[----:B------:R-:W-:Y:S02]  /*8f60*/  IMAD.IADD R5, R216, 0x1, -R5 ;  /* 0x00000001d8057824 */ /* 0x000fe400078e0a05 */
[----:B------:R-:W-:Y:S05]  /*8f70*/  BRA.DIV UR4, `(.L_x_2061) ;  /* 0x0000013a04ac7947 */ /* 0x000fea000b800000 */
.L_x_2330:
[----:B------:R-:W-:Y:S01]  /*8f80*/  UMOV UR4, 0xffffffff ;  /* 0xffffffff00047882 */ /* 0x000fe20000000000 */
[----:B------:R-:W-:Y:S02]  /*8f90*/  SHF.L.U32 R3, R5, 0x1f, RZ ;  /* 0x0000001f05037819 */ /* 0x000fe400000006ff */
[----:B------:R-:W-:Y:S05]  /*8fa0*/  BRA.DIV UR4, `(.L_x_2062) ;  /* 0x0000013a04c87947 */ /* 0x000fea000b800000 */
.L_x_2333:
[----:B------:R-:W0:Y:S01]  /*8fb0*/  SYNCS.PHASECHK.TRANS64.TRYWAIT P2, [R2+URZ+0x28c00], R3 ;  /* 0x028c0003020075a7 */ /* 0x000e22000804017f */
[----:B-----5:R-:W-:Y:S01]  /*8fc0*/  IMAD.MOV.U32 R0, RZ, RZ, R32 ;  /* 0x000000ffff007224 */ /* 0x020fe200078e0020 */
[----:B------:R-:W-:Y:S01]  /*8fd0*/  MOV R4, R33 ;  /* 0x0000002100047202 */ /* 0x000fe20000000f00 */
[----:B------:R-:W-:Y:S01]  /*8fe0*/  IMAD.MOV.U32 R5, RZ, RZ, R34 ;  /* 0x000000ffff057224 */ /* 0x000fe200078e0022 */
[----:B------:R-:W-:Y:S01]  /*8ff0*/  BSSY B1, `(.L_x_2063) ;  /* 0x0000018000017945 */ /* 0x000fe20003800000 */
[----:B------:R-:W-:Y:S01]  /*9000*/  IMAD.MOV.U32 R6, RZ, RZ, R35 ;  /* 0x000000ffff067224 */ /* 0x000fe200078e0023 */
[----:B------:R-:W-:Y:S01]  /*9010*/  PRMT R50, R50, 0x5410, R0 ;  /* 0x0000541032327816 */ /* 0x000fe20000000000 */
        /* <DEDUP_REMOVED lines=9> */
[----:B------:R-:W-:-:S02]  /*90b0*/  MOV R4, R39 ;  /* 0x0000002700047202 */ /* 0x000fc40000000f00 */
[----:B------:R-:W-:Y:S01]  /*90c0*/  PRMT R49, R49, 0x5410, R0 ;  /* 0x0000541031317816 */ /* 0x000fe20000000000 */
[----:B------:R-:W-:Y:S01]  /*90d0*/  IMAD.MOV.U32 R0, RZ, RZ, R28 ;  /* 0x000000ffff007224 */ /* 0x000fe200078e001c */
[----:B------:R-:W-:Y:S02]  /*90e0*/  PRMT R50, R4, 0x7610, R50 ;  /* 0x0000761004327816 */ /* 0x000fe40000000032 */
[----:B------:R-:W-:Y:S01]  /*90f0*/  PRMT R53, R5, 0x5410, R6 ;  /* 0x0000541005357816 */ /* 0x000fe20000000006 */
[----:B------:R-:W-:Y:S01]  /*9100*/  IMAD.MOV.U32 R5, RZ, RZ, R26 ;  /* 0x000000ffff057224 */ /* 0x000fe200078e001a */
[----:B------:R-:W-:Y:S01]  /*9110*/  MOV R4, R29 ;  /* 0x0000001d00047202 */ /* 0x000fe20000000f00 */
[----:B------:R-:W-:-:S03]  /*9120*/  IMAD.MOV.U32 R6, RZ, RZ, R27 ;  /* 0x000000ffff067224 */ /* 0x000fc600078e001b */
[----:B------:R-:W-:Y:S01]  /*9130*/  PRMT R52, R0, 0x5410, R4 ;  /* 0x0000541000347816 */ /* 0x000fe20000000004 */
[----:B------:R-:W-:Y:S01]  /*9140*/  IMAD.IADD R0, R16, 0x1, R41 ;  /* 0x0000000110007824 */ /* 0x000fe200078e0229 */
[----:B------:R-:W-:Y:S01]  /*9150*/  PRMT R54, R5, 0x5410, R6 ;  /* 0x0000541005367816 */ /* 0x000fe20000000006 */
[----:B0-----:R-:W-:Y:S06]  /*9160*/  @!P2 BRA `(.L_x_2064) ;  /* 0x000001380080a947 */ /* 0x001fec0003800000 */
.L_x_2334:
[----:B------:R-:W-:Y:S05]  /*9170*/  BSYNC B1 ;  /* 0x0000000000017941 */ /* 0x000fea0003800000 */
.L_x_2063:
[----:B------:R-:W-:Y:S01]  /*9180*/  BSSY B1, `(.L_x_2065) ;  /* 0x0000063000017945 */ /* 0x000fe20003800000 */
[----:B------:R-:W-:Y:S01]  /*9190*/  IMAD.MOV.U32 R55, RZ, RZ, R30 ;  /* 0x000000ffff377224 */ /* 0x000fe200078e001e */
[----:B0-----:R-:W-:Y:S01]  /*91a0*/  LOP3.LUT R3, R0, 0x38, RZ, 0xc0, !PT ;  /* 0x0000003800037812 */ /* 0x001fe200078ec0ff */
[----:B------:R-:W-:Y:S01]  /*91b0*/  IMAD.MOV.U32 R56, RZ, RZ, R31 ;  /* 0x000000ffff387224 */ /* 0x000fe200078e001f */
[----:B------:R-:W-:Y:S06]  /*91c0*/  @P0 BRA `(.L_x_2066) ;  /* 0x0000000400780947 */ /* 0x000fec0003800000 */
[----:B------:R-:W-:Y:S01]  /*91d0*/  IMAD.SHL.U32 R0, R193, 0x40, RZ ;  /* 0x00000040c1007824 */ /* 0x000fe200078e00ff */
[--C-:B------:R-:W-:Y:S02]  /*91e0*/  SHF.R.U64 R48, R32, 0x10, R33.reuse ;  /* 0x0000001020307819 */ /* 0x100fe40000001221 */
[----:B------:R-:W-:Y:S01]  /*91f0*/  SHF.R.U32.HI R40, RZ, 0x10, R33 ;  /* 0x00000010ff287819 */ /* 0x000fe20000011621 */
[--C-:B------:R-:W-:Y:S01]  /*9200*/  HADD2.F32 R33, -RZ, R15.reuse.H1_H1 ;  /* 0x3000000fff217230 */ /* 0x100fe20000004100 */
[----:B------:R-:W-:Y:S02]  /*9210*/  LOP3.LUT R4, R0, 0x1c0, RZ, 0xc0, !PT ;  /* 0x000001c000047812 */ /* 0x000fe400078ec0ff */
[----:B------:R-:W-:Y:S01]  /*9220*/  SHF.R.U64 R47, R34, 0x10, R35 ;  /* 0x00000010222f7819 */ /* 0x000fe20000001223 */
[----:B------:R-:W-:Y:S01]  /*9230*/  HADD2.F32 R34, -RZ, R15.H0_H0 ;  /* 0x2000000fff227230 */ /* 0x000fe20000004100 */
[----:B------:R-:W-:Y:S02]  /*9240*/  LOP3.LUT R0, R4, 0x38, R16, 0xf8, !PT ;  /* 0x0000003804007812 */ /* 0x000fe400078ef810 */
[----:B------:R-:W-:-:S02]  /*9250*/  SHF.R.U32.HI R7, RZ, 0x3, R4 ;  /* 0x00000003ff077819 */ /* 0x000fc40000011604 */
[--C-:B------:R-:W-:Y:S02]  /*9260*/  SHF.R.U64 R45, R36, 0x10, R37.reuse ;  /* 0x00000010242d7819 */ /* 0x100fe40000001225 */
[----:B------:R-:W-:Y:S02]  /*9270*/  LOP3.LUT R5, R0, R7, RZ, 0x3c, !PT ;  /* 0x0000000700057212 */ /* 0x000fe400078e3cff */
[----:B------:R-:W-:Y:S02]  /*9280*/  SHF.R.U32.HI R36, RZ, 0x10, R37 ;  /* 0x00000010ff247819 */ /* 0x000fe40000011625 */
[----:B------:R-:W-:Y:S01]  /*9290*/  SHF.R.U64 R44, R38, 0x10, R39 ;  /* 0x00000010262c7819 */ /* 0x000fe20000001227 */
[----:B------:R-:W-:Y:S01]  /*92a0*/  IMAD R5, R200, 0x200, R5 ;  /* 0x00000200c8057824 */ /* 0x000fe200078e0205 */
[----:B------:R-:W-:Y:S02]  /*92b0*/  SHF.R.U32.HI R41, RZ, 0x10, R39 ;  /* 0x00000010ff297819 */ /* 0x000fe40000011627 */
[----:B------:R-:W-:Y:S01]  /*92c0*/  SHF.R.U32.HI R46, RZ, 0x10, R35 ;  /* 0x00000010ff2e7819 */ /* 0x000fe20000011623 */
[----:B------:R-:W-:Y:S01]  /*92d0*/  HADD2.F32 R35, -RZ, R36.H0_H0 ;  /* 0x20000024ff237230 */ /* 0x000fe20000004100 */
[----:B------:R-:W-:Y:S01]  /*92e0*/  LEA R42, R5, R2, 0x1 ;  /* 0x00000002052a7211 */ /* 0x000fe200078e08ff */
[----:B------:R-:W-:Y:S01]  /*92f0*/  HADD2.F32 R36, -RZ, R50.H0_H0 ;  /* 0x20000032ff247230 */ /* 0x000fe20000004100 */
[----:B------:R-:W-:-:S03]  /*9300*/  LOP3.LUT R5, R7, R3, R4, 0x1e, !PT ;  /* 0x0000000307057212 */ /* 0x000fc600078e1e04 */
[----:B------:R-:W0:Y:S02]  /*9310*/  LDS.128 R8, [R42+0x20400] ;  /* 0x020400002a087984 */ /* 0x000e240000000c00 */
[----:B------:R-:W-:-:S04]  /*9320*/  IMAD R5, R200, 0x200, R5 ;  /* 0x00000200c8057824 */ /* 0x000fc800078e0205 */
[----:B------:R-:W-:-:S05]  /*9330*/  IMAD R43, R5, 0x2, R2 ;  /* 0x00000002052b7824 */ /* 0x000fca00078e0202 */
[----:B------:R-:W1:Y:S01]  /*9340*/  LDS.128 R4, [R43+0x20400] ;  /* 0x020400002b047984 */ /* 0x000e620000000c00 */
[--C-:B0-----:R-:W-:Y:S02]  /*9350*/  HADD2.F32 R12, -RZ, R9.reuse.H0_H0 ;  /* 0x20000009ff0c7230 */ /* 0x101fe40000004100 */
[----:B------:R-:W-:Y:S02]  /*9360*/  HADD2.F32 R9, -RZ, R9.H1_H1 ;  /* 0x30000009ff097230 */ /* 0x000fe40000004100 */
[--C-:B------:R-:W-:Y:S02]  /*9370*/  HADD2.F32 R13, -RZ, R11.reuse.H0_H0 ;  /* 0x2000000bff0d7230 */ /* 0x100fe40000004100 */
[----:B------:R-:W-:Y:S02]  /*9380*/  HADD2.F32 R14, -RZ, R11.H1_H1 ;  /* 0x3000000bff0e7230 */ /* 0x000fe40000004100 */
[----:B------:R-:W-:Y:S02]  /*9390*/  HADD2.F32 R0, -RZ, R8.H0_H0 ;  /* 0x20000008ff007230 */ /* 0x000fe40000004100 */
[----:B------:R-:W-:-:S02]  /*93a0*/  HADD2.F32 R11, -RZ, R10.H0_H0 ;  /* 0x2000000aff0b7230 */ /* 0x000fc40000004100 */
[--C-:B-1----:R-:W-:Y:S02]  /*93b0*/  HADD2.F32 R15, -RZ, R5.reuse.H0_H0 ;  /* 0x20000005ff0f7230 */ /* 0x102fe40000004100 */
[----:B------:R-:W-:Y:S02]  /*93c0*/  HADD2.F32 R20, -RZ, R5.H1_H1 ;  /* 0x30000005ff147230 */ /* 0x000fe40000004100 */
[----:B------:R-:W-:Y:S02]  /*93d0*/  HADD2.F32 R21, -RZ, R7.H0_H0 ;  /* 0x20000007ff157230 */ /* 0x000fe40000004100 */
[CC--:B------:R-:W-:Y:S01]  /*93e0*/  FMUL.FTZ R37, R15.reuse, R34.reuse ;  /* 0x000000220f257220 */ /* 0x0c0fe20000410000 */
[----:B------:R-:W-:Y:S01]  /*93f0*/  FMUL.FTZ R39, R15, R33 ;  /* 0x000000210f277220 */ /* 0x000fe20000410000 */
[----:B------:R-:W-:Y:S02]  /*9400*/  HADD2.F32 R15, -RZ, R40.H0_H0 ;  /* 0x20000028ff0f7230 */ /* 0x000fe40000004100 */
[----:B------:R-:W-:Y:S01]  /*9410*/  FMUL.FTZ R38, R20, R35 ;  /* 0x0000002314267220 */ /* 0x000fe20000410000 */
[C---:B------:R-:W-:Y:S01]  /*9420*/  FFMA.FTZ R37, R12.reuse, R33, -R37 ;  /* 0x000000210c257223 */ /* 0x040fe20000010825 */
[----:B------:R-:W-:Y:S01]  /*9430*/  FFMA.FTZ R39, R12, R34, R39 ;  /* 0x000000220c277223 */ /* 0x000fe20000010027 */
[----:B------:R-:W-:-:S02]  /*9440*/  HADD2.F32 R12, -RZ, R51.H1_H1 ;  /* 0x30000033ff0c7230 */ /* 0x000fc40000004100 */
[C---:B------:R-:W-:Y:S01]  /*9450*/  FMUL.FTZ R40, R21.reuse, R36 ;  /* 0x0000002415287220 */ /* 0x040fe20000410000 */
[----:B------:R-:W-:Y:S02]  /*9460*/  HADD2.F32 R32, -RZ, R7.H1_H1 ;  /* 0x30000007ff207230 */ /* 0x000fe40000004100 */
[-C--:B------:R-:W-:Y:S01]  /*9470*/  FMUL.FTZ R20, R20, R15.reuse ;  /* 0x0000000f14147220 */ /* 0x080fe20000410000 */
[----:B------:R-:W-:Y:S02]  /*9480*/  HADD2.F32 R33, -RZ, R41.H0_H0 ;  /* 0x20000029ff217230 */ /* 0x000fe40000004100 */
[-C--:B------:R-:W-:Y:S01]  /*9490*/  FMUL.FTZ R21, R21, R12.reuse ;  /* 0x0000000c15157220 */ /* 0x080fe20000410000 */
[C---:B------:R-:W-:Y:S01]  /*94a0*/  FFMA.FTZ R38, R9.reuse, R15, -R38 ;  /* 0x0000000f09267223 */ /* 0x040fe20000010826 */
[----:B------:R-:W-:Y:S01]  /*94b0*/  FFMA.FTZ R34, R9, R35, R20 ;  /* 0x0000002309227223 */ /* 0x000fe20000010014 */
[----:B------:R-:W-:Y:S01]  /*94c0*/  FFMA.FTZ R40, R13, R12, -R40 ;  /* 0x0000000c0d287223 */ /* 0x000fe20000010828 */
[----:B------:R-:W-:-:S02]  /*94d0*/  HADD2.F32 R15, -RZ, R46.H0_H0 ;  /* 0x2000002eff0f7230 */ /* 0x000fc40000004100 */
[----:B------:R-:W-:Y:S01]  /*94e0*/  FFMA.FTZ R36, R13, R36, R21 ;  /* 0x000000240d247223 */ /* 0x000fe20000010015 */
[----:B------:R-:W-:Y:S02]  /*94f0*/  HADD2.F32 R5, -RZ, R4.H0_H0 ;  /* 0x20000004ff057230 */ /* 0x000fe40000004100 */
[C---:B------:R-:W-:Y:S01]  /*9500*/  FMUL.FTZ R21, R32.reuse, R33 ;  /* 0x0000002120157220 */ /* 0x040fe20000410000 */
[----:B------:R-:W-:Y:S02]  /*9510*/  HADD2.F32 R9, -RZ, R50.H1_H1 ;  /* 0x30000032ff097230 */ /* 0x000fe40000004100 */
[-C--:B------:R-:W-:Y:S01]  /*9520*/  FMUL.FTZ R41, R32, R15.reuse ;  /* 0x0000000f20297220 */ /* 0x080fe20000410000 */
[----:B------:R-:W-:Y:S02]  /*9530*/  HADD2.F32 R13, -RZ, R49.H0_H0 ;  /* 0x20000031ff0d7230 */ /* 0x000fe40000004100 */
[----:B------:R-:W-:Y:S01]  /*9540*/  FFMA.FTZ R35, R14, R15, -R21 ;  /* 0x0000000f0e237223 */ /* 0x000fe20000010815 */
[----:B------:R-:W-:-:S02]  /*9550*/  HADD2.F32 R7, -RZ, R6.H0_H0 ;  /* 0x20000006ff077230 */ /* 0x000fc40000004100 */
[C---:B------:R-:W-:Y:S01]  /*9560*/  FMUL.FTZ R32, R5.reuse, R9 ;  /* 0x0000000905207220 */ /* 0x040fe20000410000 */
[----:B------:R-:W-:Y:S02]  /*9570*/  HADD2.F32 R20, -RZ, R49.H1_H1 ;  /* 0x30000031ff147230 */ /* 0x000fe40000004100 */
[----:B------:R-:W-:Y:S01]  /*9580*/  FMUL.FTZ R15, R5, R13 ;  /* 0x0000000d050f7220 */ /* 0x000fe20000410000 */
[----:B------:R-:W-:Y:S02]  /*9590*/  HADD2.F32 R12, -RZ, R51.H0_H0 ;  /* 0x20000033ff0c7230 */ /* 0x000fe40000004100 */
[----:B------:R-:W-:Y:S01]  /*95a0*/  FFMA.FTZ R41, R14, R33, R41 ;  /* 0x000000210e297223 */ /* 0x000fe20000010029 */
[C---:B------:R-:W-:Y:S01]  /*95b0*/  FFMA.FTZ R32, R0.reuse, R13, R32 ;  /* 0x0000000d00207223 */ /* 0x040fe20000010020 */
[----:B------:R-:W-:Y:S01]  /*95c0*/  FFMA.FTZ R15, R0, R9, -R15 ;  /* 0x00000009000f7223 */ /* 0x000fe2000001080f */
[----:B------:R-:W-:Y:S02]  /*95d0*/  HADD2.F32 R4, -RZ, R4.H1_H1 ;  /* 0x30000004ff047230 */ /* 0x000fe40000004100 */
[----:B------:R-:W-:Y:S01]  /*95e0*/  FMUL.FTZ R14, R7, R20 ;  /* 0x00000014070e7220 */ /* 0x000fe20000410000 */
[----:B------:R-:W-:-:S02]  /*95f0*/  HADD2.F32 R6, -RZ, R6.H1_H1 ;  /* 0x30000006ff067230 */ /* 0x000fc40000004100 */
[-C--:B------:R-:W-:Y:S01]  /*9600*/  FMUL.FTZ R0, R7, R12.reuse ;  /* 0x0000000c07007220 */ /* 0x080fe20000410000 */
[----:B------:R-:W-:Y:S02]  /*9610*/  HADD2.F32 R9, -RZ, R45.H0_H0 ;  /* 0x2000002dff097230 */ /* 0x000fe40000004100 */
[C---:B------:R-:W-:Y:S01]  /*9620*/  FFMA.FTZ R14, R11.reuse, R12, -R14 ;  /* 0x0000000c0b0e7223 */ /* 0x040fe2000001080e */
[----:B------:R-:W-:Y:S02]  /*9630*/  HADD2.F32 R13, -RZ, R44.H0_H0 ;  /* 0x2000002cff0d7230 */ /* 0x000fe40000004100 */
[----:B------:R-:W-:Y:S01]  /*9640*/  FFMA.FTZ R20, R11, R20, R0 ;  /* 0x000000140b147223 */ /* 0x000fe20000010000 */
[----:B------:R-:W-:Y:S02]  /*9650*/  HADD2.F32 R5, -RZ, R48.H0_H0 ;  /* 0x20000030ff057230 */ /* 0x000fe40000004100 */
[----:B------:R-:W-:Y:S01]  /*9660*/  FMUL.FTZ R11, R4, R9 ;  /* 0x00000009040b7220 */ /* 0x000fe20000410000 */
[----:B------:R-:W-:-:S02]  /*9670*/  HADD2.F32 R7, -RZ, R47.H0_H0 ;  /* 0x2000002fff077230 */ /* 0x000fc40000004100 */
[----:B------:R-:W-:Y:S01]  /*9680*/  FMUL.FTZ R33, R6, R13 ;  /* 0x0000000d06217220 */ /* 0x000fe20000410000 */
[----:B------:R-:W-:Y:S02]  /*9690*/  HADD2.F32 R8, -RZ, R8.H1_H1 ;  /* 0x30000008ff087230 */ /* 0x000fe40000004100 */
[----:B------:R-:W-:Y:S01]  /*96a0*/  FMUL.FTZ R0, R4, R5 ;  /* 0x0000000504007220 */ /* 0x000fe20000410000 */
[----:B------:R-:W-:Y:S02]  /*96b0*/  HADD2.F32 R10, -RZ, R10.H1_H1 ;  /* 0x3000000aff0a7230 */ /* 0x000fe40000004100 */
[----:B------:R-:W-:Y:S01]  /*96c0*/  FMUL.FTZ R6, R6, R7 ;  /* 0x0000000706067220 */ /* 0x000fe20000410000 */
[C---:B------:R-:W-:Y:S01]  /*96d0*/  FFMA.FTZ R4, R8.reuse, R5, -R11 ;  /* 0x0000000508047223 */ /* 0x040fe2000001080b */
[----:B------:R-:W-:Y:S01]  /*96e0*/  FFMA.FTZ R21, R8, R9, R0 ;  /* 0x0000000908157223 */ /* 0x000fe20000010000 */
[C---:B------:R-:W-:Y:S01]  /*96f0*/  FFMA.FTZ R33, R10.reuse, R7, -R33 ;  /* 0x000000070a217223 */ /* 0x040fe20000010821 */
        /* <DEDUP_REMOVED lines=11> */
.L_x_2066:
[----:B------:R-:W-:Y:S05]  /*97b0*/  BSYNC B1 ;  /* 0x0000000000017941 */ /* 0x000fea0003800000 */
.L_x_2065:
[----:B------:R-:W-:Y:S01]  /*97c0*/  PRMT R39, R55, 0x5410, R56 ;  /* 0x0000541037277816 */ /* 0x000fe20000000038 */
[----:B------:R-:W-:Y:S06]  /*97d0*/  @P1 BRA `(.L_x_2052) ;  /* 0x00000004005c1947 */ /* 0x000fec0003800000 */
[----:B------:R-:W-:Y:S01]  /*97e0*/  LOP3.LUT R0, R226, R3, R222, 0x1e, !PT ;  /* 0x00000003e2007212 */ /* 0x000fe200078e1ede */
[----:B0-----:R-:W0:Y:S01]  /*97f0*/  LDS.128 R8, [R221+0x20400] ;  /* 0x02040000dd087984 */ /* 0x001e220000000c00 */
[----:B------:R-:W-:Y:S02]  /*9800*/  SHF.R.U64 R36, R28, 0x10, R29 ;  /* 0x000000101c247819 */ /* 0x000fe4000000121d */
[----:B------:R-:W-:Y:S01]  /*9810*/  SHF.R.U64 R37, R26, 0x10, R27 ;  /* 0x000000101a257819 */ /* 0x000fe2000000121b */
[----:B------:R-:W-:Y:S01]  /*9820*/  IMAD.IADD R3, R223, 0x1, R0 ;  /* 0x00000001df037824 */ /* 0x000fe200078e0200 */
[----:B------:R-:W-:Y:S01]  /*9830*/  SHF.R.U32.HI R28, RZ, 0x10, R29 ;  /* 0x00000010ff1c7819 */ /* 0x000fe2000001161d */
[----:B------:R-:W-:Y:S01]  /*9840*/  HADD2.F32 R26, -RZ, R52.H1_H1 ;  /* 0x30000034ff1a7230 */ /* 0x000fe20000004100 */
[--C-:B------:R-:W-:Y:S01]  /*9850*/  SHF.R.U64 R38, R24, 0x10, R25.reuse ;  /* 0x0000001018267819 */ /* 0x100fe20000001219 */
[----:B------:R-:W-:Y:S01]  /*9860*/  IMAD R3, R3, 0x2, R2 ;  /* 0x0000000203037824 */ /* 0x000fe200078e0202 */
[----:B------:R-:W-:Y:S01]  /*9870*/  SHF.R.U32.HI R32, RZ, 0x10, R25 ;  /* 0x00000010ff207819 */ /* 0x000fe20000011619 */
[----:B------:R-:W-:Y:S01]  /*9880*/  HADD2.F32 R25, -RZ, R53.H1_H1 ;  /* 0x30000035ff197230 */ /* 0x000fe20000004100 */
[----:B------:R-:W-:Y:S01]  /*9890*/  SHF.R.U32.HI R34, RZ, 0x10, R27 ;  /* 0x00000010ff227819 */ /* 0x000fe2000001161b */
[----:B------:R-:W-:Y:S01]  /*98a0*/  HADD2.F32 R27, -RZ, R28.H0_H0 ;  /* 0x2000001cff1b7230 */ /* 0x000fe20000004100 */
[----:B------:R-:W1:Y:S01]  /*98b0*/  LDS.128 R4, [R3+0x20400] ;  /* 0x0204000003047984 */ /* 0x000e620000000c00 */
[----:B------:R-:W-:-:S02]  /*98c0*/  SHF.R.U64 R35, R30, 0x10, R31 ;  /* 0x000000101e237819 */ /* 0x000fc4000000121f */
[----:B------:R-:W-:Y:S01]  /*98d0*/  SHF.R.U32.HI R33, RZ, 0x10, R31 ;  /* 0x00000010ff217819 */ /* 0x000fe2000001161f */
[--C-:B0-----:R-:W-:Y:S02]  /*98e0*/  HADD2.F32 R12, -RZ, R9.reuse.H0_H0 ;  /* 0x20000009ff0c7230 */ /* 0x101fe40000004100 */
[----:B------:R-:W-:Y:S02]  /*98f0*/  HADD2.F32 R9, -RZ, R9.H1_H1 ;  /* 0x30000009ff097230 */ /* 0x000fe40000004100 */
[----:B------:R-:W-:Y:S02]  /*9900*/  HADD2.F32 R0, -RZ, R8.H0_H0 ;  /* 0x20000008ff007230 */ /* 0x000fe40000004100 */
[----:B------:R-:W-:Y:S02]  /*9910*/  HADD2.F32 R13, -RZ, R10.H0_H0 ;  /* 0x2000000aff0d7230 */ /* 0x000fe40000004100 */
[--C-:B------:R-:W-:Y:S02]  /*9920*/  HADD2.F32 R14, -RZ, R11.reuse.H0_H0 ;  /* 0x2000000bff0e7230 */ /* 0x100fe40000004100 */
[----:B------:R-:W-:-:S02]  /*9930*/  HADD2.F32 R11, -RZ, R11.H1_H1 ;  /* 0x3000000bff0b7230 */ /* 0x000fc40000004100 */
[----:B------:R-:W-:Y:S02]  /*9940*/  HADD2.F32 R8, -RZ, R8.H1_H1 ;  /* 0x30000008ff087230 */ /* 0x000fe40000004100 */
[--C-:B-1----:R-:W-:Y:S02]  /*9950*/  HADD2.F32 R15, -RZ, R5.reuse.H0_H0 ;  /* 0x20000005ff0f7230 */ /* 0x102fe40000004100 */
[----:B------:R-:W-:Y:S02]  /*9960*/  HADD2.F32 R20, -RZ, R5.H1_H1 ;  /* 0x30000005ff147230 */ /* 0x000fe40000004100 */
[----:B------:R-:W-:Y:S02]  /*9970*/  HADD2.F32 R5, -RZ, R4.H0_H0 ;  /* 0x20000004ff057230 */ /* 0x000fe40000004100 */
[C---:B------:R-:W-:Y:S01]  /*9980*/  FMUL.FTZ R29, R15.reuse, R26 ;  /* 0x0000001a0f1d7220 */ /* 0x040fe20000410000 */
[----:B------:R-:W-:Y:S01]  /*9990*/  FMUL.FTZ R31, R15, R25 ;  /* 0x000000190f1f7220 */ /* 0x000fe20000410000 */
[----:B------:R-:W-:-:S02]  /*99a0*/  HADD2.F32 R15, -RZ, R32.H0_H0 ;  /* 0x20000020ff0f7230 */ /* 0x000fc40000004100 */
[----:B------:R-:W-:Y:S01]  /*99b0*/  FMUL.FTZ R28, R20, R27 ;  /* 0x0000001b141c7220 */ /* 0x000fe20000410000 */
[C---:B------:R-:W-:Y:S01]  /*99c0*/  FFMA.FTZ R29, R12.reuse, R25, -R29 ;  /* 0x000000190c1d7223 */ /* 0x040fe2000001081d */
[----:B------:R-:W-:Y:S02]  /*99d0*/  HADD2.F32 R25, -RZ, R52.H0_H0 ;  /* 0x20000034ff197230 */ /* 0x000fe40000004100 */
[----:B------:R-:W-:Y:S01]  /*99e0*/  FFMA.FTZ R31, R12, R26, R31 ;  /* 0x0000001a0c1f7223 */ /* 0x000fe2000001001f */
[----:B------:R-:W-:Y:S02]  /*99f0*/  HADD2.F32 R12, -RZ, R53.H0_H0 ;  /* 0x20000035ff0c7230 */ /* 0x000fe40000004100 */
[-C--:B------:R-:W-:Y:S01]  /*9a00*/  FMUL.FTZ R30, R20, R15.reuse ;  /* 0x0000000f141e7220 */ /* 0x080fe20000410000 */
[----:B------:R-:W-:Y:S01]  /*9a10*/  FFMA.FTZ R28, R9, R15, -R28 ;  /* 0x0000000f091c7223 */ /* 0x000fe2000001081c */
[----:B------:R-:W-:Y:S01]  /*9a20*/  FMUL.FTZ R15, R5, R25 ;  /* 0x00000019050f7220 */ /* 0x000fe20000410000 */
[----:B------:R-:W-:-:S02]  /*9a30*/  HADD2.F32 R21, -RZ, R6.H0_H0 ;  /* 0x20000006ff157230 */ /* 0x000fc40000004100 */
[-C--:B------:R-:W-:Y:S01]  /*9a40*/  FMUL.FTZ R26, R5, R12.reuse ;  /* 0x0000000c051a7220 */ /* 0x080fe20000410000 */
[----:B------:R-:W-:Y:S02]  /*9a50*/  HADD2.F32 R20, -RZ, R39.H0_H0 ;  /* 0x20000027ff147230 */ /* 0x000fe40000004100 */
[C---:B------:R-:W-:Y:S01]  /*9a60*/  FFMA.FTZ R15, R0.reuse, R12, -R15 ;  /* 0x0000000c000f7223 */ /* 0x040fe2000001080f */
[----:B------:R-:W-:Y:S01]  /*9a70*/  FFMA.FTZ R30, R9, R27, R30 ;  /* 0x0000001b091e7223 */ /* 0x000fe2000001001e */
[----:B------:R-:W-:Y:S02]  /*9a80*/  HADD2.F32 R12, -RZ, R54.H0_H0 ;  /* 0x20000036ff0c7230 */ /* 0x000fe40000004100 */
[----:B------:R-:W-:Y:S01]  /*9a90*/  FFMA.FTZ R26, R0, R25, R26 ;  /* 0x00000019001a7223 */ /* 0x000fe2000001001a */
[----:B------:R-:W-:Y:S02]  /*9aa0*/  HADD2.F32 R24, -RZ, R7.H0_H0 ;  /* 0x20000007ff187230 */ /* 0x000fe40000004100 */
[----:B------:R-:W-:Y:S01]  /*9ab0*/  FMUL.FTZ R0, R21, R20 ;  /* 0x0000001415007220 */ /* 0x000fe20000410000 */
[----:B------:R-:W-:-:S02]  /*9ac0*/  HADD2.F32 R9, -RZ, R39.H1_H1 ;  /* 0x30000027ff097230 */ /* 0x000fc40000004100 */
[-C--:B------:R-:W-:Y:S01]  /*9ad0*/  FMUL.FTZ R32, R21, R12.reuse ;  /* 0x0000000c15207220 */ /* 0x080fe20000410000 */
[----:B------:R-:W-:Y:S02]  /*9ae0*/  HADD2.F32 R5, -RZ, R54.H1_H1 ;  /* 0x30000036ff057230 */ /* 0x000fe40000004100 */
[----:B------:R-:W-:Y:S01]  /*9af0*/  FFMA.FTZ R21, R13, R12, -R0 ;  /* 0x0000000c0d157223 */ /* 0x000fe20000010800 */
[----:B------:R-:W-:Y:S02]  /*9b00*/  HADD2.F32 R7, -RZ, R7.H1_H1 ;  /* 0x30000007ff077230 */ /* 0x000fe40000004100 */
[C---:B------:R-:W-:Y:S01]  /*9b10*/  FMUL.FTZ R25, R24.reuse, R9 ;  /* 0x0000000918197220 */ /* 0x040fe20000410000 */
[----:B------:R-:W-:Y:S02]  /*9b20*/  HADD2.F32 R12, -RZ, R33.H0_H0 ;  /* 0x20000021ff0c7230 */ /* 0x000fe40000004100 */
[----:B------:R-:W-:Y:S01]  /*9b30*/  FMUL.FTZ R24, R24, R5 ;  /* 0x0000000518187220 */ /* 0x000fe20000410000 */
[----:B------:R-:W-:-:S02]  /*9b40*/  HADD2.F32 R0, -RZ, R34.H0_H0 ;  /* 0x20000022ff007230 */ /* 0x000fc40000004100 */
[----:B------:R-:W-:Y:S01]  /*9b50*/  FFMA.FTZ R32, R13, R20, R32 ;  /* 0x000000140d207223 */ /* 0x000fe20000010020 */
[C---:B------:R-:W-:Y:S01]  /*9b60*/  FFMA.FTZ R20, R14.reuse, R5, -R25 ;  /* 0x000000050e147223 */ /* 0x040fe20000010819 */
[----:B------:R-:W-:Y:S01]  /*9b70*/  FFMA.FTZ R24, R14, R9, R24 ;  /* 0x000000090e187223 */ /* 0x000fe20000010018 */
[----:B------:R-:W-:Y:S02]  /*9b80*/  HADD2.F32 R4, -RZ, R4.H1_H1 ;  /* 0x30000004ff047230 */ /* 0x000fe40000004100 */
[C---:B------:R-:W-:Y:S01]  /*9b90*/  FMUL.FTZ R34, R7.reuse, R12 ;  /* 0x0000000c07227220 */ /* 0x040fe20000410000 */
[-C--:B------:R-:W-:Y:S01]  /*9ba0*/  FMUL.FTZ R14, R7, R0.reuse ;  /* 0x00000000070e7220 */ /* 0x080fe20000410000 */
[----:B------:R-:W-:Y:S02]  /*9bb0*/  HADD2.F32 R9, -RZ, R36.H0_H0 ;  /* 0x20000024ff097230 */ /* 0x000fe40000004100 */
[----:B------:R-:W-:Y:S02]  /*9bc0*/  HADD2.F32 R5, -RZ, R38.H0_H0 ;  /* 0x20000026ff057230 */ /* 0x000fe40000004100 */
[----:B------:R-:W-:Y:S01]  /*9bd0*/  FFMA.FTZ R27, R11, R0, -R34 ;  /* 0x000000000b1b7223 */ /* 0x000fe20000010822 */
[----:B------:R-:W-:-:S02]  /*9be0*/  HADD2.F32 R6, -RZ, R6.H1_H1 ;  /* 0x30000006ff067230 */ /* 0x000fc40000004100 */
[----:B------:R-:W-:Y:S01]  /*9bf0*/  FFMA.FTZ R33, R11, R12, R14 ;  /* 0x0000000c0b217223 */ /* 0x000fe2000001000e */
[----:B------:R-:W-:Y:S02]  /*9c00*/  HADD2.F32 R13, -RZ, R35.H0_H0 ;  /* 0x20000023ff0d7230 */ /* 0x000fe40000004100 */
[C---:B------:R-:W-:Y:S01]  /*9c10*/  FMUL.FTZ R11, R4.reuse, R9 ;  /* 0x00000009040b7220 */ /* 0x040fe20000410000 */
[----:B------:R-:W-:Y:S02]  /*9c20*/  HADD2.F32 R7, -RZ, R37.H0_H0 ;  /* 0x20000025ff077230 */ /* 0x000fe40000004100 */
[----:B------:R-:W-:Y:S01]  /*9c30*/  FMUL.FTZ R4, R4, R5 ;  /* 0x0000000504047220 */ /* 0x000fe20000410000 */
[----:B------:R-:W-:Y:S02]  /*9c40*/  HADD2.F32 R10, -RZ, R10.H1_H1 ;  /* 0x3000000aff0a7230 */ /* 0x000fe40000004100 */
[----:B------:R-:W-:Y:S01]  /*9c50*/  FMUL.FTZ R25, R6, R13 ;  /* 0x0000000d06197220 */ /* 0x000fe20000410000 */
[----:B------:R-:W-:Y:S01]  /*9c60*/  FFMA.FTZ R0, R8, R5, -R11 ;  /* 0x0000000508007223 */ /* 0x000fe2000001080b */
[----:B------:R-:W-:Y:S01]  /*9c70*/  FMUL.FTZ R6, R6, R7 ;  /* 0x0000000706067220 */ /* 0x000fe20000410000 */
[----:B------:R-:W-:Y:S01]  /*9c80*/  FFMA.FTZ R9, R8, R9, R4 ;  /* 0x0000000908097223 */ /* 0x000fe20000010004 */
[C---:B------:R-:W-:Y:S01]  /*9c90*/  FFMA.FTZ R4, R10.reuse, R7, -R25 ;  /* 0x000000070a047223 */ /* 0x040fe20000010819 */
[----:B------:R-:W-:Y:S01]  /*9ca0*/  F2FP.F16.F32.PACK_AB R39, R33, R24 ;  /* 0x000000182127723e */ /* 0x000fe200000000ff */
[----:B------:R-:W-:Y:S01]  /*9cb0*/  FFMA.FTZ R13, R10, R13, R6 ;  /* 0x0000000d0a0d7223 */ /* 0x000fe20000010006 */
[----:B------:R-:W-:-:S02]  /*9cc0*/  F2FP.F16.F32.PACK_AB R27, R27, R20 ;  /* 0x000000141b1b723e */ /* 0x000fc400000000ff */
[----:B------:R-:W-:Y:S02]  /*9cd0*/  F2FP.F16.F32.PACK_AB R36, R9, R26 ;  /* 0x0000001a0924723e */ /* 0x000fe400000000ff */
[----:B------:R-:W-:Y:S02]  /*9ce0*/  F2FP.F16.F32.PACK_AB R25, R28, R29 ;  /* 0x0000001d1c19723e */ /* 0x000fe400000000ff */
[----:B------:R-:W-:Y:S02]  /*9cf0*/  F2FP.F16.F32.PACK_AB R24, R0, R15 ;  /* 0x0000000f0018723e */ /* 0x000fe400000000ff */
[----:B------:R-:W-:Y:S02]  /*9d00*/  F2FP.F16.F32.PACK_AB R26, R4, R21 ;  /* 0x00000015041a723e */ /* 0x000fe400000000ff */
[----:B------:R-:W-:Y:S02]  /*9d10*/  F2FP.F16.F32.PACK_AB R37, R30, R31 ;  /* 0x0000001f1e25723e */ /* 0x000fe400000000ff */
[----:B------:R-:W-:Y:S01]  /*9d20*/  F2FP.F16.F32.PACK_AB R38, R13, R32 ;  /* 0x000000200d26723e */ /* 0x000fe200000000ff */
[----:B------:R1:W-:Y:S04]  /*9d30*/  STS.128 [R221+0x20400], R24 ;  /* 0x02040018dd007388 */ /* 0x0003e80000000c00 */
[----:B------:R1:W-:Y:S02]  /*9d40*/  STS.128 [R3+0x20400], R36 ;  /* 0x0204002403007388 */ /* 0x0003e40000000c00 */
.L_x_2052:
[----:B------:R-:W-:Y:S05]  /*9d50*/  BSYNC B0 ;  /* 0x0000000000007941 */ /* 0x000fea0003800000 */
.L_x_2032:
[----:B------:R-:W-:Y:S01]  /*9d60*/  @!PT LDS RZ, [RZ] ;  /* 0x00000000fffff984 */ /* 0x000fe20000000800 */
[----:B------:R-:W-:Y:S01]  /*9d70*/  @!PT LDS RZ, [RZ] ;  /* 0x00000000fffff984 */ /* 0x000fe20000000800 */
[----:B------:R-:W-:Y:S01]  /*9d80*/  @!PT LDS RZ, [RZ] ;  /* 0x00000000fffff984 */ /* 0x000fe20000000800 */
[----:B------:R-:W-:Y:S01]  /*9d90*/  @!PT LDS RZ, [RZ] ;  /* 0x00000000fffff984 */ /* 0x000fe20000000800 */
[----:B------:R4:W-:Y:S06]  /*9da0*/  MEMBAR.ALL.CTA ;  /* 0x0000000000007992 */ /* 0x0009ec0000008000 */
[----:B----4-:R-:W4:Y:S01]  /*9db0*/  FENCE.VIEW.ASYNC.S ;  /* 0x00000000000073c6 */ /* 0x010f220000000000 */
[----:B------:R-:W-:Y:S05]  /*9dc0*/  WARPSYNC.ALL ;  /* 0x0000000000007948 */ /* 0x000fea0003800000 */
[----:B----4-:R-:W-:Y:S06]  /*9dd0*/  BAR.SYNC.DEFER_BLOCKING 0xd, 0x80 ;  /* 0x0342000000007b1d */ /* 0x010fec0000010000 */
.L_x_2029:
[----:B--23--:R-:W-:-:S05]  /*9de0*/  IMAD.U32 R0, RZ, RZ, UR37 ;  /* 0x00000025ff007e24 */ /* 0x00cfca000f8e00ff */
[----:B------:R-:W-:-:S13]  /*9df0*/  ISETP.NE.AND P0, PT, R0, 0x3, PT ;  /* 0x000000030000780c */ /* 0x000fda0003f05270 */
[----:B------:R-:W-:Y:S05]  /*9e00*/  @!P0 BRA `(.L_x_2067) ;  /* 0x0000000000048947 */ /* 0x000fea0003800000 */
[----:B------:R-:W-:Y:S01]  /*9e10*/  BPT.TRAP 0x1 ;  /* 0x000000040000795c */ /* 0x000fe20000300000 */
.L_x_2067:
[----:B------:R-:W-:Y:S02]  /*9e20*/  LEA R14, R18, R2, 0x3 ;  /* 0x00000002120e7211 */ /* 0x000fe400078e18ff */
[----:B------:R-:W-:-:S04]  /*9e30*/  SHF.L.U32 R57, R19, 0x1f, RZ ;  /* 0x0000001f13397819 */ /* 0x000fc800000006ff */
[----:B------:R2:W3:Y:S01]  /*9e40*/  SYNCS.PHASECHK.TRANS64.TRYWAIT P2, [R14+URZ+0x28c30], R57 ;  /* 0x028c30390e0075a7 */ /* 0x0004e2000804017f */
[----:B------:R-:W-:Y:S05]  /*9e50*/  @!P0 BRA `(.L_x_2068) ;  /* 0x0000000000048947 */ /* 0x000fea0003800000 */
[----:B------:R-:W-:Y:S01]  /*9e60*/  BPT.TRAP 0x1 ;  /* 0x000000040000795c */ /* 0x000fe20000300000 */
.L_x_2068:
[----:B------:R-:W4:Y:S02]  /*9e70*/  S2R R0, SR_TID.X ;  /* 0x0000000000007919 */ /* 0x000f240000002100 */
[----:B----4-:R-:W-:-:S04]  /*9e80*/  LOP3.LUT R0, R0, 0x7f, RZ, 0xc0, !PT ;  /* 0x0000007f00007812 */ /* 0x010fc800078ec0ff */
[----:B------:R-:W-:Y:S01]  /*9e90*/  ISETP.NE.AND P1, PT, R0, RZ, PT ;  /* 0x000000ff0000720c */ /* 0x000fe20003f25270 */
[----:B------:R-:W-:-:S05]  /*9ea0*/  VIADD R0, R2, 0x22400 ;  /* 0x0002240002007836 */ /* 0x000fca0000000000 */
[----:B------:R-:W-:Y:S01]  /*9eb0*/  SHF.R.U32.HI R0, RZ, 0x4, R0 ;  /* 0x00000004ff007819 */ /* 0x000fe20000011600 */
[----:B---3--:R-:W-:Y:S06]  /*9ec0*/  @P2 BRA `(.L_x_2069) ;  /* 0x0000000000082947 */ /* 0x008fec0003800000 */
[----:B------:R-:W3:Y:S02]  /*9ed0*/  SYNCS.PHASECHK.TRANS64.TRYWAIT P2, [R14+URZ+0x28c30], R57 ;  /* 0x028c30390e0075a7 */ /* 0x000ee4000804017f */
[----:B---3--:R-:W-:Y:S05]  /*9ee0*/  @!P2 BRA `(.L_x_2070) ;  /* 0x0000012c0034a947 */ /* 0x008fea0003800000 */
.L_x_2069:
[----:B------:R-:W-:Y:S01]  /*9ef0*/  LOP3.LUT R0, R0, 0x3fff, RZ, 0xc0, !PT ;  /* 0x00003fff00007812 */ /* 0x000fe200078ec0ff */
[----:B------:R-:W-:Y:S05]  /*9f00*/  WARPSYNC.ALL ;  /* 0x0000000000007948 */ /* 0x000fea0003800000 */
[----:B------:R-:W-:Y:S01]  /*9f10*/  LOP3.LUT R21, R0, 0x10000, RZ, 0xfc, !PT ;  /* 0x0001000000157812 */ /* 0x000fe200078efcff */
[----:B------:R-:W-:Y:S01]  /*9f20*/  VIADD R0, R2, 0x20400 ;  /* 0x0002040002007836 */ /* 0x000fe20000000000 */
[----:B01---5:R-:W-:-:S03]  /*9f30*/  WARPGROUP.ARRIVE ;  /* 0x00000000000079c5 */ /* 0x023fc60000000000 */
[----:B------:R-:W-:Y:S01]  /*9f40*/  IMAD R6, R18, 0x200, R21 ;  /* 0x0000020012067824 */ /* 0x000fe200078e0215 */
[----:B------:R-:W-:Y:S01]  /*9f50*/  ULDC.64 UR40, c[0x0][0x9e0] ;  /* 0x0002780000287ab9 */ /* 0x000fe20000000a00 */
[----:B------:R-:W-:Y:S01]  /*9f60*/  IMAD.MOV.U32 R7, RZ, RZ, 0x40000040 ;  /* 0x40000040ff077424 */ /* 0x000fe200078e00ff */
[----:B------:R-:W-:Y:S01]  /*9f70*/  SHF.R.U32.HI R0, RZ, 0x4, R0 ;  /* 0x00000004ff007819 */ /* 0x000fe20000011600 */
[----:B------:R-:W-:Y:S01]  /*9f80*/  IMAD.MOV.U32 R5, RZ, RZ, 0x40000040 ;  /* 0x40000040ff057424 */ /* 0x000fe200078e00ff */
[----:B------:R-:W-:Y:S01]  /*9f90*/  R2UR UR6, R6 ;  /* 0x00000000060672ca */ /* 0x000fe200000e0000 */
[----:B------:R-:W-:Y:S01]  /*9fa0*/  IMAD.MOV.U32 R9, RZ, RZ, 0x40000040 ;  /* 0x40000040ff097424 */ /* 0x000fe200078e00ff */
[----:B------:R-:W-:Y:S01]  /*9fb0*/  LOP3.LUT R0, R0, 0x3fff, RZ, 0xc0, !PT ;  /* 0x00003fff00007812 */ /* 0x000fe200078ec0ff */
[----:B------:R-:W-:Y:S01]  /*9fc0*/  IMAD.MOV.U32 R13, RZ, RZ, 0x40000040 ;  /* 0x40000040ff0d7424 */ /* 0x000fe200078e00ff */
[----:B------:R-:W-:Y:S01]  /*9fd0*/  R2UR UR7, R7 ;  /* 0x00000000070772ca */ /* 0x000fe200000e0000 */
[----:B------:R-:W-:Y:S01]  /*9fe0*/  IMAD.MOV.U32 R11, RZ, RZ, 0x40000040 ;  /* 0x40000040ff0b7424 */ /* 0x000fe200078e00ff */
[----:B------:R-:W-:Y:S01]  /*9ff0*/  LOP3.LUT R4, R0, 0x10000, RZ, 0xfc, !PT ;  /* 0x0001000000047812 */ /* 0x000fe200078efcff */
[----:B------:R-:W-:Y:S01]  /*a000*/  IMAD.MOV.U32 R7, RZ, RZ, 0x40000040 ;  /* 0x40000040ff077424 */ /* 0x000fe200078e00ff */
[----:B------:R-:W-:Y:S01]  /*a010*/  R2UR UR5, R5 ;  /* 0x00000000050572ca */ /* 0x000fe200000e0000 */
[----:B------:R-:W-:Y:S01]  /*a020*/  IMAD.MOV.U32 R3, RZ, RZ, -0x40 ;  /* 0xffffffc0ff037424 */ /* 0x000fe200078e00ff */
[C---:B------:R-:W-:Y:S01]  /*a030*/  R2UR UR4, R4.reuse ;  /* 0x00000000040472ca */ /* 0x040fe200000e0000 */
[----:B------:R-:W-:Y:S01]  /*a040*/  VIADD R12, R4, 0x2 ;  /* 0x00000002040c7836 */ /* 0x000fe20000000000 */
[----:B------:R-:W-:Y:S01]  /*a050*/  IADD3 R8, R6, 0x2, RZ ;  /* 0x0000000206087810 */ /* 0x000fe20007ffe0ff */
[----:B------:R-:W-:Y:S01]  /*a060*/  VIADD R10, R4, 0x4 ;  /* 0x00000004040a7836 */ /* 0x000fe20000000000 */
[----:B------:R-:W-:Y:S01]  /*a070*/  UISETP.GE.AND UP0, UPT, UR41, 0x1, UPT ;  /* 0x000000012900788c */ /* 0x000fe2000bf06270 */
[----:B------:R-:W-:Y:S01]  /*a080*/  IMAD R3, R168, R3, 0x41 ;  /* 0x00000041a8037424 */ /* 0x000fe200078e0203 */
[----:B------:R-:W-:-:S02]  /*a090*/  @!P1 IADD3 R0, R14, 0x28c40, RZ ;  /* 0x00028c400e009810 */ /* 0x000fc40007ffe0ff */
[----:B------:R-:W-:Y:S01]  /*a0a0*/  LEA R20, R168, 0xffffffc0, 0x6 ;  /* 0xffffffc0a8147811 */ /* 0x000fe200078e30ff */
[----:B------:R-:W-:Y:S01]  /*a0b0*/  UP2UR UR47, UPR, URZ, 0x1 ;  /* 0x000000013f2f7883 */ /* 0x000fe20008000000 */
[----:B------:R-:W-:Y:S01]  /*a0c0*/  PLOP3.LUT P2, PT, PT, PT, UP0, 0x40, 0x0 ;  /* 0x000000000000781c */ /* 0x000fe20003f4e808 */
[----:B------:R-:W-:Y:S01]  /*a0d0*/  VIADD R58, R3, 0xffffffff ;  /* 0xffffffff033a7836 */ /* 0x000fe20000000000 */
[----:B------:R-:W-:Y:S01]  /*a0e0*/  @!P1 PRMT R0, RZ, 0x654, R0 ;  /* 0x00000654ff009816 */ /* 0x000fe20000000000 */
[----:B------:R-:W-:Y:S01]  /*a0f0*/  HGMMA.64x64x16.F32 R24, gdesc[UR4], RZ, !UPT, gsb0 ;  /* 0x00e00000041879f0 */ /* 0x000fe2000c0008ff */
[----:B------:R-:W-:Y:S01]  /*a100*/  R2UR UR6, R8 ;  /* 0x00000000080672ca */ /* 0x000fe200000e0000 */
[----:B------:R-:W-:Y:S01]  /*a110*/  VIADD R8, R6, 0x4 ;  /* 0x0000000406087836 */ /* 0x000fe20000000000 */
[----:B------:R-:W-:Y:S02]  /*a120*/  R2UR UR7, R9 ;  /* 0x00000000090772ca */ /* 0x000fe400000e0000 */
[----:B------:R-:W-:-:S02]  /*a130*/  R2UR UR4, R12 ;  /* 0x000000000c0472ca */ /* 0x000fc400000e0000 */
[----:B------:R-:W-:Y:S02]  /*a140*/  R2UR UR5, R13 ;  /* 0x000000000d0572ca */ /* 0x000fe400000e0000 */
[----:B------:R-:W-:Y:S02]  /*a150*/  MOV R9, 0x40000040 ;  /* 0x4000004000097802 */ /* 0x000fe40000000f00 */
[----:B------:R-:W-:Y:S01]  /*a160*/  IADD3 R15, -R22, R185, -R20 ;  /* 0x000000b9160f7210 */ /* 0x000fe20007ffe914 */
[----:B------:R-:W-:Y:S02]  /*a170*/  WARPGROUP.DEPBAR.LE gsb0, 0x0 ;  /* 0x00008000000079c5 */ /* 0x000fe40000010000 */
[----:B------:R-:W-:-:S06]  /*a180*/  WARPGROUP.ARRIVE ;  /* 0x00000000000079c5 */ /* 0x000fcc0000000000 */
[----:B------:R-:W-:Y:S01]  /*a190*/  HGMMA.64x64x16.F32 R24, gdesc[UR4], R24, gsb0 ;  /* 0x00e00000041879f0 */ /* 0x000fe20008000818 */
[----:B------:R-:W-:Y:S01]  /*a1a0*/  R2UR UR6, R8 ;  /* 0x00000000080672ca */ /* 0x000fe200000e0000 */
[----:B------:R-:W-:Y:S01]  /*a1b0*/  VIADD R8, R6, 0x6 ;  /* 0x0000000606087836 */ /* 0x000fe20000000000 */
[----:B------:R-:W-:Y:S01]  /*a1c0*/  R2UR UR7, R9 ;  /* 0x00000000090772ca */ /* 0x000fe200000e0000 */
[----:B------:R-:W-:Y:S01]  /*a1d0*/  VIADD R6, R4, 0x6 ;  /* 0x0000000604067836 */ /* 0x000fe20000000000 */
[----:B------:R-:W-:Y:S01]  /*a1e0*/  R2UR UR4, R10 ;  /* 0x000000000a0472ca */ /* 0x000fe200000e0000 */
[----:B------:R-:W-:Y:S01]  /*a1f0*/  IMAD.MOV.U32 R9, RZ, RZ, 0x40000040 ;  /* 0x40000040ff097424 */ /* 0x000fe200078e00ff */
[----:B------:R-:W-:Y:S01]  /*a200*/  R2UR UR5, R11 ;  /* 0x000000000b0572ca */ /* 0x000fe200000e0000 */
[----:B------:R-:W-:Y:S02]  /*a210*/  WARPGROUP.DEPBAR.LE gsb0, 0x0 ;  /* 0x00008000000079c5 */ /* 0x000fe40000010000 */
[----:B------:R-:W-:-:S10]  /*a220*/  WARPGROUP.ARRIVE ;  /* 0x00000000000079c5 */ /* 0x000fd40000000000 */
[----:B------:R-:W-:Y:S01]  /*a230*/  HGMMA.64x64x16.F32 R24, gdesc[UR4], R24, gsb0 ;  /* 0x00e00000041879f0 */ /* 0x000fe20008000818 */
[----:B------:R-:W-:Y:S02]  /*a240*/  R2UR UR6, R8 ;  /* 0x00000000080672ca */ /* 0x000fe400000e0000 */
[----:B------:R-:W-:Y:S02]  /*a250*/  R2UR UR7, R9 ;  /* 0x00000000090772ca */ /* 0x000fe400000e0000 */
[----:B------:R-:W-:Y:S02]  /*a260*/  R2UR UR4, R6 ;  /* 0x00000000060472ca */ /* 0x000fe400000e0000 */
[----:B------:R-:W-:Y:S02]  /*a270*/  R2UR UR5, R7 ;  /* 0x00000000070572ca */ /* 0x000fe400000e0000 */
[----:B------:R-:W-:-:S05]  /*a280*/  IADD3 R9, -R186, R3, R185 ;  /* 0x00000003ba097210 */ /* 0x000fca0007ffe1b9 */
[----:B------:R-:W-:-:S04]  /*a290*/  IMAD.IADD R9, R9, 0x1, -R22 ;  /* 0x0000000109097824 */ /* 0x000fc800078e0a16 */
[----:B------:R-:W-:Y:S01]  /*a2a0*/  VIADD R56, R9, UR40 ;  /* 0x0000002809387c36 */ /* 0x000fe20008000000 */
[----:B------:R-:W-:Y:S02]  /*a2b0*/  WARPGROUP.DEPBAR.LE gsb0, 0x0 ;  /* 0x00008000000079c5 */ /* 0x000fe40000010000 */
[----:B------:R-:W-:-:S06]  /*a2c0*/  WARPGROUP.ARRIVE ;  /* 0x00000000000079c5 */ /* 0x000fcc0000000000 */
[----:B------:R-:W-:Y:S01]  /*a2d0*/  HGMMA.64x64x16.F32 R24, gdesc[UR4], R24, gsb0 ;  /* 0x00e00000041879f0 */ /* 0x000fe20008000818 */
[----:B------:R-:W-:Y:S02]  /*a2e0*/  ULDC UR4, c[0x0][0x9dc] ;  /* 0x0002770000047ab9 */ /* 0x000fe40000000800 */
[----:B------:R-:W-:-:S05]  /*a2f0*/  IMAD.U32 R188, RZ, RZ, UR4 ;  /* 0x00000004ffbc7e24 */ /* 0x000fca000f8e00ff */
[----:B------:R-:W-:-:S04]  /*a300*/  LOP3.LUT R8, RZ, R188, RZ, 0x33, !PT ;  /* 0x000000bcff087212 */ /* 0x000fc800078e33ff */
[----:B------:R-:W-:Y:S01]  /*a310*/  IADD3 R59, R9, R8, RZ ;  /* 0x00000008093b7210 */ /* 0x000fe20007ffe0ff */
[----:B------:R-:W-:Y:S02]  /*a320*/  WARPGROUP.DEPBAR.LE gsb0, 0x0 ;  /* 0x00008000000079c5 */ /* 0x000fe40000010000 */
[----:B------:R0:W-:Y:S02]  /*a330*/  @!P1 SYNCS.ARRIVE.TRANS64.RED.A1T0 RZ, [R0+URZ], RZ ;  /* 0x000000ff00ff99a7 */ /* 0x0001e4000810043f */
[----:B0-----:R-:W-:-:S04]  /*a340*/  IMAD R0, R189, 0x40, R192 ;  /* 0x00000040bd007824 */ /* 0x001fc800078e02c0 */
[----:B------:R-:W-:Y:S01]  /*a350*/  IMAD.IADD R8, R59, 0x1, R0 ;  /* 0x000000013b087824 */ /* 0x000fe200078e0200 */
[----:B------:R-:W-:Y:S01]  /*a360*/  VIADDMNMX R3, R0, R56, R15, PT ;  /* 0x0000003800037246 */ /* 0x000fe2000380010f */
[----:B------:R-:W-:Y:S06]  /*a370*/  @P2 BRA `(.L_x_2071) ;  /* 0x0000000000582947 */ /* 0x000fec0003800000 */
[----:B------:R-:W-:Y:S01]  /*a380*/  IADD3 R9, R0, R185, -R186 ;  /* 0x000000b900097210 */ /* 0x000fe20007ffe8ba */
[----:B------:R-:W-:Y:S03]  /*a390*/  BSSY B0, `(.L_x_2072) ;  /* 0x0000010000007945 */ /* 0x000fe60003800000 */
[----:B------:R-:W-:-:S13]  /*a3a0*/  ISETP.GT.AND P2, PT, R9, -0x1, PT ;  /* 0xffffffff0900780c */ /* 0x000fda0003f44270 */
[----:B------:R-:W-:Y:S05]  /*a3b0*/  @P2 BRA `(.L_x_2073) ;  /* 0x0000000000202947 */ /* 0x000fea0003800000 */
[----:B------:R-:W-:Y:S01]  /*a3c0*/  UISETP.NE.AND UP0, UPT, UR41, 0x1, UPT ;  /* 0x000000012900788c */ /* 0x000fe2000bf05270 */
[----:B------:R-:W-:-:S05]  /*a3d0*/  LOP3.LUT R9, RZ, R9, RZ, 0x33, !PT ;  /* 0x00000009ff097212 */ /* 0x000fca00078e33ff */
[----:B------:R-:W-:-:S05]  /*a3e0*/  PLOP3.LUT P2, PT, PT, PT, UP0, 0x80, 0x0 ;  /* 0x000000000000781c */ /* 0x000fca0003f4f008 */
[----:B------:R-:W-:-:S08]  /*a3f0*/  @UP0 ULDC.64 UR4, c[0x0][0x9e8] ;  /* 0x00027a0000040ab9 */ /* 0x000fd00000000a00 */
[----:B------:R-:W-:-:S05]  /*a400*/  @P2 IMAD.HI.U32 R60, R9, UR4, RZ ;  /* 0x00000004093c2c27 */ /* 0x000fca000f8e00ff */
[----:B------:R-:W-:-:S04]  /*a410*/  @P2 SHF.R.U32.HI R9, RZ, UR5, R60 ;  /* 0x00000005ff092c19 */ /* 0x000fc8000801163c */
[----:B------:R-:W-:Y:S01]  /*a420*/  LOP3.LUT R9, RZ, R9, RZ, 0x33, !PT ;  /* 0x00000009ff097212 */ /* 0x000fe200078e33ff */
[----:B------:R-:W-:Y:S06]  /*a430*/  BRA `(.L_x_2074) ;  /* 0x0000000000147947 */ /* 0x000fec0003800000 */
.L_x_2073:
[----:B------:R-:W-:-:S06]  /*a440*/  UISETP.NE.AND UP0, UPT, UR41, 0x1, UPT ;  /* 0x000000012900788c */ /* 0x000fcc000bf05270 */
[----:B------:R-:W-:-:S05]  /*a450*/  PLOP3.LUT P2, PT, PT, PT, UP0, 0x80, 0x0 ;  /* 0x000000000000781c */ /* 0x000fca0003f4f008 */
[----:B------:R-:W-:-:S08]  /*a460*/  @UP0 ULDC.64 UR4, c[0x0][0x9e8] ;  /* 0x00027a0000040ab9 */ /* 0x000fd00000000a00 */
[----:B------:R-:W-:-:S05]  /*a470*/  @P2 IMAD.HI.U32 R60, R9, UR4, RZ ;  /* 0x00000004093c2c27 */ /* 0x000fca000f8e00ff */
[----:B------:R-:W-:-:S07]  /*a480*/  @P2 SHF.R.U32.HI R9, RZ, UR5, R60 ;  /* 0x00000005ff092c19 */ /* 0x000fce000801163c */
.L_x_2074:
[----:B------:R-:W-:Y:S05]  /*a490*/  BSYNC B0 ;  /* 0x0000000000007941 */ /* 0x000fea0003800000 */
.L_x_2072:
[----:B------:R-:W-:-:S04]  /*a4a0*/  IMAD R9, R9, UR41, -R20 ;  /* 0x0000002909097c24 */ /* 0x000fc8000f8e0a14 */
[----:B------:R-:W-:-:S05]  /*a4b0*/  IMAD.IADD R9, R9, 0x1, -R22 ;  /* 0x0000000109097824 */ /* 0x000fca00078e0a16 */
[----:B------:R-:W-:Y:S02]  /*a4c0*/  VIMNMX R8, R8, R9, !PT ;  /* 0x0000000908087248 */ /* 0x000fe40007fe0100 */
[----:B------:R-:W-:-:S07]  /*a4d0*/  VIADDMNMX R3, R9, UR41, R3, PT ;  /* 0x0000002909037c46 */ /* 0x000fce000b800103 */
.L_x_2071:
[C---:B------:R-:W-:Y:S01]  /*a4e0*/  ISETP.GE.AND P2, PT, R58.reuse, 0x2, PT ;  /* 0x000000023a00780c */ /* 0x040fe20003f46270 */
[----:B------:R-:W-:Y:S01]  /*a4f0*/  UISETP.NE.AND UP0, UPT, UR47, URZ, UPT ;  /* 0x0000003f2f00728c */ /* 0x000fe2000bf05270 */
[----:B------:R-:W-:Y:S02]  /*a500*/  ISETP.GE.AND P6, PT, R58, 0xa, PT ;  /* 0x0000000a3a00780c */ /* 0x000fe40003fc6270 */
[----:B------:R-:W-:Y:S02]  /*a510*/  ISETP.GT.AND P4, PT, R8, 0x1, !P2 ;  /* 0x000000010800780c */ /* 0x000fe40005784270 */
[----:B------:R-:W-:Y:S02]  /*a520*/  ISETP.GE.AND P3, PT, R58, 0x9, PT ;  /* 0x000000093a00780c */ /* 0x000fe40003f66270 */
[----:B------:R-:W-:Y:S02]  /*a530*/  ISETP.LT.OR P4, PT, R3, 0x2, P4 ;  /* 0x000000020300780c */ /* 0x000fe40002781670 */
[----:B------:R-:W-:-:S02]  /*a540*/  P2R R60, PR, RZ, 0x40 ;  /* 0x00000040ff3c7803 */ /* 0x000fc40000000000 */
[----:B------:R-:W-:Y:S02]  /*a550*/  FSEL R61, R25, -INF , !P4 ;  /* 0xff800000193d7808 */ /* 0x000fe40006000000 */
[C---:B------:R-:W-:Y:S02]  /*a560*/  ISETP.GT.AND P4, PT, R8.reuse, 0x9, !P6 ;  /* 0x000000090800780c */ /* 0x040fe40007784270 */
[----:B------:R-:W-:Y:S02]  /*a570*/  ISETP.GT.AND P5, PT, R8, 0x8, !P3 ;  /* 0x000000080800780c */ /* 0x000fe40005fa4270 */
[----:B------:R-:W-:Y:S02]  /*a580*/  ISETP.LT.OR P4, PT, R3, 0xa, P4 ;  /* 0x0000000a0300780c */ /* 0x000fe40002781670 */
[----:B------:R-:W-:Y:S02]  /*a590*/  ISETP.GE.AND P6, PT, R58, 0x11, PT ;  /* 0x000000113a00780c */ /* 0x000fe40003fc6270 */
[----:B------:R-:W-:-:S02]  /*a5a0*/  FSEL R65, R29, -INF , !P4 ;  /* 0xff8000001d417808 */ /* 0x000fc40006000000 */
[C---:B------:R-:W-:Y:S02]  /*a5b0*/  ISETP.LT.OR P5, PT, R3.reuse, 0x9, P5 ;  /* 0x000000090300780c */ /* 0x040fe40002fa1670 */
[----:B------:R-:W-:Y:S02]  /*a5c0*/  ISETP.GT.AND P4, PT, R8, 0x10, !P6 ;  /* 0x000000100800780c */ /* 0x000fe40007784270 */
[----:B------:R-:W-:Y:S02]  /*a5d0*/  FSEL R63, R28, -INF , !P5 ;  /* 0xff8000001c3f7808 */ /* 0x000fe40006800000 */
[----:B------:R-:W-:Y:S02]  /*a5e0*/  ISETP.LT.OR P4, PT, R3, 0x11, P4 ;  /* 0x000000110300780c */ /* 0x000fe40002781670 */
[----:B------:R-:W-:Y:S02]  /*a5f0*/  ISETP.GE.AND P5, PT, R58, 0x12, PT ;  /* 0x000000123a00780c */ /* 0x000fe40003fa6270 */
[----:B------:R-:W-:-:S02]  /*a600*/  FSEL R67, R32, -INF , !P4 ;  /* 0xff80000020437808 */ /* 0x000fc40006000000 */
[----:B------:R-:W-:Y:S02]  /*a610*/  ISETP.GT.AND P4, PT, R8, 0x11, !P5 ;  /* 0x000000110800780c */ /* 0x000fe40006f84270 */
        /* <DEDUP_REMOVED lines=37> */
[----:B------:R-:W-:Y:S02]  /*a870*/  P2R R28, PR, RZ, 0x40 ;  /* 0x00000040ff1c7803 */ /* 0x000fe40000000000 */
[----:B------:R-:W-:Y:S02]  /*a880*/  FSEL R81, R48, -INF , !P4 ;  /* 0xff80000030517808 */ /* 0x000fe40006000000 */
[----:B------:R-:W-:-:S04]  /*a890*/  ISETP.GE.AND P4, PT, R58, 0x32, PT ;  /* 0x000000323a00780c */ /* 0x000fc80003f86270 */
[----:B------:R-:W-:-:S04]  /*a8a0*/  ISETP.GT.AND P5, PT, R8, 0x31, !P4 ;  /* 0x000000310800780c */ /* 0x000fc800067a4270 */
        /* <DEDUP_REMOVED lines=15> */
[----:B------:R-:W-:Y:S01]  /*a9a0*/  ISETP.LT.OR P6, PT, R3, 0x3a, P6 ;  /* 0x0000003a0300780c */ /* 0x000fe200037c1670 */
[----:B------:R-:W-:-:S03]  /*a9b0*/  VIADD R3, R0, 0x8 ;  /* 0x0000000800037836 */ /* 0x000fc60000000000 */
[----:B------:R-:W-:Y:S02]  /*a9c0*/  FSEL R53, R53, -INF , !P6 ;  /* 0xff80000035357808 */ /* 0x000fe40007000000 */
[----:B------:R-:W-:Y:S02]  /*a9d0*/  PLOP3.LUT P6, PT, PT, PT, UP0, 0x40, 0x0 ;  /* 0x000000000000781c */ /* 0x000fe40003fce808 */
[----:B------:R-:W-:-:S11]  /*a9e0*/  VIADDMNMX R3, R3, R56, R15, PT ;  /* 0x0000003803037246 */ /* 0x000fd6000380010f */
[----:B------:R-:W-:Y:S05]  /*a9f0*/  @P6 BRA `(.L_x_2075) ;  /* 0x0000000000646947 */ /* 0x000fea0003800000 */
[----:B------:R-:W-:Y:S01]  /*aa00*/  IADD3 R9, R0, R185, -R186 ;  /* 0x000000b900097210 */ /* 0x000fe20007ffe8ba */
[----:B------:R-:W-:Y:S04]  /*aa10*/  BSSY B0, `(.L_x_2076) ;  /* 0x0000013000007945 */ /* 0x000fe80003800000 */
[----:B------:R-:W-:-:S05]  /*aa20*/  VIADD R9, R9, 0x8 ;  /* 0x0000000809097836 */ /* 0x000fca0000000000 */
[----:B------:R-:W-:-:S13]  /*aa30*/  ISETP.GT.AND P6, PT, R9, -0x1, PT ;  /* 0xffffffff0900780c */ /* 0x000fda0003fc4270 */
[----:B------:R-:W-:Y:S05]  /*aa40*/  @P6 BRA `(.L_x_2077) ;  /* 0x0000000000246947 */ /* 0x000fea0003800000 */
[----:B------:R-:W-:Y:S01]  /*aa50*/  UISETP.NE.AND UP0, UPT, UR41, 0x1, UPT ;  /* 0x000000012900788c */ /* 0x000fe2000bf05270 */
[----:B------:R-:W-:-:S05]  /*aa60*/  LOP3.LUT R9, RZ, R9, RZ, 0x33, !PT ;  /* 0x00000009ff097212 */ /* 0x000fca00078e33ff */
[----:B------:R-:W-:-:S05]  /*aa70*/  PLOP3.LUT P6, PT, PT, PT, UP0, 0x80, 0x0 ;  /* 0x000000000000781c */ /* 0x000fca0003fcf008 */
[----:B------:R-:W-:-:S08]  /*aa80*/  @UP0 ULDC.64 UR4, c[0x0][0x9e8] ;  /* 0x00027a0000040ab9 */ /* 0x000fd00000000a00 */
[----:B------:R-:W-:Y:S01]  /*aa90*/  @P6 IMAD.HI.U32 R15, R9, UR4, RZ ;  /* 0x00000004090f6c27 */ /* 0x000fe2000f8e00ff */
[----:B------:R-:W-:-:S13]  /*aaa0*/  PLOP3.LUT P6, PT, PT, PT, UP0, 0x80, 0x0 ;  /* 0x000000000000781c */ /* 0x000fda0003fcf008 */
[----:B------:R-:W-:-:S04]  /*aab0*/  @P6 SHF.R.U32.HI R9, RZ, UR5, R15 ;  /* 0x00000005ff096c19 */ /* 0x000fc8000801160f */
[----:B------:R-:W-:Y:S01]  /*aac0*/  LOP3.LUT R9, RZ, R9, RZ, 0x33, !PT ;  /* 0x00000009ff097212 */ /* 0x000fe200078e33ff */
[----:B------:R-:W-:Y:S06]  /*aad0*/  BRA `(.L_x_2078) ;  /* 0x0000000000187947 */ /* 0x000fec0003800000 */
.L_x_2077:
[----:B------:R-:W-:-:S06]  /*aae0*/  UISETP.NE.AND UP0, UPT, UR41, 0x1, UPT ;  /* 0x000000012900788c */ /* 0x000fcc000bf05270 */
[----:B------:R-:W-:-:S05]  /*aaf0*/  PLOP3.LUT P6, PT, PT, PT, UP0, 0x80, 0x0 ;  /* 0x000000000000781c */ /* 0x000fca0003fcf008 */
[----:B------:R-:W-:-:S08]  /*ab00*/  @UP0 ULDC.64 UR4, c[0x0][0x9e8] ;  /* 0x00027a0000040ab9 */ /* 0x000fd00000000a00 */
[----:B------:R-:W-:Y:S01]  /*ab10*/  @P6 IMAD.HI.U32 R15, R9, UR4, RZ ;  /* 0x00000004090f6c27 */ /* 0x000fe2000f8e00ff */
[----:B------:R-:W-:-:S13]  /*ab20*/  PLOP3.LUT P6, PT, PT, PT, UP0, 0x80, 0x0 ;  /* 0x000000000000781c */ /* 0x000fda0003fcf008 */
[----:B------:R-:W-:-:S07]  /*ab30*/  @P6 SHF.R.U32.HI R9, RZ, UR5, R15 ;  /* 0x00000005ff096c19 */ /* 0x000fce000801160f */
.L_x_2078:
[----:B------:R-:W-:Y:S05]  /*ab40*/  BSYNC B0 ;  /* 0x0000000000007941 */ /* 0x000fea0003800000 */
.L_x_2076:
[----:B------:R-:W-:-:S05]  /*ab50*/  IMAD R9, R9, UR41, -R20 ;  /* 0x0000002909097c24 */ /* 0x000fca000f8e0a14 */
[----:B------:R-:W-:-:S04]  /*ab60*/  IADD3 R9, -R22, R9, RZ ;  /* 0x0000000916097210 */ /* 0x000fc80007ffe1ff */
[----:B------:R-:W-:Y:S02]  /*ab70*/  VIMNMX R8, R8, R9, !PT ;  /* 0x0000000908087248 */ /* 0x000fe40007fe0100 */
[----:B------:R-:W-:-:S07]  /*ab80*/  VIADDMNMX R3, R9, UR41, R3, PT ;  /* 0x0000002909037c46 */ /* 0x000fce000b800103 */
.L_x_2075:
        /* <DEDUP_REMOVED lines=33> */
[----:B------:R-:W-:Y:S02]  /*ada0*/  ISETP.GT.AND P3, PT, R8, 0x8, !P3 ;  /* 0x000000080800780c */ /* 0x000fe40005f64270 */
[----:B------:R-:W-:Y:S02]  /*adb0*/  FSEL R38, R38, -INF , !P2 ;  /* 0xff80000026267808 */ /* 0x000fe40005000000 */
[----:B------:R-:W-:Y:S02]  /*adc0*/  ISETP.NE.AND P2, PT, R36, RZ, PT ;  /* 0x000000ff2400720c */ /* 0x000fe40003f45270 */
[----:B------:R-:W-:Y:S02]  /*add0*/  FMNMX.FTZ R9, R83, R9, !PT ;  /* 0x0000000953097209 */ /* 0x000fe40007810000 */
[----:B------:R-:W-:-:S02]  /*ade0*/  ISETP.GT.AND P2, PT, R8, 0x19, !P2 ;  /* 0x000000190800780c */ /* 0x000fc40005744270 */
[C---:B------:R-:W-:Y:S02]  /*adf0*/  ISETP.LT.OR P3, PT, R3.reuse, 0x9, P3 ;  /* 0x000000090300780c */ /* 0x040fe40001f61670 */
[----:B------:R-:W-:Y:S02]  /*ae00*/  ISETP.LT.OR P2, PT, R3, 0x1a, P2 ;  /* 0x0000001a0300780c */ /* 0x000fe40001741670 */
[----:B------:R-:W-:Y:S02]  /*ae10*/  FMNMX.FTZ R20, R53, R9, !PT ;  /* 0x0000000935147209 */ /* 0x000fe40007810000 */
[----:B------:R-:W-:Y:S02]  /*ae20*/  FSEL R32, R39, -INF , !P2 ;  /* 0xff80000027207808 */ /* 0x000fe40005000000 */
[----:B------:R-:W-:Y:S01]  /*ae30*/  ISETP.NE.AND P2, PT, R37, RZ, PT ;  /* 0x000000ff2500720c */ /* 0x000fe20003f45270 */
[----:B------:R-:W0:Y:S01]  /*ae40*/  SHFL.BFLY PT, R9, R20, 0x2, 0x1f ;  /* 0x0c401f0014097f89 */ /* 0x000e2200000e0000 */
        /* <DEDUP_REMOVED lines=8> */
[C---:B------:R-:W-:Y:S02]  /*aed0*/  ISETP.GT.AND P2, PT, R8.reuse, 0x21, !P2 ;  /* 0x000000210800780c */ /* 0x040fe40005744270 */
[----:B------:R-:W-:Y:S02]  /*aee0*/  ISETP.GT.AND P5, PT, R8, 0x38, !P5 ;  /* 0x000000380800780c */ /* 0x000fe40006fa4270 */
[C---:B------:R-:W-:Y:S02]  /*aef0*/  ISETP.LT.OR P2, PT, R3.reuse, 0x22, P2 ;  /* 0x000000220300780c */ /* 0x040fe40001741670 */
[----:B------:R-:W-:Y:S02]  /*af00*/  ISETP.LT.OR P4, PT, R3, 0x32, P4 ;  /* 0x000000320300780c */ /* 0x000fe40002781670 */
[----:B------:R-:W-:-:S02]  /*af10*/  FSEL R36, R43, -INF , !P2 ;  /* 0xff8000002b247808 */ /* 0x000fc40005000000 */
[----:B------:R-:W-:Y:S02]  /*af20*/  ISETP.GT.AND P2, PT, R8, 0x28, !P3 ;  /* 0x000000280800780c */ /* 0x000fe40005f44270 */
[----:B0-----:R-:W-:Y:S02]  /*af30*/  FMNMX.FTZ R29, R20, R9, !PT ;  /* 0x00000009141d7209 */ /* 0x001fe40007810000 */
[----:B------:R-:W-:Y:S02]  /*af40*/  ISETP.LT.OR P2, PT, R3, 0x29, P2 ;  /* 0x000000290300780c */ /* 0x000fe40001741670 */
[----:B------:R-:W-:Y:S01]  /*af50*/  ISETP.NE.AND P3, PT, R62, RZ, PT ;  /* 0x000000ff3e00720c */ /* 0x000fe20003f65270 */
[----:B------:R-:W0:Y:S01]  /*af60*/  SHFL.BFLY PT, R40, R29, 0x1, 0x1f ;  /* 0x0c201f001d287f89 */ /* 0x000e2200000e0000 */
[----:B------:R-:W-:Y:S02]  /*af70*/  FSEL R46, R46, -INF , !P2 ;  /* 0xff8000002e2e7808 */ /* 0x000fe40005000000 */
[----:B------:R-:W-:-:S02]  /*af80*/  ISETP.GT.AND P2, PT, R8, RZ, !P6 ;  /* 0x000000ff0800720c */ /* 0x000fc40007744270 */
[----:B------:R-:W-:Y:S02]  /*af90*/  ISETP.GT.AND P3, PT, R8, 0x30, !P3 ;  /* 0x000000300800780c */ /* 0x000fe40005f64270 */
[C---:B------:R-:W-:Y:S02]  /*afa0*/  ISETP.LT.OR P2, PT, R3.reuse, 0x1, P2 ;  /* 0x000000010300780c */ /* 0x040fe40001741670 */
[----:B------:R-:W-:Y:S02]  /*afb0*/  ISETP.LT.OR P3, PT, R3, 0x31, P3 ;  /* 0x000000310300780c */ /* 0x000fe40001f61670 */
[----:B------:R-:W-:Y:S02]  /*afc0*/  FSEL R26, R26, -INF , !P2 ;  /* 0xff8000001a1a7808 */ /* 0x000fe40005000000 */
[----:B------:R-:W-:Y:S02]  /*afd0*/  ISETP.NE.AND P2, PT, R44, RZ, PT ;  /* 0x000000ff2c00720c */ /* 0x000fe40003f45270 */
[----:B------:R-:W-:-:S02]  /*afe0*/  FMNMX.FTZ R9, R26, R27, !PT ;  /* 0x0000001b1a097209 */ /* 0x000fc40007810000 */
[----:B------:R-:W-:Y:S02]  /*aff0*/  ISETP.GT.AND P2, PT, R8, 0x29, !P2 ;  /* 0x000000290800780c */ /* 0x000fe40005744270 */
[----:B------:R-:W-:Y:S02]  /*b000*/  FMNMX.FTZ R9, R30, R9, !PT ;  /* 0x000000091e097209 */ /* 0x000fe40007810000 */
[----:B------:R-:W-:Y:S02]  /*b010*/  ISETP.LT.OR P2, PT, R3, 0x2a, P2 ;  /* 0x0000002a0300780c */ /* 0x000fe40001741670 */
[----:B------:R-:W-:Y:S02]  /*b020*/  FMNMX.FTZ R9, R24, R9, !PT ;  /* 0x0000000918097209 */ /* 0x000fe40007810000 */
[----:B------:R-:W-:Y:S02]  /*b030*/  ISETP.NE.AND P6, PT, R48, RZ, PT ;  /* 0x000000ff3000720c */ /* 0x000fe40003fc5270 */
[----:B------:R-:W-:-:S02]  /*b040*/  FMNMX.FTZ R15, R34, R9, !PT ;  /* 0x00000009220f7209 */ /* 0x000fc40007810000 */
[----:B0-----:R-:W-:Y:S02]  /*b050*/  FMNMX.FTZ R9, R29, R40, !PT ;  /* 0x000000281d097209 */ /* 0x001fe40007810000 */
[----:B------:R-:W-:Y:S01]  /*b060*/  FMNMX.FTZ R25, R28, R15, !PT ;  /* 0x0000000f1c197209 */ /* 0x000fe20007810000 */
[----:B------:R-:W-:Y:S01]  /*b070*/  IMAD.U32 R15, RZ, RZ, UR4 ;  /* 0x00000004ff0f7e24 */ /* 0x000fe2000f8e00ff */
[----:B------:R-:W-:Y:S02]  /*b080*/  FSEL R40, R47, -INF , !P2 ;  /* 0xff8000002f287808 */ /* 0x000fe40005000000 */
[----:B------:R-:W-:Y:S01]  /*b090*/  FMNMX.FTZ R25, R38, R25, !PT ;  /* 0x0000001926197209 */ /* 0x000fe20007810000 */
[C---:B------:R-:W-:Y:S01]  /*b0a0*/  FMUL.FTZ R20, R9.reuse, R15 ;  /* 0x0000000f09147220 */ /* 0x040fe20000410000 */
[----:B------:R-:W-:Y:S02]  /*b0b0*/  FSETP.NEU.FTZ.AND P2, PT, R9, -INF , PT ;  /* 0xff8000000900780b */ /* 0x000fe40003f5d000 */
[----:B------:R-:W-:-:S02]  /*b0c0*/  FMNMX.FTZ R25, R32, R25, !PT ;  /* 0x0000001920197209 */ /* 0x000fc40007810000 */
[----:B------:R-:W-:Y:S02]  /*b0d0*/  FSEL R50, R50, -INF , !P3 ;  /* 0xff80000032327808 */ /* 0x000fe40005800000 */
[----:B------:R-:W-:Y:S02]  /*b0e0*/  FMNMX.FTZ R25, R42, R25, !PT ;  /* 0x000000192a197209 */ /* 0x000fe40007810000 */
[----:B------:R-:W-:Y:S02]  /*b0f0*/  FSEL R48, R20, RZ, P2 ;  /* 0x000000ff14307208 */ /* 0x000fe40001000000 */
[----:B------:R-:W-:Y:S02]  /*b100*/  FMNMX.FTZ R25, R36, R25, !PT ;  /* 0x0000001924197209 */ /* 0x000fe40007810000 */
[----:B------:R-:W-:Y:S01]  /*b110*/  ISETP.GT.AND P2, PT, R8, 0x39, !P6 ;  /* 0x000000390800780c */ /* 0x000fe20007744270 */
[--C-:B------:R-:W-:Y:S01]  /*b120*/  FFMA.FTZ R20, R33, R15, -R48.reuse ;  /* 0x0000000f21147223 */ /* 0x100fe20000010830 */
[----:B------:R-:W-:Y:S01]  /*b130*/  FMNMX.FTZ R25, R46, R25, !PT ;  /* 0x000000192e197209 */ /* 0x000fe20007810000 */
[--C-:B------:R-:W-:Y:S01]  /*b140*/  FFMA.FTZ R29, R61, R15, -R48.reuse ;  /* 0x0000000f3d1d7223 */ /* 0x100fe20000010830 */
[----:B------:R-:W-:Y:S01]  /*b150*/  ISETP.LT.OR P5, PT, R3, 0x39, P5 ;  /* 0x000000390300780c */ /* 0x000fe20002fa1670 */
[----:B------:R0:W-:Y:S01]  /*b160*/  MUFU.EX2 R164, R20 ;  /* 0x0000001400a47308 */ /* 0x0001e20000000800 */
[----:B------:R-:W-:Y:S01]  /*b170*/  FMNMX.FTZ R25, R40, R25, !PT ;  /* 0x0000001928197209 */ /* 0x000fe20007810000 */
[-CC-:B------:R-:W-:Y:S01]  /*b180*/  FFMA.FTZ R31, R65, R15.reuse, -R48.reuse ;  /* 0x0000000f411f7223 */ /* 0x180fe20000010830 */
[----:B------:R-:W-:Y:S01]  /*b190*/  FSEL R8, R51, -INF , !P4 ;  /* 0xff80000033087808 */ /* 0x000fe20006000000 */
[--C-:B------:R-:W-:Y:S01]  /*b1a0*/  FFMA.FTZ R33, R67, R15, -R48.reuse ;  /* 0x0000000f43217223 */ /* 0x100fe20000010830 */
[----:B------:R-:W-:Y:S01]  /*b1b0*/  FMNMX.FTZ R25, R50, R25, !PT ;  /* 0x0000001932197209 */ /* 0x000fe20007810000 */
[-CC-:B------:R-:W-:Y:S01]  /*b1c0*/  FFMA.FTZ R43, R45, R15.reuse, -R48.reuse ;  /* 0x0000000f2d2b7223 */ /* 0x180fe20000010830 */
[----:B------:R-:W-:Y:S01]  /*b1d0*/  ISETP.LT.OR P2, PT, R3, 0x3a, P2 ;  /* 0x0000003a0300780c */ /* 0x000fe20001741670 */
[--C-:B------:R-:W-:Y:S01]  /*b1e0*/  FFMA.FTZ R3, R63, R15, -R48.reuse ;  /* 0x0000000f3f037223 */ /* 0x100fe20000010830 */
[----:B------:R-:W-:Y:S01]  /*b1f0*/  FSEL R54, R54, -INF , !P5 ;  /* 0xff80000036367808 */ /* 0x000fe20006800000 */
[----:B------:R-:W1:Y:S01]  /*b200*/  MUFU.EX2 R29, R29 ;  /* 0x0000001d001d7308 */ /* 0x000e620000000800 */
[----:B------:R-:W-:Y:S01]  /*b210*/  FMNMX.FTZ R25, R8, R25, !PT ;  /* 0x0000001908197209 */ /* 0x000fe20007810000 */
[-CC-:B------:R-:W-:Y:S01]  /*b220*/  FFMA.FTZ R45, R49, R15.reuse, -R48.reuse ;  /* 0x0000000f312d7223 */ /* 0x180fe20000010830 */
[----:B------:R-:W-:Y:S01]  /*b230*/  FSEL R44, R55, -INF , !P2 ;  /* 0xff800000372c7808 */ /* 0x000fe20005000000 */
[--C-:B------:R-:W-:Y:S01]  /*b240*/  FFMA.FTZ R35, R69, R15, -R48.reuse ;  /* 0x0000000f45237223 */ /* 0x100fe20000010830 */
[----:B------:R-:W-:Y:S01]  /*b250*/  FMNMX.FTZ R25, R54, R25, !PT ;  /* 0x0000001936197209 */ /* 0x000fe20007810000 */
[-CC-:B------:R-:W-:Y:S01]  /*b260*/  FFMA.FTZ R37, R71, R15.reuse, -R48.reuse ;  /* 0x0000000f47257223 */ /* 0x180fe20000010830 */
[--C-:B------:R-:W-:Y:S01]  /*b270*/  FFMA.FTZ R39, R73, R15, -R48.reuse ;  /* 0x0000000f49277223 */ /* 0x100fe20000010830 */
[----:B------:R-:W-:Y:S01]  /*b280*/  MUFU.EX2 R166, R3 ;  /* 0x0000000300a67308 */ /* 0x000fe20000000800 */
[----:B------:R-:W-:Y:S01]  /*b290*/  FMNMX.FTZ R25, R44, R25, !PT ;  /* 0x000000192c197209 */ /* 0x000fe20007810000 */
[----:B------:R-:W-:-:S04]  /*b2a0*/  FFMA.FTZ R41, R75, R15, -R48 ;  /* 0x0000000f4b297223 */ /* 0x000fc80000010830 */
[----:B0-----:R-:W0:Y:S02]  /*b2b0*/  SHFL.BFLY PT, R20, R25, 0x2, 0x1f ;  /* 0x0c401f0019147f89 */ /* 0x001e2400000e0000 */
[----:B------:R-:W-:Y:S08]  /*b2c0*/  MUFU.EX2 R31, R31 ;  /* 0x0000001f001f7308 */ /* 0x000ff00000000800 */
[----:B------:R1:W-:Y:S08]  /*b2d0*/  MUFU.EX2 R56, R45 ;  /* 0x0000002d00387308 */ /* 0x0003f00000000800 */
[----:B------:R-:W-:Y:S01]  /*b2e0*/  MUFU.EX2 R33, R33 ;  /* 0x0000002100217308 */ /* 0x000fe20000000800 */
[----:B-1----:R-:W-:Y:S01]  /*b2f0*/  FADD.FTZ R45, R164, R29 ;  /* 0x0000001da42d7221 */ /* 0x002fe20000010000 */
[----:B------:R-:W-:-:S02]  /*b300*/  F2FP.F16.F32.PACK_AB R164, R29, R164 ;  /* 0x000000a41da4723e */ /* 0x000fc400000000ff */
[----:B0-----:R-:W-:Y:S01]  /*b310*/  FMNMX.FTZ R3, R25, R20, !PT ;  /* 0x0000001419037209 */ /* 0x001fe20007810000 */
[----:B------:R-:W-:-:S03]  /*b320*/  FFMA.FTZ R25, R77, R15, -R48 ;  /* 0x0000000f4d197223 */ /* 0x000fc60000010830 */
[----:B------:R0:W-:Y:S01]  /*b330*/  MUFU.EX2 R160, R35 ;  /* 0x0000002300a07308 */ /* 0x0001e20000000800 */
[----:B------:R-:W1:Y:S07]  /*b340*/  SHFL.BFLY PT, R20, R3, 0x1, 0x1f ;  /* 0x0c201f0003147f89 */ /* 0x000e6e00000e0000 */
[----:B------:R4:W-:Y:S01]  /*b350*/  MUFU.EX2 R156, R25 ;  /* 0x00000019009c7308 */ /* 0x0009e20000000800 */
[----:B0-----:R-:W-:-:S07]  /*b360*/  FFMA.FTZ R35, R79, R15, -R48 ;  /* 0x0000000f4f237223 */ /* 0x001fce0000010830 */
[----:B------:R-:W-:Y:S08]  /*b370*/  MUFU.EX2 R37, R37 ;  /* 0x0000002500257308 */ /* 0x000ff00000000800 */
[----:B------:R0:W-:Y:S01]  /*b380*/  MUFU.EX2 R162, R39 ;  /* 0x0000002700a27308 */ /* 0x0001e20000000800 */
[----:B-1----:R-:W-:Y:S01]  /*b390*/  FMNMX.FTZ R20, R3, R20, !PT ;  /* 0x0000001403147209 */ /* 0x002fe20007810000 */
[----:B------:R-:W-:-:S03]  /*b3a0*/  FFMA.FTZ R3, R83, R15, -R48 ;  /* 0x0000000f53037223 */ /* 0x000fc60000010830 */
[C---:B------:R-:W-:Y:S01]  /*b3b0*/  FSETP.NEU.FTZ.AND P2, PT, R20.reuse, -INF , PT ;  /* 0xff8000001400780b */ /* 0x040fe20003f5d000 */
[-C--:B----4-:R-:W-:Y:S02]  /*b3c0*/  FMUL.FTZ R25, R20, R15.reuse ;  /* 0x0000000f14197220 */ /* 0x090fe40000410000 */
[----:B------:R-:W-:Y:S01]  /*b3d0*/  MUFU.EX2 R41, R41 ;  /* 0x0000002900297308 */ /* 0x000fe20000000800 */
[-CC-:B0-----:R-:W-:Y:S01]  /*b3e0*/  FFMA.FTZ R39, R81, R15.reuse, -R48.reuse ;  /* 0x0000000f51277223 */ /* 0x181fe20000010830 */
[----:B------:R-:W-:Y:S01]  /*b3f0*/  FFMA.FTZ R48, R53, R15, -R48 ;  /* 0x0000000f35307223 */ /* 0x000fe20000010830 */
[----:B------:R-:W-:-:S05]  /*b400*/  FSEL R25, R25, RZ, P2 ;  /* 0x000000ff19197208 */ /* 0x000fca0001000000 */
        /* <DEDUP_REMOVED lines=16> */
[----:B------:R-:W0:Y:S01]  /*b510*/  MUFU.EX2 R27, R27 ;  /* 0x0000001b001b7308 */ /* 0x000e220000000800 */
[-CC-:B------:R-:W-:Y:S01]  /*b520*/  FFMA.FTZ R54, R54, R15.reuse, -R25.reuse ;  /* 0x0000000f36367223 */ /* 0x180fe20000010819 */
[----:B------:R-:W-:-:S06]  /*b530*/  FFMA.FTZ R25, R44, R15, -R25 ;  /* 0x0000000f2c197223 */ /* 0x000fcc0000010819 */
[----:B------:R-:W1:Y:S08]  /*b540*/  MUFU.EX2 R30, R30 ;  /* 0x0000001e001e7308 */ /* 0x000e700000000800 */
[----:B------:R4:W5:Y:S01]  /*b550*/  MUFU.EX2 R167, R24 ;  /* 0x0000001800a77308 */ /* 0x0009620000000800 */
[----:B0-----:R-:W-:-:S07]  /*b560*/  F2FP.F16.F32.PACK_AB R165, R27, R26 ;  /* 0x0000001a1ba5723e */ /* 0x001fce00000000ff */
[----:B------:R-:W0:Y:S01]  /*b570*/  MUFU.EX2 R34, R34 ;  /* 0x0000002200227308 */ /* 0x000e220000000800 */
[----:B----4-:R-:W-:Y:S01]  /*b580*/  FADD.FTZ R24, R166, R45 ;  /* 0x0000002da6187221 */ /* 0x010fe20000010000 */
[----:B------:R-:W-:Y:S01]  /*b590*/  FADD.FTZ R45, R26, R27 ;  /* 0x0000001b1a2d7221 */ /* 0x000fe20000010000 */
[----:B------:R-:W-:-:S05]  /*b5a0*/  F2FP.F16.F32.PACK_AB R166, R31, R166 ;  /* 0x000000a61fa6723e */ /* 0x000fca00000000ff */
[----:B------:R4:W2:Y:S08]  /*b5b0*/  MUFU.EX2 R161, R28 ;  /* 0x0000001c00a17308 */ /* 0x0008b00000000800 */
[----:B------:R-:W3:Y:S01]  /*b5c0*/  MUFU.EX2 R38, R38 ;  /* 0x0000002600267308 */ /* 0x000ee20000000800 */
[----:B----4-:R-:W-:Y:S01]  /*b5d0*/  FADD.FTZ R28, R31, R24 ;  /* 0x000000181f1c7221 */ /* 0x010fe20000010000 */
[----:B-1----:R-:W-:-:S03]  /*b5e0*/  FADD.FTZ R24, R30, R45 ;  /* 0x0000002d1e187221 */ /* 0x002fc60000010000 */
[----:B------:R-:W-:Y:S01]  /*b5f0*/  FADD.FTZ R49, R33, R28 ;  /* 0x0000001c21317221 */ /* 0x000fe20000010000 */
[C---:B-----5:R-:W-:Y:S01]  /*b600*/  FADD.FTZ R47, R167.reuse, R24 ;  /* 0x00000018a72f7221 */ /* 0x060fe20000010000 */
[----:B------:R-:W-:Y:S01]  /*b610*/  F2FP.F16.F32.PACK_AB R167, R167, R30 ;  /* 0x0000001ea7a7723e */ /* 0x000fe200000000ff */
[----:B------:R-:W1:Y:S01]  /*b620*/  MUFU.EX2 R163, R32 ;  /* 0x0000002000a37308 */ /* 0x000e620000000800 */
[----:B------:R-:W-:Y:S01]  /*b630*/  FADD.FTZ R28, R160, R49 ;  /* 0x00000031a01c7221 */ /* 0x000fe20000010000 */
[----:B0-----:R-:W-:Y:S01]  /*b640*/  FADD.FTZ R24, R34, R47 ;  /* 0x0000002f22187221 */ /* 0x001fe20000010000 */
[----:B------:R-:W-:Y:S01]  /*b650*/  F2FP.F16.F32.PACK_AB R160, R160, R33 ;  /* 0x00000021a0a0723e */ /* 0x000fe200000000ff */
[----:B------:R0:W-:Y:S01]  /*b660*/  STSM.16.M88.4 [R195+0x26800], R164 ;  /* 0x026800a4c3007844 */ /* 0x0001e20000000200 */
[----:B------:R-:W-:Y:S01]  /*b670*/  FADD.FTZ R47, R37, R28 ;  /* 0x0000001c252f7221 */ /* 0x000fe20000010000 */
[C---:B--2---:R-:W-:Y:S01]  /*b680*/  FADD.FTZ R29, R161.reuse, R24 ;  /* 0x00000018a11d7221 */ /* 0x044fe20000010000 */
[----:B------:R-:W-:Y:S01]  /*b690*/  F2FP.F16.F32.PACK_AB R161, R161, R34 ;  /* 0x00000022a1a1723e */ /* 0x000fe200000000ff */
[----:B------:R-:W2:Y:S01]  /*b6a0*/  MUFU.EX2 R42, R42 ;  /* 0x0000002a002a7308 */ /* 0x000ea20000000800 */
[C---:B------:R-:W-:Y:S01]  /*b6b0*/  FADD.FTZ R24, R162.reuse, R47 ;  /* 0x0000002fa2187221 */ /* 0x040fe20000010000 */
[----:B------:R-:W-:-:S03]  /*b6c0*/  F2FP.F16.F32.PACK_AB R162, R162, R37 ;  /* 0x00000025a2a2723e */ /* 0x000fc600000000ff */
[----:B------:R-:W-:-:S03]  /*b6d0*/  FADD.FTZ R31, R41, R24 ;  /* 0x00000018291f7221 */ /* 0x000fc60000010000 */
[----:B------:R-:W4:Y:S01]  /*b6e0*/  MUFU.EX2 R157, R36 ;  /* 0x00000024009d7308 */ /* 0x000f220000000800 */
[C---:B------:R-:W-:Y:S01]  /*b6f0*/  FADD.FTZ R24, R156.reuse, R31 ;  /* 0x0000001f9c187221 */ /* 0x040fe20000010000 */
[----:B------:R-:W-:-:S06]  /*b700*/  F2FP.F16.F32.PACK_AB R156, R156, R41 ;  /* 0x000000299c9c723e */ /* 0x000fcc00000000ff */
[----:B------:R-:W5:Y:S08]  /*b710*/  MUFU.EX2 R46, R46 ;  /* 0x0000002e002e7308 */ /* 0x000f700000000800 */
[----:B------:R3:W-:Y:S08]  /*b720*/  MUFU.EX2 R45, R8 ;  /* 0x00000008002d7308 */ /* 0x0007f00000000800 */
[----:B------:R-:W0:Y:S01]  /*b730*/  MUFU.EX2 R52, R43 ;  /* 0x0000002b00347308 */ /* 0x000e220000000800 */
[----:B---3--:R-:W-:-:S04]  /*b740*/  FADD.FTZ R8, R38, R29 ;  /* 0x0000001d26087221 */ /* 0x008fc80000010000 */
[C---:B-1----:R-:W-:Y:S01]  /*b750*/  FADD.FTZ R29, R163.reuse, R8 ;  /* 0x00000008a31d7221 */ /* 0x042fe20000010000 */
[----:B------:R-:W-:Y:S02]  /*b760*/  F2FP.F16.F32.PACK_AB R163, R163, R38 ;  /* 0x00000026a3a3723e */ /* 0x000fe400000000ff */
[----:B------:R-:W1:Y:S01]  /*b770*/  MUFU.EX2 R43, R40 ;  /* 0x00000028002b7308 */ /* 0x000e620000000800 */
[----:B--2---:R-:W-:Y:S01]  /*b780*/  FADD.FTZ R8, R42, R29 ;  /* 0x0000001d2a087221 */ /* 0x004fe20000010000 */
[----:B------:R-:W-:Y:S01]  /*b790*/  FADD.FTZ R29, R35, R24 ;  /* 0x00000018231d7221 */ /* 0x000fe20000010000 */
[----:B------:R2:W-:Y:S02]  /*b7a0*/  STSM.16.M88.4 [R196], R160 ;  /* 0x000000a0c4007844 */ /* 0x0005e40000000200 */
[C---:B----4-:R-:W-:Y:S01]  /*b7b0*/  FADD.FTZ R27, R157.reuse, R8 ;  /* 0x000000089d1b7221 */ /* 0x050fe20000010000 */
[----:B------:R-:W-:Y:S02]  /*b7c0*/  F2FP.F16.F32.PACK_AB R157, R157, R42 ;  /* 0x0000002a9d9d723e */ /* 0x000fe400000000ff */
[----:B------:R-:W3:Y:S01]  /*b7d0*/  MUFU.EX2 R39, R39 ;  /* 0x0000002700277308 */ /* 0x000ee20000000800 */
[----:B-----5:R-:W-:Y:S01]  /*b7e0*/  FADD.FTZ R8, R46, R27 ;  /* 0x0000001b2e087221 */ /* 0x020fe20000010000 */
[C---:B0-----:R-:W-:Y:S01]  /*b7f0*/  F2FP.F16.F32.PACK_AB R158, R52.reuse, R35 ;  /* 0x00000023349e723e */ /* 0x041fe200000000ff */
[----:B------:R-:W-:-:S05]  /*b800*/  FADD.FTZ R52, R52, R29 ;  /* 0x0000001d34347221 */ /* 0x000fca0000010000 */
[----:B------:R-:W0:Y:S01]  /*b810*/  MUFU.EX2 R50, R50 ;  /* 0x0000003200327308 */ /* 0x000e220000000800 */
[C---:B-1----:R-:W-:Y:S01]  /*b820*/  F2FP.F16.F32.PACK_AB R159, R43.reuse, R46 ;  /* 0x0000002e2b9f723e */ /* 0x042fe200000000ff */
[----:B------:R-:W-:-:S04]  /*b830*/  FADD.FTZ R43, R43, R8 ;  /* 0x000000082b2b7221 */ /* 0x000fc80000010000 */
[----:B------:R2:W-:Y:S02]  /*b840*/  STSM.16.M88.4 [R198], R156 ;  /* 0x0000009cc6007844 */ /* 0x0005e40000000200 */
[----:B------:R-:W-:Y:S01]  /*b850*/  MUFU.EX2 R3, R3 ;  /* 0x0000000300037308 */ /* 0x000fe20000000800 */
[----:B---3--:R-:W-:Y:S01]  /*b860*/  F2FP.F16.F32.PACK_AB R152, R56, R39 ;  /* 0x000000273898723e */ /* 0x008fe200000000ff */
[----:B------:R-:W-:-:S04]  /*b870*/  FADD.FTZ R39, R39, R52 ;  /* 0x0000003427277221 */ /* 0x000fc80000010000 */
[----:B------:R-:W-:Y:S02]  /*b880*/  FADD.FTZ R56, R56, R39 ;  /* 0x0000002738387221 */ /* 0x000fe40000010000 */
[----:B------:R-:W1:Y:S01]  /*b890*/  MUFU.EX2 R48, R48 ;  /* 0x0000003000307308 */ /* 0x000e620000000800 */
[----:B0-----:R-:W-:Y:S01]  /*b8a0*/  F2FP.F16.F32.PACK_AB R153, R45, R50 ;  /* 0x000000322d99723e */ /* 0x001fe200000000ff */
[----:B------:R-:W-:-:S04]  /*b8b0*/  FADD.FTZ R50, R50, R43 ;  /* 0x0000002b32327221 */ /* 0x000fc80000010000 */
[----:B------:R-:W-:Y:S02]  /*b8c0*/  FADD.FTZ R45, R45, R50 ;  /* 0x000000322d2d7221 */ /* 0x000fe40000010000 */
[----:B------:R-:W0:Y:S08]  /*b8d0*/  MUFU.EX2 R54, R54 ;  /* 0x0000003600367308 */ /* 0x000e300000000800 */
[----:B------:R-:W3:Y:S01]  /*b8e0*/  MUFU.EX2 R25, R25 ;  /* 0x0000001900197308 */ /* 0x000ee20000000800 */
[----:B-1----:R-:W-:Y:S01]  /*b8f0*/  F2FP.F16.F32.PACK_AB R154, R48, R3 ;  /* 0x00000003309a723e */ /* 0x002fe200000000ff */
[----:B------:R-:W-:-:S04]  /*b900*/  FADD.FTZ R3, R3, R56 ;  /* 0x0000003803037221 */ /* 0x000fc80000010000 */
[----:B------:R-:W-:Y:S01]  /*b910*/  FADD.FTZ R3, R48, R3 ;  /* 0x0000000330037221 */ /* 0x000fe20000010000 */
[----:B0-----:R-:W-:Y:S01]  /*b920*/  FADD.FTZ R8, R54, R45 ;  /* 0x0000002d36087221 */ /* 0x001fe20000010000 */
[----:B---3--:R-:W-:-:S03]  /*b930*/  F2FP.F16.F32.PACK_AB R155, R25, R54 ;  /* 0x00000036199b723e */ /* 0x008fc600000000ff */
[----:B------:R-:W-:Y:S02]  /*b940*/  FADD.FTZ R8, R25, R8 ;  /* 0x0000000819087221 */ /* 0x000fe40000010000 */
[----:B------:R2:W-:Y:S01]  /*b950*/  STSM.16.M88.4 [R197], R152 ;  /* 0x00000098c5007844 */ /* 0x0005e20000000200 */
[----:B------:R-:W-:Y:S05]  /*b960*/  @!P0 BRA `(.L_x_2079) ;  /* 0x0000000000048947 */ /* 0x000fea0003800000 */
[----:B------:R-:W-:Y:S01]  /*b970*/  BPT.TRAP 0x1 ;  /* 0x000000040000795c */ /* 0x000fe20000300000 */
.L_x_2079:
[----:B------:R0:W1:Y:S01]  /*b980*/  SYNCS.PHASECHK.TRANS64.TRYWAIT P2, [R14+URZ+0x28c50], R57 ;  /* 0x028c50390e0075a7 */ /* 0x000062000804017f */
[----:B------:R-:W-:Y:S05]  /*b990*/  @!P0 BRA `(.L_x_2080) ;  /* 0x0000000000048947 */ /* 0x000fea0003800000 */
[----:B------:R-:W-:Y:S01]  /*b9a0*/  BPT.TRAP 0x1 ;  /* 0x000000040000795c */ /* 0x000fe20000300000 */
.L_x_2080:
[----:B------:R-:W-:Y:S01]  /*b9b0*/  ULDC UR44, c[0x0][0x9e4] ;  /* 0x00027900002c7ab9 */ /* 0x000fe20000000800 */
[----:B------:R-:W-:Y:S01]  /*b9c0*/  ULDC UR45, c[0x0][0x9dc] ;  /* 0x00027700002d7ab9 */ /* 0x000fe20000000800 */
[----:B------:R-:W-:Y:S01]  /*b9d0*/  ULDC UR39, c[0x0][0x988] ;  /* 0x0002620000277ab9 */ /* 0x000fe20000000800 */
[----:B------:R-:W-:Y:S01]  /*b9e0*/  ULDC UR46, c[0x0][0x9e0] ;  /* 0x00027800002e7ab9 */ /* 0x000fe20000000800 */
[----:B------:R-:W-:Y:S01]  /*b9f0*/  BSSY B0, `(.L_x_2081) ;  /* 0x0000006000007945 */ /* 0x000fe20003800000 */
[----:B------:R-:W-:Y:S02]  /*ba00*/  IMAD R170, R18, 0x1000, R190 ;  /* 0x0000100012aa7824 */ /* 0x000fe400078e02be */
[----:B------:R-:W-:Y:S01]  /*ba10*/  IMAD.MOV.U32 R171, RZ, RZ, 0x40000040 ;  /* 0x40000040ffab7424 */ /* 0x000fe200078e00ff */
[----:B-1----:R-:W-:Y:S06]  /*ba20*/  @P2 BRA `(.L_x_2082) ;  /* 0x0000000000082947 */ /* 0x002fec0003800000 */
[----:B------:R-:W1:Y:S02]  /*ba30*/  SYNCS.PHASECHK.TRANS64.TRYWAIT P2, [R14+URZ+0x28c50], R57 ;  /* 0x028c50390e0075a7 */ /* 0x000e64000804017f */
[----:B-1----:R-:W-:Y:S05]  /*ba40*/  @!P2 BRA `(.L_x_2083) ;  /* 0x000001100070a947 */ /* 0x002fea0003800000 */
.L_x_2082:
[----:B------:R-:W-:Y:S05]  /*ba50*/  BSYNC B0 ;  /* 0x0000000000007941 */ /* 0x000fea0003800000 */
.L_x_2081:
[----:B------:R-:W-:Y:S01]  /*ba60*/  R2UR UR6, R170 ;  /* 0x00000000aa0672ca */ /* 0x000fe200000e0000 */
[----:B01----:R-:W-:Y:S01]  /*ba70*/  WARPGROUP.ARRIVE ;  /* 0x00000000000079c5 */ /* 0x003fe20000000000 */
[----:B------:R-:W-:Y:S01]  /*ba80*/  R2UR UR7, R171 ;  /* 0x00000000ab0772ca */ /* 0x000fe200000e0000 */
[----:B------:R-:W-:Y:S01]  /*ba90*/  IMAD.MOV.U32 R171, RZ, RZ, 0x40000040 ;  /* 0x40000040ffab7424 */ /* 0x000fe200078e00ff */
[----:B------:R-:W-:Y:S01]  /*baa0*/  UISETP.NE.AND UP0, UPT, UR47, URZ, UPT ;  /* 0x0000003f2f00728c */ /* 0x000fe2000bf05270 */
[----:B------:R-:W-:Y:S02]  /*bab0*/  @!P1 VIADD R14, R14, 0x28c60 ;  /* 0x00028c600e0e9836 */ /* 0x000fe40000000000 */
[----:B------:R-:W-:-:S03]  /*bac0*/  IMAD.IADD R201, R185, 0x1, -R186 ;  /* 0x00000001b9c97824 */ /* 0x000fc600078e0aba */
[----:B------:R-:W-:Y:S02]  /*bad0*/  PLOP3.LUT P2, PT, PT, PT, UP0, 0x40, 0x0 ;  /* 0x000000000000781c */ /* 0x000fe40003f4e808 */
[----:B------:R-:W-:-:S03]  /*bae0*/  @!P1 PRMT R14, RZ, 0x654, R14 ;  /* 0x00000654ff0e9816 */ /* 0x000fc6000000000e */
[----:B------:R-:W-:Y:S03]  /*baf0*/  HGMMA.64x256x16.F32 R24, R164, gdesc[UR4].tnspB, RZ, !UPT, gsb0 ;  /* 0x43e00004a4187df0 */ /* 0x000fe6000c0008ff */
[----:B------:R-:W-:Y:S02]  /*bb00*/  WARPGROUP.DEPBAR.LE gsb0, 0x0 ;  /* 0x00008000000079c5 */ /* 0x000fe40000010000 */
[----:B------:R-:W-:Y:S01]  /*bb10*/  VIADD R164, R170, 0x80 ;  /* 0x00000080aaa47836 */ /* 0x000fe20000000000 */
[----:B------:R-:W-:Y:S01]  /*bb20*/  WARPGROUP.ARRIVE ;  /* 0x00000000000079c5 */ /* 0x000fe20000000000 */
[----:B------:R-:W-:-:S03]  /*bb30*/  IMAD.MOV.U32 R165, RZ, RZ, 0x40000040 ;  /* 0x40000040ffa57424 */ /* 0x000fc600078e00ff */
[----:B------:R-:W-:Y:S02]  /*bb40*/  R2UR UR6, R164 ;  /* 0x00000000a40672ca */ /* 0x000fe400000e0000 */
[----:B------:R-:W-:-:S15]  /*bb50*/  R2UR UR7, R165 ;  /* 0x00000000a50772ca */ /* 0x000fde00000e0000 */
[----:B------:R-:W-:-:S01]  /*bb60*/  NOP ;  /* 0x0000000000007918 */ /* 0x000fc20000000000 */
[----:B------:R-:W-:Y:S03]  /*bb70*/  HGMMA.64x256x16.F32 R24, R160, gdesc[UR4].tnspB, R24, gsb0 ;  /* 0x43e00004a0187df0 */ /* 0x000fe60008000818 */
[----:B------:R-:W-:Y:S02]  /*bb80*/  WARPGROUP.DEPBAR.LE gsb0, 0x0 ;  /* 0x00008000000079c5 */ /* 0x000fe40000010000 */
[----:B--2---:R-:W-:Y:S01]  /*bb90*/  IMAD.MOV.U32 R161, RZ, RZ, 0x40000040 ;  /* 0x40000040ffa17424 */ /* 0x004fe200078e00ff */
[C---:B------:R-:W-:Y:S01]  /*bba0*/  IADD3 R160, R170.reuse, 0x100, RZ ;  /* 0x00000100aaa07810 */ /* 0x040fe20007ffe0ff */
[----:B------:R-:W-:Y:S01]  /*bbb0*/  WARPGROUP.ARRIVE ;  /* 0x00000000000079c5 */ /* 0x000fe20000000000 */
[----:B------:R-:W-:Y:S02]  /*bbc0*/  VIADD R170, R170, 0x180 ;  /* 0x00000180aaaa7836 */ /* 0x000fe40000000000 */
[----:B------:R-:W-:-:S02]  /*bbd0*/  R2UR UR6, R160 ;  /* 0x00000000a00672ca */ /* 0x000fc400000e0000 */
[----:B------:R-:W-:-:S15]  /*bbe0*/  R2UR UR7, R161 ;  /* 0x00000000a10772ca */ /* 0x000fde00000e0000 */
[----:B------:R-:W-:-:S01]  /*bbf0*/  NOP ;  /* 0x0000000000007918 */ /* 0x000fc20000000000 */
        /* <DEDUP_REMOVED lines=13> */
[----:B0-----:R-:W0:Y:S01]  /*bcd0*/  FENCE.VIEW.ASYNC.S ;  /* 0x00000000000073c6 */ /* 0x001e220000000000 */
[----:B------:R-:W-:-:S05]  /*bce0*/  LEA R154, R189, R201, 0x6 ;  /* 0x000000c9bd9a7211 */ /* 0x000fca00078e30ff */
[----:B------:R-:W-:Y:S01]  /*bcf0*/  VIADD R152, R154, UR40 ;  /* 0x000000289a987c36 */ /* 0x000fe20008000000 */
[----:B0-----:R-:W-:Y:S01]  /*bd00*/  NOP ;  /* 0x0000000000007918 */ /* 0x001fe20000000000 */
[----:B------:R-:W-:Y:S06]  /*bd10*/  BAR.ARV 0xe, 0x100 ;  /* 0x0384000000007b1d */ /* 0x000fec0000002000 */
[----:B------:R0:W-:Y:S02]  /*bd20*/  @!P1 SYNCS.ARRIVE.TRANS64.RED.A1T0 RZ, [R14+URZ], RZ ;  /* 0x000000ff0eff99a7 */ /* 0x0001e4000810043f */
[----:B0-----:R-:W-:Y:S01]  /*bd30*/  VIADD R14, R168, 0xfffffffe ;  /* 0xfffffffea80e7836 */ /* 0x001fe20000000000 */
[----:B------:R-:W-:Y:S06]  /*bd40*/  @P2 BRA `(.L_x_2084) ;  /* 0x0000000000542947 */ /* 0x000fec0003800000 */
[C---:B------:R-:W-:Y:S01]  /*bd50*/  ISETP.GT.AND P2, PT, R154.reuse, RZ, PT ;  /* 0x000000ff9a00720c */ /* 0x040fe20003f44270 */
[----:B------:R-:W-:Y:S01]  /*bd60*/  BSSY B0, `(.L_x_2085) ;  /* 0x0000010000007945 */ /* 0x000fe20003800000 */
[----:B------:R-:W-:-:S11]  /*bd70*/  VIADD R153, R154, 0xffffffff ;  /* 0xffffffff9a997836 */ /* 0x000fd60000000000 */
[----:B------:R-:W-:Y:S05]  /*bd80*/  @P2 BRA `(.L_x_2086) ;  /* 0x0000000000202947 */ /* 0x000fea0003800000 */
[----:B------:R-:W-:Y:S01]  /*bd90*/  UISETP.NE.AND UP0, UPT, UR41, 0x1, UPT ;  /* 0x000000012900788c */ /* 0x000fe2000bf05270 */
[----:B------:R-:W-:-:S05]  /*bda0*/  IMAD.MOV R153, RZ, RZ, -R154 ;  /* 0x000000ffff997224 */ /* 0x000fca00078e0a9a */
[----:B------:R-:W-:-:S05]  /*bdb0*/  PLOP3.LUT P2, PT, PT, PT, UP0, 0x80, 0x0 ;  /* 0x000000000000781c */ /* 0x000fca0003f4f008 */
[----:B------:R-:W-:-:S08]  /*bdc0*/  @UP0 ULDC.64 UR4, c[0x0][0x9e8] ;  /* 0x00027a0000040ab9 */ /* 0x000fd00000000a00 */
[----:B------:R-:W-:-:S05]  /*bdd0*/  @P2 IMAD.HI.U32 R154, R153, UR4, RZ ;  /* 0x00000004999a2c27 */ /* 0x000fca000f8e00ff */
[----:B------:R-:W-:-:S04]  /*bde0*/  @P2 SHF.R.U32.HI R153, RZ, UR5, R154 ;  /* 0x00000005ff992c19 */ /* 0x000fc8000801169a */
[----:B------:R-:W-:Y:S01]  /*bdf0*/  LOP3.LUT R153, RZ, R153, RZ, 0x33, !PT ;  /* 0x00000099ff997212 */ /* 0x000fe200078e33ff */
[----:B------:R-:W-:Y:S06]  /*be00*/  BRA `(.L_x_2087) ;  /* 0x0000000000147947 */ /* 0x000fec0003800000 */
.L_x_2086:
[----:B------:R-:W-:-:S06]  /*be10*/  UISETP.NE.AND UP0, UPT, UR41, 0x1, UPT ;  /* 0x000000012900788c */ /* 0x000fcc000bf05270 */
[----:B------:R-:W-:-:S05]  /*be20*/  PLOP3.LUT P2, PT, PT, PT, UP0, 0x80, 0x0 ;  /* 0x000000000000781c */ /* 0x000fca0003f4f008 */
[----:B------:R-:W-:-:S08]  /*be30*/  @UP0 ULDC.64 UR4, c[0x0][0x9e8] ;  /* 0x00027a0000040ab9 */ /* 0x000fd00000000a00 */
[----:B------:R-:W-:-:S05]  /*be40*/  @P2 IMAD.HI.U32 R154, R153, UR4, RZ ;  /* 0x00000004999a2c27 */ /* 0x000fca000f8e00ff */
[----:B------:R-:W-:-:S07]  /*be50*/  @P2 SHF.R.U32.HI R153, RZ, UR5, R154 ;  /* 0x00000005ff992c19 */ /* 0x000fce000801169a */
.L_x_2087:
[----:B------:R-:W-:Y:S05]  /*be60*/  BSYNC B0 ;  /* 0x0000000000007941 */ /* 0x000fea0003800000 */
.L_x_2085:
[----:B------:R-:W-:-:S04]  /*be70*/  IMAD.U32 R154, RZ, RZ, UR41 ;  /* 0x00000029ff9a7e24 */ /* 0x000fc8000f8e00ff */
[----:B------:R-:W-:-:S05]  /*be80*/  IMAD R153, R153, R154, UR41 ;  /* 0x0000002999997e24 */ /* 0x000fca000f8e029a */
[----:B------:R-:W-:-:S07]  /*be90*/  VIMNMX R152, R152, R153, PT ;  /* 0x0000009998987248 */ /* 0x000fce0003fe0100 */
.L_x_2084:
[----:B------:R-:W-:Y:S01]  /*bea0*/  SHF.R.S32.HI R153, RZ, 0x1f, R152 ;  /* 0x0000001fff997819 */ /* 0x000fe20000011498 */
[----:B------:R-:W-:Y:S03]  /*beb0*/  BSSY B1, `(.L_x_2088) ;  /* 0x000024f000017945 */ /* 0x000fe60003800000 */
[----:B------:R-:W-:-:S04]  /*bec0*/  LEA.HI R153, R153, R152, RZ, 0x6 ;  /* 0x0000009899997211 */ /* 0x000fc800078f30ff */
[----:B------:R-:W-:-:S04]  /*bed0*/  SHF.R.S32.HI R204, RZ, 0x6, R153 ;  /* 0x00000006ffcc7819 */ /* 0x000fc80000011499 */
[----:B------:R-:W-:-:S04]  /*bee0*/  VIMNMX R204, R191, R204, !PT ;  /* 0x000000ccbfcc7248 */ /* 0x000fc80007fe0100 */
[----:B------:R-:W-:-:S13]  /*bef0*/  ISETP.GE.AND P2, PT, R14, R204, PT ;  /* 0x000000cc0e00720c */ /* 0x000fda0003f46270 */
[----:B------:R-:W-:Y:S05]  /*bf00*/  @!P2 BRA `(.L_x_2089) ;  /* 0x000000240024a947 */ /* 0x000fea0003800000 */
[----:B------:R-:W-:Y:S01]  /*bf10*/  IADD3 R205, R0, R201, RZ ;  /* 0x000000c900cd7210 */ /* 0x000fe20007ffe0ff */
[----:B------:R-:W-:Y:S04]  /*bf20*/  BSSY B0, `(.L_x_2090) ;  /* 0x0000244000007945 */ /* 0x000fe80003800000 */
[----:B------:R-:W-:-:S07]  /*bf30*/  VIADD R210, R205, 0x8 ;  /* 0x00000008cdd27836 */ /* 0x000fce0000000000 */
.L_x_2109:
[----:B------:R-:W-:-:S05]  /*bf40*/  VIADD R211, R18, 0x1 ;  /* 0x0000000112d37836 */ /* 0x000fca0000000000 */
[----:B------:R-:W-:-:S04]  /*bf50*/  ISETP.NE.AND P2, PT, R211, 0x2, PT ;  /* 0x00000002d300780c */ /* 0x000fc80003f45270 */
[----:B------:R-:W-:Y:S02]  /*bf60*/  SEL R152, RZ, 0x1, P2 ;  /* 0x00000001ff987807 */ /* 0x000fe40001000000 */
[----:B------:R-:W-:Y:S02]  /*bf70*/  SEL R211, R211, RZ, P2 ;  /* 0x000000ffd3d37207 */ /* 0x000fe40001000000 */
[----:B------:R-:W-:Y:S01]  /*bf80*/  LOP3.LUT R19, R19, R152, RZ, 0x3c, !PT ;  /* 0x0000009813137212 */ /* 0x000fe200078e3cff */
[----:B0-----:R-:W-:Y:S06]  /*bf90*/  @!P0 BRA `(.L_x_2091) ;  /* 0x0000000000048947 */ /* 0x001fec0003800000 */
[----:B------:R-:W-:Y:S01]  /*bfa0*/  BPT.TRAP 0x1 ;  /* 0x000000040000795c */ /* 0x000fe20000300000 */
.L_x_2091:
[----:B------:R-:W-:Y:S01]  /*bfb0*/  IMAD R212, R211, 0x8, R2 ;  /* 0x00000008d3d47824 */ /* 0x000fe200078e0202 */
[----:B------:R-:W-:-:S04]  /*bfc0*/  SHF.L.U32 R213, R19, 0x1f, RZ ;  /* 0x0000001f13d57819 */ /* 0x000fc800000006ff */
[----:B------:R0:W1:Y:S01]  /*bfd0*/  SYNCS.PHASECHK.TRANS64.TRYWAIT P2, [R212+URZ+0x28c30], R213 ;  /* 0x028c30d5d40075a7 */ /* 0x000062000804017f */
[----:B------:R-:W-:Y:S05]  /*bfe0*/  @!P0 BRA `(.L_x_2092) ;  /* 0x0000000000048947 */ /* 0x000fea0003800000 */
[----:B------:R-:W-:Y:S01]  /*bff0*/  BPT.TRAP 0x1 ;  /* 0x000000040000795c */ /* 0x000fe20000300000 */
.L_x_2092:
[----:B------:R-:W-:Y:S01]  /*c000*/  BSSY B2, `(.L_x_2093) ;  /* 0x0000006000027945 */ /* 0x000fe20003800000 */
[----:B------:R-:W-:Y:S02]  /*c010*/  IMAD R206, R211, 0x200, R21 ;  /* 0x00000200d3ce7824 */ /* 0x000fe400078e0215 */
[----:B------:R-:W-:Y:S01]  /*c020*/  IMAD.MOV.U32 R207, RZ, RZ, 0x40000040 ;  /* 0x40000040ffcf7424 */ /* 0x000fe200078e00ff */
[----:B-1----:R-:W-:Y:S06]  /*c030*/  @P2 BRA `(.L_x_2094) ;  /* 0x0000000000082947 */ /* 0x002fec0003800000 */
[----:B------:R-:W1:Y:S02]  /*c040*/  SYNCS.PHASECHK.TRANS64.TRYWAIT P2, [R212+URZ+0x28c30], R213 ;  /* 0x028c30d5d40075a7 */ /* 0x000e64000804017f */
[----:B-1----:R-:W-:Y:S05]  /*c050*/  @!P2 BRA `(.L_x_2095) ;  /* 0x0000010c0000a947 */ /* 0x002fea0003800000 */
.L_x_2094:
[----:B------:R-:W-:Y:S05]  /*c060*/  BSYNC B2 ;  /* 0x0000000000027941 */ /* 0x000fea0003800000 */
.L_x_2093:
[----:B------:R-:W-:Y:S01]  /*c070*/  R2UR UR6, R206 ;  /* 0x00000000ce0672ca */ /* 0x000fe200000e0000 */
[----:B------:R-:W-:Y:S01]  /*c080*/  WARPGROUP.ARRIVE ;  /* 0x00000000000079c5 */ /* 0x000fe20000000000 */
[----:B------:R-:W-:Y:S01]  /*c090*/  R2UR UR7, R207 ;  /* 0x00000000cf0772ca */ /* 0x000fe200000e0000 */
[----:B------:R-:W-:Y:S01]  /*c0a0*/  IMAD.MOV.U32 R209, RZ, RZ, 0x40000040 ;  /* 0x40000040ffd17424 */ /* 0x000fe200078e00ff */
[----:B------:R-:W-:Y:S01]  /*c0b0*/  R2UR UR4, R4 ;  /* 0x00000000040472ca */ /* 0x000fe200000e0000 */
[----:B------:R-:W-:Y:S01]  /*c0c0*/  IMAD.MOV.U32 R207, RZ, RZ, 0x40000040 ;  /* 0x40000040ffcf7424 */ /* 0x000fe200078e00ff */
[----:B------:R-:W-:Y:S01]  /*c0d0*/  R2UR UR5, R5 ;  /* 0x00000000050572ca */ /* 0x000fe200000e0000 */
[----:B------:R-:W-:Y:S01]  /*c0e0*/  UISETP.NE.AND UP0, UPT, UR47, URZ, UPT ;  /* 0x0000003f2f00728c */ /* 0x000fe2000bf05270 */
[----:B------:R-:W-:Y:S01]  /*c0f0*/  IADD3 R208, R206, 0x2, RZ ;  /* 0x00000002ced07810 */ /* 0x000fe20007ffe0ff */
[----:B------:R-:W-:Y:S01]  /*c100*/  IMAD.U32 R188, RZ, RZ, UR45 ;  /* 0x0000002dffbc7e24 */ /* 0x000fe2000f8e00ff */
[----:B------:R-:W-:-:S03]  /*c110*/  @!P1 IADD3 R15, R212, 0x28c40, RZ ;  /* 0x00028c40d40f9810 */ /* 0x000fc60007ffe0ff */
[----:B------:R-:W-:Y:S02]  /*c120*/  PLOP3.LUT P2, PT, PT, PT, UP0, 0x40, 0x0 ;  /* 0x000000000000781c */ /* 0x000fe40003f4e808 */
[----:B------:R-:W-:-:S04]  /*c130*/  @!P1 PRMT R15, RZ, 0x654, R15 ;  /* 0x00000654ff0f9816 */ /* 0x000fc8000000000f */
[----:B------:R-:W-:Y:S01]  /*c140*/  HGMMA.64x64x16.F32 R152, gdesc[UR4], RZ, !UPT, gsb0 ;  /* 0x00e00000049879f0 */ /* 0x000fe2000c0008ff */
[----:B------:R-:W-:Y:S01]  /*c150*/  R2UR UR6, R208 ;  /* 0x00000000d00672ca */ /* 0x000fe200000e0000 */
[----:B------:R-:W-:Y:S01]  /*c160*/  VIADD R208, R206, 0x4 ;  /* 0x00000004ced07836 */ /* 0x000fe20000000000 */
[----:B------:R-:W-:Y:S01]  /*c170*/  R2UR UR7, R209 ;  /* 0x00000000d10772ca */ /* 0x000fe200000e0000 */
[----:B------:R-:W-:Y:S01]  /*c180*/  IMAD.MOV.U32 R209, RZ, RZ, 0x40000040 ;  /* 0x40000040ffd17424 */ /* 0x000fe200078e00ff */
[----:B------:R-:W-:Y:S01]  /*c190*/  R2UR UR4, R12 ;  /* 0x000000000c0472ca */ /* 0x000fe200000e0000 */
[----:B------:R-:W-:Y:S01]  /*c1a0*/  VIADD R206, R206, 0x6 ;  /* 0x00000006cece7836 */ /* 0x000fe20000000000 */
[----:B------:R-:W-:Y:S01]  /*c1b0*/  R2UR UR5, R13 ;  /* 0x000000000d0572ca */ /* 0x000fe200000e0000 */
[----:B------:R-:W-:Y:S02]  /*c1c0*/  WARPGROUP.DEPBAR.LE gsb0, 0x0 ;  /* 0x00008000000079c5 */ /* 0x000fe40000010000 */
[----:B------:R-:W-:-:S10]  /*c1d0*/  WARPGROUP.ARRIVE ;  /* 0x00000000000079c5 */ /* 0x000fd40000000000 */
[----:B------:R-:W-:Y:S01]  /*c1e0*/  HGMMA.64x64x16.F32 R152, gdesc[UR4], R152, gsb0 ;  /* 0x00e00000049879f0 */ /* 0x000fe20008000898 */
[----:B------:R-:W-:Y:S01]  /*c1f0*/  R2UR UR6, R208 ;  /* 0x00000000d00672ca */ /* 0x000fe200000e0000 */
[----:B------:R-:W-:Y:S01]  /*c200*/  IMAD.SHL.U32 R208, R14, 0x40, RZ ;  /* 0x000000400ed07824 */ /* 0x000fe200078e00ff */
        /* <DEDUP_REMOVED lines=10> */
[----:B------:R-:W-:Y:S01]  /*c2b0*/  LOP3.LUT R206, RZ, R188, RZ, 0x33, !PT ;  /* 0x000000bcffce7212 */ /* 0x000fe200078e33ff */
[----:B------:R-:W-:-:S02]  /*c2c0*/  WARPGROUP.DEPBAR.LE gsb0, 0x0 ;  /* 0x00008000000079c5 */ /* 0x000fc40000010000 */
[----:B------:R-:W-:-:S08]  /*c2d0*/  WARPGROUP.ARRIVE ;  /* 0x00000000000079c5 */ /* 0x000fd00000000000 */
[----:B------:R-:W-:Y:S03]  /*c2e0*/  HGMMA.64x64x16.F32 R152, gdesc[UR4], R152, gsb0 ;  /* 0x00e00000049879f0 */ /* 0x000fe60008000898 */
[----:B------:R-:W-:Y:S02]  /*c2f0*/  WARPGROUP.DEPBAR.LE gsb0, 0x0 ;  /* 0x00008000000079c5 */ /* 0x000fe40000010000 */
[----:B------:R2:W-:Y:S02]  /*c300*/  @!P1 SYNCS.ARRIVE.TRANS64.RED.A1T0 RZ, [R15+URZ], RZ ;  /* 0x000000ff0fff99a7 */ /* 0x0005e4000810043f */
[----:B--2---:R-:W-:-:S04]  /*c310*/  IADD3 R15, R185, 0x1, -R208 ;  /* 0x00000001b90f7810 */ /* 0x004fc80007ffe8d0 */
[----:B------:R-:W-:-:S05]  /*c320*/  IADD3 R15, -R22, R15, -R186 ;  /* 0x0000000f160f7210 */ /* 0x000fca0007ffe9ba */
[----:B------:R-:W-:Y:S02]  /*c330*/  IMAD.IADD R231, R206, 0x1, R15 ;  /* 0x00000001cee77824 */ /* 0x000fe400078e020f */
[----:B------:R-:W-:-:S03]  /*c340*/  VIADD R229, R15, UR46 ;  /* 0x0000002e0fe57c36 */ /* 0x000fc60008000000 */
[C---:B------:R-:W-:Y:S01]  /*c350*/  IADD3 R15, R0.reuse, R231, RZ ;  /* 0x000000e7000f7210 */ /* 0x040fe20007ffe0ff */
[----:B------:R-:W-:Y:S01]  /*c360*/  IMAD.IADD R209, R0, 0x1, R229 ;  /* 0x0000000100d17824 */ /* 0x000fe200078e02e5 */
[----:B------:R-:W-:Y:S06]  /*c370*/  @P2 BRA `(.L_x_2096) ;  /* 0x0000000000582947 */ /* 0x000fec0003800000 */
[----:B------:R-:W-:Y:S01]  /*c380*/  IMAD.IADD R233, R0, 0x1, R201 ;  /* 0x0000000100e97824 */ /* 0x000fe200078e02c9 */
[----:B------:R-:W-:Y:S04]  /*c390*/  BSSY B2, `(.L_x_2097) ;  /* 0x0000010000027945 */ /* 0x000fe80003800000 */
[----:B------:R-:W-:-:S13]  /*c3a0*/  ISETP.GT.AND P2, PT, R233, -0x1, PT ;  /* 0xffffffffe900780c */ /* 0x000fda0003f44270 */
[----:B------:R-:W-:Y:S05]  /*c3b0*/  @P2 BRA `(.L_x_2098) ;  /* 0x0000000000202947 */ /* 0x000fea0003800000 */
[----:B------:R-:W-:Y:S01]  /*c3c0*/  IMAD.U32 R228, RZ, RZ, UR44 ;  /* 0x0000002cffe47e24 */ /* 0x000fe2000f8e00ff */
[----:B------:R-:W-:-:S04]  /*c3d0*/  LOP3.LUT R233, RZ, R233, RZ, 0x33, !PT ;  /* 0x000000e9ffe97212 */ /* 0x000fc800078e33ff */
[----:B------:R-:W-:-:S13]  /*c3e0*/  ISETP.NE.AND P2, PT, R228, 0x1, PT ;  /* 0x00000001e400780c */ /* 0x000fda0003f45270 */
[----:B------:R-:W2:Y:S02]  /*c3f0*/  @P2 LDC.64 R206, c[0x0][0x9e8] ;  /* 0x00027a00ffce2b82 */ /* 0x000ea40000000a00 */
[----:B--2---:R-:W-:-:S05]  /*c400*/  @P2 IMAD.HI.U32 R206, R233, R206, RZ ;  /* 0x000000cee9ce2227 */ /* 0x004fca00078e00ff */
[----:B------:R-:W-:-:S04]  /*c410*/  @P2 SHF.R.U32.HI R233, RZ, R207, R206 ;  /* 0x000000cfffe92219 */ /* 0x000fc800000116ce */
[----:B------:R-:W-:Y:S01]  /*c420*/  LOP3.LUT R233, RZ, R233, RZ, 0x33, !PT ;  /* 0x000000e9ffe97212 */ /* 0x000fe200078e33ff */
[----:B------:R-:W-:Y:S06]  /*c430*/  BRA `(.L_x_2099) ;  /* 0x0000000000147947 */ /* 0x000fec0003800000 */
.L_x_2098:
[----:B------:R-:W-:-:S05]  /*c440*/  IMAD.U32 R228, RZ, RZ, UR44 ;  /* 0x0000002cffe47e24 */ /* 0x000fca000f8e00ff */
[----:B------:R-:W-:-:S13]  /*c450*/  ISETP.NE.AND P2, PT, R228, 0x1, PT ;  /* 0x00000001e400780c */ /* 0x000fda0003f45270 */
[----:B------:R-:W2:Y:S02]  /*c460*/  @P2 LDC.64 R206, c[0x0][0x9e8] ;  /* 0x00027a00ffce2b82 */ /* 0x000ea40000000a00 */
[----:B--2---:R-:W-:-:S05]  /*c470*/  @P2 IMAD.HI.U32 R206, R233, R206, RZ ;  /* 0x000000cee9ce2227 */ /* 0x004fca00078e00ff */
[----:B------:R-:W-:-:S07]  /*c480*/  @P2 SHF.R.U32.HI R233, RZ, R207, R206 ;  /* 0x000000cfffe92219 */ /* 0x000fce00000116ce */
.L_x_2099:
[----:B------:R-:W-:Y:S05]  /*c490*/  BSYNC B2 ;  /* 0x0000000000027941 */ /* 0x000fea0003800000 */
.L_x_2097:
[----:B------:R-:W-:-:S04]  /*c4a0*/  IMAD R233, R233, R228, -R208 ;  /* 0x000000e4e9e97224 */ /* 0x000fc800078e0ad0 */
[----:B------:R-:W-:-:S05]  /*c4b0*/  IMAD.IADD R206, R233, 0x1, -R22 ;  /* 0x00000001e9ce7824 */ /* 0x000fca00078e0a16 */
[----:B------:R-:W-:Y:S02]  /*c4c0*/  VIADDMNMX R209, R206, R228, R209, PT ;  /* 0x000000e4ced17246 */ /* 0x000fe400038001d1 */
[----:B------:R-:W-:-:S07]  /*c4d0*/  VIMNMX R15, R15, R206, !PT ;  /* 0x000000ce0f0f7248 */ /* 0x000fce0007fe0100 */
.L_x_2096:
[----:B------:R-:W-:Y:S01]  /*c4e0*/  ISETP.GT.AND P2, PT, R14, -0x1, PT ;  /* 0xffffffff0e00780c */ /* 0x000fe20003f44270 */
[----:B------:R-:W-:Y:S01]  /*c4f0*/  UISETP.NE.AND UP0, UPT, UR47, URZ, UPT ;  /* 0x0000003f2f00728c */ /* 0x000fe2000bf05270 */
[----:B------:R-:W-:Y:S02]  /*c500*/  IADD3 R229, R229, 0x8, R0 ;  /* 0x00000008e5e57810 */ /* 0x000fe40007ffe000 */
[C---:B------:R-:W-:Y:S02]  /*c510*/  ISETP.GT.AND P5, PT, R15.reuse, RZ, P2 ;  /* 0x000000ff0f00720c */ /* 0x040fe400017a4270 */
[----:B------:R-:W-:Y:S02]  /*c520*/  ISETP.GT.AND P4, PT, R15, 0x1, P2 ;  /* 0x000000010f00780c */ /* 0x000fe40001784270 */
[----:B------:R-:W-:Y:S02]  /*c530*/  ISETP.LT.OR P5, PT, R209, 0x1, P5 ;  /* 0x00000001d100780c */ /* 0x000fe40002fa1670 */
[----:B------:R-:W-:-:S02]  /*c540*/  ISETP.GT.AND P6, PT, R15, 0x8, P2 ;  /* 0x000000080f00780c */ /* 0x000fc400017c4270 */
[----:B------:R-:W-:Y:S02]  /*c550*/  FSEL R206, R152, -INF , !P5 ;  /* 0xff80000098ce7808 */ /* 0x000fe40006800000 */
[C---:B------:R-:W-:Y:S02]  /*c560*/  ISETP.GT.AND P5, PT, R15.reuse, 0x10, P2 ;  /* 0x000000100f00780c */ /* 0x040fe400017a4270 */
[----:B------:R-:W-:Y:S02]  /*c570*/  ISETP.GT.AND P3, PT, R15, 0x9, P2 ;  /* 0x000000090f00780c */ /* 0x000fe40001764270 */
[C---:B------:R-:W-:Y:S02]  /*c580*/  ISETP.LT.OR P5, PT, R209.reuse, 0x11, P5 ;  /* 0x00000011d100780c */ /* 0x040fe40002fa1670 */
[----:B------:R-:W-:Y:S02]  /*c590*/  ISETP.LT.OR P4, PT, R209, 0x2, P4 ;  /* 0x00000002d100780c */ /* 0x000fe40002781670 */
[----:B------:R-:W-:-:S02]  /*c5a0*/  FSEL R160, R160, -INF , !P5 ;  /* 0xff800000a0a07808 */ /* 0x000fc40006800000 */
[----:B------:R-:W-:Y:S02]  /*c5b0*/  ISETP.GT.AND P5, PT, R15, 0x20, P2 ;  /* 0x000000200f00780c */ /* 0x000fe400017a4270 */
[C---:B------:R-:W-:Y:S02]  /*c5c0*/  ISETP.LT.OR P6, PT, R209.reuse, 0x9, P6 ;  /* 0x00000009d100780c */ /* 0x040fe400037c1670 */
[C---:B------:R-:W-:Y:S02]  /*c5d0*/  ISETP.LT.OR P3, PT, R209.reuse, 0xa, P3 ;  /* 0x0000000ad100780c */ /* 0x040fe40001f61670 */
[----:B------:R-:W-:Y:S02]  /*c5e0*/  ISETP.LT.OR P5, PT, R209, 0x21, P5 ;  /* 0x00000021d100780c */ /* 0x000fe40002fa1670 */
[----:B------:R-:W-:Y:S02]  /*c5f0*/  FSEL R228, R153, -INF , !P4 ;  /* 0xff80000099e47808 */ /* 0x000fe40006000000 */
[----:B------:R-:W-:-:S02]  /*c600*/  FSEL R156, R156, -INF , !P6 ;  /* 0xff8000009c9c7808 */ /* 0x000fc40007000000 */
[----:B------:R-:W-:Y:S02]  /*c610*/  FSEL R230, R157, -INF , !P3 ;  /* 0xff8000009de67808 */ /* 0x000fe40005800000 */
[C---:B------:R-:W-:Y:S02]  /*c620*/  ISETP.GT.AND P4, PT, R15.reuse, 0x11, P2 ;  /* 0x000000110f00780c */ /* 0x040fe40001784270 */
[C---:B------:R-:W-:Y:S02]  /*c630*/  ISETP.GT.AND P6, PT, R15.reuse, 0x18, P2 ;  /* 0x000000180f00780c */ /* 0x040fe400017c4270 */
[C---:B------:R-:W-:Y:S02]  /*c640*/  ISETP.GT.AND P3, PT, R15.reuse, 0x19, P2 ;  /* 0x000000190f00780c */ /* 0x040fe40001764270 */
[----:B------:R-:W-:Y:S02]  /*c650*/  FSEL R168, R168, -INF , !P5 ;  /* 0xff800000a8a87808 */ /* 0x000fe40006800000 */
[----:B------:R-:W-:-:S02]  /*c660*/  ISETP.GT.AND P5, PT, R15, 0x30, P2 ;  /* 0x000000300f00780c */ /* 0x000fc400017a4270 */
[C---:B------:R-:W-:Y:S02]  /*c670*/  ISETP.LT.OR P4, PT, R209.reuse, 0x12, P4 ;  /* 0x00000012d100780c */ /* 0x040fe40002781670 */
        /* <DEDUP_REMOVED lines=8> */
[----:B------:R-:W-:Y:S02]  /*c700*/  ISETP.GT.AND P3, PT, R15, 0x29, P2 ;  /* 0x000000290f00780c */ /* 0x000fe40001764270 */
[----:B------:R-:W-:Y:S02]  /*c710*/  FSEL R176, R176, -INF , !P5 ;  /* 0xff800000b0b07808 */ /* 0x000fe40006800000 */
[----:B------:R-:W-:-:S02]  /*c720*/  PLOP3.LUT P5, PT, PT, PT, UP0, 0x40, 0x0 ;  /* 0x000000000000781c */ /* 0x000fc40003fae808 */
        /* <DEDUP_REMOVED lines=12> */
[----:B------:R-:W-:Y:S02]  /*c7f0*/  IADD3 R231, R231, 0x8, R0 ;  /* 0x00000008e7e77810 */ /* 0x000fe40007ffe000 */
[----:B------:R-:W-:Y:S02]  /*c800*/  FSEL R177, R177, -INF , !P4 ;  /* 0xff800000b1b17808 */ /* 0x000fe40006000000 */
[----:B------:R-:W-:Y:S02]  /*c810*/  FSEL R180, R180, -INF , !P6 ;  /* 0xff800000b4b47808 */ /* 0x000fe40007000000 */
[----:B------:R-:W-:Y:S01]  /*c820*/  FSEL R181, R181, -INF , !P3 ;  /* 0xff800000b5b57808 */ /* 0x000fe20005800000 */
[----:B------:R-:W-:Y:S06]  /*c830*/  @P5 BRA `(.L_x_2100) ;  /* 0x00000000005c5947 */ /* 0x000fec0003800000 */
[----:B------:R-:W-:Y:S01]  /*c840*/  ISETP.GT.AND P3, PT, R210, -0x1, PT ;  /* 0xffffffffd200780c */ /* 0x000fe20003f64270 */
[----:B------:R-:W-:-:S12]  /*c850*/  BSSY B2, `(.L_x_2101) ;  /* 0x0000011000027945 */ /* 0x000fd80003800000 */
[----:B------:R-:W-:Y:S05]  /*c860*/  @P3 BRA `(.L_x_2102) ;  /* 0x0000000000243947 */ /* 0x000fea0003800000 */
[----:B------:R-:W-:Y:S01]  /*c870*/  IMAD.U32 R15, RZ, RZ, UR44 ;  /* 0x0000002cff0f7e24 */ /* 0x000fe2000f8e00ff */
[----:B------:R-:W-:-:S04]  /*c880*/  IADD3 R157, R205, 0x8, RZ ;  /* 0x00000008cd9d7810 */ /* 0x000fc80007ffe0ff */
[----:B------:R-:W-:Y:S02]  /*c890*/  ISETP.NE.AND P3, PT, R15, 0x1, PT ;  /* 0x000000010f00780c */ /* 0x000fe40003f65270 */
[----:B------:R-:W-:-:S11]  /*c8a0*/  LOP3.LUT R157, RZ, R157, RZ, 0x33, !PT ;  /* 0x0000009dff9d7212 */ /* 0x000fd600078e33ff */
[----:B------:R-:W2:Y:S02]  /*c8b0*/  @P3 LDC.64 R152, c[0x0][0x9e8] ;  /* 0x00027a00ff983b82 */ /* 0x000ea40000000a00 */
[----:B--2---:R-:W-:-:S05]  /*c8c0*/  @P3 IMAD.HI.U32 R152, R157, R152, RZ ;  /* 0x000000989d983227 */ /* 0x004fca00078e00ff */
[----:B------:R-:W-:-:S04]  /*c8d0*/  @P3 SHF.R.U32.HI R157, RZ, R153, R152 ;  /* 0x00000099ff9d3219 */ /* 0x000fc80000011698 */
[----:B------:R-:W-:Y:S01]  /*c8e0*/  LOP3.LUT R152, RZ, R157, RZ, 0x33, !PT ;  /* 0x0000009dff987212 */ /* 0x000fe200078e33ff */
[----:B------:R-:W-:Y:S06]  /*c8f0*/  BRA `(.L_x_2103) ;  /* 0x0000000000187947 */ /* 0x000fec0003800000 */
.L_x_2102:
[----:B------:R-:W-:-:S05]  /*c900*/  IMAD.U32 R15, RZ, RZ, UR44 ;  /* 0x0000002cff0f7e24 */ /* 0x000fca000f8e00ff */
[----:B------:R-:W-:-:S13]  /*c910*/  ISETP.NE.AND P3, PT, R15, 0x1, PT ;  /* 0x000000010f00780c */ /* 0x000fda0003f65270 */
[----:B------:R-:W2:Y:S02]  /*c920*/  @P3 LDC.64 R152, c[0x0][0x9e8] ;  /* 0x00027a00ff983b82 */ /* 0x000ea40000000a00 */
[----:B--2---:R-:W-:-:S04]  /*c930*/  @P3 IMAD.HI.U32 R157, R210, R152, RZ ;  /* 0x00000098d29d3227 */ /* 0x004fc800078e00ff */
[----:B------:R-:W-:Y:S01]  /*c940*/  IMAD.MOV.U32 R152, RZ, RZ, R210 ;  /* 0x000000ffff987224 */ /* 0x000fe200078e00d2 */
[----:B------:R-:W-:-:S07]  /*c950*/  @P3 SHF.R.U32.HI R152, RZ, R153, R157 ;  /* 0x00000099ff983219 */ /* 0x000fce000001169d */
.L_x_2103:
[----:B------:R-:W-:Y:S05]  /*c960*/  BSYNC B2 ;  /* 0x0000000000027941 */ /* 0x000fea0003800000 */
.L_x_2101:
[----:B------:R-:W-:-:S04]  /*c970*/  IMAD R153, R152, R15, -R208 ;  /* 0x0000000f98997224 */ /* 0x000fc800078e0ad0 */
[----:B------:R-:W-:-:S05]  /*c980*/  IMAD.IADD R152, R153, 0x1, -R22 ;  /* 0x0000000199987824 */ /* 0x000fca00078e0a16 */
[----:B------:R-:W-:Y:S02]  /*c990*/  VIADDMNMX R229, R152, R15, R229, PT ;  /* 0x0000000f98e57246 */ /* 0x000fe400038001e5 */
[----:B------:R-:W-:-:S07]  /*c9a0*/  VIMNMX R231, R231, R152, !PT ;  /* 0x00000098e7e77248 */ /* 0x000fce0007fe0100 */
.L_x_2100:
[----:B------:R-:W-:Y:S02]  /*c9b0*/  FMNMX.FTZ R15, R206, R9, !PT ;  /* 0x00000009ce0f7209 */ /* 0x000fe40007810000 */
[----:B------:R-:W-:Y:S02]  /*c9c0*/  ISETP.GT.AND P4, PT, R231, 0x9, P2 ;  /* 0x00000009e700780c */ /* 0x000fe40001784270 */
[----:B------:R-:W-:Y:S02]  /*c9d0*/  FMNMX.FTZ R15, R228, R15, !PT ;  /* 0x0000000fe40f7209 */ /* 0x000fe40007810000 */
[----:B------:R-:W-:Y:S02]  /*c9e0*/  ISETP.LT.OR P4, PT, R229, 0xa, P4 ;  /* 0x0000000ae500780c */ /* 0x000fe40002781670 */
[----:B------:R-:W-:Y:S02]  /*c9f0*/  FMNMX.FTZ R15, R156, R15, !PT ;  /* 0x0000000f9c0f7209 */ /* 0x000fe40007810000 */
[----:B------:R-:W-:-:S02]  /*ca00*/  FSEL R208, R159, -INF , !P4 ;  /* 0xff8000009fd07808 */ /* 0x000fc40006000000 */
[----:B------:R-:W-:Y:S02]  /*ca10*/  FMNMX.FTZ R15, R230, R15, !PT ;  /* 0x0000000fe60f7209 */ /* 0x000fe40007810000 */
[C---:B------:R-:W-:Y:S02]  /*ca20*/  ISETP.GT.AND P4, PT, R231.reuse, 0x19, P2 ;  /* 0x00000019e700780c */ /* 0x040fe40001784270 */
[----:B------:R-:W-:Y:S02]  /*ca30*/  FMNMX.FTZ R15, R160, R15, !PT ;  /* 0x0000000fa00f7209 */ /* 0x000fe40007810000 */
[----:B------:R-:W-:Y:S02]  /*ca40*/  ISETP.GT.AND P5, PT, R231, 0x10, P2 ;  /* 0x00000010e700780c */ /* 0x000fe400017a4270 */
[----:B------:R-:W-:Y:S02]  /*ca50*/  FMNMX.FTZ R15, R232, R15, !PT ;  /* 0x0000000fe80f7209 */ /* 0x000fe40007810000 */
[----:B------:R-:W-:-:S02]  /*ca60*/  ISETP.LT.OR P4, PT, R229, 0x1a, P4 ;  /* 0x0000001ae500780c */ /* 0x000fc40002781670 */
[----:B------:R-:W-:Y:S02]  /*ca70*/  FMNMX.FTZ R15, R164, R15, !PT ;  /* 0x0000000fa40f7209 */ /* 0x000fe40007810000 */
[----:B------:R-:W-:Y:S02]  /*ca80*/  ISETP.LT.OR P5, PT, R229, 0x11, P5 ;  /* 0x00000011e500780c */ /* 0x000fe40002fa1670 */
[----:B------:R-:W-:Y:S02]  /*ca90*/  FMNMX.FTZ R15, R234, R15, !PT ;  /* 0x0000000fea0f7209 */ /* 0x000fe40007810000 */
[----:B------:R-:W-:Y:S02]  /*caa0*/  FSEL R167, R167, -INF , !P4 ;  /* 0xff800000a7a77808 */ /* 0x000fe40006000000 */
[----:B------:R-:W-:Y:S02]  /*cab0*/  FMNMX.FTZ R15, R168, R15, !PT ;  /* 0x0000000fa80f7209 */ /* 0x000fe40007810000 */
[----:B------:R-:W-:-:S02]  /*cac0*/  ISETP.GT.AND P4, PT, R231, RZ, P2 ;  /* 0x000000ffe700720c */ /* 0x000fc40001784270 */
[----:B------:R-:W-:Y:S02]  /*cad0*/  FMNMX.FTZ R15, R236, R15, !PT ;  /* 0x0000000fec0f7209 */ /* 0x000fe40007810000 */
[----:B------:R-:W-:Y:S02]  /*cae0*/  FSEL R162, R162, -INF , !P5 ;  /* 0xff800000a2a27808 */ /* 0x000fe40006800000 */
[----:B------:R-:W-:Y:S02]  /*caf0*/  FMNMX.FTZ R152, R172, R15, !PT ;  /* 0x0000000fac987209 */ /* 0x000fe40007810000 */
[----:B------:R-:W-:Y:S02]  /*cb00*/  ISETP.GT.AND P3, PT, R231, 0x1, P2 ;  /* 0x00000001e700780c */ /* 0x000fe40001764270 */
[----:B------:R-:W-:Y:S02]  /*cb10*/  FMNMX.FTZ R15, R173, R152, !PT ;  /* 0x00000098ad0f7209 */ /* 0x000fe40007810000 */
[----:B------:R-:W-:-:S02]  /*cb20*/  ISETP.GT.AND P5, PT, R231, 0x20, P2 ;  /* 0x00000020e700780c */ /* 0x000fc400017a4270 */
[----:B------:R-:W-:Y:S02]  /*cb30*/  FMNMX.FTZ R152, R176, R15, !PT ;  /* 0x0000000fb0987209 */ /* 0x000fe40007810000 */
[----:B------:R-:W-:Y:S02]  /*cb40*/  ISETP.LT.OR P4, PT, R229, 0x1, P4 ;  /* 0x00000001e500780c */ /* 0x000fe40002781670 */
[----:B------:R-:W-:Y:S02]  /*cb50*/  FMNMX.FTZ R15, R177, R152, !PT ;  /* 0x00000098b10f7209 */ /* 0x000fe40007810000 */
[C---:B------:R-:W-:Y:S02]  /*cb60*/  ISETP.LT.OR P3, PT, R229.reuse, 0x2, P3 ;  /* 0x00000002e500780c */ /* 0x040fe40001f61670 */
[----:B------:R-:W-:Y:S02]  /*cb70*/  FMNMX.FTZ R152, R180, R15, !PT ;  /* 0x0000000fb4987209 */ /* 0x000fe40007810000 */
[----:B------:R-:W-:-:S02]  /*cb80*/  ISETP.LT.OR P5, PT, R229, 0x21, P5 ;  /* 0x00000021e500780c */ /* 0x000fc40002fa1670 */
[----:B------:R-:W-:Y:S02]  /*cb90*/  FMNMX.FTZ R153, R181, R152, !PT ;  /* 0x00000098b5997209 */ /* 0x000fe40007810000 */
[----:B------:R-:W-:Y:S02]  /*cba0*/  ISETP.GT.AND P6, PT, R231, 0x8, P2 ;  /* 0x00000008e700780c */ /* 0x000fe400017c4270 */
[----:B------:R-:W-:Y:S01]  /*cbb0*/  FSEL R154, R154, -INF , !P4 ;  /* 0xff8000009a9a7808 */ /* 0x000fe20006000000 */
[----:B------:R-:W2:Y:S01]  /*cbc0*/  SHFL.BFLY PT, R152, R153, 0x2, 0x1f ;  /* 0x0c401f0099987f89 */ /* 0x000ea200000e0000 */
[----:B------:R-:W-:Y:S02]  /*cbd0*/  ISETP.LT.OR P6, PT, R229, 0x9, P6 ;  /* 0x00000009e500780c */ /* 0x000fe400037c1670 */
[----:B------:R-:W-:Y:S02]  /*cbe0*/  ISETP.GT.AND P4, PT, R231, 0x31, P2 ;  /* 0x00000031e700780c */ /* 0x000fe40001784270 */
[----:B------:R-:W-:-:S02]  /*cbf0*/  FSEL R158, R158, -INF , !P6 ;  /* 0xff8000009e9e7808 */ /* 0x000fc40007000000 */
[----:B------:R-:W-:Y:S02]  /*cc00*/  ISETP.GT.AND P6, PT, R231, 0x18, P2 ;  /* 0x00000018e700780c */ /* 0x000fe400017c4270 */
[C---:B------:R-:W-:Y:S02]  /*cc10*/  ISETP.LT.OR P4, PT, R229.reuse, 0x32, P4 ;  /* 0x00000032e500780c */ /* 0x040fe40002781670 */
[----:B------:R-:W-:-:S04]  /*cc20*/  ISETP.LT.OR P6, PT, R229, 0x19, P6 ;  /* 0x00000019e500780c */ /* 0x000fc800037c1670 */
[----:B------:R-:W-:Y:S02]  /*cc30*/  FSEL R166, R166, -INF , !P6 ;  /* 0xff800000a6a67808 */ /* 0x000fe40007000000 */
[----:B------:R-:W-:-:S04]  /*cc40*/  ISETP.GT.AND P6, PT, R231, 0x28, P2 ;  /* 0x00000028e700780c */ /* 0x000fc800017c4270 */
[----:B------:R-:W-:Y:S02]  /*cc50*/  ISETP.LT.OR P6, PT, R229, 0x29, P6 ;  /* 0x00000029e500780c */ /* 0x000fe400037c1670 */
[----:B--2---:R-:W-:Y:S02]  /*cc60*/  FMNMX.FTZ R15, R153, R152, !PT ;  /* 0x00000098990f7209 */ /* 0x004fe40007810000 */
[----:B------:R-:W-:Y:S02]  /*cc70*/  FSEL R152, R155, -INF , !P3 ;  /* 0xff8000009b987808 */ /* 0x000fe40005800000 */
[----:B------:R-:W-:Y:S02]  /*cc80*/  FSEL R153, R170, -INF , !P5 ;  /* 0xff800000aa997808 */ /* 0x000fe40006800000 */
[----:B------:R-:W2:Y:S01]  /*cc90*/  SHFL.BFLY PT, R170, R15, 0x1, 0x1f ;  /* 0x0c201f000faa7f89 */ /* 0x000ea200000e0000 */
[----:B------:R-:W-:Y:S02]  /*cca0*/  FMNMX.FTZ R155, R154, R20, !PT ;  /* 0x000000149a9b7209 */ /* 0x000fe40007810000 */
[----:B------:R-:W-:-:S02]  /*ccb0*/  ISETP.GT.AND P3, PT, R231, 0x11, P2 ;  /* 0x00000011e700780c */ /* 0x000fc40001764270 */
[----:B------:R-:W-:Y:S02]  /*ccc0*/  FMNMX.FTZ R155, R152, R155, !PT ;  /* 0x0000009b989b7209 */ /* 0x000fe40007810000 */
[----:B------:R-:W-:Y:S02]  /*ccd0*/  ISETP.LT.OR P3, PT, R229, 0x12, P3 ;  /* 0x00000012e500780c */ /* 0x000fe40001f61670 */
[----:B------:R-:W-:Y:S02]  /*cce0*/  FMNMX.FTZ R155, R158, R155, !PT ;  /* 0x0000009b9e9b7209 */ /* 0x000fe40007810000 */
[----:B------:R-:W-:Y:S02]  /*ccf0*/  FSEL R163, R163, -INF , !P3 ;  /* 0xff800000a3a37808 */ /* 0x000fe40005800000 */
[----:B------:R-:W-:Y:S02]  /*cd00*/  FMNMX.FTZ R155, R208, R155, !PT ;  /* 0x0000009bd09b7209 */ /* 0x000fe40007810000 */
[----:B------:R-:W-:-:S02]  /*cd10*/  ISETP.GT.AND P5, PT, R231, 0x29, P2 ;  /* 0x00000029e700780c */ /* 0x000fc400017a4270 */
[----:B------:R-:W-:Y:S02]  /*cd20*/  FMNMX.FTZ R155, R162, R155, !PT ;  /* 0x0000009ba29b7209 */ /* 0x000fe40007810000 */
[----:B------:R-:W-:Y:S02]  /*cd30*/  ISETP.GT.AND P3, PT, R231, 0x21, P2 ;  /* 0x00000021e700780c */ /* 0x000fe40001764270 */
[----:B------:R-:W-:Y:S02]  /*cd40*/  FMNMX.FTZ R155, R163, R155, !PT ;  /* 0x0000009ba39b7209 */ /* 0x000fe40007810000 */
[----:B------:R-:W-:Y:S02]  /*cd50*/  ISETP.LT.OR P5, PT, R229, 0x2a, P5 ;  /* 0x0000002ae500780c */ /* 0x000fe40002fa1670 */
[----:B--2---:R-:W-:Y:S01]  /*cd60*/  FMNMX.FTZ R170, R15, R170, !PT ;  /* 0x000000aa0faa7209 */ /* 0x004fe20007810000 */
[----:B------:R-:W-:Y:S01]  /*cd70*/  IMAD.U32 R15, RZ, RZ, UR39 ;  /* 0x00000027ff0f7e24 */ /* 0x000fe2000f8e00ff */
[----:B------:R-:W-:-:S02]  /*cd80*/  FMNMX.FTZ R157, R166, R155, !PT ;  /* 0x0000009ba69d7209 */ /* 0x000fc40007810000 */
[----:B------:R-:W-:Y:S01]  /*cd90*/  ISETP.LT.OR P3, PT, R229, 0x22, P3 ;  /* 0x00000022e500780c */ /* 0x000fe20001f61670 */
[C---:B------:R-:W-:Y:S01]  /*cda0*/  FMUL.FTZ R159, R170.reuse, R15 ;  /* 0x0000000faa9f7220 */ /* 0x040fe20000410000 */
[----:B------:R-:W-:Y:S02]  /*cdb0*/  FMNMX.FTZ R157, R167, R157, !PT ;  /* 0x0000009da79d7209 */ /* 0x000fe40007810000 */
[----:B------:R-:W-:Y:S02]  /*cdc0*/  FSEL R175, R175, -INF , !P5 ;  /* 0xff800000afaf7808 */ /* 0x000fe40006800000 */
[----:B------:R-:W-:Y:S02]  /*cdd0*/  FSETP.NEU.FTZ.AND P5, PT, R170, -INF , PT ;  /* 0xff800000aa00780b */ /* 0x000fe40003fbd000 */
[----:B------:R-:W-:Y:S02]  /*cde0*/  FSEL R171, R171, -INF , !P3 ;  /* 0xff800000abab7808 */ /* 0x000fe40005800000 */
[----:B------:R-:W-:-:S02]  /*cdf0*/  FMNMX.FTZ R157, R153, R157, !PT ;  /* 0x0000009d999d7209 */ /* 0x000fc40007810000 */
[----:B------:R-:W-:Y:S02]  /*ce00*/  FSEL R155, R159, RZ, P5 ;  /* 0x000000ff9f9b7208 */ /* 0x000fe40002800000 */
[----:B------:R-:W-:Y:S02]  /*ce10*/  ISETP.GT.AND P3, PT, R231, 0x30, P2 ;  /* 0x00000030e700780c */ /* 0x000fe40001764270 */
[----:B------:R-:W-:Y:S01]  /*ce20*/  FSEL R174, R174, -INF , !P6 ;  /* 0xff800000aeae7808 */ /* 0x000fe20007000000 */
[--C-:B------:R-:W-:Y:S01]  /*ce30*/  FFMA.FTZ R161, R228, R15, -R155.reuse ;  /* 0x0000000fe4a17223 */ /* 0x100fe2000001089b */
[----:B------:R-:W-:Y:S01]  /*ce40*/  FMNMX.FTZ R157, R171, R157, !PT ;  /* 0x0000009dab9d7209 */ /* 0x000fe20007810000 */
[-CC-:B------:R-:W-:Y:S01]  /*ce50*/  FFMA.FTZ R165, R234, R15.reuse, -R155.reuse ;  /* 0x0000000feaa57223 */ /* 0x180fe2000001089b */
[----:B------:R-:W-:Y:S01]  /*ce60*/  ISETP.LT.OR P3, PT, R229, 0x31, P3 ;  /* 0x00000031e500780c */ /* 0x000fe20001f61670 */
[--C-:B------:R-:W-:Y:S01]  /*ce70*/  FFMA.FTZ R206, R206, R15, -R155.reuse ;  /* 0x0000000fcece7223 */ /* 0x100fe2000001089b */
[----:B------:R-:W-:Y:S01]  /*ce80*/  FMNMX.FTZ R228, R174, R157, !PT ;  /* 0x0000009daee47209 */ /* 0x000fe20007810000 */
[-CC-:B------:R-:W-:Y:S01]  /*ce90*/  FFMA.FTZ R156, R156, R15.reuse, -R155.reuse ;  /* 0x0000000f9c9c7223 */ /* 0x180fe2000001089b */
[----:B------:R-:W-:Y:S01]  /*cea0*/  ISETP.GT.AND P6, PT, R231, 0x38, P2 ;  /* 0x00000038e700780c */ /* 0x000fe200017c4270 */
[----:B------:R2:W-:Y:S01]  /*ceb0*/  MUFU.EX2 R157, R161 ;  /* 0x000000a1009d7308 */ /* 0x0005e20000000800 */
[----:B------:R-:W-:Y:S01]  /*cec0*/  FSEL R178, R178, -INF , !P3 ;  /* 0xff800000b2b27808 */ /* 0x000fe20005800000 */
[-CC-:B------:R-:W-:Y:S01]  /*ced0*/  FFMA.FTZ R160, R160, R15.reuse, -R155.reuse ;  /* 0x0000000fa0a07223 */ /* 0x180fe2000001089b */
[----:B------:R-:W-:Y:S01]  /*cee0*/  FMNMX.FTZ R159, R175, R228, !PT ;  /* 0x000000e4af9f7209 */ /* 0x000fe20007810000 */
[-CC-:B------:R-:W-:Y:S01]  /*cef0*/  FFMA.FTZ R164, R164, R15.reuse, -R155.reuse ;  /* 0x0000000fa4a47223 */ /* 0x180fe2000001089b */
[----:B------:R-:W-:Y:S01]  /*cf00*/  ISETP.GT.AND P2, PT, R231, 0x39, P2 ;  /* 0x00000039e700780c */ /* 0x000fe20001744270 */
[-CC-:B------:R-:W-:Y:S01]  /*cf10*/  FFMA.FTZ R231, R180, R15.reuse, -R155.reuse ;  /* 0x0000000fb4e77223 */ /* 0x180fe2000001089b */
[----:B------:R-:W-:Y:S01]  /*cf20*/  ISETP.LT.OR P6, PT, R229, 0x39, P6 ;  /* 0x00000039e500780c */ /* 0x000fe200037c1670 */
[----:B------:R-:W-:Y:S01]  /*cf30*/  MUFU.EX2 R206, R206 ;  /* 0x000000ce00ce7308 */ /* 0x000fe20000000800 */
[----:B------:R-:W-:Y:S01]  /*cf40*/  FSEL R228, R179, -INF , !P4 ;  /* 0xff800000b3e47808 */ /* 0x000fe20006000000 */
[--C-:B------:R-:W-:Y:S01]  /*cf50*/  FFMA.FTZ R179, R230, R15, -R155.reuse ;  /* 0x0000000fe6b37223 */ /* 0x100fe2000001089b */
[----:B------:R-:W-:Y:S01]  /*cf60*/  FMNMX.FTZ R159, R178, R159, !PT ;  /* 0x0000009fb29f7209 */ /* 0x000fe20007810000 */
[-CC-:B--2---:R-:W-:Y:S01]  /*cf70*/  FFMA.FTZ R161, R232, R15.reuse, -R155.reuse ;  /* 0x0000000fe8a17223 */ /* 0x184fe2000001089b */
[----:B------:R-:W-:Y:S01]  /*cf80*/  ISETP.LT.OR P2, PT, R229, 0x3a, P2 ;  /* 0x0000003ae500780c */ /* 0x000fe20001741670 */
[--C-:B------:R-:W-:Y:S01]  /*cf90*/  FFMA.FTZ R168, R168, R15, -R155.reuse ;  /* 0x0000000fa8a87223 */ /* 0x100fe2000001089b */
[----:B------:R-:W-:Y:S01]  /*cfa0*/  FSEL R182, R182, -INF , !P6 ;  /* 0xff800000b6b67808 */ /* 0x000fe20007000000 */
[----:B------:R-:W-:Y:S01]  /*cfb0*/  MUFU.EX2 R156, R156 ;  /* 0x0000009c009c7308 */ /* 0x000fe20000000800 */
[----:B------:R-:W-:Y:S01]  /*cfc0*/  FMNMX.FTZ R159, R228, R159, !PT ;  /* 0x0000009fe49f7209 */ /* 0x000fe20007810000 */
[----:B------:R-:W-:Y:S01]  /*cfd0*/  FFMA.FTZ R236, R236, R15, -R155 ;  /* 0x0000000fecec7223 */ /* 0x000fe2000001089b */
[----:B------:R-:W-:-:S02]  /*cfe0*/  FSEL R183, R183, -INF , !P2 ;  /* 0xff800000b7b77808 */ /* 0x000fc40005000000 */
[----:B------:R-:W-:-:S03]  /*cff0*/  FMNMX.FTZ R230, R182, R159, !PT ;  /* 0x0000009fb6e67209 */ /* 0x000fc60007810000 */
[----:B------:R2:W-:Y:S01]  /*d000*/  MUFU.EX2 R159, R179 ;  /* 0x000000b3009f7308 */ /* 0x0005e20000000800 */
[----:B------:R-:W-:-:S05]  /*d010*/  FMNMX.FTZ R169, R183, R230, !PT ;  /* 0x000000e6b7a97209 */ /* 0x000fca0007810000 */
[----:B------:R-:W3:Y:S02]  /*d020*/  SHFL.BFLY PT, R230, R169, 0x2, 0x1f ;  /* 0x0c401f00a9e67f89 */ /* 0x000ee400000e0000 */
[----:B------:R-:W-:Y:S01]  /*d030*/  MUFU.EX2 R160, R160 ;  /* 0x000000a000a07308 */ /* 0x000fe20000000800 */
[----:B--2---:R-:W-:Y:S01]  /*d040*/  FFMA.FTZ R179, R172, R15, -R155 ;  /* 0x0000000facb37223 */ /* 0x004fe2000001089b */
[----:B------:R-:W-:-:S05]  /*d050*/  FSEL R172, R170, RZ, P5 ;  /* 0x000000ffaaac7208 */ /* 0x000fca0002800000 */
[----:B------:R-:W-:Y:S01]  /*d060*/  FADD.FTZ R234, -R172, R9 ;  /* 0x00000009acea7221 */ /* 0x000fe20000010100 */
[----:B------:R-:W-:Y:S03]  /*d070*/  MUFU.EX2 R161, R161 ;  /* 0x000000a100a17308 */ /* 0x000fe60000000800 */
[----:B------:R-:W-:-:S05]  /*d080*/  FMUL.FTZ R9, R234, R15 ;  /* 0x0000000fea097220 */ /* 0x000fca0000410000 */
[----:B------:R-:W-:Y:S01]  /*d090*/  MUFU.EX2 R164, R164 ;  /* 0x000000a400a47308 */ /* 0x000fe20000000800 */
[----:B---3--:R-:W-:Y:S01]  /*d0a0*/  FMNMX.FTZ R207, R169, R230, !PT ;  /* 0x000000e6a9cf7209 */ /* 0x008fe20007810000 */
[----:B------:R-:W-:-:S06]  /*d0b0*/  FFMA.FTZ R230, R173, R15, -R155 ;  /* 0x0000000fade67223 */ /* 0x000fcc000001089b */
[----:B------:R-:W2:Y:S01]  /*d0c0*/  MUFU.EX2 R9, R9 ;  /* 0x0000000900097308 */ /* 0x000ea20000000800 */
[-CC-:B------:R-:W-:Y:S01]  /*d0d0*/  FFMA.FTZ R173, R176, R15.reuse, -R155.reuse ;  /* 0x0000000fb0ad7223 */ /* 0x180fe2000001089b */
[-CC-:B------:R-:W-:Y:S01]  /*d0e0*/  FFMA.FTZ R176, R177, R15.reuse, -R155.reuse ;  /* 0x0000000fb1b07223 */ /* 0x180fe2000001089b */
[----:B------:R-:W3:Y:S01]  /*d0f0*/  SHFL.BFLY PT, R232, R207, 0x1, 0x1f ;  /* 0x0c201f00cfe87f89 */ /* 0x000ee200000e0000 */
[----:B------:R-:W-:Y:S01]  /*d100*/  FFMA.FTZ R155, R181, R15, -R155 ;  /* 0x0000000fb59b7223 */ /* 0x000fe2000001089b */
[----:B------:R-:W-:-:S03]  /*d110*/  IMAD.MOV R181, RZ, RZ, -R194 ;  /* 0x000000ffffb57224 */ /* 0x000fc600078e0ac2 */
        /* <DEDUP_REMOVED lines=12> */
[----:B---3--:R-:W-:Y:S01]  /*d1e0*/  FMNMX.FTZ R172, R207, R232, !PT ;  /* 0x000000e8cfac7209 */ /* 0x008fe20007810000 */
[-C--:B------:R-:W-:Y:S01]  /*d1f0*/  FMUL.FTZ R41, R41, R9.reuse ;  /* 0x0000000929297220 */ /* 0x080fe20000410000 */
[-C--:B------:R-:W-:Y:S01]  /*d200*/  FMUL.FTZ R44, R44, R9.reuse ;  /* 0x000000092c2c7220 */ /* 0x080fe20000410000 */
[----:B------:R-:W-:Y:S01]  /*d210*/  FMUL.FTZ R45, R45, R9 ;  /* 0x000000092d2d7220 */ /* 0x000fe20000410000 */
[C---:B------:R-:W-:Y:S01]  /*d220*/  FSETP.NEU.FTZ.AND P2, PT, R172.reuse, -INF , PT ;  /* 0xff800000ac00780b */ /* 0x040fe20003f5d000 */
[----:B------:R-:W-:Y:S01]  /*d230*/  FMUL.FTZ R180, R172, R15 ;  /* 0x0000000facb47220 */ /* 0x000fe20000410000 */
[----:B------:R-:W3:Y:S01]  /*d240*/  MUFU.EX2 R179, R179 ;  /* 0x000000b300b37308 */ /* 0x000ee20000000800 */
[-C--:B------:R-:W-:Y:S01]  /*d250*/  FMUL.FTZ R48, R48, R9.reuse ;  /* 0x0000000930307220 */ /* 0x080fe20000410000 */
[----:B------:R-:W-:Y:S01]  /*d260*/  FSEL R177, R172, RZ, P2 ;  /* 0x000000ffacb17208 */ /* 0x000fe20001000000 */
[-C--:B------:R-:W-:Y:S01]  /*d270*/  FMUL.FTZ R49, R49, R9.reuse ;  /* 0x0000000931317220 */ /* 0x080fe20000410000 */
[----:B------:R-:W-:Y:S01]  /*d280*/  FSEL R180, R180, RZ, P2 ;  /* 0x000000ffb4b47208 */ /* 0x000fe20001000000 */
[----:B------:R-:W-:Y:S01]  /*d290*/  FMUL.FTZ R52, R52, R9 ;  /* 0x0000000934347220 */ /* 0x000fe20000410000 */
[----:B------:R-:W-:Y:S01]  /*d2a0*/  ISETP.NE.AND P2, PT, R22, R181, PT ;  /* 0x000000b51600720c */ /* 0x000fe20003f45270 */
[----:B------:R-:W-:Y:S01]  /*d2b0*/  FADD.FTZ R232, -R177, R20 ;  /* 0x00000014b1e87221 */ /* 0x000fe20000010100 */
[----:B------:R-:W0:Y:S01]  /*d2c0*/  MUFU.EX2 R230, R230 ;  /* 0x000000e600e67308 */ /* 0x000e220000000800 */
[----:B------:R-:W-:Y:S01]  /*d2d0*/  FFMA.FTZ R209, R152, R15, -R180 ;  /* 0x0000000f98d17223 */ /* 0x000fe200000108b4 */
[----:B------:R-:W-:Y:S01]  /*d2e0*/  FFMA.FTZ R152, R9, R3, R206 ;  /* 0x0000000309987223 */ /* 0x000fe200000100ce */
[-CC-:B------:R-:W-:Y:S01]  /*d2f0*/  FFMA.FTZ R154, R154, R15.reuse, -R180.reuse ;  /* 0x0000000f9a9a7223 */ /* 0x180fe200000108b4 */
[-CC-:B------:R-:W-:Y:S01]  /*d300*/  FFMA.FTZ R229, R158, R15.reuse, -R180.reuse ;  /* 0x0000000f9ee57223 */ /* 0x180fe200000108b4 */
[-C--:B------:R-:W-:Y:S01]  /*d310*/  FFMA.FTZ R208, R208, R15.reuse, -R180 ;  /* 0x0000000fd0d07223 */ /* 0x080fe200000108b4 */
[----:B------:R-:W-:Y:S01]  /*d320*/  FADD.FTZ R3, R157, R152 ;  /* 0x000000989d037221 */ /* 0x000fe20000010000 */
[-CC-:B------:R-:W-:Y:S01]  /*d330*/  FFMA.FTZ R181, R162, R15.reuse, -R180.reuse ;  /* 0x0000000fa2b57223 */ /* 0x180fe200000108b4 */
[-CC-:B------:R-:W-:Y:S01]  /*d340*/  FFMA.FTZ R163, R163, R15.reuse, -R180.reuse ;  /* 0x0000000fa3a37223 */ /* 0x180fe200000108b4 */
[-CC-:B------:R-:W-:Y:S01]  /*d350*/  FFMA.FTZ R177, R166, R15.reuse, -R180.reuse ;  /* 0x0000000fa6b17223 */ /* 0x180fe200000108b4 */
[----:B------:R-:W-:Y:S01]  /*d360*/  FADD.FTZ R152, R156, R3 ;  /* 0x000000039c987221 */ /* 0x000fe20000010000 */
        /* <DEDUP_REMOVED lines=12> */
[----:B------:R-:W-:Y:S01]  /*d430*/  @!P2 LEA R3, R18, R192, 0x6 ;  /* 0x000000c01203a211 */ /* 0x000fe200078e30ff */
[----:B------:R-:W-:Y:S01]  /*d440*/  MUFU.EX2 R173, R173 ;  /* 0x000000ad00ad7308 */ /* 0x000fe20000000800 */
[----:B------:R-:W-:Y:S01]  /*d450*/  FMUL.FTZ R171, R232, R15 ;  /* 0x0000000fe8ab7220 */ /* 0x000fe20000410000 */
[----:B------:R-:W-:Y:S01]  /*d460*/  FADD.FTZ R152, R164, R183 ;  /* 0x000000b7a4987221 */ /* 0x000fe20000010000 */
[----:B------:R-:W-:Y:S01]  /*d470*/  FMUL.FTZ R53, R53, R9 ;  /* 0x0000000935357220 */ /* 0x000fe20000410000 */
[----:B------:R-:W-:-:S02]  /*d480*/  @!P2 IMAD R158, R3, 0x4, R2 ;  /* 0x00000004039ea824 */ /* 0x000fc400078e0202 */
[-C--:B------:R-:W-:Y:S01]  /*d490*/  FMUL.FTZ R56, R56, R9.reuse ;  /* 0x0000000938387220 */ /* 0x080fe20000410000 */
[----:B----4-:R-:W-:Y:S01]  /*d4a0*/  FADD.FTZ R3, R165, R152 ;  /* 0x00000098a5037221 */ /* 0x010fe20000010000 */
[----:B------:R-:W-:Y:S01]  /*d4b0*/  F2FP.F16.F32.PACK_AB R152, R157, R206 ;  /* 0x000000ce9d98723e */ /* 0x000fe200000000ff */
[----:B------:R-:W-:Y:S01]  /*d4c0*/  MUFU.EX2 R176, R176 ;  /* 0x000000b000b07308 */ /* 0x000fe20000000800 */
[----:B------:R-:W-:Y:S01]  /*d4d0*/  @!P2 STS [R158+0x28800], R9 ;  /* 0x028800099e00a388 */ /* 0x000fe20000000800 */
[----:B-----5:R-:W-:Y:S01]  /*d4e0*/  FADD.FTZ R162, R168, R3 ;  /* 0x00000003a8a27221 */ /* 0x020fe20000010000 */
[-C--:B------:R-:W-:Y:S01]  /*d4f0*/  FMUL.FTZ R57, R57, R9.reuse ;  /* 0x0000000939397220 */ /* 0x080fe20000410000 */
[-C--:B------:R-:W-:Y:S01]  /*d500*/  FMUL.FTZ R60, R60, R9.reuse ;  /* 0x000000093c3c7220 */ /* 0x080fe20000410000 */
[-C--:B------:R-:W-:Y:S01]  /*d510*/  FMUL.FTZ R61, R61, R9.reuse ;  /* 0x000000093d3d7220 */ /* 0x080fe20000410000 */
[----:B--2---:R-:W-:Y:S01]  /*d520*/  FADD.FTZ R162, R169, R162 ;  /* 0x000000a2a9a27221 */ /* 0x004fe20000010000 */
[-C--:B------:R-:W-:Y:S01]  /*d530*/  FMUL.FTZ R64, R64, R9.reuse ;  /* 0x0000000940407220 */ /* 0x080fe20000410000 */
[----:B------:R-:W-:Y:S01]  /*d540*/  MUFU.EX2 R20, R231 ;  /* 0x000000e700147308 */ /* 0x000fe20000000800 */
[-C--:B------:R-:W-:Y:S01]  /*d550*/  FMUL.FTZ R65, R65, R9.reuse ;  /* 0x0000000941417220 */ /* 0x080fe20000410000 */
[----:B---3--:R-:W-:Y:S01]  /*d560*/  FADD.FTZ R3, R179, R162 ;  /* 0x000000a2b3037221 */ /* 0x008fe20000010000 */
        /* <DEDUP_REMOVED lines=22> */
[----:B---3--:R-:W-:Y:S01]  /*d6d0*/  F2FP.F16.F32.PACK_AB R154, R159, R156 ;  /* 0x0000009c9f9a723e */ /* 0x008fe200000000ff */
[----:B0-----:R-:W-:Y:S01]  /*d6e0*/  FADD.FTZ R156, R230, R3 ;  /* 0x00000003e69c7221 */ /* 0x001fe20000010000 */
[----:B--2---:R0:W-:Y:S01]  /*d6f0*/  @!P2 STS [R158+0x28820], R171 ;  /* 0x028820ab9e00a388 */ /* 0x0041e20000000800 */
[-C--:B------:R-:W-:Y:S01]  /*d700*/  FMUL.FTZ R105, R105, R9.reuse ;  /* 0x0000000969697220 */ /* 0x080fe20000410000 */
[-C--:B------:R-:W-:Y:S01]  /*d710*/  FMUL.FTZ R108, R108, R9.reuse ;  /* 0x000000096c6c7220 */ /* 0x080fe20000410000 */
[----:B------:R-:W-:Y:S01]  /*d720*/  FADD.FTZ R3, R173, R156 ;  /* 0x0000009cad037221 */ /* 0x000fe20000010000 */
[----:B------:R-:W-:Y:S01]  /*d730*/  F2FP.F16.F32.PACK_AB R156, R161, R160 ;  /* 0x000000a0a19c723e */ /* 0x000fe200000000ff */
[----:B------:R-:W2:Y:S01]  /*d740*/  MUFU.EX2 R209, R209 ;  /* 0x000000d100d17308 */ /* 0x000ea20000000800 */
[----:B----4-:R-:W-:Y:S01]  /*d750*/  FFMA.FTZ R8, R171, R8, R18 ;  /* 0x00000008ab087223 */ /* 0x010fe20000010012 */
[----:B------:R-:W-:Y:S01]  /*d760*/  FADD.FTZ R3, R176, R3 ;  /* 0x00000003b0037221 */ /* 0x000fe20000010000 */
[----:B------:R-:W-:Y:S01]  /*d770*/  F2FP.F16.F32.PACK_AB R160, R169, R168 ;  /* 0x000000a8a9a0723e */ /* 0x000fe200000000ff */
[----:B------:R-:W-:Y:S01]  /*d780*/  FMUL.FTZ R109, R109, R9 ;  /* 0x000000096d6d7220 */ /* 0x000fe20000410000 */
[----:B0-----:R-:W-:Y:S01]  /*d790*/  F2FP.F16.F32.PACK_AB R158, R165, R164 ;  /* 0x000000a4a59e723e */ /* 0x001fe200000000ff */
[----:B------:R-:W-:Y:S01]  /*d7a0*/  FADD.FTZ R166, R20, R3 ;  /* 0x0000000314a67221 */ /* 0x000fe20000010000 */
[----:B------:R-:W-:Y:S01]  /*d7b0*/  F2FP.F16.F32.PACK_AB R164, R176, R173 ;  /* 0x000000adb0a4723e */ /* 0x000fe200000000ff */
[----:B------:R-:W0:Y:S01]  /*d7c0*/  MUFU.EX2 R229, R229 ;  /* 0x000000e500e57308 */ /* 0x000e220000000800 */
[-C--:B------:R-:W-:Y:S01]  /*d7d0*/  FMUL.FTZ R112, R112, R9.reuse ;  /* 0x0000000970707220 */ /* 0x080fe20000410000 */
[C---:B-----5:R-:W-:Y:S01]  /*d7e0*/  FADD.FTZ R3, R155.reuse, R166 ;  /* 0x000000a69b037221 */ /* 0x060fe20000010000 */
[----:B------:R-:W-:Y:S01]  /*d7f0*/  F2FP.F16.F32.PACK_AB R166, R155, R20 ;  /* 0x000000149ba6723e */ /* 0x000fe200000000ff */
        /* <DEDUP_REMOVED lines=22> */
[----:B------:R-:W-:Y:S01]  /*d960*/  FMUL.FTZ R149, R149, R9 ;  /* 0x0000000995957220 */ /* 0x000fe20000410000 */
[----:B------:R-:W-:Y:S01]  /*d970*/  F2FP.F16.F32.PACK_AB R162, R230, R179 ;  /* 0x000000b3e6a2723e */ /* 0x000fe200000000ff */
        /* <DEDUP_REMOVED lines=21> */
[----:B0-----:R-:W-:Y:S01]  /*dad0*/  FADD.FTZ R153, R229, R8 ;  /* 0x00000008e5997221 */ /* 0x001fe20000010000 */
[-C--:B------:R-:W-:Y:S01]  /*dae0*/  FMUL.FTZ R62, R62, R171.reuse ;  /* 0x000000ab3e3e7220 */ /* 0x080fe20000410000 */
[-C--:B------:R-:W-:Y:S01]  /*daf0*/  FMUL.FTZ R63, R63, R171.reuse ;  /* 0x000000ab3f3f7220 */ /* 0x080fe20000410000 */
[-C--:B------:R-:W-:Y:S01]  /*db00*/  FMUL.FTZ R66, R66, R171.reuse ;  /* 0x000000ab42427220 */ /* 0x080fe20000410000 */
[----:B---3--:R-:W-:Y:S01]  /*db10*/  FADD.FTZ R206, R208, R153 ;  /* 0x00000099d0ce7221 */ /* 0x008fe20000010000 */
[-C--:B------:R-:W-:Y:S01]  /*db20*/  FMUL.FTZ R67, R67, R171.reuse ;  /* 0x000000ab43437220 */ /* 0x080fe20000410000 */
[----:B------:R-:W-:Y:S01]  /*db30*/  FMUL.FTZ R70, R70, R171 ;  /* 0x000000ab46467220 */ /* 0x000fe20000410000 */
[----:B------:R-:W0:Y:S01]  /*db40*/  MUFU.EX2 R176, R207 ;  /* 0x000000cf00b07308 */ /* 0x000e220000000800 */
[----:B--2---:R-:W-:Y:S01]  /*db50*/  FADD.FTZ R153, R157, R206 ;  /* 0x000000ce9d997221 */ /* 0x004fe20000010000 */
[----:B----4-:R-:W-:Y:S01]  /*db60*/  F2FP.F16.F32.PACK_AB R157, R20, R157 ;  /* 0x0000009d149d723e */ /* 0x010fe200000000ff */
[-C--:B------:R-:W-:Y:S01]  /*db70*/  FMUL.FTZ R71, R71, R171.reuse ;  /* 0x000000ab47477220 */ /* 0x080fe20000410000 */
        /* <DEDUP_REMOVED lines=16> */
[----:B------:R-:W-:Y:S01]  /*dc80*/  FMUL.FTZ R99, R99, R171 ;  /* 0x000000ab63637220 */ /* 0x000fe20000410000 */
[----:B-----5:R-:W-:Y:S01]  /*dc90*/  FADD.FTZ R153, R159, R174 ;  /* 0x000000ae9f997221 */ /* 0x020fe20000010000 */
[----:B-1----:R-:W-:Y:S01]  /*dca0*/  F2FP.F16.F32.PACK_AB R159, R168, R159 ;  /* 0x0000009fa89f723e */ /* 0x002fe200000000ff */
[-C--:B------:R-:W-:Y:S01]  /*dcb0*/  FMUL.FTZ R102, R102, R171.reuse ;  /* 0x000000ab66667220 */ /* 0x080fe20000410000 */
[----:B------:R-:W1:Y:S01]  /*dcc0*/  MUFU.EX2 R165, R178 ;  /* 0x000000b200a57308 */ /* 0x000e620000000800 */
[----:B------:R-:W-:Y:S01]  /*dcd0*/  FADD.FTZ R174, R168, R153 ;  /* 0x00000099a8ae7221 */ /* 0x000fe20000010000 */
[-C--:B------:R-:W-:Y:S01]  /*dce0*/  FMUL.FTZ R103, R103, R171.reuse ;  /* 0x000000ab67677220 */ /* 0x080fe20000410000 */
[-C--:B------:R-:W-:Y:S01]  /*dcf0*/  FMUL.FTZ R106, R106, R171.reuse ;  /* 0x000000ab6a6a7220 */ /* 0x080fe20000410000 */
[----:B------:R-:W-:Y:S01]  /*dd00*/  FMUL.FTZ R107, R107, R171 ;  /* 0x000000ab6b6b7220 */ /* 0x000fe20000410000 */
[----:B------:R-:W-:Y:S01]  /*dd10*/  FADD.FTZ R153, R161, R174 ;  /* 0x000000aea1997221 */ /* 0x000fe20000010000 */
[----:B0-----:R-:W-:Y:S01]  /*dd20*/  F2FP.F16.F32.PACK_AB R161, R176, R161 ;  /* 0x000000a1b0a1723e */ /* 0x001fe200000000ff */
[-C--:B------:R-:W-:Y:S01]  /*dd30*/  FMUL.FTZ R110, R110, R171.reuse ;  /* 0x000000ab6e6e7220 */ /* 0x080fe20000410000 */
[----:B------:R-:W0:Y:S01]  /*dd40*/  MUFU.EX2 R228, R228 ;  /* 0x000000e400e47308 */ /* 0x000e220000000800 */
[----:B------:R-:W-:Y:S01]  /*dd50*/  FADD.FTZ R174, R176, R153 ;  /* 0x00000099b0ae7221 */ /* 0x000fe20000010000 */
[-C--:B------:R-:W-:Y:S01]  /*dd60*/  FMUL.FTZ R111, R111, R171.reuse ;  /* 0x000000ab6f6f7220 */ /* 0x080fe20000410000 */
[-C--:B------:R-:W-:Y:S01]  /*dd70*/  FMUL.FTZ R114, R114, R171.reuse ;  /* 0x000000ab72727220 */ /* 0x080fe20000410000 */
[----:B------:R-:W-:Y:S01]  /*dd80*/  FMUL.FTZ R115, R115, R171 ;  /* 0x000000ab73737220 */ /* 0x000fe20000410000 */
[----:B---3--:R-:W-:Y:S01]  /*dd90*/  FADD.FTZ R153, R163, R174 ;  /* 0x000000aea3997221 */ /* 0x008fe20000010000 */
[----:B----4-:R-:W-:Y:S01]  /*dda0*/  F2FP.F16.F32.PACK_AB R163, R8, R163 ;  /* 0x000000a308a3723e */ /* 0x010fe200000000ff */
[-C--:B------:R-:W-:Y:S01]  /*ddb0*/  FMUL.FTZ R118, R118, R171.reuse ;  /* 0x000000ab76767220 */ /* 0x080fe20000410000 */
[----:B------:R-:W2:Y:S01]  /*ddc0*/  MUFU.EX2 R167, R182 ;  /* 0x000000b600a77308 */ /* 0x000ea20000000800 */
[----:B------:R-:W-:Y:S01]  /*ddd0*/  FADD.FTZ R174, R8, R153 ;  /* 0x0000009908ae7221 */ /* 0x000fe20000010000 */
[----:B------:R-:W-:Y:S01]  /*dde0*/  F2FP.F16.F32.PACK_AB R153, R209, R18 ;  /* 0x00000012d199723e */ /* 0x000fe200000000ff */
[-C--:B------:R-:W-:Y:S01]  /*ddf0*/  FMUL.FTZ R119, R119, R171.reuse ;  /* 0x000000ab77777220 */ /* 0x080fe20000410000 */
[-C--:B------:R-:W-:Y:S01]  /*de00*/  FMUL.FTZ R122, R122, R171.reuse ;  /* 0x000000ab7a7a7220 */ /* 0x080fe20000410000 */
[----:B-1----:R-:W-:Y:S01]  /*de10*/  FADD.FTZ R155, R165, R174 ;  /* 0x000000aea59b7221 */ /* 0x002fe20000010000 */
[-C--:B------:R-:W-:Y:S01]  /*de20*/  FMUL.FTZ R123, R123, R171.reuse ;  /* 0x000000ab7b7b7220 */ /* 0x080fe20000410000 */
[----:B------:R-:W-:Y:S01]  /*de30*/  FMUL.FTZ R126, R126, R171 ;  /* 0x000000ab7e7e7220 */ /* 0x000fe20000410000 */
[----:B------:R-:W1:Y:S01]  /*de40*/  MUFU.EX2 R180, R180 ;  /* 0x000000b400b47308 */ /* 0x000e620000000800 */
[----:B0-----:R-:W-:Y:S01]  /*de50*/  FADD.FTZ R18, R228, R155 ;  /* 0x0000009be4127221 */ /* 0x001fe20000010000 */
[----:B------:R-:W-:Y:S01]  /*de60*/  F2FP.F16.F32.PACK_AB R155, R208, R229 ;  /* 0x000000e5d09b723e */ /* 0x000fe200000000ff */
[----:B------:R-:W-:Y:S01]  /*de70*/  BAR.SYNC.DEFER_BLOCKING 0xf, 0x100 ;  /* 0x03c4000000007b1d */ /* 0x000fe20000010000 */
[----:B------:R-:W-:Y:S01]  /*de80*/  F2FP.F16.F32.PACK_AB R165, R228, R165 ;  /* 0x000000a5e4a5723e */ /* 0x000fe200000000ff */
[-C--:B------:R-:W-:Y:S01]  /*de90*/  FMUL.FTZ R127, R127, R171.reuse ;  /* 0x000000ab7f7f7220 */ /* 0x080fe20000410000 */
[-C--:B------:R-:W-:Y:S01]  /*dea0*/  FMUL.FTZ R130, R130, R171.reuse ;  /* 0x000000ab82827220 */ /* 0x080fe20000410000 */
[-C--:B------:R-:W-:Y:S01]  /*deb0*/  FMUL.FTZ R131, R131, R171.reuse ;  /* 0x000000ab83837220 */ /* 0x080fe20000410000 */
[-C--:B------:R-:W-:Y:S01]  /*dec0*/  FMUL.FTZ R134, R134, R171.reuse ;  /* 0x000000ab86867220 */ /* 0x080fe20000410000 */
[----:B--2---:R-:W-:Y:S01]  /*ded0*/  FADD.FTZ R9, R167, R18 ;  /* 0x00000012a7097221 */ /* 0x004fe20000010000 */
[-C--:B------:R-:W-:Y:S01]  /*dee0*/  FMUL.FTZ R135, R135, R171.reuse ;  /* 0x000000ab87877220 */ /* 0x080fe20000410000 */
[-C--:B------:R-:W-:Y:S01]  /*def0*/  FMUL.FTZ R138, R138, R171.reuse ;  /* 0x000000ab8a8a7220 */ /* 0x080fe20000410000 */
[-C--:B------:R-:W-:Y:S01]  /*df00*/  FMUL.FTZ R139, R139, R171.reuse ;  /* 0x000000ab8b8b7220 */ /* 0x080fe20000410000 */
[-C--:B------:R-:W-:Y:S01]  /*df10*/  FMUL.FTZ R142, R142, R171.reuse ;  /* 0x000000ab8e8e7220 */ /* 0x080fe20000410000 */
[-C--:B------:R-:W-:Y:S01]  /*df20*/  FMUL.FTZ R143, R143, R171.reuse ;  /* 0x000000ab8f8f7220 */ /* 0x080fe20000410000 */
[-C--:B------:R-:W-:Y:S01]  /*df30*/  FMUL.FTZ R146, R146, R171.reuse ;  /* 0x000000ab92927220 */ /* 0x080fe20000410000 */
[----:B------:R-:W-:Y:S01]  /*df40*/  FMUL.FTZ R147, R147, R171 ;  /* 0x000000ab93937220 */ /* 0x000fe20000410000 */
[C---:B-1----:R-:W-:Y:S01]  /*df50*/  F2FP.F16.F32.PACK_AB R167, R180.reuse, R167 ;  /* 0x000000a7b4a7723e */ /* 0x042fe200000000ff */
[----:B------:R-:W-:Y:S01]  /*df60*/  FADD.FTZ R8, R180, R9 ;  /* 0x00000009b4087221 */ /* 0x000fe20000010000 */
[-C--:B------:R-:W-:Y:S01]  /*df70*/  FMUL.FTZ R150, R150, R171.reuse ;  /* 0x000000ab96967220 */ /* 0x080fe20000410000 */
[----:B------:R-:W-:Y:S01]  /*df80*/  FMUL.FTZ R151, R151, R171 ;  /* 0x000000ab97977220 */ /* 0x000fe20000410000 */
[----:B------:R0:W-:Y:S04]  /*df90*/  STSM.16.M88.4 [R195+0x26800], R152 ;  /* 0x02680098c3007844 */ /* 0x0001e80000000200 */
[----:B------:R0:W-:Y:S04]  /*dfa0*/  STSM.16.M88.4 [R196], R156 ;  /* 0x0000009cc4007844 */ /* 0x0001e80000000200 */
[----:B------:R0:W-:Y:S04]  /*dfb0*/  STSM.16.M88.4 [R198], R160 ;  /* 0x000000a0c6007844 */ /* 0x0001e80000000200 */
[----:B------:R0:W-:Y:S01]  /*dfc0*/  STSM.16.M88.4 [R197], R164 ;  /* 0x000000a4c5007844 */ /* 0x0001e20000000200 */
[----:B------:R-:W-:Y:S05]  /*dfd0*/  @!P0 BRA `(.L_x_2104) ;  /* 0x0000000000048947 */ /* 0x000fea0003800000 */
[----:B------:R-:W-:Y:S01]  /*dfe0*/  BPT.TRAP 0x1 ;  /* 0x000000040000795c */ /* 0x000fe20000300000 */
.L_x_2104:
[----:B------:R1:W2:Y:S01]  /*dff0*/  SYNCS.PHASECHK.TRANS64.TRYWAIT P2, [R212+URZ+0x28c50], R213 ;  /* 0x028c50d5d40075a7 */ /* 0x0002a2000804017f */
[----:B------:R-:W-:Y:S05]  /*e000*/  @!P0 BRA `(.L_x_2105) ;  /* 0x0000000000048947 */ /* 0x000fea0003800000 */
[----:B------:R-:W-:Y:S01]  /*e010*/  BPT.TRAP 0x1 ;  /* 0x000000040000795c */ /* 0x000fe20000300000 */
.L_x_2105:
[----:B------:R-:W-:Y:S04]  /*e020*/  BSSY B2, `(.L_x_2106) ;  /* 0x0000004000027945 */ /* 0x000fe80003800000 */
[----:B--2---:R-:W-:Y:S05]  /*e030*/  @P2 BRA `(.L_x_2107) ;  /* 0x0000000000082947 */ /* 0x004fea0003800000 */
[----:B------:R-:W2:Y:S02]  /*e040*/  SYNCS.PHASECHK.TRANS64.TRYWAIT P2, [R212+URZ+0x28c50], R213 ;  /* 0x028c50d5d40075a7 */ /* 0x000ea4000804017f */
[----:B--2---:R-:W-:Y:S05]  /*e050*/  @!P2 BRA `(.L_x_2108) ;  /* 0x000000ec0014a947 */ /* 0x004fea0003800000 */
.L_x_2107:
[----:B------:R-:W-:Y:S05]  /*e060*/  BSYNC B2 ;  /* 0x0000000000027941 */ /* 0x000fea0003800000 */
.L_x_2106:
[----:B------:R-:W-:Y:S01]  /*e070*/  IMAD R168, R211, 0x1000, R190 ;  /* 0x00001000d3a87824 */ /* 0x000fe200078e02be */
[----:B------:R-:W-:Y:S01]  /*e080*/  WARPGROUP.ARRIVE ;  /* 0x00000000000079c5 */ /* 0x000fe20000000000 */
[----:B------:R-:W-:Y:S01]  /*e090*/  IMAD.MOV.U32 R169, RZ, RZ, 0x40000040 ;  /* 0x40000040ffa97424 */ /* 0x000fe200078e00ff */
[----:B------:R-:W-:Y:S01]  /*e0a0*/  ISETP.GT.AND P2, PT, R14, R204, PT ;  /* 0x000000cc0e00720c */ /* 0x000fe20003f44270 */
[----:B-12---:R-:W-:Y:S01]  /*e0b0*/  @!P1 VIADD R212, R212, 0x28c60 ;  /* 0x00028c60d4d49836 */ /* 0x006fe20000000000 */
[----:B------:R-:W-:Y:S01]  /*e0c0*/  R2UR UR6, R168 ;  /* 0x00000000a80672ca */ /* 0x000fe200000e0000 */
[----:B------:R-:W-:Y:S01]  /*e0d0*/  VIADD R14, R14, 0xffffffff ;  /* 0xffffffff0e0e7836 */ /* 0x000fe20000000000 */
[----:B------:R-:W-:Y:S01]  /*e0e0*/  R2UR UR7, R169 ;  /* 0x00000000a90772ca */ /* 0x000fe200000e0000 */
[----:B------:R-:W-:Y:S01]  /*e0f0*/  IMAD.MOV.U32 R169, RZ, RZ, 0x40000040 ;  /* 0x40000040ffa97424 */ /* 0x000fe200078e00ff */
[----:B------:R-:W-:Y:S01]  /*e100*/  @!P1 PRMT R212, RZ, 0x654, R212 ;  /* 0x00000654ffd49816 */ /* 0x000fe200000000d4 */
[----:B------:R-:W-:Y:S01]  /*e110*/  IMAD.MOV.U32 R9, RZ, RZ, R170 ;  /* 0x000000ffff097224 */ /* 0x000fe200078e00aa */
[----:B------:R-:W-:Y:S01]  /*e120*/  MOV R20, R172 ;  /* 0x000000ac00147202 */ /* 0x000fe20000000f00 */
[----:B------:R-:W-:-:S08]  /*e130*/  IMAD.MOV.U32 R18, RZ, RZ, R211 ;  /* 0x000000ffff127224 */ /* 0x000fd000078e00d3 */
[----:B------:R-:W-:Y:S03]  /*e140*/  HGMMA.64x256x16.F32 R24, R152, gdesc[UR4].tnspB, R24, gsb0 ;  /* 0x43e0000498187df0 */ /* 0x000fe60008000818 */
[----:B------:R-:W-:Y:S02]  /*e150*/  WARPGROUP.DEPBAR.LE gsb0, 0x0 ;  /* 0x00008000000079c5 */ /* 0x000fe40000010000 */
[----:B0-----:R-:W-:Y:S01]  /*e160*/  VIADD R152, R168, 0x80 ;  /* 0x00000080a8987836 */ /* 0x001fe20000000000 */
        /* <DEDUP_REMOVED lines=31> */
[----:B------:R-:W-:Y:S05]  /*e360*/  BSYNC B0 ;  /* 0x0000000000007941 */ /* 0x000fea0003800000 */
.L_x_2090:
[----:B------:R-:W-:Y:S02]  /*e370*/  IMAD.MOV.U32 R20, RZ, RZ, R172 ;  /* 0x000000ffff147224 */ /* 0x000fe400078e00ac */
[----:B------:R-:W-:Y:S02]  /*e380*/  IMAD.MOV.U32 R9, RZ, RZ, R170 ;  /* 0x000000ffff097224 */ /* 0x000fe400078e00aa */
[----:B------:R-:W-:-:S07]  /*e390*/  IMAD.MOV.U32 R18, RZ, RZ, R211 ;  /* 0x000000ffff127224 */ /* 0x000fce00078e00d3 */
.L_x_2089:
[----:B------:R-:W-:Y:S05]  /*e3a0*/  BSYNC B1 ;  /* 0x0000000000017941 */ /* 0x000fea0003800000 */
.L_x_2088:
[----:B------:R-:W1:Y:S01]  /*e3b0*/  LDC R154, c[0x0][0x9e4] ;  /* 0x00027900ff9a7b82 */ /* 0x000e620000000800 */
[----:B------:R-:W-:-:S04]  /*e3c0*/  IADD3 R152, R185, 0x40, -R186 ;  /* 0x00000040b9987810 */ /* 0x000fc80007ffe8ba */
[----:B------:R-:W-:-:S05]  /*e3d0*/  LEA R153, R189, R152, 0x6 ;  /* 0x00000098bd997211 */ /* 0x000fca00078e30ff */
[----:B------:R-:W-:Y:S01]  /*e3e0*/  IMAD.IADD R188, R153, 0x1, -R188 ;  /* 0x0000000199bc7824 */ /* 0x000fe200078e0abc */
[----:B-1----:R-:W-:-:S13]  /*e3f0*/  ISETP.GE.AND P5, PT, R154, 0x1, PT ;  /* 0x000000019a00780c */ /* 0x002fda0003fa6270 */
[----:B------:R-:W-:Y:S05]  /*e400*/  @!P5 BRA `(.L_x_2110) ;  /* 0x000000000048d947 */ /* 0x000fea0003800000 */
[----:B------:R-:W-:Y:S01]  /*e410*/  IMAD.MOV.U32 R155, RZ, RZ, R153 ;  /* 0x000000ffff9b7224 */ /* 0x000fe200078e0099 */
[----:B------:R-:W-:Y:S04]  /*e420*/  BSSY B0, `(.L_x_2111) ;  /* 0x000000e000007945 */ /* 0x000fe80003800000 */
        /* <DEDUP_REMOVED lines=9> */
.L_x_2112:
[----:B------:R-:W-:-:S13]  /*e4c0*/  ISETP.NE.AND P2, PT, R154, 0x1, PT ;  /* 0x000000019a00780c */ /* 0x000fda0003f45270 */
[----:B------:R-:W1:Y:S02]  /*e4d0*/  @P2 LDC.64 R152, c[0x0][0x9e8] ;  /* 0x00027a00ff982b82 */ /* 0x000e640000000a00 */
[----:B-1----:R-:W-:-:S05]  /*e4e0*/  @P2 IMAD.HI.U32 R152, R155, R152, RZ ;  /* 0x000000989b982227 */ /* 0x002fca00078e00ff */
[----:B------:R-:W-:-:S07]  /*e4f0*/  @P2 SHF.R.U32.HI R155, RZ, R153, R152 ;  /* 0x00000099ff9b2219 */ /* 0x000fce0000011698 */
.L_x_2113:
[----:B------:R-:W-:Y:S05]  /*e500*/  BSYNC B0 ;  /* 0x0000000000007941 */ /* 0x000fea0003800000 */
.L_x_2111:
[----:B------:R-:W-:-:S05]  /*e510*/  IMAD R155, R155, R154, RZ ;  /* 0x0000009a9b9b7224 */ /* 0x000fca00078e02ff */
[----:B------:R-:W-:-:S07]  /*e520*/  VIMNMX R188, R188, R155, !PT ;  /* 0x0000009bbcbc7248 */ /* 0x000fce0007fe0100 */
.L_x_2110:
[----:B------:R-:W-:Y:S01]  /*e530*/  VIADD R188, R188, 0x3f ;  /* 0x0000003fbcbc7836 */ /* 0x000fe20000000000 */
[----:B------:R-:W-:Y:S04]  /*e540*/  BSSY B1, `(.L_x_2114) ;  /* 0x00001ad000017945 */ /* 0x000fe80003800000 */
[----:B------:R-:W-:-:S04]  /*e550*/  SHF.R.S32.HI R153, RZ, 0x1f, R188 ;  /* 0x0000001fff997819 */ /* 0x000fc800000114bc */
[----:B------:R-:W-:-:S04]  /*e560*/  LEA.HI R153, R153, R188, RZ, 0x6 ;  /* 0x000000bc99997211 */ /* 0x000fc800078f30ff */
[----:B------:R-:W-:-:S04]  /*e570*/  SHF.R.S32.HI R152, RZ, 0x6, R153 ;  /* 0x00000006ff987819 */ /* 0x000fc80000011499 */
[----:B------:R-:W-:-:S04]  /*e580*/  VIMNMX R201, R191, R152, !PT ;  /* 0x00000098bfc97248 */ /* 0x000fc80007fe0100 */
[----:B------:R-:W-:-:S13]  /*e590*/  ISETP.GE.AND P2, PT, R14, R201, PT ;  /* 0x000000c90e00720c */ /* 0x000fda0003f46270 */
[----:B------:R-:W-:Y:S05]  /*e5a0*/  @!P2 BRA `(.L_x_2115) ;  /* 0x000000180098a947 */ /* 0x000fea0003800000 */
[----:B------:R-:W-:Y:S01]  /*e5b0*/  BSSY B0, `(.L_x_2116) ;  /* 0x00001a4000007945 */ /* 0x000fe20003800000 */
[----:B------:R-:W-:Y:S01]  /*e5c0*/  IMAD.MOV.U32 R207, RZ, RZ, R20 ;  /* 0x000000ffffcf7224 */ /* 0x000fe200078e0014 */
[----:B------:R-:W-:Y:S01]  /*e5d0*/  MOV R205, R14 ;  /* 0x0000000e00cd7202 */ /* 0x000fe20000000f00 */
[----:B------:R-:W-:Y:S02]  /*e5e0*/  IMAD.MOV.U32 R208, RZ, RZ, R9 ;  /* 0x000000ffffd07224 */ /* 0x000fe400078e0009 */
[----:B------:R-:W-:-:S07]  /*e5f0*/  IMAD.MOV.U32 R209, RZ, RZ, R18 ;  /* 0x000000ffffd17224 */ /* 0x000fce00078e0012 */
.L_x_2127:
[----:B------:R-:W-:Y:S02]  /*e600*/  VIADD R18, R209, 0x1 ;  /* 0x00000001d1127836 */ /* 0x000fe40000000000 */
[----:B------:R-:W-:Y:S02]  /*e610*/  IMAD.MOV.U32 R14, RZ, RZ, R205 ;  /* 0x000000ffff0e7224 */ /* 0x000fe400078e00cd */
[----:B------:R-:W-:Y:S01]  /*e620*/  VIADD R205, R205, 0xffffffff ;  /* 0xffffffffcdcd7836 */ /* 0x000fe20000000000 */
[----:B------:R-:W-:Y:S02]  /*e630*/  ISETP.NE.AND P3, PT, R18, 0x2, PT ;  /* 0x000000021200780c */ /* 0x000fe40003f65270 */
[----:B------:R-:W-:Y:S02]  /*e640*/  ISETP.GT.AND P2, PT, R14, R201, PT ;  /* 0x000000c90e00720c */ /* 0x000fe40003f44270 */
[----:B------:R-:W-:Y:S02]  /*e650*/  SEL R14, RZ, 0x1, P3 ;  /* 0x00000001ff0e7807 */ /* 0x000fe40001800000 */
[----:B------:R-:W-:-:S02]  /*e660*/  SEL R18, R18, RZ, P3 ;  /* 0x000000ff12127207 */ /* 0x000fc40001800000 */
[----:B------:R-:W-:Y:S01]  /*e670*/  LOP3.LUT R19, R19, R14, RZ, 0x3c, !PT ;  /* 0x0000000e13137212 */ /* 0x000fe200078e3cff */
[----:B-1----:R-:W-:Y:S06]  /*e680*/  @!P0 BRA `(.L_x_2117) ;  /* 0x0000000000048947 */ /* 0x002fec0003800000 */
[----:B------:R-:W-:Y:S01]  /*e690*/  BPT.TRAP 0x1 ;  /* 0x000000040000795c */ /* 0x000fe20000300000 */
.L_x_2117:
[----:B------:R-:W-:Y:S01]  /*e6a0*/  IMAD R204, R18, 0x8, R2 ;  /* 0x0000000812cc7824 */ /* 0x000fe200078e0202 */
[----:B------:R-:W-:-:S04]  /*e6b0*/  SHF.L.U32 R206, R19, 0x1f, RZ ;  /* 0x0000001f13ce7819 */ /* 0x000fc800000006ff */
[----:B------:R1:W2:Y:S01]  /*e6c0*/  SYNCS.PHASECHK.TRANS64.TRYWAIT P3, [R204+URZ+0x28c30], R206 ;  /* 0x028c30cecc0075a7 */ /* 0x0002a2000806017f */
[----:B------:R-:W-:Y:S05]  /*e6d0*/  @!P0 BRA `(.L_x_2118) ;  /* 0x0000000000048947 */ /* 0x000fea0003800000 */
[----:B------:R-:W-:Y:S01]  /*e6e0*/  BPT.TRAP 0x1 ;  /* 0x000000040000795c */ /* 0x000fe20000300000 */
.L_x_2118:
[----:B------:R-:W-:Y:S01]  /*e6f0*/  BSSY B2, `(.L_x_2119) ;  /* 0x0000006000027945 */ /* 0x000fe20003800000 */
[----:B------:R-:W-:Y:S01]  /*e700*/  LEA R14, R18, R21, 0x9 ;  /* 0x00000015120e7211 */ /* 0x000fe200078e48ff */
[----:B------:R-:W-:Y:S02]  /*e710*/  IMAD.MOV.U32 R15, RZ, RZ, 0x40000040 ;  /* 0x40000040ff0f7424 */ /* 0x000fe400078e00ff */
[----:B--2---:R-:W-:Y:S05]  /*e720*/  @P3 BRA `(.L_x_2120) ;  /* 0x0000000000083947 */ /* 0x004fea0003800000 */
[----:B------:R-:W2:Y:S02]  /*e730*/  SYNCS.PHASECHK.TRANS64.TRYWAIT P3, [R204+URZ+0x28c30], R206 ;  /* 0x028c30cecc0075a7 */ /* 0x000ea4000806017f */
[----:B--2---:R-:W-:Y:S05]  /*e740*/  @!P3 BRA `(.L_x_2121) ;  /* 0x000000e4006cb947 */ /* 0x004fea0003800000 */
.L_x_2120:
[----:B------:R-:W-:Y:S05]  /*e750*/  BSYNC B2 ;  /* 0x0000000000027941 */ /* 0x000fea0003800000 */
.L_x_2119:
[C---:B------:R-:W-:Y:S01]  /*e760*/  R2UR UR6, R14.reuse ;  /* 0x000000000e0672ca */ /* 0x040fe200000e0000 */
[----:B------:R-:W-:Y:S01]  /*e770*/  WARPGROUP.ARRIVE ;  /* 0x00000000000079c5 */ /* 0x000fe20000000000 */
[----:B------:R-:W-:Y:S01]  /*e780*/  R2UR UR7, R15 ;  /* 0x000000000f0772ca */ /* 0x000fe200000e0000 */
[----:B------:R-:W-:Y:S01]  /*e790*/  VIADD R188, R14, 0x2 ;  /* 0x000000020ebc7836 */ /* 0x000fe20000000000 */
[----:B------:R-:W-:Y:S01]  /*e7a0*/  R2UR UR4, R4 ;  /* 0x00000000040472ca */ /* 0x000fe200000e0000 */
[----:B------:R-:W-:Y:S01]  /*e7b0*/  IMAD.MOV.U32 R189, RZ, RZ, 0x40000040 ;  /* 0x40000040ffbd7424 */ /* 0x000fe200078e00ff */
[----:B------:R-:W-:Y:S01]  /*e7c0*/  R2UR UR5, R5 ;  /* 0x00000000050572ca */ /* 0x000fe200000e0000 */
[----:B------:R-:W-:-:S12]  /*e7d0*/  IMAD.MOV.U32 R15, RZ, RZ, 0x40000040 ;  /* 0x40000040ff0f7424 */ /* 0x000fd800078e00ff */
        /* <DEDUP_REMOVED lines=43> */
[----:B------:R-:W3:Y:S02]  /*ea90*/  SHFL.BFLY PT, R14, R15, 0x2, 0x1f ;  /* 0x0c401f000f0e7f89 */ /* 0x000ee400000e0000 */
[----:B---3--:R-:W-:Y:S01]  /*eaa0*/  FMNMX.FTZ R20, R15, R14, !PT ;  /* 0x0000000e0f147209 */ /* 0x008fe20007810000 */
[----:B------:R-:W-:Y:S01]  /*eab0*/  IMAD.U32 R15, RZ, RZ, UR4 ;  /* 0x00000004ff0f7e24 */ /* 0x000fe2000f8e00ff */
[----:B------:R-:W-:-:S03]  /*eac0*/  FMNMX.FTZ R14, R154, R207, !PT ;  /* 0x000000cf9a0e7209 */ /* 0x000fc60007810000 */
[----:B------:R-:W3:Y:S01]  /*ead0*/  SHFL.BFLY PT, R189, R20, 0x1, 0x1f ;  /* 0x0c201f0014bd7f89 */ /* 0x000ee200000e0000 */
[----:B------:R-:W-:-:S04]  /*eae0*/  FMNMX.FTZ R9, R155, R14, !PT ;  /* 0x0000000e9b097209 */ /* 0x000fc80007810000 */
[----:B------:R-:W-:-:S04]  /*eaf0*/  FMNMX.FTZ R14, R158, R9, !PT ;  /* 0x000000099e0e7209 */ /* 0x000fc80007810000 */
[----:B------:R-:W-:-:S04]  /*eb00*/  FMNMX.FTZ R9, R159, R14, !PT ;  /* 0x0000000e9f097209 */ /* 0x000fc80007810000 */
[----:B------:R-:W-:Y:S02]  /*eb10*/  FMNMX.FTZ R14, R162, R9, !PT ;  /* 0x00000009a20e7209 */ /* 0x000fe40007810000 */
[----:B---3--:R-:W-:Y:S02]  /*eb20*/  FMNMX.FTZ R9, R20, R189, !PT ;  /* 0x000000bd14097209 */ /* 0x008fe40007810000 */
[----:B------:R-:W-:-:S03]  /*eb30*/  FMNMX.FTZ R189, R163, R14, !PT ;  /* 0x0000000ea3bd7209 */ /* 0x000fc60007810000 */
[----:B------:R-:W-:Y:S01]  /*eb40*/  FADD.FTZ R188, -R9, R208 ;  /* 0x000000d009bc7221 */ /* 0x000fe20000010100 */
[----:B------:R-:W-:-:S03]  /*eb50*/  FMNMX.FTZ R14, R166, R189, !PT ;  /* 0x000000bda60e7209 */ /* 0x000fc60007810000 */
[-C--:B------:R-:W-:Y:S01]  /*eb60*/  FMUL.FTZ R208, R188, R15.reuse ;  /* 0x0000000fbcd07220 */ /* 0x080fe20000410000 */
[----:B------:R-:W-:Y:S01]  /*eb70*/  FMNMX.FTZ R189, R167, R14, !PT ;  /* 0x0000000ea7bd7209 */ /* 0x000fe20007810000 */
[----:B------:R-:W-:Y:S02]  /*eb80*/  FMUL.FTZ R188, R9, R15 ;  /* 0x0000000f09bc7220 */ /* 0x000fe40000410000 */
[----:B------:R-:W3:Y:S01]  /*eb90*/  MUFU.EX2 R14, R208 ;  /* 0x000000d0000e7308 */ /* 0x000ee20000000800 */
[----:B------:R-:W-:Y:S01]  /*eba0*/  FMNMX.FTZ R20, R170, R189, !PT ;  /* 0x000000bdaa147209 */ /* 0x000fe20007810000 */
[-CC-:B------:R-:W-:Y:S01]  /*ebb0*/  FFMA.FTZ R210, R152, R15.reuse, -R188.reuse ;  /* 0x0000000f98d27223 */ /* 0x180fe200000108bc */
[-CC-:B------:R-:W-:Y:S01]  /*ebc0*/  FFMA.FTZ R152, R153, R15.reuse, -R188.reuse ;  /* 0x0000000f99987223 */ /* 0x180fe200000108bc */
[-CC-:B0-----:R-:W-:Y:S01]  /*ebd0*/  FFMA.FTZ R212, R156, R15.reuse, -R188.reuse ;  /* 0x0000000f9cd47223 */ /* 0x181fe200000108bc */
        /* <DEDUP_REMOVED lines=17> */
[----:B------:R-:W-:Y:S01]  /*ecf0*/  FFMA.FTZ R181, R181, R15, -R188 ;  /* 0x0000000fb5b57223 */ /* 0x000fe200000108bc */
[----:B------:R-:W0:Y:S01]  /*ed00*/  MUFU.EX2 R189, R210 ;  /* 0x000000d200bd7308 */ /* 0x000e220000000800 */
[-C--:B---3--:R-:W-:Y:S01]  /*ed10*/  FMUL.FTZ R24, R24, R14.reuse ;  /* 0x0000000e18187220 */ /* 0x088fe20000410000 */
[----:B------:R-:W-:Y:S01]  /*ed20*/  FMNMX.FTZ R20, R182, R211, !PT ;  /* 0x000000d3b6147209 */ /* 0x000fe20007810000 */
[-C--:B------:R-:W-:Y:S01]  /*ed30*/  FMUL.FTZ R25, R25, R14.reuse ;  /* 0x0000000e19197220 */ /* 0x080fe20000410000 */
[-C--:B------:R-:W-:Y:S01]  /*ed40*/  FMUL.FTZ R28, R28, R14.reuse ;  /* 0x0000000e1c1c7220 */ /* 0x080fe20000410000 */
[----:B------:R-:W-:Y:S01]  /*ed50*/  FMUL.FTZ R29, R29, R14 ;  /* 0x0000000e1d1d7220 */ /* 0x000fe20000410000 */
[----:B------:R-:W-:Y:S01]  /*ed60*/  FMNMX.FTZ R20, R183, R20, !PT ;  /* 0x00000014b7147209 */ /* 0x000fe20007810000 */
[-C--:B------:R-:W-:Y:S01]  /*ed70*/  FMUL.FTZ R32, R32, R14.reuse ;  /* 0x0000000e20207220 */ /* 0x080fe20000410000 */
[----:B------:R-:W3:Y:S01]  /*ed80*/  MUFU.EX2 R152, R152 ;  /* 0x0000009800987308 */ /* 0x000ee20000000800 */
[-C--:B------:R-:W-:Y:S01]  /*ed90*/  FMUL.FTZ R33, R33, R14.reuse ;  /* 0x0000000e21217220 */ /* 0x080fe20000410000 */
[-C--:B------:R-:W-:Y:S01]  /*eda0*/  FMUL.FTZ R36, R36, R14.reuse ;  /* 0x0000000e24247220 */ /* 0x080fe20000410000 */
[----:B------:R-:W4:Y:S01]  /*edb0*/  SHFL.BFLY PT, R211, R20, 0x2, 0x1f ;  /* 0x0c401f0014d37f89 */ /* 0x000f2200000e0000 */
[-C--:B------:R-:W-:Y:S01]  /*edc0*/  FMUL.FTZ R37, R37, R14.reuse ;  /* 0x0000000e25257220 */ /* 0x080fe20000410000 */
[-C--:B------:R-:W-:Y:S01]  /*edd0*/  FMUL.FTZ R40, R40, R14.reuse ;  /* 0x0000000e28287220 */ /* 0x080fe20000410000 */
[-C--:B------:R-:W-:Y:S01]  /*ede0*/  FMUL.FTZ R41, R41, R14.reuse ;  /* 0x0000000e29297220 */ /* 0x080fe20000410000 */
[-C--:B------:R-:W-:Y:S01]  /*edf0*/  FMUL.FTZ R44, R44, R14.reuse ;  /* 0x0000000e2c2c7220 */ /* 0x080fe20000410000 */
[----:B------:R5:W1:Y:S01]  /*ee00*/  MUFU.EX2 R153, R212 ;  /* 0x000000d400997308 */ /* 0x000a620000000800 */
[----:B0-----:R-:W-:Y:S01]  /*ee10*/  FFMA.FTZ R3, R14, R3, R189 ;  /* 0x000000030e037223 */ /* 0x001fe200000100bd */
        /* <DEDUP_REMOVED lines=17> */
[----:B----4-:R-:W-:Y:S01]  /*ef30*/  FMNMX.FTZ R211, R20, R211, !PT ;  /* 0x000000d314d37209 */ /* 0x010fe20007810000 */
        /* <DEDUP_REMOVED lines=29> */
[----:B------:R-:W-:Y:S01]  /*f110*/  IMAD.MOV R211, RZ, RZ, -R194 ;  /* 0x000000ffffd37224 */ /* 0x000fe200078e0ac2 */
[----:B------:R-:W-:Y:S01]  /*f120*/  MUFU.EX2 R165, R165 ;  /* 0x000000a500a57308 */ /* 0x000fe20000000800 */
[-C--:B------:R-:W-:Y:S01]  /*f130*/  FMUL.FTZ R124, R124, R14.reuse ;  /* 0x0000000e7c7c7220 */ /* 0x080fe20000410000 */
[-C--:B------:R-:W-:Y:S01]  /*f140*/  FMUL.FTZ R125, R125, R14.reuse ;  /* 0x0000000e7d7d7220 */ /* 0x080fe20000410000 */
[C---:B------:R-:W-:Y:S01]  /*f150*/  FADD.FTZ R188, -R20.reuse, R207 ;  /* 0x000000cf14bc7221 */ /* 0x040fe20000010100 */
[----:B------:R-:W-:Y:S01]  /*f160*/  FMUL.FTZ R228, R20, R15 ;  /* 0x0000000f14e47220 */ /* 0x000fe20000410000 */
[----:B------:R-:W-:Y:S01]  /*f170*/  ISETP.NE.AND P3, PT, R22, R211, PT ;  /* 0x000000d31600720c */ /* 0x000fe20003f65270 */
[----:B------:R-:W-:Y:S01]  /*f180*/  FMUL.FTZ R128, R128, R14 ;  /* 0x0000000e80807220 */ /* 0x000fe20000410000 */
[-C--:B------:R-:W-:Y:S01]  /*f190*/  FMUL.FTZ R169, R188, R15.reuse ;  /* 0x0000000fbca97220 */ /* 0x080fe20000410000 */
[-CC-:B------:R-:W-:Y:S01]  /*f1a0*/  FFMA.FTZ R188, R154, R15.reuse, -R228.reuse ;  /* 0x0000000f9abc7223 */ /* 0x180fe200000108e4 */
[-CC-:B------:R-:W-:Y:S01]  /*f1b0*/  FFMA.FTZ R155, R155, R15.reuse, -R228.reuse ;  /* 0x0000000f9b9b7223 */ /* 0x180fe200000108e4 */
[-CC-:B------:R-:W-:Y:S01]  /*f1c0*/  FFMA.FTZ R207, R158, R15.reuse, -R228.reuse ;  /* 0x0000000f9ecf7223 */ /* 0x180fe200000108e4 */
[-CC-:B------:R-:W-:Y:S01]  /*f1d0*/  FFMA.FTZ R208, R159, R15.reuse, -R228.reuse ;  /* 0x0000000f9fd07223 */ /* 0x180fe200000108e4 */
[----:B------:R-:W-:Y:S01]  /*f1e0*/  @!P1 VIADD R154, R204, 0x28c40 ;  /* 0x00028c40cc9a9836 */ /* 0x000fe20000000000 */
[----:B------:R-:W-:Y:S01]  /*f1f0*/  MUFU.EX2 R169, R169 ;  /* 0x000000a900a97308 */ /* 0x000fe20000000800 */
[-CC-:B------:R-:W-:Y:S01]  /*f200*/  FFMA.FTZ R159, R162, R15.reuse, -R228.reuse ;  /* 0x0000000fa29f7223 */ /* 0x180fe200000108e4 */
[-CC-:B------:R-:W-:Y:S01]  /*f210*/  FFMA.FTZ R210, R163, R15.reuse, -R228.reuse ;  /* 0x0000000fa3d27223 */ /* 0x180fe200000108e4 */
[-C--:B------:R-:W-:Y:S01]  /*f220*/  FFMA.FTZ R163, R166, R15.reuse, -R228 ;  /* 0x0000000fa6a37223 */ /* 0x080fe200000108e4 */
[----:B------:R-:W-:Y:S01]  /*f230*/  @!P1 PRMT R154, RZ, 0x654, R154 ;  /* 0x00000654ff9a9816 */ /* 0x000fe2000000009a */
[-CC-:B-----5:R-:W-:Y:S01]  /*f240*/  FFMA.FTZ R212, R167, R15.reuse, -R228.reuse ;  /* 0x0000000fa7d47223 */ /* 0x1a0fe200000108e4 */
[-CC-:B------:R-:W-:Y:S01]  /*f250*/  FFMA.FTZ R167, R170, R15.reuse, -R228.reuse ;  /* 0x0000000faaa77223 */ /* 0x180fe200000108e4 */
[-CC-:B------:R-:W-:Y:S01]  /*f260*/  FFMA.FTZ R170, R171, R15.reuse, -R228.reuse ;  /* 0x0000000fabaa7223 */ /* 0x180fe200000108e4 */
[----:B------:R-:W0:Y:S01]  /*f270*/  MUFU.EX2 R188, R188 ;  /* 0x000000bc00bc7308 */ /* 0x000e220000000800 */
[----:B------:R3:W-:Y:S01]  /*f280*/  @!P1 SYNCS.ARRIVE.TRANS64.RED.A1T0 RZ, [R154+URZ], RZ ;  /* 0x000000ff9aff99a7 */ /* 0x0007e2000810043f */
[-CC-:B------:R-:W-:Y:S01]  /*f290*/  FFMA.FTZ R171, R174, R15.reuse, -R228.reuse ;  /* 0x0000000faeab7223 */ /* 0x180fe200000108e4 */
[-CC-:B------:R-:W-:Y:S01]  /*f2a0*/  FFMA.FTZ R174, R175, R15.reuse, -R228.reuse ;  /* 0x0000000fafae7223 */ /* 0x180fe200000108e4 */
[-CC-:B------:R-:W-:Y:S01]  /*f2b0*/  FFMA.FTZ R175, R178, R15.reuse, -R228.reuse ;  /* 0x0000000fb2af7223 */ /* 0x180fe200000108e4 */
[----:B------:R-:W-:Y:S01]  /*f2c0*/  FFMA.FTZ R178, R179, R15, -R228 ;  /* 0x0000000fb3b27223 */ /* 0x000fe200000108e4 */
[----:B------:R-:W-:-:S02]  /*f2d0*/  @!P3 IMAD R209, R209, 0x40, R192 ;  /* 0x00000040d1d1b824 */ /* 0x000fc400078e02c0 */
[-CC-:B------:R-:W-:Y:S01]  /*f2e0*/  FFMA.FTZ R182, R182, R15.reuse, -R228.reuse ;  /* 0x0000000fb6b67223 */ /* 0x180fe200000108e4 */
[----:B------:R-:W4:Y:S01]  /*f2f0*/  MUFU.EX2 R155, R155 ;  /* 0x0000009b009b7308 */ /* 0x000f220000000800 */
[----:B---3--:R-:W-:Y:S01]  /*f300*/  FADD.FTZ R154, R152, R3 ;  /* 0x00000003989a7221 */ /* 0x008fe20000010000 */
[----:B------:R-:W-:Y:S01]  /*f310*/  FFMA.FTZ R183, R183, R15, -R228 ;  /* 0x0000000fb7b77223 */ /* 0x000fe200000108e4 */
[----:B------:R-:W-:Y:S01]  /*f320*/  @!P3 LEA R209, R209, R2, 0x2 ;  /* 0x00000002d1d1b211 */ /* 0x000fe200078e10ff */
[-C--:B------:R-:W-:Y:S01]  /*f330*/  FMUL.FTZ R129, R129, R14.reuse ;  /* 0x0000000e81817220 */ /* 0x080fe20000410000 */
[----:B-1----:R-:W-:Y:S01]  /*f340*/  FADD.FTZ R3, R153, R154 ;  /* 0x0000009a99037221 */ /* 0x002fe20000010000 */
[-C--:B------:R-:W-:Y:S01]  /*f350*/  FMUL.FTZ R132, R132, R14.reuse ;  /* 0x0000000e84847220 */ /* 0x080fe20000410000 */
[----:B------:R-:W-:Y:S01]  /*f360*/  FMUL.FTZ R133, R133, R14 ;  /* 0x0000000e85857220 */ /* 0x000fe20000410000 */
[----:B------:R-:W1:Y:S01]  /*f370*/  MUFU.EX2 R207, R207 ;  /* 0x000000cf00cf7308 */ /* 0x000e620000000800 */
[----:B0-----:R-:W-:Y:S01]  /*f380*/  FFMA.FTZ R8, R169, R8, R188 ;  /* 0x00000008a9087223 */ /* 0x001fe200000100bc */
[----:B------:R-:W-:Y:S01]  /*f390*/  FADD.FTZ R154, R156, R3 ;  /* 0x000000039c9a7221 */ /* 0x000fe20000010000 */
[----:B------:R0:W-:Y:S01]  /*f3a0*/  @!P3 STS [R209+0x28800], R14 ;  /* 0x0288000ed100b388 */ /* 0x0001e20000000800 */
[-C--:B------:R-:W-:Y:S01]  /*f3b0*/  FMUL.FTZ R136, R136, R14.reuse ;  /* 0x0000000e88887220 */ /* 0x080fe20000410000 */
[-C--:B------:R-:W-:Y:S01]  /*f3c0*/  FMUL.FTZ R137, R137, R14.reuse ;  /* 0x0000000e89897220 */ /* 0x080fe20000410000 */
[----:B------:R-:W-:Y:S01]  /*f3d0*/  FADD.FTZ R179, R157, R154 ;  /* 0x0000009a9db37221 */ /* 0x000fe20000010000 */
[----:B------:R3:W-:Y:S01]  /*f3e0*/  @!P3 STS [R209+0x28820], R169 ;  /* 0x028820a9d100b388 */ /* 0x0007e20000000800 */
[----:B------:R-:W5:Y:S01]  /*f3f0*/  MUFU.EX2 R208, R208 ;  /* 0x000000d000d07308 */ /* 0x000f620000000800 */
[----:B----4-:R-:W-:Y:S01]  /*f400*/  FADD.FTZ R8, R155, R8 ;  /* 0x000000089b087221 */ /* 0x010fe20000010000 */
[----:B------:R-:W-:Y:S01]  /*f410*/  FADD.FTZ R154, R160, R179 ;  /* 0x000000b3a09a7221 */ /* 0x000fe20000010000 */
[-C--:B------:R-:W-:Y:S01]  /*f420*/  FMUL.FTZ R140, R140, R14.reuse ;  /* 0x0000000e8c8c7220 */ /* 0x080fe20000410000 */
[-C--:B------:R-:W-:Y:S01]  /*f430*/  FMUL.FTZ R141, R141, R14.reuse ;  /* 0x0000000e8d8d7220 */ /* 0x080fe20000410000 */
[-C--:B------:R-:W-:Y:S01]  /*f440*/  FMUL.FTZ R144, R144, R14.reuse ;  /* 0x0000000e90907220 */ /* 0x080fe20000410000 */
[----:B------:R-:W-:Y:S01]  /*f450*/  FADD.FTZ R179, R161, R154 ;  /* 0x0000009aa1b37221 */ /* 0x000fe20000010000 */
[-C--:B------:R-:W-:Y:S01]  /*f460*/  FMUL.FTZ R145, R145, R14.reuse ;  /* 0x0000000e91917220 */ /* 0x080fe20000410000 */
[----:B------:R-:W4:Y:S01]  /*f470*/  MUFU.EX2 R159, R159 ;  /* 0x0000009f009f7308 */ /* 0x000f220000000800 */
[----:B-1----:R-:W-:Y:S01]  /*f480*/  FADD.FTZ R3, R207, R8 ;  /* 0x00000008cf037221 */ /* 0x002fe20000010000 */
[----:B------:R-:W-:Y:S01]  /*f490*/  FADD.FTZ R154, R164, R179 ;  /* 0x000000b3a49a7221 */ /* 0x000fe20000010000 */
[-C--:B------:R-:W-:Y:S01]  /*f4a0*/  FMUL.FTZ R148, R148, R14.reuse ;  /* 0x0000000e94947220 */ /* 0x080fe20000410000 */
[----:B------:R-:W-:Y:S01]  /*f4b0*/  FMUL.FTZ R149, R149, R14 ;  /* 0x0000000e95957220 */ /* 0x000fe20000410000 */
[----:B------:R-:W-:Y:S01]  /*f4c0*/  F2FP.F16.F32.PACK_AB R158, R164, R161 ;  /* 0x000000a1a49e723e */ /* 0x000fe200000000ff */
[----:B------:R-:W-:Y:S01]  /*f4d0*/  FADD.FTZ R179, R165, R154 ;  /* 0x0000009aa5b37221 */ /* 0x000fe20000010000 */
[----:B------:R-:W-:Y:S01]  /*f4e0*/  F2FP.F16.F32.PACK_AB R152, R152, R189 ;  /* 0x000000bd9898723e */ /* 0x000fe200000000ff */
        /* <DEDUP_REMOVED lines=79> */
[----:B------:R-:W-:Y:S01]  /*f9e0*/  FMUL.FTZ R143, R143, R169 ;  /* 0x000000a98f8f7220 */ /* 0x000fe20000410000 */
[----:B------:R-:W0:Y:S01]  /*f9f0*/  MUFU.EX2 R176, R176 ;  /* 0x000000b000b07308 */ /* 0x000e220000000800 */
[----:B----4-:R-:W-:Y:S01]  /*fa00*/  FADD.FTZ R179, R173, R154 ;  /* 0x0000009aadb37221 */ /* 0x010fe20000010000 */
[----:B------:R-:W-:Y:S01]  /*fa10*/  F2FP.F16.F32.PACK_AB R154, R156, R153 ;  /* 0x000000999c9a723e */ /* 0x000fe200000000ff */
[----:B------:R-:W-:Y:S01]  /*fa20*/  FMUL.FTZ R146, R146, R169 ;  /* 0x000000a992927220 */ /* 0x000fe20000410000 */
[----:B------:R-:W-:Y:S01]  /*fa30*/  F2FP.F16.F32.PACK_AB R156, R160, R157 ;  /* 0x0000009da09c723e */ /* 0x000fe200000000ff */
[----:B------:R-:W-:Y:S01]  /*fa40*/  FMUL.FTZ R147, R147, R169 ;  /* 0x000000a993937220 */ /* 0x000fe20000410000 */
[----:B------:R-:W-:Y:S01]  /*fa50*/  F2FP.F16.F32.PACK_AB R160, R168, R165 ;  /* 0x000000a5a8a0723e */ /* 0x000fe200000000ff */
[-C--:B------:R-:W-:Y:S01]  /*fa60*/  FMUL.FTZ R150, R150, R169.reuse ;  /* 0x000000a996967220 */ /* 0x080fe20000410000 */
[----:B------:R-:W4:Y:S01]  /*fa70*/  MUFU.EX2 R175, R175 ;  /* 0x000000af00af7308 */ /* 0x000f220000000800 */
[----:B-1----:R-:W-:Y:S01]  /*fa80*/  FADD.FTZ R8, R174, R3 ;  /* 0x00000003ae087221 */ /* 0x002fe20000010000 */
[----:B------:R-:W-:Y:S01]  /*fa90*/  F2FP.F16.F32.PACK_AB R162, R173, R172 ;  /* 0x000000acada2723e */ /* 0x000fe200000000ff */
[----:B------:R-:W-:-:S05]  /*faa0*/  FMUL.FTZ R151, R151, R169 ;  /* 0x000000a997977220 */ /* 0x000fca0000410000 */
[----:B------:R-:W1:Y:S01]  /*fab0*/  MUFU.EX2 R177, R177 ;  /* 0x000000b100b17308 */ /* 0x000e620000000800 */
[----:B0-----:R-:W-:-:S07]  /*fac0*/  FADD.FTZ R14, R176, R179 ;  /* 0x000000b3b00e7221 */ /* 0x001fce0000010000 */
[----:B------:R-:W0:Y:S01]  /*fad0*/  MUFU.EX2 R178, R178 ;  /* 0x000000b200b27308 */ /* 0x000e220000000800 */
[----:B----4-:R-:W-:-:S07]  /*fae0*/  FADD.FTZ R157, R175, R8 ;  /* 0x00000008af9d7221 */ /* 0x010fce0000010000 */
[----:B------:R-:W4:Y:S01]  /*faf0*/  MUFU.EX2 R180, R180 ;  /* 0x000000b400b47308 */ /* 0x000f220000000800 */
[C---:B-1----:R-:W-:Y:S01]  /*fb00*/  FADD.FTZ R153, R177.reuse, R14 ;  /* 0x0000000eb1997221 */ /* 0x042fe20000010000 */
[----:B------:R-:W-:-:S06]  /*fb10*/  F2FP.F16.F32.PACK_AB R164, R177, R176 ;  /* 0x000000b0b1a4723e */ /* 0x000fcc00000000ff */
[----:B------:R-:W1:Y:S01]  /*fb20*/  MUFU.EX2 R182, R182 ;  /* 0x000000b600b67308 */ /* 0x000e620000000800 */
[----:B0-----:R-:W-:Y:S01]  /*fb30*/  FADD.FTZ R161, R178, R157 ;  /* 0x0000009db2a17221 */ /* 0x001fe20000010000 */
[----:B------:R-:W-:Y:S02]  /*fb40*/  F2FP.F16.F32.PACK_AB R157, R210, R159 ;  /* 0x0000009fd29d723e */ /* 0x000fe400000000ff */
[----:B------:R-:W-:Y:S02]  /*fb50*/  F2FP.F16.F32.PACK_AB R159, R212, R163 ;  /* 0x000000a3d49f723e */ /* 0x000fe400000000ff */
[----:B------:R-:W-:Y:S02]  /*fb60*/  F2FP.F16.F32.PACK_AB R163, R174, R171 ;  /* 0x000000abaea3723e */ /* 0x000fe400000000ff */
[----:B------:R-:W0:Y:S01]  /*fb70*/  MUFU.EX2 R181, R181 ;  /* 0x000000b500b57308 */ /* 0x000e220000000800 */
[----:B----4-:R-:W-:Y:S01]  /*fb80*/  FADD.FTZ R14, R180, R153 ;  /* 0x00000099b40e7221 */ /* 0x010fe20000010000 */
[----:B------:R-:W-:-:S02]  /*fb90*/  F2FP.F16.F32.PACK_AB R153, R155, R188 ;  /* 0x000000bc9b99723e */ /* 0x000fc400000000ff */
[----:B------:R-:W-:Y:S01]  /*fba0*/  F2FP.F16.F32.PACK_AB R155, R208, R207 ;  /* 0x000000cfd09b723e */ /* 0x000fe200000000ff */
[----:B------:R-:W-:Y:S01]  /*fbb0*/  BAR.SYNC.DEFER_BLOCKING 0xf, 0x100 ;  /* 0x03c4000000007b1d */ /* 0x000fe20000010000 */
[----:B------:R-:W-:Y:S01]  /*fbc0*/  F2FP.F16.F32.PACK_AB R165, R178, R175 ;  /* 0x000000afb2a5723e */ /* 0x000fe200000000ff */
[----:B-1----:R-:W-:Y:S01]  /*fbd0*/  FADD.FTZ R8, R182, R161 ;  /* 0x000000a1b6087221 */ /* 0x002fe20000010000 */
[----:B------:R-:W-:-:S03]  /*fbe0*/  F2FP.F16.F32.PACK_AB R161, R170, R167 ;  /* 0x000000a7aaa1723e */ /* 0x000fc600000000ff */
[----:B------:R-:W1:Y:S01]  /*fbf0*/  MUFU.EX2 R183, R183 ;  /* 0x000000b700b77308 */ /* 0x000e620000000800 */
[C---:B0-----:R-:W-:Y:S01]  /*fc00*/  F2FP.F16.F32.PACK_AB R166, R181.reuse, R180 ;  /* 0x000000b4b5a6723e */ /* 0x041fe200000000ff */
[----:B------:R-:W-:Y:S01]  /*fc10*/  FADD.FTZ R3, R181, R14 ;  /* 0x0000000eb5037221 */ /* 0x000fe20000010000 */
[C---:B-1----:R-:W-:Y:S01]  /*fc20*/  F2FP.F16.F32.PACK_AB R167, R183.reuse, R182 ;  /* 0x000000b6b7a7723e */ /* 0x042fe200000000ff */
[----:B------:R3:W-:Y:S01]  /*fc30*/  STSM.16.M88.4 [R195+0x26800], R152 ;  /* 0x02680098c3007844 */ /* 0x0007e20000000200 */
[----:B------:R-:W-:-:S03]  /*fc40*/  FADD.FTZ R8, R183, R8 ;  /* 0x00000008b7087221 */ /* 0x000fc60000010000 */
[----:B------:R3:W-:Y:S04]  /*fc50*/  STSM.16.M88.4 [R196], R156 ;  /* 0x0000009cc4007844 */ /* 0x0007e80000000200 */
[----:B------:R3:W-:Y:S04]  /*fc60*/  STSM.16.M88.4 [R198], R160 ;  /* 0x000000a0c6007844 */ /* 0x0007e80000000200 */
[----:B------:R3:W-:Y:S01]  /*fc70*/  STSM.16.M88.4 [R197], R164 ;  /* 0x000000a4c5007844 */ /* 0x0007e20000000200 */
[----:B------:R-:W-:Y:S05]  /*fc80*/  @!P0 BRA `(.L_x_2122) ;  /* 0x0000000000048947 */ /* 0x000fea0003800000 */
[----:B------:R-:W-:Y:S01]  /*fc90*/  BPT.TRAP 0x1 ;  /* 0x000000040000795c */ /* 0x000fe20000300000 */
.L_x_2122:
[----:B------:R0:W1:Y:S01]  /*fca0*/  SYNCS.PHASECHK.TRANS64.TRYWAIT P3, [R204+URZ+0x28c50], R206 ;  /* 0x028c50cecc0075a7 */ /* 0x000062000806017f */
[----:B------:R-:W-:Y:S05]  /*fcb0*/  @!P0 BRA `(.L_x_2123) ;  /* 0x0000000000048947 */ /* 0x000fea0003800000 */
[----:B------:R-:W-:Y:S01]  /*fcc0*/  BPT.TRAP 0x1 ;  /* 0x000000040000795c */ /* 0x000fe20000300000 */
.L_x_2123:
[----:B------:R-:W-:Y:S04]  /*fcd0*/  BSSY B2, `(.L_x_2124) ;  /* 0x0000004000027945 */ /* 0x000fe80003800000 */
[----:B-1----:R-:W-:Y:S05]  /*fce0*/  @P3 BRA `(.L_x_2125) ;  /* 0x0000000000083947 */ /* 0x002fea0003800000 */
[----:B------:R-:W1:Y:S02]  /*fcf0*/  SYNCS.PHASECHK.TRANS64.TRYWAIT P3, [R204+URZ+0x28c50], R206 ;  /* 0x028c50cecc0075a7 */ /* 0x000e64000806017f */
[----:B-1----:R-:W-:Y:S05]  /*fd00*/  @!P3 BRA `(.L_x_2126) ;  /* 0x000000d00010b947 */ /* 0x002fea0003800000 */
.L_x_2125:
[----:B------:R-:W-:Y:S05]  /*fd10*/  BSYNC B2 ;  /* 0x0000000000027941 */ /* 0x000fea0003800000 */
.L_x_2124:
[----:B------:R-:W-:Y:S01]  /*fd20*/  IMAD R168, R18, 0x1000, R190 ;  /* 0x0000100012a87824 */ /* 0x000fe200078e02be */
[----:B------:R-:W-:Y:S01]  /*fd30*/  WARPGROUP.ARRIVE ;  /* 0x00000000000079c5 */ /* 0x000fe20000000000 */
[----:B---3--:R-:W-:Y:S01]  /*fd40*/  IMAD.MOV.U32 R169, RZ, RZ, 0x40000040 ;  /* 0x40000040ffa97424 */ /* 0x008fe200078e00ff */
[----:B------:R-:W-:Y:S01]  /*fd50*/  MOV R209, R18 ;  /* 0x0000001200d17202 */ /* 0x000fe20000000f00 */
[----:B012---:R-:W-:Y:S01]  /*fd60*/  @!P1 VIADD R204, R204, 0x28c60 ;  /* 0x00028c60cccc9836 */ /* 0x007fe20000000000 */
        /* <DEDUP_REMOVED lines=11> */
[----:B------:R-:W-:Y:S01]  /*fe20*/  R2UR UR6, R152 ;  /* 0x00000000980672ca */ /* 0x000fe200000e0000 */
[C---:B------:R-:W-:Y:S01]  /*fe30*/  VIADD R152, R168.reuse, 0x100 ;  /* 0x00000100a8987836 */ /* 0x040fe20000000000 */
[----:B------:R-:W-:Y:S01]  /*fe40*/  R2UR UR7, R153 ;  /* 0x00000000990772ca */ /* 0x000fe200000e0000 */
[----:B------:R-:W-:Y:S01]  /*fe50*/  VIADD R168, R168, 0x180 ;  /* 0x00000180a8a87836 */ /* 0x000fe20000000000 */
[----:B------:R-:W-:-:S14]  /*fe60*/  MOV R153, 0x40000040 ;  /* 0x4000004000997802 */ /* 0x000fdc0000000f00 */
        /* <DEDUP_REMOVED lines=25> */
.L_x_2116:
[----:B------:R-:W-:-:S07]  /*10000*/  IMAD.MOV.U32 R14, RZ, RZ, R205 ;  /* 0x000000ffff0e7224 */ /* 0x000fce00078e00cd */
.L_x_2115:
[----:B------:R-:W-:Y:S05]  /*10010*/  BSYNC B1 ;  /* 0x0000000000017941 */ /* 0x000fea0003800000 */
.L_x_2114:
[----:B------:R-:W-:Y:S01]  /*10020*/  ISETP.GE.AND P2, PT, R14, R191, PT ;  /* 0x000000bf0e00720c */ /* 0x000fe20003f46270 */
[----:B------:R-:W-:-:S12]  /*10030*/  BSSY B0, `(.L_x_2128) ;  /* 0x000024c000007945 */ /* 0x000fd80003800000 */
[----:B------:R-:W-:Y:S05]  /*10040*/  @!P2 BRA `(.L_x_2129) ;  /* 0x000000240028a947 */ /* 0x000fea0003800000 */
[----:B------:R-:W-:Y:S02]  /*10050*/  VIADD R201, R0, 0x8 ;  /* 0x0000000800c97836 */ /* 0x000fe40000000000 */
[----:B------:R-:W-:Y:S02]  /*10060*/  IMAD.MOV.U32 R210, RZ, RZ, R20 ;  /* 0x000000ffffd27224 */ /* 0x000fe400078e0014 */
[----:B------:R-:W-:Y:S01]  /*10070*/  IMAD.MOV.U32 R208, RZ, RZ, R9 ;  /* 0x000000ffffd07224 */ /* 0x000fe200078e0009 */
[----:B------:R-:W-:Y:S01]  /*10080*/  IADD3 R201, R201, R185, -R186 ;  /* 0x000000b9c9c97210 */ /* 0x000fe20007ffe8ba */
[----:B------:R-:W-:-:S07]  /*10090*/  IMAD.MOV.U32 R209, RZ, RZ, R18 ;  /* 0x000000ffffd17224 */ /* 0x000fce00078e0012 */
.L_x_2148:
[----:B------:R-:W-:-:S04]  /*100a0*/  IADD3 R18, R209, 0x1, RZ ;  /* 0x00000001d1127810 */ /* 0x000fc80007ffe0ff */
[----:B------:R-:W-:-:S04]  /*100b0*/  ISETP.NE.AND P2, PT, R18, 0x2, PT ;  /* 0x000000021200780c */ /* 0x000fc80003f45270 */
[----:B------:R-:W-:Y:S02]  /*100c0*/  SEL R20, RZ, 0x1, P2 ;  /* 0x00000001ff147807 */ /* 0x000fe40001000000 */
[----:B------:R-:W-:Y:S02]  /*100d0*/  SEL R18, R18, RZ, P2 ;  /* 0x000000ff12127207 */ /* 0x000fe40001000000 */
[----:B------:R-:W-:Y:S01]  /*100e0*/  LOP3.LUT R19, R19, R20, RZ, 0x3c, !PT ;  /* 0x0000001413137212 */ /* 0x000fe200078e3cff */
[----:B--2---:R-:W-:Y:S06]  /*100f0*/  @!P0 BRA `(.L_x_2130) ;  /* 0x0000000000048947 */ /* 0x004fec0003800000 */
[----:B------:R-:W-:Y:S01]  /*10100*/  BPT.TRAP 0x1 ;  /* 0x000000040000795c */ /* 0x000fe20000300000 */
.L_x_2130:
[----:B------:R-:W-:Y:S01]  /*10110*/  IMAD R206, R18, 0x8, R2 ;  /* 0x0000000812ce7824 */ /* 0x000fe200078e0202 */
[----:B------:R-:W-:-:S04]  /*10120*/  SHF.L.U32 R207, R19, 0x1f, RZ ;  /* 0x0000001f13cf7819 */ /* 0x000fc800000006ff */
[----:B------:R2:W3:Y:S01]  /*10130*/  SYNCS.PHASECHK.TRANS64.TRYWAIT P2, [R206+URZ+0x28c30], R207 ;  /* 0x028c30cfce0075a7 */ /* 0x0004e2000804017f */
[----:B------:R-:W-:Y:S05]  /*10140*/  @!P0 BRA `(.L_x_2131) ;  /* 0x0000000000048947 */ /* 0x000fea0003800000 */
[----:B------:R-:W-:Y:S01]  /*10150*/  BPT.TRAP 0x1 ;  /* 0x000000040000795c */ /* 0x000fe20000300000 */
.L_x_2131:
[----:B------:R-:W-:Y:S01]  /*10160*/  BSSY B1, `(.L_x_2132) ;  /* 0x0000006000017945 */ /* 0x000fe20003800000 */
[----:B------:R-:W-:Y:S02]  /*10170*/  IMAD R188, R18, 0x200, R21 ;  /* 0x0000020012bc7824 */ /* 0x000fe400078e0215 */
[----:B------:R-:W-:Y:S01]  /*10180*/  IMAD.MOV.U32 R189, RZ, RZ, 0x40000040 ;  /* 0x40000040ffbd7424 */ /* 0x000fe200078e00ff */
[----:B---3--:R-:W-:Y:S06]  /*10190*/  @P2 BRA `(.L_x_2133) ;  /* 0x0000000000082947 */ /* 0x008fec0003800000 */
[----:B------:R-:W3:Y:S02]  /*101a0*/  SYNCS.PHASECHK.TRANS64.TRYWAIT P2, [R206+URZ+0x28c30], R207 ;  /* 0x028c30cfce0075a7 */ /* 0x000ee4000804017f */
[----:B---3--:R-:W-:Y:S05]  /*101b0*/  @!P2 BRA `(.L_x_2134) ;  /* 0x000000c800f8a947 */ /* 0x008fea0003800000 */
.L_x_2133:
[----:B------:R-:W-:Y:S05]  /*101c0*/  BSYNC B1 ;  /* 0x0000000000017941 */ /* 0x000fea0003800000 */
.L_x_2132:
[C---:B------:R-:W-:Y:S01]  /*101d0*/  R2UR UR6, R188.reuse ;  /* 0x00000000bc0672ca */ /* 0x040fe200000e0000 */
[----:B------:R-:W-:Y:S01]  /*101e0*/  WARPGROUP.ARRIVE ;  /* 0x00000000000079c5 */ /* 0x000fe20000000000 */
[----:B------:R-:W-:Y:S01]  /*101f0*/  R2UR UR7, R189 ;  /* 0x00000000bd0772ca */ /* 0x000fe200000e0000 */
[----:B-1----:R-:W-:Y:S01]  /*10200*/  VIADD R204, R188, 0x2 ;  /* 0x00000002bccc7836 */ /* 0x002fe20000000000 */
[----:B------:R-:W-:Y:S01]  /*10210*/  R2UR UR4, R4 ;  /* 0x00000000040472ca */ /* 0x000fe200000e0000 */
[----:B------:R-:W-:Y:S01]  /*10220*/  IMAD.MOV.U32 R205, RZ, RZ, 0x40000040 ;  /* 0x40000040ffcd7424 */ /* 0x000fe200078e00ff */
[----:B------:R-:W-:Y:S01]  /*10230*/  R2UR UR5, R5 ;  /* 0x00000000050572ca */ /* 0x000fe200000e0000 */
[----:B------:R-:W-:Y:S02]  /*10240*/  IMAD.MOV.U32 R189, RZ, RZ, 0x40000040 ;  /* 0x40000040ffbd7424 */ /* 0x000fe400078e00ff */
[----:B------:R-:W-:Y:S02]  /*10250*/  @!P1 VIADD R9, R206, 0x28c40 ;  /* 0x00028c40ce099836 */ /* 0x000fe40000000000 */
[----:B------:R-:W-:-:S03]  /*10260*/  IMAD.SHL.U32 R20, R14, 0x40, RZ ;  /* 0x000000400e147824 */ /* 0x000fc600078e00ff */
[----:B------:R-:W-:-:S05]  /*10270*/  @!P1 PRMT R9, RZ, 0x654, R9 ;  /* 0x00000654ff099816 */ /* 0x000fca0000000009 */
[----:B------:R-:W-:Y:S01]  /*10280*/  HGMMA.64x64x16.F32 R152, gdesc[UR4], RZ, !UPT, gsb0 ;  /* 0x00e00000049879f0 */ /* 0x000fe2000c0008ff */
[----:B------:R-:W-:Y:S02]  /*10290*/  R2UR UR6, R204 ;  /* 0x00000000cc0672ca */ /* 0x000fe400000e0000 */
[----:B------:R-:W-:Y:S01]  /*102a0*/  R2UR UR7, R205 ;  /* 0x00000000cd0772ca */ /* 0x000fe200000e0000 */
[----:B------:R-:W-:Y:S01]  /*102b0*/  IMAD.MOV.U32 R205, RZ, RZ, 0x40000040 ;  /* 0x40000040ffcd7424 */ /* 0x000fe200078e00ff */
[----:B------:R-:W-:Y:S02]  /*102c0*/  R2UR UR4, R12 ;  /* 0x000000000c0472ca */ /* 0x000fe400000e0000 */
[----:B------:R-:W-:Y:S02]  /*102d0*/  R2UR UR5, R13 ;  /* 0x000000000d0572ca */ /* 0x000fe400000e0000 */
[C---:B------:R-:W-:Y:S01]  /*102e0*/  IADD3 R204, R188.reuse, 0x4, RZ ;  /* 0x00000004bccc7810 */ /* 0x040fe20007ffe0ff */
        /* <DEDUP_REMOVED lines=18> */
[----:B------:R-:W-:Y:S01]  /*10410*/  ULDC UR4, c[0x0][0x9dc] ;  /* 0x0002770000047ab9 */ /* 0x000fe20000000800 */
[----:B------:R-:W-:Y:S01]  /*10420*/  ULDC UR5, c[0x0][0x9e0] ;  /* 0x0002780000057ab9 */ /* 0x000fe20000000800 */
[----:B------:R-:W-:Y:S01]  /*10430*/  ULOP3.LUT UR4, URZ, UR4, URZ, 0x33, !UPT ;  /* 0x000000043f047292 */ /* 0x000fe2000f8e333f */
[----:B------:R-:W-:Y:S02]  /*10440*/  WARPGROUP.DEPBAR.LE gsb0, 0x0 ;  /* 0x00008000000079c5 */ /* 0x000fe40000010000 */
[----:B------:R1:W-:Y:S02]  /*10450*/  @!P1 SYNCS.ARRIVE.TRANS64.RED.A1T0 RZ, [R9+URZ], RZ ;  /* 0x000000ff09ff99a7 */ /* 0x0003e4000810043f */
[----:B-1----:R-:W-:-:S04]  /*10460*/  IADD3 R9, R185, 0x1, -R20 ;  /* 0x00000001b9097810 */ /* 0x002fc80007ffe814 */
[----:B------:R-:W-:-:S04]  /*10470*/  IADD3 R9, -R22, R9, -R186 ;  /* 0x0000000916097210 */ /* 0x000fc80007ffe9ba */
[C---:B------:R-:W-:Y:S01]  /*10480*/  IADD3 R211, R9.reuse, UR5, RZ ;  /* 0x0000000509d37c10 */ /* 0x040fe2000fffe0ff */
[----:B------:R-:W-:-:S04]  /*10490*/  VIADD R205, R9, UR4 ;  /* 0x0000000409cd7c36 */ /* 0x000fc80008000000 */
[C---:B------:R-:W-:Y:S02]  /*104a0*/  IMAD.IADD R15, R0.reuse, 0x1, R211 ;  /* 0x00000001000f7824 */ /* 0x040fe400078e02d3 */
[----:B------:R-:W-:Y:S01]  /*104b0*/  IMAD.IADD R9, R0, 0x1, R205 ;  /* 0x0000000100097824 */ /* 0x000fe200078e02cd */
[----:B------:R-:W-:Y:S06]  /*104c0*/  @!P5 BRA `(.L_x_2135) ;  /* 0x000000000060d947 */ /* 0x000fec0003800000 */
[----:B------:R-:W-:Y:S01]  /*104d0*/  IADD3 R213, R0, R185, -R186 ;  /* 0x000000b900d57210 */ /* 0x000fe20007ffe8ba */
[----:B------:R-:W-:Y:S03]  /*104e0*/  BSSY B1, `(.L_x_2136) ;  /* 0x0000012000017945 */ /* 0x000fe60003800000 */
[----:B------:R-:W-:-:S13]  /*104f0*/  ISETP.GT.AND P2, PT, R213, -0x1, PT ;  /* 0xffffffffd500780c */ /* 0x000fda0003f44270 */
[----:B------:R-:W-:Y:S05]  /*10500*/  @P2 BRA `(.L_x_2137) ;  /* 0x0000000000242947 */ /* 0x000fea0003800000 */
[----:B------:R-:W-:Y:S01]  /*10510*/  ULDC UR4, c[0x0][0x9e4] ;  /* 0x0002790000047ab9 */ /* 0x000fe20000000800 */
[----:B------:R-:W-:Y:S01]  /*10520*/  LOP3.LUT R213, RZ, R213, RZ, 0x33, !PT ;  /* 0x000000d5ffd57212 */ /* 0x000fe200078e33ff */
[----:B------:R-:W-:-:S05]  /*10530*/  IMAD.U32 R204, RZ, RZ, UR4 ;  /* 0x00000004ffcc7e24 */ /* 0x000fca000f8e00ff */
[----:B------:R-:W-:-:S13]  /*10540*/  ISETP.NE.AND P2, PT, R204, 0x1, PT ;  /* 0x00000001cc00780c */ /* 0x000fda0003f45270 */
[----:B------:R-:W1:Y:S02]  /*10550*/  @P2 LDC.64 R188, c[0x0][0x9e8] ;  /* 0x00027a00ffbc2b82 */ /* 0x000e640000000a00 */
[----:B-1----:R-:W-:-:S05]  /*10560*/  @P2 IMAD.HI.U32 R188, R213, R188, RZ ;  /* 0x000000bcd5bc2227 */ /* 0x002fca00078e00ff */
[----:B------:R-:W-:-:S04]  /*10570*/  @P2 SHF.R.U32.HI R213, RZ, R189, R188 ;  /* 0x000000bdffd52219 */ /* 0x000fc800000116bc */
[----:B------:R-:W-:Y:S01]  /*10580*/  LOP3.LUT R213, RZ, R213, RZ, 0x33, !PT ;  /* 0x000000d5ffd57212 */ /* 0x000fe200078e33ff */
[----:B------:R-:W-:Y:S06]  /*10590*/  BRA `(.L_x_2138) ;  /* 0x0000000000187947 */ /* 0x000fec0003800000 */
.L_x_2137:
[----:B------:R-:W-:Y:S02]  /*105a0*/  ULDC UR4, c[0x0][0x9e4] ;  /* 0x0002790000047ab9 */ /* 0x000fe40000000800 */
[----:B------:R-:W-:-:S05]  /*105b0*/  IMAD.U32 R204, RZ, RZ, UR4 ;  /* 0x00000004ffcc7e24 */ /* 0x000fca000f8e00ff */
[----:B------:R-:W-:-:S13]  /*105c0*/  ISETP.NE.AND P2, PT, R204, 0x1, PT ;  /* 0x00000001cc00780c */ /* 0x000fda0003f45270 */
[----:B------:R-:W1:Y:S02]  /*105d0*/  @P2 LDC.64 R188, c[0x0][0x9e8] ;  /* 0x00027a00ffbc2b82 */ /* 0x000e640000000a00 */
[----:B-1----:R-:W-:-:S05]  /*105e0*/  @P2 IMAD.HI.U32 R188, R213, R188, RZ ;  /* 0x000000bcd5bc2227 */ /* 0x002fca00078e00ff */
[----:B------:R-:W-:-:S07]  /*105f0*/  @P2 SHF.R.U32.HI R213, RZ, R189, R188 ;  /* 0x000000bdffd52219 */ /* 0x000fce00000116bc */
.L_x_2138:
[----:B------:R-:W-:Y:S05]  /*10600*/  BSYNC B1 ;  /* 0x0000000000017941 */ /* 0x000fea0003800000 */
.L_x_2136:
[----:B------:R-:W-:-:S05]  /*10610*/  IMAD R213, R213, R204, -R20 ;  /* 0x000000ccd5d57224 */ /* 0x000fca00078e0a14 */
[----:B------:R-:W-:-:S04]  /*10620*/  IADD3 R188, -R22, R213, RZ ;  /* 0x000000d516bc7210 */ /* 0x000fc80007ffe1ff */
[----:B------:R-:W-:Y:S02]  /*10630*/  VIADDMNMX R15, R188, R204, R15, PT ;  /* 0x000000ccbc0f7246 */ /* 0x000fe4000380010f */
[----:B------:R-:W-:-:S07]  /*10640*/  VIMNMX R9, R9, R188, !PT ;  /* 0x000000bc09097248 */ /* 0x000fce0007fe0100 */
.L_x_2135:
[----:B------:R-:W-:Y:S02]  /*10650*/  ISETP.GT.AND P2, PT, R14, -0x1, PT ;  /* 0xffffffff0e00780c */ /* 0x000fe40003f44270 */
[----:B------:R-:W-:Y:S02]  /*10660*/  IADD3 R211, R211, 0x8, R0 ;  /* 0x00000008d3d37810 */ /* 0x000fe40007ffe000 */
        /* <DEDUP_REMOVED lines=11> */
[----:B0-----:R-:W-:Y:S02]  /*10720*/  FSEL R212, R157, -INF , !P4 ;  /* 0xff8000009dd47808 */ /* 0x001fe40006000000 */
        /* <DEDUP_REMOVED lines=34> */
[----:B------:R-:W-:Y:S02]  /*10950*/  FSEL R236, R177, -INF , !P6 ;  /* 0xff800000b1ec7808 */ /* 0x000fe40007000000 */
[----:B------:R-:W-:Y:S02]  /*10960*/  FSEL R180, R180, -INF , !P3 ;  /* 0xff800000b4b47808 */ /* 0x000fe40005800000 */
[----:B------:R-:W-:Y:S01]  /*10970*/  FSEL R181, R181, -INF , !P4 ;  /* 0xff800000b5b57808 */ /* 0x000fe20006000000 */
[----:B------:R-:W-:Y:S06]  /*10980*/  @!P5 BRA `(.L_x_2139) ;  /* 0x000000000068d947 */ /* 0x000fec0003800000 */
[----:B------:R-:W-:Y:S01]  /*10990*/  ISETP.GT.AND P3, PT, R201, -0x1, PT ;  /* 0xffffffffc900780c */ /* 0x000fe20003f64270 */
[----:B------:R-:W-:-:S12]  /*109a0*/  BSSY B1, `(.L_x_2140) ;  /* 0x0000014000017945 */ /* 0x000fd80003800000 */
[----:B------:R-:W-:Y:S05]  /*109b0*/  @P3 BRA `(.L_x_2141) ;  /* 0x00000000002c3947 */ /* 0x000fea0003800000 */
[----:B------:R-:W-:Y:S01]  /*109c0*/  ULDC UR4, c[0x0][0x9e4] ;  /* 0x0002790000047ab9 */ /* 0x000fe20000000800 */
[----:B------:R-:W-:Y:S02]  /*109d0*/  VIADD R9, R0, 0x8 ;  /* 0x0000000800097836 */ /* 0x000fe40000000000 */
[----:B------:R-:W-:-:S03]  /*109e0*/  IMAD.U32 R15, RZ, RZ, UR4 ;  /* 0x00000004ff0f7e24 */ /* 0x000fc6000f8e00ff */
[----:B------:R-:W-:Y:S02]  /*109f0*/  IADD3 R9, R9, R185, -R186 ;  /* 0x000000b909097210 */ /* 0x000fe40007ffe8ba */
[----:B------:R-:W-:Y:S02]  /*10a00*/  ISETP.NE.AND P3, PT, R15, 0x1, PT ;  /* 0x000000010f00780c */ /* 0x000fe40003f65270 */
[----:B------:R-:W-:-:S11]  /*10a10*/  LOP3.LUT R9, RZ, R9, RZ, 0x33, !PT ;  /* 0x00000009ff097212 */ /* 0x000fd600078e33ff */
[----:B------:R-:W0:Y:S02]  /*10a20*/  @P3 LDC.64 R152, c[0x0][0x9e8] ;  /* 0x00027a00ff983b82 */ /* 0x000e240000000a00 */
[----:B0-----:R-:W-:-:S05]  /*10a30*/  @P3 IMAD.HI.U32 R152, R9, R152, RZ ;  /* 0x0000009809983227 */ /* 0x001fca00078e00ff */
[----:B------:R-:W-:-:S04]  /*10a40*/  @P3 SHF.R.U32.HI R9, RZ, R153, R152 ;  /* 0x00000099ff093219 */ /* 0x000fc80000011698 */
[----:B------:R-:W-:Y:S01]  /*10a50*/  LOP3.LUT R9, RZ, R9, RZ, 0x33, !PT ;  /* 0x00000009ff097212 */ /* 0x000fe200078e33ff */
[----:B------:R-:W-:Y:S06]  /*10a60*/  BRA `(.L_x_2142) ;  /* 0x00000000001c7947 */ /* 0x000fec0003800000 */
.L_x_2141:
[----:B------:R-:W-:Y:S01]  /*10a70*/  ULDC UR4, c[0x0][0x9e4] ;  /* 0x0002790000047ab9 */ /* 0x000fe20000000800 */
[----:B------:R-:W-:Y:S02]  /*10a80*/  IMAD.MOV.U32 R9, RZ, RZ, R201 ;  /* 0x000000ffff097224 */ /* 0x000fe400078e00c9 */
[----:B------:R-:W-:-:S05]  /*10a90*/  IMAD.U32 R15, RZ, RZ, UR4 ;  /* 0x00000004ff0f7e24 */ /* 0x000fca000f8e00ff */
[----:B------:R-:W-:-:S13]  /*10aa0*/  ISETP.NE.AND P3, PT, R15, 0x1, PT ;  /* 0x000000010f00780c */ /* 0x000fda0003f65270 */
[----:B------:R-:W0:Y:S02]  /*10ab0*/  @P3 LDC.64 R152, c[0x0][0x9e8] ;  /* 0x00027a00ff983b82 */ /* 0x000e240000000a00 */
[----:B0-----:R-:W-:-:S05]  /*10ac0*/  @P3 IMAD.HI.U32 R152, R201, R152, RZ ;  /* 0x00000098c9983227 */ /* 0x001fca00078e00ff */
[----:B------:R-:W-:-:S07]  /*10ad0*/  @P3 SHF.R.U32.HI R9, RZ, R153, R152 ;  /* 0x00000099ff093219 */ /* 0x000fce0000011698 */
.L_x_2142:
[----:B------:R-:W-:Y:S05]  /*10ae0*/  BSYNC B1 ;  /* 0x0000000000017941 */ /* 0x000fea0003800000 */
.L_x_2140:
[----:B------:R-:W-:-:S04]  /*10af0*/  IMAD R9, R9, R15, -R20 ;  /* 0x0000000f09097224 */ /* 0x000fc800078e0a14 */
[----:B------:R-:W-:-:S05]  /*10b00*/  IMAD.IADD R20, R9, 0x1, -R22 ;  /* 0x0000000109147824 */ /* 0x000fca00078e0a16 */
[----:B------:R-:W-:Y:S02]  /*10b10*/  VIADDMNMX R211, R20, R15, R211, PT ;  /* 0x0000000f14d37246 */ /* 0x000fe400038001d3 */
[----:B------:R-:W-:-:S07]  /*10b20*/  VIMNMX R205, R205, R20, !PT ;  /* 0x00000014cdcd7248 */ /* 0x000fce0007fe0100 */
.L_x_2139:
[----:B------:R-:W-:Y:S01]  /*10b30*/  FMNMX.FTZ R9, R188, R208, !PT ;  /* 0x000000d0bc097209 */ /* 0x000fe20007810000 */
[----:B------:R-:W-:Y:S01]  /*10b40*/  ULDC UR4, c[0x0][0x988] ;  /* 0x0002620000047ab9 */ /* 0x000fe20000000800 */
        /* <DEDUP_REMOVED lines=31> */
[----:B------:R-:W-:Y:S01]  /*10d40*/  ISETP.GT.AND P6, PT, R205, RZ, P2 ;  /* 0x000000ffcd00720c */ /* 0x000fe200017c4270 */
[----:B------:R-:W0:Y:S01]  /*10d50*/  SHFL.BFLY PT, R9, R20, 0x2, 0x1f ;  /* 0x0c401f0014097f89 */ /* 0x000e2200000e0000 */
[C---:B------:R-:W-:Y:S02]  /*10d60*/  ISETP.LT.OR P4, PT, R211.reuse, 0x1a, P4 ;  /* 0x0000001ad300780c */ /* 0x040fe40002781670 */
[----:B------:R-:W-:Y:S02]  /*10d70*/  ISETP.LT.OR P6, PT, R211, 0x1, P6 ;  /* 0x00000001d300780c */ /* 0x000fe400037c1670 */
[----:B------:R-:W-:-:S02]  /*10d80*/  ISETP.GT.AND P3, PT, R205, 0x8, P2 ;  /* 0x00000008cd00780c */ /* 0x000fc40001764270 */
[----:B------:R-:W-:Y:S02]  /*10d90*/  FSEL R167, R167, -INF , !P4 ;  /* 0xff800000a7a77808 */ /* 0x000fe40006000000 */
[----:B------:R-:W-:Y:S02]  /*10da0*/  FSEL R154, R154, -INF , !P6 ;  /* 0xff8000009a9a7808 */ /* 0x000fe40007000000 */
[----:B------:R-:W-:Y:S02]  /*10db0*/  ISETP.GT.AND P4, PT, R205, 0x28, P2 ;  /* 0x00000028cd00780c */ /* 0x000fe40001784270 */
[C---:B------:R-:W-:Y:S02]  /*10dc0*/  ISETP.LT.OR P3, PT, R211.reuse, 0x9, P3 ;  /* 0x00000009d300780c */ /* 0x040fe40001f61670 */
[----:B------:R-:W-:Y:S02]  /*10dd0*/  FMNMX.FTZ R15, R154, R210, !PT ;  /* 0x000000d29a0f7209 */ /* 0x000fe40007810000 */
[----:B------:R-:W-:-:S02]  /*10de0*/  ISETP.LT.OR P4, PT, R211, 0x29, P4 ;  /* 0x00000029d300780c */ /* 0x000fc40002781670 */
[----:B------:R-:W-:Y:S02]  /*10df0*/  FSEL R158, R158, -INF , !P3 ;  /* 0xff8000009e9e7808 */ /* 0x000fe40005800000 */
[----:B------:R-:W-:Y:S02]  /*10e00*/  FMNMX.FTZ R15, R152, R15, !PT ;  /* 0x0000000f980f7209 */ /* 0x000fe40007810000 */
[----:B------:R-:W-:Y:S02]  /*10e10*/  FSEL R174, R174, -INF , !P4 ;  /* 0xff800000aeae7808 */ /* 0x000fe40006000000 */
[----:B0-----:R-:W-:Y:S02]  /*10e20*/  FMNMX.FTZ R9, R20, R9, !PT ;  /* 0x0000000914097209 */ /* 0x001fe40007810000 */
[C---:B------:R-:W-:Y:S02]  /*10e30*/  ISETP.GT.AND P4, PT, R205.reuse, 0x30, P2 ;  /* 0x00000030cd00780c */ /* 0x040fe40001784270 */
[----:B------:R-:W-:Y:S01]  /*10e40*/  ISETP.GT.AND P3, PT, R205, 0x11, P2 ;  /* 0x00000011cd00780c */ /* 0x000fe20001764270 */
[----:B------:R-:W0:Y:S01]  /*10e50*/  SHFL.BFLY PT, R20, R9, 0x1, 0x1f ;  /* 0x0c201f0009147f89 */ /* 0x000e2200000e0000 */
[----:B------:R-:W-:-:S02]  /*10e60*/  ISETP.LT.OR P4, PT, R211, 0x31, P4 ;  /* 0x00000031d300780c */ /* 0x000fc40002781670 */
[----:B------:R-:W-:Y:S02]  /*10e70*/  ISETP.LT.OR P3, PT, R211, 0x12, P3 ;  /* 0x00000012d300780c */ /* 0x000fe40001f61670 */
[----:B------:R-:W-:Y:S02]  /*10e80*/  FSEL R178, R178, -INF , !P4 ;  /* 0xff800000b2b27808 */ /* 0x000fe40006000000 */
[----:B------:R-:W-:Y:S02]  /*10e90*/  FSEL R163, R163, -INF , !P3 ;  /* 0xff800000a3a37808 */ /* 0x000fe40005800000 */
[C---:B------:R-:W-:Y:S02]  /*10ea0*/  ISETP.GT.AND P3, PT, R205.reuse, 0x20, P2 ;  /* 0x00000020cd00780c */ /* 0x040fe40001764270 */
[----:B------:R-:W-:Y:S02]  /*10eb0*/  ISETP.GT.AND P6, PT, R205, 0x31, P2 ;  /* 0x00000031cd00780c */ /* 0x000fe400017c4270 */
[----:B------:R-:W-:-:S02]  /*10ec0*/  ISETP.LT.OR P3, PT, R211, 0x21, P3 ;  /* 0x00000021d300780c */ /* 0x000fc40001f61670 */
[----:B------:R-:W-:Y:S02]  /*10ed0*/  ISETP.LT.OR P6, PT, R211, 0x32, P6 ;  /* 0x00000032d300780c */ /* 0x000fe400037c1670 */
[----:B------:R-:W-:Y:S02]  /*10ee0*/  FSEL R170, R170, -INF , !P3 ;  /* 0xff800000aaaa7808 */ /* 0x000fe40005800000 */
[----:B------:R-:W-:-:S04]  /*10ef0*/  ISETP.GT.AND P3, PT, R205, 0x29, P2 ;  /* 0x00000029cd00780c */ /* 0x000fc80001764270 */
[----:B------:R-:W-:Y:S02]  /*10f00*/  ISETP.LT.OR P3, PT, R211, 0x2a, P3 ;  /* 0x0000002ad300780c */ /* 0x000fe40001f61670 */
[----:B0-----:R-:W-:Y:S02]  /*10f10*/  FMNMX.FTZ R9, R9, R20, !PT ;  /* 0x0000001409097209 */ /* 0x001fe40007810000 */
[----:B------:R-:W-:Y:S02]  /*10f20*/  FMNMX.FTZ R20, R158, R15, !PT ;  /* 0x0000000f9e147209 */ /* 0x000fe40007810000 */
[----:B------:R-:W-:Y:S02]  /*10f30*/  MOV R15, UR4 ;  /* 0x00000004000f7c02 */ /* 0x000fe40008000f00 */
[----:B------:R-:W-:Y:S02]  /*10f40*/  FMNMX.FTZ R153, R159, R20, !PT ;  /* 0x000000149f997209 */ /* 0x000fe40007810000 */
[C---:B------:R-:W-:Y:S01]  /*10f50*/  FSETP.NEU.FTZ.AND P4, PT, R9.reuse, -INF , PT ;  /* 0xff8000000900780b */ /* 0x040fe20003f9d000 */
[----:B------:R-:W-:Y:S01]  /*10f60*/  FMUL.FTZ R155, R9, R15 ;  /* 0x0000000f099b7220 */ /* 0x000fe20000410000 */
[----:B------:R-:W-:-:S02]  /*10f70*/  FMNMX.FTZ R20, R162, R153, !PT ;  /* 0x00000099a2147209 */ /* 0x000fc40007810000 */
[----:B------:R-:W-:Y:S02]  /*10f80*/  FSEL R175, R175, -INF , !P3 ;  /* 0xff800000afaf7808 */ /* 0x000fe40005800000 */
[----:B------:R-:W-:Y:S02]  /*10f90*/  FSEL R153, R155, RZ, P4 ;  /* 0x000000ff9b997208 */ /* 0x000fe40002000000 */
[----:B------:R-:W-:Y:S02]  /*10fa0*/  FMNMX.FTZ R155, R163, R20, !PT ;  /* 0x00000014a39b7209 */ /* 0x000fe40007810000 */
[C---:B------:R-:W-:Y:S01]  /*10fb0*/  ISETP.GT.AND P3, PT, R205.reuse, 0x38, P2 ;  /* 0x00000038cd00780c */ /* 0x040fe20001764270 */
[--C-:B------:R-:W-:Y:S01]  /*10fc0*/  FFMA.FTZ R165, R156, R15, -R153.reuse ;  /* 0x0000000f9ca57223 */ /* 0x100fe20000010899 */
[----:B------:R-:W-:Y:S01]  /*10fd0*/  FMNMX.FTZ R20, R166, R155, !PT ;  /* 0x0000009ba6147209 */ /* 0x000fe20007810000 */
[-CC-:B------:R-:W-:Y:S01]  /*10fe0*/  FFMA.FTZ R157, R204, R15.reuse, -R153.reuse ;  /* 0x0000000fcc9d7223 */ /* 0x180fe20000010899 */
[----:B------:R-:W-:Y:S01]  /*10ff0*/  ISETP.GT.AND P2, PT, R205, 0x39, P2 ;  /* 0x00000039cd00780c */ /* 0x000fe20001744270 */
[-CC-:B------:R-:W-:Y:S01]  /*11000*/  FFMA.FTZ R173, R212, R15.reuse, -R153.reuse ;  /* 0x0000000fd4ad7223 */ /* 0x180fe20000010899 */
[----:B------:R-:W-:Y:S01]  /*11010*/  FMNMX.FTZ R155, R167, R20, !PT ;  /* 0x00000014a79b7209 */ /* 0x000fe20007810000 */
[--C-:B------:R-:W-:Y:S01]  /*11020*/  FFMA.FTZ R188, R188, R15, -R153.reuse ;  /* 0x0000000fbcbc7223 */ /* 0x100fe20000010899 */
[----:B------:R-:W-:Y:S01]  /*11030*/  ISETP.LT.OR P3, PT, R211, 0x39, P3 ;  /* 0x00000039d300780c */ /* 0x000fe20001f61670 */
[----:B------:R-:W-:Y:S01]  /*11040*/  MUFU.EX2 R157, R157 ;  /* 0x0000009d009d7308 */ /* 0x000fe20000000800 */
[----:B------:R-:W-:Y:S01]  /*11050*/  FMNMX.FTZ R20, R170, R155, !PT ;  /* 0x0000009baa147209 */ /* 0x000fe20007810000 */
[-CC-:B------:R-:W-:Y:S01]  /*11060*/  FFMA.FTZ R160, R160, R15.reuse, -R153.reuse ;  /* 0x0000000fa0a07223 */ /* 0x180fe20000010899 */
[----:B------:R-:W-:Y:S01]  /*11070*/  FSEL R156, R179, -INF , !P6 ;  /* 0xff800000b39c7808 */ /* 0x000fe20007000000 */
        /* <DEDUP_REMOVED lines=11> */
[----:B------:R-:W-:Y:S01]  /*11130*/  FSEL R212, R183, -INF , !P2 ;  /* 0xff800000b7d47808 */ /* 0x000fe20005000000 */
[----:B------:R0:W-:Y:S01]  /*11140*/  MUFU.EX2 R155, R165 ;  /* 0x000000a5009b7308 */ /* 0x0001e20000000800 */
[----:B------:R-:W-:Y:S01]  /*11150*/  FMNMX.FTZ R161, R178, R161, !PT ;  /* 0x000000a1b2a17209 */ /* 0x000fe20007810000 */
[-CC-:B------:R-:W-:Y:S01]  /*11160*/  FFMA.FTZ R183, R180, R15.reuse, -R153.reuse ;  /* 0x0000000fb4b77223 */ /* 0x180fe20000010899 */
[-CC-:B------:R-:W-:Y:S01]  /*11170*/  FFMA.FTZ R180, R181, R15.reuse, -R153.reuse ;  /* 0x0000000fb5b47223 */ /* 0x180fe20000010899 */
[----:B------:R-:W-:Y:S01]  /*11180*/  FFMA.FTZ R236, R236, R15, -R153 ;  /* 0x0000000fecec7223 */ /* 0x000fe20000010899 */
[----:B------:R-:W-:-:S03]  /*11190*/  FMNMX.FTZ R161, R156, R161, !PT ;  /* 0x000000a19ca17209 */ /* 0x000fc60007810000 */
[----:B------:R1:W-:Y:S01]  /*111a0*/  MUFU.EX2 R182, R173 ;  /* 0x000000ad00b67308 */ /* 0x0003e20000000800 */
[----:B------:R-:W-:Y:S01]  /*111b0*/  FMNMX.FTZ R161, R204, R161, !PT ;  /* 0x000000a1cca17209 */ /* 0x000fe20007810000 */
[----:B0-----:R-:W-:-:S03]  /*111c0*/  FFMA.FTZ R165, R230, R15, -R153 ;  /* 0x0000000fe6a57223 */ /* 0x001fc60000010899 */
[----:B------:R-:W-:Y:S01]  /*111d0*/  FMNMX.FTZ R20, R212, R161, !PT ;  /* 0x000000a1d4147209 */ /* 0x000fe20007810000 */
[-CC-:B------:R-:W-:Y:S02]  /*111e0*/  FFMA.FTZ R161, R228, R15.reuse, -R153.reuse ;  /* 0x0000000fe4a17223 */ /* 0x180fe40000010899 */
[----:B------:R-:W-:Y:S01]  /*111f0*/  MUFU.EX2 R160, R160 ;  /* 0x000000a000a07308 */ /* 0x000fe20000000800 */
[----:B-1----:R-:W-:Y:S01]  /*11200*/  FFMA.FTZ R173, R232, R15, -R153 ;  /* 0x0000000fe8ad7223 */ /* 0x002fe20000010899 */
[----:B------:R-:W0:Y:S01]  /*11210*/  SHFL.BFLY PT, R169, R20, 0x2, 0x1f ;  /* 0x0c401f0014a97f89 */ /* 0x000e2200000e0000 */
[----:B------:R-:W-:-:S05]  /*11220*/  IMAD.MOV R153, RZ, RZ, -R194 ;  /* 0x000000ffff997224 */ /* 0x000fca00078e0ac2 */
[----:B------:R-:W-:Y:S01]  /*11230*/  MUFU.EX2 R161, R161 ;  /* 0x000000a100a17308 */ /* 0x000fe20000000800 */
[----:B------:R-:W-:-:S07]  /*11240*/  ISETP.NE.AND P3, PT, R22, R153, PT ;  /* 0x000000991600720c */ /* 0x000fce0003f65270 */
[----:B------:R-:W-:Y:S08]  /*11250*/  MUFU.EX2 R164, R164 ;  /* 0x000000a400a47308 */ /* 0x000ff00000000800 */
[----:B------:R-:W-:Y:S01]  /*11260*/  MUFU.EX2 R165, R165 ;  /* 0x000000a500a57308 */ /* 0x000fe20000000800 */
[----:B0-----:R-:W-:Y:S02]  /*11270*/  FMNMX.FTZ R179, R20, R169, !PT ;  /* 0x000000a914b37209 */ /* 0x001fe40007810000 */
[----:B------:R-:W-:-:S03]  /*11280*/  FSEL R169, R9, RZ, P4 ;  /* 0x000000ff09a97208 */ /* 0x000fc60002000000 */
[----:B------:R-:W0:Y:S02]  /*11290*/  SHFL.BFLY PT, R20, R179, 0x1, 0x1f ;  /* 0x0c201f00b3147f89 */ /* 0x000e2400000e0000 */
[----:B------:R-:W-:Y:S01]  /*112a0*/  MUFU.EX2 R168, R168 ;  /* 0x000000a800a87308 */ /* 0x000fe20000000800 */
[----:B------:R-:W-:-:S04]  /*112b0*/  FADD.FTZ R208, -R169, R208 ;  /* 0x000000d0a9d07221 */ /* 0x000fc80000010100 */
[----:B------:R-:W-:-:S03]  /*112c0*/  FMUL.FTZ R169, R208, R15 ;  /* 0x0000000fd0a97220 */ /* 0x000fc60000410000 */
[----:B------:R-:W-:Y:S08]  /*112d0*/  MUFU.EX2 R173, R173 ;  /* 0x000000ad00ad7308 */ /* 0x000ff00000000800 */
[----:B------:R-:W1:Y:S01]  /*112e0*/  MUFU.EX2 R169, R169 ;  /* 0x000000a900a97308 */ /* 0x000e620000000800 */
[----:B0-----:R-:W-:-:S07]  /*112f0*/  FMNMX.FTZ R20, R179, R20, !PT ;  /* 0x00000014b3147209 */ /* 0x001fce0007810000 */
[----:B------:R-:W0:Y:S01]  /*11300*/  MUFU.EX2 R172, R172 ;  /* 0x000000ac00ac7308 */ /* 0x000e220000000800 */
[----:B------:R-:W-:-:S04]  /*11310*/  FSETP.NEU.FTZ.AND P2, PT, R20, -INF , PT ;  /* 0xff8000001400780b */ /* 0x000fc80003f5d000 */
[----:B------:R-:W-:-:S03]  /*11320*/  FSEL R181, R20, RZ, P2 ;  /* 0x000000ff14b57208 */ /* 0x000fc60001000000 */
[----:B------:R-:W4:Y:S01]  /*11330*/  MUFU.EX2 R177, R177 ;  /* 0x000000b100b17308 */ /* 0x000f220000000800 */
[----:B-1----:R-:W-:Y:S01]  /*11340*/  FFMA.FTZ R208, R169, R3, R188 ;  /* 0x00000003a9d07223 */ /* 0x002fe200000100bc */
[----:B------:R-:W-:Y:S01]  /*11350*/  FMUL.FTZ R3, R20, R15 ;  /* 0x0000000f14037220 */ /* 0x000fe20000410000 */
[-C--:B------:R-:W-:Y:S01]  /*11360*/  FMUL.FTZ R24, R24, R169.reuse ;  /* 0x000000a918187220 */ /* 0x080fe20000410000 */
[----:B------:R-:W-:Y:S01]  /*11370*/  FADD.FTZ R228, -R181, R210 ;  /* 0x000000d2b5e47221 */ /* 0x000fe20000010100 */
[----:B------:R-:W-:Y:S01]  /*11380*/  FADD.FTZ R208, R157, R208 ;  /* 0x000000d09dd07221 */ /* 0x000fe20000010000 */
[-C--:B------:R-:W-:Y:S01]  /*11390*/  FMUL.FTZ R25, R25, R169.reuse ;  /* 0x000000a919197220 */ /* 0x080fe20000410000 */
[----:B------:R-:W-:Y:S01]  /*113a0*/  FSEL R3, R3, RZ, P2 ;  /* 0x000000ff03037208 */ /* 0x000fe20001000000 */
[----:B------:R-:W1:Y:S01]  /*113b0*/  MUFU.EX2 R176, R176 ;  /* 0x000000b000b07308 */ /* 0x000e620000000800 */
[----:B------:R-:W-:Y:S01]  /*113c0*/  FADD.FTZ R181, R155, R208 ;  /* 0x000000d09bb57221 */ /* 0x000fe20000010000 */
[-C--:B------:R-:W-:Y:S01]  /*113d0*/  FMUL.FTZ R28, R28, R169.reuse ;  /* 0x000000a91c1c7220 */ /* 0x080fe20000410000 */
[----:B------:R-:W-:Y:S01]  /*113e0*/  FMUL.FTZ R29, R29, R169 ;  /* 0x000000a91d1d7220 */ /* 0x000fe20000410000 */
[-C--:B------:R-:W-:Y:S01]  /*113f0*/  FFMA.FTZ R208, R152, R15.reuse, -R3 ;  /* 0x0000000f98d07223 */ /* 0x080fe20000010803 */
[----:B------:R-:W-:Y:S01]  /*11400*/  FADD.FTZ R181, R182, R181 ;  /* 0x000000b5b6b57221 */ /* 0x000fe20000010000 */
[-CC-:B------:R-:W-:Y:S01]  /*11410*/  FFMA.FTZ R154, R154, R15.reuse, -R3.reuse ;  /* 0x0000000f9a9a7223 */ /* 0x180fe20000010803 */
[-C--:B------:R-:W-:Y:S01]  /*11420*/  FFMA.FTZ R210, R159, R15.reuse, -R3 ;  /* 0x0000000f9fd27223 */ /* 0x080fe20000010803 */
[----:B------:R5:W-:Y:S01]  /*11430*/  MUFU.EX2 R153, R183 ;  /* 0x000000b700997308 */ /* 0x000be20000000800 */
[----:B------:R-:W-:Y:S01]  /*11440*/  FADD.FTZ R152, R160, R181 ;  /* 0x000000b5a0987221 */ /* 0x000fe20000010000 */
[-CC-:B------:R-:W-:Y:S01]  /*11450*/  FFMA.FTZ R158, R158, R15.reuse, -R3.reuse ;  /* 0x0000000f9e9e7223 */ /* 0x180fe20000010803 */
[-CC-:B------:R-:W-:Y:S01]  /*11460*/  FFMA.FTZ R189, R162, R15.reuse, -R3.reuse ;  /* 0x0000000fa2bd7223 */ /* 0x180fe20000010803 */
[-CC-:B------:R-:W-:Y:S01]  /*11470*/  FFMA.FTZ R163, R163, R15.reuse, -R3.reuse ;  /* 0x0000000fa3a37223 */ /* 0x180fe20000010803 */
[----:B------:R-:W-:Y:S01]  /*11480*/  FADD.FTZ R205, R161, R152 ;  /* 0x00000098a1cd7221 */ /* 0x000fe20000010000 */
[-CC-:B------:R-:W-:Y:S01]  /*11490*/  FFMA.FTZ R181, R166, R15.reuse, -R3.reuse ;  /* 0x0000000fa6b57223 */ /* 0x180fe20000010803 */
[-C--:B------:R-:W-:Y:S01]  /*114a0*/  FFMA.FTZ R167, R167, R15.reuse, -R3 ;  /* 0x0000000fa7a77223 */ /* 0x080fe20000010803 */
[----:B------:R-:W-:Y:S01]  /*114b0*/  MUFU.EX2 R179, R236 ;  /* 0x000000ec00b37308 */ /* 0x000fe20000000800 */
[----:B------:R-:W-:Y:S01]  /*114c0*/  FADD.FTZ R152, R164, R205 ;  /* 0x000000cda4987221 */ /* 0x000fe20000010000 */
[-CC-:B-----5:R-:W-:Y:S01]  /*114d0*/  FFMA.FTZ R183, R170, R15.reuse, -R3.reuse ;  /* 0x0000000faab77223 */ /* 0x1a0fe20000010803 */
[-C--:B------:R-:W-:Y:S01]  /*114e0*/  FMUL.FTZ R170, R228, R15.reuse ;  /* 0x0000000fe4aa7220 */ /* 0x080fe20000410000 */
[-CC-:B------:R-:W-:Y:S01]  /*114f0*/  FFMA.FTZ R171, R171, R15.reuse, -R3.reuse ;  /* 0x0000000fabab7223 */ /* 0x180fe20000010803 */
[----:B------:R-:W-:Y:S01]  /*11500*/  FADD.FTZ R205, R165, R152 ;  /* 0x00000098a5cd7221 */ /* 0x000fe20000010000 */
[-CC-:B------:R-:W-:Y:S01]  /*11510*/  FFMA.FTZ R174, R174, R15.reuse, -R3.reuse ;  /* 0x0000000faeae7223 */ /* 0x180fe20000010803 */
[-C--:B------:R-:W-:Y:S01]  /*11520*/  FFMA.FTZ R175, R175, R15.reuse, -R3 ;  /* 0x0000000fafaf7223 */ /* 0x080fe20000010803 */
[----:B------:R-:W5:Y:S01]  /*11530*/  MUFU.EX2 R180, R180 ;  /* 0x000000b400b47308 */ /* 0x000f620000000800 */
[----:B------:R-:W-:Y:S01]  /*11540*/  FADD.FTZ R152, R168, R205 ;  /* 0x000000cda8987221 */ /* 0x000fe20000010000 */
[-CC-:B------:R-:W-:Y:S01]  /*11550*/  FFMA.FTZ R178, R178, R15.reuse, -R3.reuse ;  /* 0x0000000fb2b27223 */ /* 0x180fe20000010803 */
[-CC-:B------:R-:W-:Y:S01]  /*11560*/  FFMA.FTZ R205, R156, R15.reuse, -R3.reuse ;  /* 0x0000000f9ccd7223 */ /* 0x180fe20000010803 */
[-CC-:B------:R-:W-:Y:S01]  /*11570*/  FFMA.FTZ R204, R204, R15.reuse, -R3.reuse ;  /* 0x0000000fcccc7223 */ /* 0x180fe20000010803 */
[----:B------:R-:W-:Y:S01]  /*11580*/  FADD.FTZ R211, R173, R152 ;  /* 0x00000098add37221 */ /* 0x000fe20000010000 */
[----:B------:R-:W-:Y:S01]  /*11590*/  FFMA.FTZ R212, R212, R15, -R3 ;  /* 0x0000000fd4d47223 */ /* 0x000fe20000010803 */
[----:B------:R-:W-:Y:S01]  /*115a0*/  @!P3 IMAD R3, R209, 0x40, R192 ;  /* 0x00000040d103b824 */ /* 0x000fe200078e02c0 */
[----:B------:R2:W-:Y:S01]  /*115b0*/  MUFU.EX2 R159, R154 ;  /* 0x0000009a009f7308 */ /* 0x0005e20000000800 */
[----:B0-----:R-:W-:Y:S01]  /*115c0*/  FADD.FTZ R152, R172, R211 ;  /* 0x000000d3ac987221 */ /* 0x001fe20000010000 */
[----:B------:R-:W-:Y:S01]  /*115d0*/  FMUL.FTZ R32, R32, R169 ;  /* 0x000000a920207220 */ /* 0x000fe20000410000 */
[----:B------:R-:W-:-:S02]  /*115e0*/  @!P3 IMAD R3, R3, 0x4, R2 ;  /* 0x000000040303b824 */ /* 0x000fc400078e0202 */
[-C--:B------:R-:W-:Y:S01]  /*115f0*/  FMUL.FTZ R33, R33, R169.reuse ;  /* 0x000000a921217220 */ /* 0x080fe20000410000 */
[----:B----4-:R-:W-:Y:S01]  /*11600*/  FADD.FTZ R211, R177, R152 ;  /* 0x00000098b1d37221 */ /* 0x010fe20000010000 */
[----:B------:R-:W-:Y:S01]  /*11610*/  F2FP.F16.F32.PACK_AB R152, R157, R188 ;  /* 0x000000bc9d98723e */ /* 0x000fe200000000ff */
[----:B------:R-:W-:Y:S01]  /*11620*/  FMUL.FTZ R36, R36, R169 ;  /* 0x000000a924247220 */ /* 0x000fe20000410000 */
[----:B------:R-:W0:Y:S01]  /*11630*/  MUFU.EX2 R170, R170 ;  /* 0x000000aa00aa7308 */ /* 0x000e220000000800 */
[----:B-1----:R-:W-:Y:S01]  /*11640*/  FADD.FTZ R156, R176, R211 ;  /* 0x000000d3b09c7221 */ /* 0x002fe20000010000 */
[----:B--2---:R-:W-:Y:S01]  /*11650*/  F2FP.F16.F32.PACK_AB R154, R182, R155 ;  /* 0x0000009bb69a723e */ /* 0x004fe200000000ff */
[----:B------:R-:W-:Y:S01]  /*11660*/  @!P3 STS [R3+0x28800], R169 ;  /* 0x028800a90300b388 */ /* 0x000fe20000000800 */
[----:B-----5:R-:W-:Y:S01]  /*11670*/  F2FP.F16.F32.PACK_AB R166, R180, R153 ;  /* 0x00000099b4a6723e */ /* 0x020fe200000000ff */
[----:B------:R-:W-:Y:S01]  /*11680*/  FADD.FTZ R162, R179, R156 ;  /* 0x0000009cb3a27221 */ /* 0x000fe20000010000 */
[----:B------:R-:W-:Y:S01]  /*11690*/  F2FP.F16.F32.PACK_AB R156, R161, R160 ;  /* 0x000000a0a19c723e */ /* 0x000fe200000000ff */
[-C--:B------:R-:W-:Y:S01]  /*116a0*/  FMUL.FTZ R37, R37, R169.reuse ;  /* 0x000000a925257220 */ /* 0x080fe20000410000 */
[----:B------:R-:W1:Y:S01]  /*116b0*/  MUFU.EX2 R208, R208 ;  /* 0x000000d000d07308 */ /* 0x000e620000000800 */
[----:B------:R-:W-:Y:S01]  /*116c0*/  FADD.FTZ R155, R153, R162 ;  /* 0x000000a2999b7221 */ /* 0x000fe20000010000 */
[----:B------:R-:W-:Y:S01]  /*116d0*/  F2FP.F16.F32.PACK_AB R160, R173, R168 ;  /* 0x000000a8ada0723e */ /* 0x000fe200000000ff */
[-C--:B------:R-:W-:Y:S01]  /*116e0*/  FMUL.FTZ R40, R40, R169.reuse ;  /* 0x000000a928287220 */ /* 0x080fe20000410000 */
[----:B------:R-:W-:Y:S01]  /*116f0*/  F2FP.F16.F32.PACK_AB R162, R177, R172 ;  /* 0x000000acb1a2723e */ /* 0x000fe200000000ff */
[-C--:B------:R-:W-:Y:S01]  /*11700*/  FMUL.FTZ R41, R41, R169.reuse ;  /* 0x000000a929297220 */ /* 0x080fe20000410000 */
[-C--:B------:R-:W-:Y:S01]  /*11710*/  FMUL.FTZ R44, R44, R169.reuse ;  /* 0x000000a92c2c7220 */ /* 0x080fe20000410000 */
[-C--:B------:R-:W-:Y:S01]  /*11720*/  FMUL.FTZ R45, R45, R169.reuse ;  /* 0x000000a92d2d7220 */ /* 0x080fe20000410000 */
[----:B------:R2:W4:Y:S01]  /*11730*/  MUFU.EX2 R209, R158 ;  /* 0x0000009e00d17308 */ /* 0x0005220000000800 */
[----:B0-----:R-:W-:Y:S01]  /*11740*/  FFMA.FTZ R153, R170, R8, R159 ;  /* 0x00000008aa997223 */ /* 0x001fe2000001009f */
[----:B------:R0:W-:Y:S01]  /*11750*/  @!P3 STS [R3+0x28820], R170 ;  /* 0x028820aa0300b388 */ /* 0x0001e20000000800 */
[-C--:B------:R-:W-:Y:S01]  /*11760*/  FMUL.FTZ R48, R48, R169.reuse ;  /* 0x000000a930307220 */ /* 0x080fe20000410000 */
[-C--:B------:R-:W-:Y:S01]  /*11770*/  FMUL.FTZ R49, R49, R169.reuse ;  /* 0x000000a931317220 */ /* 0x080fe20000410000 */
[-C--:B------:R-:W-:Y:S01]  /*11780*/  FMUL.FTZ R52, R52, R169.reuse ;  /* 0x000000a934347220 */ /* 0x080fe20000410000 */
[-C--:B------:R-:W-:Y:S01]  /*11790*/  FMUL.FTZ R53, R53, R169.reuse ;  /* 0x000000a935357220 */ /* 0x080fe20000410000 */
[-C--:B------:R-:W-:Y:S01]  /*117a0*/  FMUL.FTZ R56, R56, R169.reuse ;  /* 0x000000a938387220 */ /* 0x080fe20000410000 */
[----:B------:R-:W5:Y:S01]  /*117b0*/  MUFU.EX2 R210, R210 ;  /* 0x000000d200d27308 */ /* 0x000f620000000800 */
[----:B-1----:R-:W-:Y:S01]  /*117c0*/  FADD.FTZ R8, R208, R153 ;  /* 0x00000099d0087221 */ /* 0x002fe20000010000 */
[----:B--2---:R-:W-:Y:S01]  /*117d0*/  F2FP.F16.F32.PACK_AB R158, R165, R164 ;  /* 0x000000a4a59e723e */ /* 0x004fe200000000ff */
[-C--:B------:R-:W-:Y:S01]  /*117e0*/  FMUL.FTZ R57, R57, R169.reuse ;  /* 0x000000a939397220 */ /* 0x080fe20000410000 */
[----:B0-----:R-:W-:Y:S01]  /*117f0*/  FADD.FTZ R3, R180, R155 ;  /* 0x0000009bb4037221 */ /* 0x001fe20000010000 */
[----:B------:R-:W-:Y:S01]  /*11800*/  F2FP.F16.F32.PACK_AB R164, R179, R176 ;  /* 0x000000b0b3a4723e */ /* 0x000fe200000000ff */
        /* <DEDUP_REMOVED lines=55> */
[----:B------:R-:W-:Y:S01]  /*11b80*/  FMUL.FTZ R149, R149, R169 ;  /* 0x000000a995957220 */ /* 0x000fe20000410000 */
[----:B-1----:R-:W-:Y:S01]  /*11b90*/  F2FP.F16.F32.PACK_AB R157, R168, R157 ;  /* 0x0000009da89d723e */ /* 0x002fe200000000ff */
[-C--:B------:R-:W-:Y:S01]  /*11ba0*/  FMUL.FTZ R26, R26, R170.reuse ;  /* 0x000000aa1a1a7220 */ /* 0x080fe20000410000 */
[----:B------:R-:W1:Y:S01]  /*11bb0*/  MUFU.EX2 R8, R175 ;  /* 0x000000af00087308 */ /* 0x000e620000000800 */
[----:B---3--:R-:W-:Y:S01]  /*11bc0*/  FADD.FTZ R174, R168, R153 ;  /* 0x00000099a8ae7221 */ /* 0x008fe20000010000 */
[-C--:B------:R-:W-:Y:S01]  /*11bd0*/  FMUL.FTZ R27, R27, R170.reuse ;  /* 0x000000aa1b1b7220 */ /* 0x080fe20000410000 */
[-C--:B------:R-:W-:Y:S01]  /*11be0*/  FMUL.FTZ R30, R30, R170.reuse ;  /* 0x000000aa1e1e7220 */ /* 0x080fe20000410000 */
[-C--:B------:R-:W-:Y:S01]  /*11bf0*/  FMUL.FTZ R31, R31, R170.reuse ;  /* 0x000000aa1f1f7220 */ /* 0x080fe20000410000 */
[----:B--2---:R-:W-:Y:S01]  /*11c00*/  FADD.FTZ R153, R181, R174 ;  /* 0x000000aeb5997221 */ /* 0x004fe20000010000 */
[-C--:B------:R-:W-:Y:S01]  /*11c10*/  FMUL.FTZ R34, R34, R170.reuse ;  /* 0x000000aa22227220 */ /* 0x080fe20000410000 */
[-C--:B------:R-:W-:Y:S01]  /*11c20*/  FMUL.FTZ R35, R35, R170.reuse ;  /* 0x000000aa23237220 */ /* 0x080fe20000410000 */
[----:B------:R2:W3:Y:S01]  /*11c30*/  MUFU.EX2 R165, R178 ;  /* 0x000000b200a57308 */ /* 0x0004e20000000800 */
[----:B0-----:R-:W-:Y:S01]  /*11c40*/  FADD.FTZ R180, R172, R153 ;  /* 0x00000099acb47221 */ /* 0x001fe20000010000 */
[-C--:B------:R-:W-:Y:S01]  /*11c50*/  FMUL.FTZ R38, R38, R170.reuse ;  /* 0x000000aa26267220 */ /* 0x080fe20000410000 */
[-C--:B------:R-:W-:Y:S01]  /*11c60*/  FMUL.FTZ R39, R39, R170.reuse ;  /* 0x000000aa27277220 */ /* 0x080fe20000410000 */
[-C--:B------:R-:W-:Y:S01]  /*11c70*/  FMUL.FTZ R42, R42, R170.reuse ;  /* 0x000000aa2a2a7220 */ /* 0x080fe20000410000 */
[----:B----4-:R-:W-:Y:S01]  /*11c80*/  FADD.FTZ R153, R161, R180 ;  /* 0x000000b4a1997221 */ /* 0x010fe20000010000 */
[C---:B-----5:R-:W-:Y:S01]  /*11c90*/  F2FP.F16.F32.PACK_AB R161, R176.reuse, R161 ;  /* 0x000000a1b0a1723e */ /* 0x060fe200000000ff */
[-C--:B------:R-:W-:Y:S01]  /*11ca0*/  FMUL.FTZ R43, R43, R170.reuse ;  /* 0x000000aa2b2b7220 */ /* 0x080fe20000410000 */
[----:B------:R-:W0:Y:S01]  /*11cb0*/  MUFU.EX2 R174, R205 ;  /* 0x000000cd00ae7308 */ /* 0x000e220000000800 */
[----:B--2---:R-:W-:Y:S01]  /*11cc0*/  FADD.FTZ R178, R176, R153 ;  /* 0x00000099b0b27221 */ /* 0x004fe20000010000 */
        /* <DEDUP_REMOVED lines=8> */
[----:B------:R-:W-:Y:S01]  /*11d50*/  F2FP.F16.F32.PACK_AB R153, R208, R159 ;  /* 0x0000009fd099723e */ /* 0x000fe200000000ff */
[-C--:B------:R-:W-:Y:S01]  /*11d60*/  FMUL.FTZ R54, R54, R170.reuse ;  /* 0x000000aa36367220 */ /* 0x080fe20000410000 */
[----:B------:R-:W-:Y:S01]  /*11d70*/  F2FP.F16.F32.PACK_AB R159, R172, R181 ;  /* 0x000000b5ac9f723e */ /* 0x000fe200000000ff */
[----:B---3--:R-:W-:Y:S01]  /*11d80*/  FADD.FTZ R155, R165, R178 ;  /* 0x000000b2a59b7221 */ /* 0x008fe20000010000 */
[-C--:B------:R-:W-:Y:S01]  /*11d90*/  FMUL.FTZ R55, R55, R170.reuse ;  /* 0x000000aa37377220 */ /* 0x080fe20000410000 */
[-C--:B------:R-:W-:Y:S01]  /*11da0*/  FMUL.FTZ R58, R58, R170.reuse ;  /* 0x000000aa3a3a7220 */ /* 0x080fe20000410000 */
[----:B------:R-:W2:Y:S01]  /*11db0*/  MUFU.EX2 R212, R212 ;  /* 0x000000d400d47308 */ /* 0x000ea20000000800 */
        /* <DEDUP_REMOVED lines=16> */
[C---:B--2---:R-:W-:Y:S01]  /*11ec0*/  F2FP.F16.F32.PACK_AB R167, R212.reuse, R167 ;  /* 0x000000a7d4a7723e */ /* 0x044fe200000000ff */
[----:B------:R-:W-:Y:S01]  /*11ed0*/  FADD.FTZ R8, R212, R169 ;  /* 0x000000a9d4087221 */ /* 0x000fe20000010000 */
        /* <DEDUP_REMOVED lines=8> */
[----:B------:R0:W-:Y:S01]  /*11f60*/  STSM.16.M88.4 [R195+0x26800], R152 ;  /* 0x02680098c3007844 */ /* 0x0001e20000000200 */
[-C--:B------:R-:W-:Y:S01]  /*11f70*/  FMUL.FTZ R98, R98, R170.reuse ;  /* 0x000000aa62627220 */ /* 0x080fe20000410000 */
[-C--:B------:R-:W-:Y:S01]  /*11f80*/  FMUL.FTZ R99, R99, R170.reuse ;  /* 0x000000aa63637220 */ /* 0x080fe20000410000 */
[-C--:B------:R-:W-:Y:S01]  /*11f90*/  FMUL.FTZ R102, R102, R170.reuse ;  /* 0x000000aa66667220 */ /* 0x080fe20000410000 */
[----:B------:R0:W-:Y:S01]  /*11fa0*/  STSM.16.M88.4 [R196], R156 ;  /* 0x0000009cc4007844 */ /* 0x0001e20000000200 */
        /* <DEDUP_REMOVED lines=27> */
[----:B0-----:R-:W-:Y:S06]  /*12160*/  @!P0 BRA `(.L_x_2143) ;  /* 0x0000000000048947 */ /* 0x001fec0003800000 */
[----:B------:R-:W-:Y:S01]  /*12170*/  BPT.TRAP 0x1 ;  /* 0x000000040000795c */ /* 0x000fe20000300000 */
.L_x_2143:
[----:B------:R0:W1:Y:S01]  /*12180*/  SYNCS.PHASECHK.TRANS64.TRYWAIT P2, [R206+URZ+0x28c50], R207 ;  /* 0x028c50cfce0075a7 */ /* 0x000062000804017f */
[----:B------:R-:W-:Y:S05]  /*12190*/  @!P0 BRA `(.L_x_2144) ;  /* 0x0000000000048947 */ /* 0x000fea0003800000 */
[----:B------:R-:W-:Y:S01]  /*121a0*/  BPT.TRAP 0x1 ;  /* 0x000000040000795c */ /* 0x000fe20000300000 */
.L_x_2144:
[----:B------:R-:W-:Y:S04]  /*121b0*/  BSSY B1, `(.L_x_2145) ;  /* 0x0000004000017945 */ /* 0x000fe80003800000 */
[----:B-1----:R-:W-:Y:S05]  /*121c0*/  @P2 BRA `(.L_x_2146) ;  /* 0x0000000000082947 */ /* 0x002fea0003800000 */
[----:B------:R-:W1:Y:S02]  /*121d0*/  SYNCS.PHASECHK.TRANS64.TRYWAIT P2, [R206+URZ+0x28c50], R207 ;  /* 0x028c50cfce0075a7 */ /* 0x000e64000804017f */
[----:B-1----:R-:W-:Y:S05]  /*121e0*/  @!P2 BRA `(.L_x_2147) ;  /* 0x000000ac0000a947 */ /* 0x002fea0003800000 */
.L_x_2146:
[----:B------:R-:W-:Y:S05]  /*121f0*/  BSYNC B1 ;  /* 0x0000000000017941 */ /* 0x000fea0003800000 */
.L_x_2145:
[----:B------:R-:W-:Y:S01]  /*12200*/  IMAD R168, R18, 0x1000, R190 ;  /* 0x0000100012a87824 */ /* 0x000fe200078e02be */
[----:B------:R-:W-:Y:S01]  /*12210*/  WARPGROUP.ARRIVE ;  /* 0x00000000000079c5 */ /* 0x000fe20000000000 */
[----:B------:R-:W-:Y:S01]  /*12220*/  IMAD.MOV.U32 R169, RZ, RZ, 0x40000040 ;  /* 0x40000040ffa97424 */ /* 0x000fe200078e00ff */
[C---:B------:R-:W-:Y:S01]  /*12230*/  ISETP.GT.AND P2, PT, R14.reuse, R191, PT ;  /* 0x000000bf0e00720c */ /* 0x040fe20003f44270 */
[----:B------:R-:W-:Y:S01]  /*12240*/  VIADD R14, R14, 0xffffffff ;  /* 0xffffffff0e0e7836 */ /* 0x000fe20000000000 */
[----:B------:R-:W-:Y:S01]  /*12250*/  R2UR UR6, R168 ;  /* 0x00000000a80672ca */ /* 0x000fe200000e0000 */
[----:B------:R-:W-:Y:S01]  /*12260*/  IMAD.MOV.U32 R210, RZ, RZ, R20 ;  /* 0x000000ffffd27224 */ /* 0x000fe200078e0014 */
[----:B------:R-:W-:Y:S01]  /*12270*/  R2UR UR7, R169 ;  /* 0x00000000a90772ca */ /* 0x000fe200000e0000 */
[----:B------:R-:W-:Y:S01]  /*12280*/  IMAD.MOV.U32 R169, RZ, RZ, 0x40000040 ;  /* 0x40000040ffa97424 */ /* 0x000fe200078e00ff */
[----:B01----:R-:W-:Y:S01]  /*12290*/  @!P1 IADD3 R206, R206, 0x28c60, RZ ;  /* 0x00028c60cece9810 */ /* 0x003fe20007ffe0ff */
[----:B------:R-:W-:-:S02]  /*122a0*/  IMAD.MOV.U32 R208, RZ, RZ, R9 ;  /* 0x000000ffffd07224 */ /* 0x000fc400078e0009 */
[----:B------:R-:W-:Y:S01]  /*122b0*/  IMAD.MOV.U32 R209, RZ, RZ, R18 ;  /* 0x000000ffffd17224 */ /* 0x000fe200078e0012 */
[----:B------:R-:W-:-:S07]  /*122c0*/  @!P1 PRMT R206, RZ, 0x654, R206 ;  /* 0x00000654ffce9816 */ /* 0x000fce00000000ce */
[----:B------:R-:W-:Y:S03]  /*122d0*/  HGMMA.64x256x16.F32 R24, R152, gdesc[UR4].tnspB, R24, gsb0 ;  /* 0x43e0000498187df0 */ /* 0x000fe60008000818 */
[----:B------:R-:W-:Y:S02]  /*122e0*/  WARPGROUP.DEPBAR.LE gsb0, 0x0 ;  /* 0x00008000000079c5 */ /* 0x000fe40000010000 */
[----:B------:R-:W-:Y:S01]  /*122f0*/  IMAD.MOV.U32 R153, RZ, RZ, 0x40000040 ;  /* 0x40000040ff997424 */ /* 0x000fe200078e00ff */
[----:B------:R-:W-:Y:S01]  /*12300*/  IADD3 R152, R168, 0x80, RZ ;  /* 0x00000080a8987810 */ /* 0x000fe20007ffe0ff */
        /* <DEDUP_REMOVED lines=30> */
.L_x_2129:
[----:B------:R-:W-:Y:S05]  /*124f0*/  BSYNC B0 ;  /* 0x0000000000007941 */ /* 0x000fea0003800000 */
.L_x_2128:
[----:B------:R-:W3:Y:S01]  /*12500*/  SHFL.BFLY PT, R0, R3, 0x2, 0x1f ;  /* 0x0c401f0003007f89 */ /* 0x000ee200000e0000 */
[----:B------:R-:W-:Y:S02]  /*12510*/  IMAD.MOV R13, RZ, RZ, -R194 ;  /* 0x000000ffff0d7224 */ /* 0x000fe400078e0ac2 */
[----:B------:R-:W-:Y:S01]  /*12520*/  VIADD R216, R216, 0x1 ;  /* 0x00000001d8d87836 */ /* 0x000fe20000000000 */
[----:B------:R-:W4:Y:S01]  /*12530*/  SHFL.BFLY PT, R7, R8, 0x2, 0x1f ;  /* 0x0c401f0008077f89 */ /* 0x000f2200000e0000 */
[----:B------:R-:W-:Y:S08]  /*12540*/  BAR.ARV 0x8, 0xa0 ;  /* 0x0202800000007b1d */ /* 0x000ff00000002000 */
[----:B------:R-:W-:Y:S01]  /*12550*/  BAR.SYNC.DEFER_BLOCKING 0xf, 0x100 ;  /* 0x03c4000000007b1d */ /* 0x000fe20000010000 */
[----:B------:R-:W-:Y:S01]  /*12560*/  ISETP.NE.AND P0, PT, R22, R13, PT ;  /* 0x0000000d1600720c */ /* 0x000fe20003f05270 */
[----:B---3--:R-:W-:Y:S01]  /*12570*/  FADD.FTZ R4, R0, R3 ;  /* 0x0000000300047221 */ /* 0x008fe20000010000 */
[----:B----4-:R-:W-:-:S04]  /*12580*/  FADD.FTZ R7, R7, R8 ;  /* 0x0000000807077221 */ /* 0x010fc80000010000 */
[----:B------:R-:W3:Y:S07]  /*12590*/  SHFL.BFLY PT, R5, R4, 0x1, 0x1f ;  /* 0x0c201f0004057f89 */ /* 0x000eee00000e0000 */
[C---:B------:R-:W-:Y:S02]  /*125a0*/  @!P0 IMAD R3, R18.reuse, 0x40, R192 ;  /* 0x0000004012038824 */ /* 0x040fe400078e02c0 */
[----:B------:R-:W-:Y:S01]  /*125b0*/  VIADD R8, R18, 0x1 ;  /* 0x0000000112087836 */ /* 0x000fe20000000000 */
[----:B------:R-:W4:Y:S01]  /*125c0*/  SHFL.BFLY PT, R0, R7, 0x1, 0x1f ;  /* 0x0c201f0007007f89 */ /* 0x000f2200000e0000 */
[----:B------:R-:W-:-:S03]  /*125d0*/  @!P0 IMAD R3, R3, 0x4, R2 ;  /* 0x0000000403038824 */ /* 0x000fc600078e0202 */
[----:B------:R-:W-:-:S04]  /*125e0*/  ISETP.NE.AND P1, PT, R8, 0x2, PT ;  /* 0x000000020800780c */ /* 0x000fc80003f25270 */
[----:B------:R-:W-:-:S04]  /*125f0*/  SEL R6, RZ, 0x1, P1 ;  /* 0x00000001ff067807 */ /* 0x000fc80000800000 */
[----:B------:R-:W-:Y:S01]  /*12600*/  LOP3.LUT R19, R19, R6, RZ, 0x3c, !PT ;  /* 0x0000000613137212 */ /* 0x000fe200078e3cff */
[----:B---3--:R-:W-:Y:S01]  /*12610*/  FADD.FTZ R5, R4, R5 ;  /* 0x0000000504057221 */ /* 0x008fe20000010000 */
[----:B------:R-:W-:Y:S02]  /*12620*/  IMAD.MOV.U32 R4, RZ, RZ, RZ ;  /* 0x000000ffff047224 */ /* 0x000fe400078e00ff */
[----:B----4-:R-:W-:Y:S02]  /*12630*/  FADD.FTZ R11, R7, R0 ;  /* 0x00000000070b7221 */ /* 0x010fe40000010000 */
[----:B------:R-:W-:Y:S02]  /*12640*/  FSETP.NE.FTZ.AND P2, PT, R5, RZ, PT ;  /* 0x000000ff0500720b */ /* 0x000fe40003f55000 */
[----:B------:R-:W-:Y:S02]  /*12650*/  MOV R0, RZ ;  /* 0x000000ff00007202 */ /* 0x000fe40000000f00 */
[----:B------:R-:W-:-:S09]  /*12660*/  FSETP.NE.FTZ.AND P3, PT, R11, RZ, PT ;  /* 0x000000ff0b00720b */ /* 0x000fd20003f75000 */
[----:B------:R-:W3:Y:S01]  /*12670*/  @P2 MUFU.RCP R0, R5 ;  /* 0x0000000500002308 */ /* 0x000ee20000001000 */
[----:B------:R-:W-:-:S03]  /*12680*/  @P2 FMUL.FTZ R18, R15, 0.69314718246459960938 ;  /* 0x3f3172180f122820 */ /* 0x000fc60000410000 */
[----:B------:R-:W-:-:S04]  /*12690*/  @P3 FMUL.FTZ R21, R15, 0.69314718246459960938 ;  /* 0x3f3172180f153820 */ /* 0x000fc80000410000 */
[----:B------:R-:W4:Y:S08]  /*126a0*/  @P3 MUFU.RCP R4, R11 ;  /* 0x0000000b00043308 */ /* 0x000f300000001000 */
[----:B------:R-:W5:Y:S01]  /*126b0*/  @P2 MUFU.LG2 R2, R5 ;  /* 0x0000000500022308 */ /* 0x000f620000000c00 */
[-C--:B---3--:R-:W-:Y:S01]  /*126c0*/  FMUL.FTZ R172, R32, R0.reuse ;  /* 0x0000000020ac7220 */ /* 0x088fe20000410000 */
[----:B------:R-:W-:Y:S01]  /*126d0*/  @!P0 STS [R3+0x28800], R0 ;  /* 0x0288000003008388 */ /* 0x000fe20000000800 */
[-C--:B------:R-:W-:Y:S01]  /*126e0*/  FMUL.FTZ R170, R33, R0.reuse ;  /* 0x0000000021aa7220 */ /* 0x080fe20000410000 */
[-C--:B------:R-:W-:Y:S01]  /*126f0*/  FMUL.FTZ R175, R24, R0.reuse ;  /* 0x0000000018af7220 */ /* 0x080fe20000410000 */
[-C--:B------:R-:W-:Y:S01]  /*12700*/  FMUL.FTZ R174, R28, R0.reuse ;  /* 0x000000001cae7220 */ /* 0x080fe20000410000 */
[-C--:B------:R-:W-:Y:S01]  /*12710*/  FMUL.FTZ R173, R25, R0.reuse ;  /* 0x0000000019ad7220 */ /* 0x080fe20000410000 */
[-C--:B------:R-:W-:Y:S01]  /*12720*/  FMUL.FTZ R6, R29, R0.reuse ;  /* 0x000000001d067220 */ /* 0x080fe20000410000 */
[----:B------:R-:W3:Y:S01]  /*12730*/  @P3 MUFU.LG2 R32, R11 ;  /* 0x0000000b00203308 */ /* 0x000ee20000000c00 */
[----:B----4-:R4:W-:Y:S01]  /*12740*/  @!P0 STS [R3+0x28820], R4 ;  /* 0x0288200403008388 */ /* 0x0109e20000000800 */
[-C--:B------:R-:W-:Y:S01]  /*12750*/  FMUL.FTZ R171, R36, R0.reuse ;  /* 0x0000000024ab7220 */ /* 0x080fe20000410000 */
[-C--:B------:R-:W-:Y:S01]  /*12760*/  FMUL.FTZ R167, R37, R0.reuse ;  /* 0x0000000025a77220 */ /* 0x080fe20000410000 */
[-C--:B------:R-:W-:Y:S01]  /*12770*/  FMUL.FTZ R169, R40, R0.reuse ;  /* 0x0000000028a97220 */ /* 0x080fe20000410000 */
[-C--:B------:R-:W-:Y:S01]  /*12780*/  FMUL.FTZ R165, R41, R0.reuse ;  /* 0x0000000029a57220 */ /* 0x080fe20000410000 */
[-C--:B------:R-:W-:Y:S01]  /*12790*/  FMUL.FTZ R166, R44, R0.reuse ;  /* 0x000000002ca67220 */ /* 0x080fe20000410000 */
[-C--:B------:R-:W-:Y:S01]  /*127a0*/  FMUL.FTZ R10, R45, R0.reuse ;  /* 0x000000002d0a7220 */ /* 0x080fe20000410000 */
[-C--:B------:R-:W-:Y:S01]  /*127b0*/  FMUL.FTZ R164, R48, R0.reuse ;  /* 0x0000000030a47220 */ /* 0x080fe20000410000 */
[----:B-----5:R-:W-:Y:S01]  /*127c0*/  @P2 FMUL.FTZ R33, R2, 0.69314718246459960938 ;  /* 0x3f31721802212820 */ /* 0x020fe20000410000 */
        /* <DEDUP_REMOVED lines=52> */
[----:B----4-:R-:W-:Y:S01]  /*12b10*/  IMAD.MOV.U32 R3, RZ, RZ, -0x800000 ;  /* 0xff800000ff037424 */ /* 0x010fe200078e00ff */
[----:B------:R-:W-:Y:S01]  /*12b20*/  MOV R0, 0xff800000 ;  /* 0xff80000000007802 */ /* 0x000fe20000000f00 */
[-C--:B------:R-:W-:Y:S01]  /*12b30*/  FMUL.FTZ R11, R46, R4.reuse ;  /* 0x000000042e0b7220 */ /* 0x080fe20000410000 */
[-C--:B------:R-:W-:Y:S01]  /*12b40*/  FMUL.FTZ R13, R50, R4.reuse ;  /* 0x00000004320d7220 */ /* 0x080fe20000410000 */
[-C--:B------:R-:W-:Y:S01]  /*12b50*/  FMUL.FTZ R15, R54, R4.reuse ;  /* 0x00000004360f7220 */ /* 0x080fe20000410000 */
[-C--:B------:R-:W-:Y:S01]  /*12b60*/  FMUL.FTZ R25, R58, R4.reuse ;  /* 0x000000043a197220 */ /* 0x080fe20000410000 */
[-C--:B------:R-:W-:Y:S01]  /*12b70*/  FMUL.FTZ R29, R66, R4.reuse ;  /* 0x00000004421d7220 */ /* 0x080fe20000410000 */
[----:B------:R-:W-:Y:S01]  /*12b80*/  @P2 FFMA.FTZ R3, R18, R9, R33 ;  /* 0x0000000912032223 */ /* 0x000fe20000010021 */
        /* <DEDUP_REMOVED lines=63> */
.L_x_2003:
[----:B------:R-:W-:Y:S05]  /*12f80*/  BSYNC B7 ;  /* 0x0000000000077941 */ /* 0x000fea0003800000 */
.L_x_1993:
[----:B------:R-:W3:Y:S08]  /*12f90*/  S2UR UR5, SR_CgaCtaId ;  /* 0x00000000000579c3 */ /* 0x000ef00000008800 */
[----:B------:R-:W-:Y:S06]  /*12fa0*/  BAR.SYNC.DEFER_BLOCKING 0x5, 0x120 ;  /* 0x0144800000007b1d */ /* 0x000fec0000010000 */
[----:B------:R-:W-:Y:S01]  /*12fb0*/  UMOV UR4, 0x400 ;  /* 0x0000040000047882 */ /* 0x000fe20000000000 */
[----:B------:R-:W-:Y:S01]  /*12fc0*/  BSSY B0, `(.L_x_2149) ;  /* 0x000026d000007945 */ /* 0x000fe20003800000 */
[----:B---3--:R-:W-:-:S06]  /*12fd0*/  ULEA UR4, UR5, UR4, 0x18 ;  /* 0x0000000405047291 */ /* 0x008fcc000f8ec03f */
[----:B------:R-:W-:-:S05]  /*12fe0*/  IMAD.U32 R2, RZ, RZ, UR4 ;  /* 0x00000004ff027e24 */ /* 0x000fca000f8e00ff */
[----:B------:R3:W4:Y:S01]  /*12ff0*/  LDS.128 R188, [R2+0x28cd0] ;  /* 0x028cd00002bc7984 */ /* 0x0007220000000c00 */
[----:B------:R-:W-:Y:S06]  /*13000*/  BAR.ARV 0x4, 0x120 ;  /* 0x0104800000007b1d */ /* 0x000fec0000002000 */
[----:B------:R-:W-:Y:S05]  /*13010*/  @P0 BRA `(.L_x_2150) ;  /* 0x0000001c000c0947 */ /* 0x000fea0003800000 */
[----:B------:R-:W0:Y:S01]  /*13020*/  S2R R9, SR_SWINHI ;  /* 0x0000000000097919 */ /* 0x000e220000002f00 */
        /* <DEDUP_REMOVED lines=18> */
[----:B0-----:R-:W-:-:S02]  /*13150*/  MOV R21, R9 ;  /* 0x0000000900157202 */ /* 0x001fc40000000f00 */
        /* <DEDUP_REMOVED lines=9> */
[C---:B-----5:R-:W-:Y:S01]  /*131f0*/  LOP3.LUT R33, R118.reuse, 0x380, RZ, 0xc0, !PT ;  /* 0x0000038076217812 */ /* 0x060fe200078ec0ff */
[--C-:B------:R-:W-:Y:S01]  /*13200*/  IMAD.X R37, RZ, RZ, R119.reuse, P0 ;  /* 0x000000ffff257224 */ /* 0x100fe200000e0677 */
        /* <DEDUP_REMOVED lines=12> */
[----:B------:R-:W-:-:S02]  /*132d0*/  IADD3 R4, P0, R118, 0x4020, RZ ;  /* 0x0000402076047810 */ /* 0x000fc40007f1e0ff */
[----:B------:R-:W-:Y:S02]  /*132e0*/  SHF.R.U64 R33, R33, 0x3, RZ ;  /* 0x0000000321217819 */ /* 0x000fe400000012ff */
[----:B------:R-:W-:Y:S01]  /*132f0*/  IADD3.X R45, RZ, R119, RZ, P3, !PT ;  /* 0x00000077ff2d7210 */ /* 0x000fe20001ffe4ff */
[----:B------:R-:W-:Y:S01]  /*13300*/  IMAD.X R65, RZ, RZ, R119, P0 ;  /* 0x000000ffff417224 */ /* 0x000fe200000e0677 */
[----:B------:R-:W-:Y:S02]  /*13310*/  LOP3.LUT R8, R8, R177, RZ, 0x3c, !PT ;  /* 0x000000b108087212 */ /* 0x000fe400078e3cff */
[C---:B------:R-:W-:Y:S02]  /*13320*/  IADD3 R98, P4, R118.reuse, 0x4040, RZ ;  /* 0x0000404076627810 */ /* 0x040fe40007f9e0ff */
[C---:B------:R-:W-:Y:S02]  /*13330*/  IADD3 R102, P3, R118.reuse, 0x4060, RZ ;  /* 0x0000406076667810 */ /* 0x040fe40007f7e0ff */
[----:B------:R-:W-:-:S02]  /*13340*/  IADD3 R106, P6, R118, 0x6000, RZ ;  /* 0x00006000766a7810 */ /* 0x000fc40007fde0ff */
        /* <DEDUP_REMOVED lines=8> */
[----:B------:R-:W-:Y:S01]  /*133d0*/  LOP3.LUT R118, R33, R118, RZ, 0x3c, !PT ;  /* 0x0000007621767212 */ /* 0x000fe200078e3cff */
[----:B------:R-:W-:Y:S01]  /*133e0*/  IMAD.X R33, RZ, RZ, R119, P1 ;  /* 0x000000ffff217224 */ /* 0x000fe200008e0677 */
[----:B------:R-:W-:-:S02]  /*133f0*/  SHF.R.U64 R177, R177, 0x3, RZ ;  /* 0x00000003b1b17819 */ /* 0x000fc400000012ff */
[-C--:B------:R-:W-:Y:S02]  /*13400*/  IADD3.X R99, RZ, R119.reuse, RZ, P4, !PT ;  /* 0x00000077ff637210 */ /* 0x080fe400027fe4ff */
[----:B------:R-:W-:Y:S02]  /*13410*/  MOV R168, R118 ;  /* 0x0000007600a87202 */ /* 0x000fe40000000f00 */
[----:B------:R-:W-:Y:S02]  /*13420*/  LOP3.LUT R119, R32, 0x380, RZ, 0xc0, !PT ;  /* 0x0000038020777812 */ /* 0x000fe400078ec0ff */
[----:B------:R-:W-:Y:S02]  /*13430*/  LOP3.LUT R64, R177, R4, RZ, 0x3c, !PT ;  /* 0x00000004b1407212 */ /* 0x000fe400078e3cff */
[----:B------:R-:W-:Y:S01]  /*13440*/  F2FP.F16.F32.PACK_AB R4, R173, R175 ;  /* 0x000000afad04723e */ /* 0x000fe200000000ff */
[----:B------:R-:W-:Y:S01]  /*13450*/  BAR.SYNC.DEFER_BLOCKING 0x1, 0x100 ;  /* 0x0044000000007b1d */ /* 0x000fe20000010000 */
[----:B------:R-:W-:-:S02]  /*13460*/  SHF.R.U64 R119, R119, 0x3, RZ ;  /* 0x0000000377777819 */ /* 0x000fc400000012ff */
[----:B------:R-:W-:Y:S02]  /*13470*/  LOP3.LUT R36, R179, 0x380, RZ, 0xc0, !PT ;  /* 0x00000380b3247812 */ /* 0x000fe400078ec0ff */
[----:B------:R-:W-:Y:S02]  /*13480*/  LOP3.LUT R114, R119, R32, RZ, 0x3c, !PT ;  /* 0x0000002077727212 */ /* 0x000fe400078e3cff */
[----:B------:R-:W-:Y:S02]  /*13490*/  MOV R119, R8 ;  /* 0x0000000800777202 */ /* 0x000fe40000000f00 */
[----:B------:R-:W-:Y:S02]  /*134a0*/  LOP3.LUT R44, R183, 0x380, RZ, 0xc0, !PT ;  /* 0x00000380b72c7812 */ /* 0x000fe400078ec0ff */
[----:B------:R-:W-:Y:S02]  /*134b0*/  LOP3.LUT R40, R181, 0x380, RZ, 0xc0, !PT ;  /* 0x00000380b5287812 */ /* 0x000fe400078ec0ff */
[----:B------:R-:W-:-:S02]  /*134c0*/  SHF.R.U64 R36, R36, 0x3, RZ ;  /* 0x0000000324247819 */ /* 0x000fc400000012ff */
[----:B------:R-:W-:Y:S02]  /*134d0*/  SHF.R.U64 R44, R44, 0x3, RZ ;  /* 0x000000032c2c7819 */ /* 0x000fe400000012ff */
[----:B------:R-:W-:Y:S02]  /*134e0*/  ISETP.NE.U32.AND P0, PT, RZ, UR4, PT ;  /* 0x00000004ff007c0c */ /* 0x000fe4000bf05070 */
[----:B------:R-:W-:Y:S02]  /*134f0*/  LOP3.LUT R48, R185, 0x380, RZ, 0xc0, !PT ;  /* 0x00000380b9307812 */ /* 0x000fe400078ec0ff */
[----:B------:R-:W-:Y:S02]  /*13500*/  SHF.R.U64 R40, R40, 0x3, RZ ;  /* 0x0000000328287819 */ /* 0x000fe400000012ff */
[----:B------:R-:W-:Y:S01]  /*13510*/  LOP3.LUT R52, R201, 0x380, RZ, 0xc0, !PT ;  /* 0x00000380c9347812 */ /* 0x000fe200078ec0ff */
[----:B------:R0:W-:Y:S01]  /*13520*/  STSM.16.M88.4 [R168], R4 ;  /* 0x00000004a8007844 */ /* 0x0001e20000000200 */
[----:B------:R-:W-:-:S02]  /*13530*/  LOP3.LUT R36, R36, R179, RZ, 0x3c, !PT ;  /* 0x000000b324247212 */ /* 0x000fc400078e3cff */
[----:B------:R-:W-:Y:S02]  /*13540*/  LOP3.LUT R56, R205, 0x380, RZ, 0xc0, !PT ;  /* 0x00000380cd387812 */ /* 0x000fe400078ec0ff */
[----:B------:R-:W-:Y:S02]  /*13550*/  LOP3.LUT R27, R26, 0x380, RZ, 0xc0, !PT ;  /* 0x000003801a1b7812 */ /* 0x000fe400078ec0ff */
[----:B------:R-:W-:Y:S02]  /*13560*/  LOP3.LUT R44, R44, R183, RZ, 0x3c, !PT ;  /* 0x000000b72c2c7212 */ /* 0x000fe400078e3cff */
[----:B------:R-:W-:Y:S02]  /*13570*/  LOP3.LUT R60, R207, 0x380, RZ, 0xc0, !PT ;  /* 0x00000380cf3c7812 */ /* 0x000fe400078ec0ff */
[----:B------:R-:W-:Y:S02]  /*13580*/  LOP3.LUT R179, R98, 0x380, RZ, 0xc0, !PT ;  /* 0x0000038062b37812 */ /* 0x000fe400078ec0ff */
[----:B------:R-:W-:-:S02]  /*13590*/  LOP3.LUT R173, R30, 0x380, RZ, 0xc0, !PT ;  /* 0x000003801ead7812 */ /* 0x000fc400078ec0ff */
[----:B------:R-:W-:Y:S01]  /*135a0*/  ISETP.NE.AND.EX P0, PT, RZ, UR5, PT, P0 ;  /* 0x00000005ff007c0c */ /* 0x000fe2000bf05300 */
[----:B------:R-:W-:Y:S01]  /*135b0*/  ULDC.64 UR4, c[0x0][0xbe0] ;  /* 0x0002f80000047ab9 */ /* 0x000fe20000000a00 */
[----:B0-----:R-:W-:Y:S02]  /*135c0*/  F2FP.F16.F32.PACK_AB R4, R170, R172 ;  /* 0x000000acaa04723e */ /* 0x001fe400000000ff */
[----:B------:R-:W-:Y:S02]  /*135d0*/  F2FP.F16.F32.PACK_AB R5, R35, R34 ;  /* 0x000000222305723e */ /* 0x000fe400000000ff */
[----:B------:R-:W-:Y:S02]  /*135e0*/  F2FP.F16.F32.PACK_AB R6, R167, R171 ;  /* 0x000000aba706723e */ /* 0x000fe400000000ff */
[----:B------:R-:W-:Y:S02]  /*135f0*/  F2FP.F16.F32.PACK_AB R7, R39, R38 ;  /* 0x000000262707723e */ /* 0x000fe400000000ff */
[----:B------:R-:W-:-:S02]  /*13600*/  SHF.R.U64 R48, R48, 0x3, RZ ;  /* 0x0000000330307819 */ /* 0x000fc400000012ff */
[----:B------:R-:W-:Y:S01]  /*13610*/  LOP3.LUT R183, R106, 0x380, RZ, 0xc0, !PT ;  /* 0x000003806ab77812 */ /* 0x000fe200078ec0ff */
[----:B------:R0:W-:Y:S01]  /*13620*/  STSM.16.M88.4 [R119], R4 ;  /* 0x0000000477007844 */ /* 0x0001e20000000200 */
[----:B------:R-:W-:Y:S02]  /*13630*/  LOP3.LUT R40, R40, R181, RZ, 0x3c, !PT ;  /* 0x000000b528287212 */ /* 0x000fe400078e3cff */
[----:B------:R-:W-:Y:S02]  /*13640*/  SHF.R.U64 R52, R52, 0x3, RZ ;  /* 0x0000000334347819 */ /* 0x000fe400000012ff */
[----:B------:R-:W-:Y:S02]  /*13650*/  SHF.R.U64 R56, R56, 0x3, RZ ;  /* 0x0000000338387819 */ /* 0x000fe400000012ff */
[----:B------:R-:W-:Y:S02]  /*13660*/  LOP3.LUT R181, R102, 0x380, RZ, 0xc0, !PT ;  /* 0x0000038066b57812 */ /* 0x000fe400078ec0ff */
[----:B------:R-:W-:-:S02]  /*13670*/  SHF.R.U64 R27, R27, 0x3, RZ ;  /* 0x000000031b1b7819 */ /* 0x000fc400000012ff */
[----:B------:R-:W-:Y:S02]  /*13680*/  ISETP.NE.U32.AND P6, PT, RZ, UR4, PT ;  /* 0x00000004ff007c0c */ /* 0x000fe4000bfc5070 */
[----:B------:R-:W-:Y:S02]  /*13690*/  SHF.R.U64 R60, R60, 0x3, RZ ;  /* 0x000000033c3c7819 */ /* 0x000fe400000012ff */
[----:B------:R-:W-:Y:S01]  /*136a0*/  SHF.R.U64 R179, R179, 0x3, RZ ;  /* 0x00000003b3b37819 */ /* 0x000fe200000012ff */
[----:B0-----:R-:W0:Y:S01]  /*136b0*/  LDC.64 R4, c[0x0][0xbd8] ;  /* 0x0002f600ff047b82 */ /* 0x001e220000000a00 */
[----:B------:R-:W-:Y:S02]  /*136c0*/  SHF.R.U64 R173, R173, 0x3, RZ ;  /* 0x00000003adad7819 */ /* 0x000fe400000012ff */
[----:B------:R-:W-:Y:S02]  /*136d0*/  LOP3.LUT R48, R48, R185, RZ, 0x3c, !PT ;  /* 0x000000b930307212 */ /* 0x000fe400078e3cff */
[----:B------:R-:W-:-:S02]  /*136e0*/  SHF.R.U64 R183, R183, 0x3, RZ ;  /* 0x00000003b7b77819 */ /* 0x000fc400000012ff */
[----:B------:R-:W-:Y:S02]  /*136f0*/  LOP3.LUT R52, R52, R201, RZ, 0x3c, !PT ;  /* 0x000000c934347212 */ /* 0x000fe400078e3cff */
[----:B------:R-:W-:Y:S02]  /*13700*/  MOV R118, R36 ;  /* 0x0000002400767202 */ /* 0x000fe40000000f00 */
[----:B------:R-:W-:Y:S02]  /*13710*/  F2FP.F16.F32.PACK_AB R8, R165, R169 ;  /* 0x000000a9a508723e */ /* 0x000fe400000000ff */
[----:B------:R-:W-:Y:S02]  /*13720*/  F2FP.F16.F32.PACK_AB R9, R43, R42 ;  /* 0x0000002a2b09723e */ /* 0x000fe400000000ff */
[----:B------:R-:W-:Y:S02]  /*13730*/  LOP3.LUT R56, R56, R205, RZ, 0x3c, !PT ;  /* 0x000000cd38387212 */ /* 0x000fe400078e3cff */
[----:B------:R-:W-:Y:S01]  /*13740*/  SHF.R.U64 R181, R181, 0x3, RZ ;  /* 0x00000003b5b57819 */ /* 0x000fe200000012ff */
[----:B------:R1:W-:Y:S01]  /*13750*/  STSM.16.M88.4 [R118], R8 ;  /* 0x0000000876007844 */ /* 0x0003e20000000200 */
[----:B------:R-:W-:-:S02]  /*13760*/  LOP3.LUT R110, R27, R26, RZ, 0x3c, !PT ;  /* 0x0000001a1b6e7212 */ /* 0x000fc400078e3cff */
[----:B------:R-:W-:Y:S02]  /*13770*/  MOV R41, R40 ;  /* 0x0000002800297202 */ /* 0x000fe40000000f00 */
[----:B------:R-:W-:Y:S01]  /*13780*/  ISETP.NE.AND.EX P6, PT, RZ, UR5, PT, P6 ;  /* 0x00000005ff007c0c */ /* 0x000fe2000bfc5360 */
[----:B0-----:R-:W-:Y:S01]  /*13790*/  IMAD.WIDE R6, R215, 0x4, R4 ;  /* 0x00000004d7067825 */ /* 0x001fe200078e0204 */
[----:B------:R-:W-:Y:S01]  /*137a0*/  LOP3.LUT R60, R60, R207, RZ, 0x3c, !PT ;  /* 0x000000cf3c3c7212 */ /* 0x000fe200078e3cff */
[----:B------:R0:W-:Y:S01]  /*137b0*/  STSM.16.M88.4 [R41], R12 ;  /* 0x0000000c29007844 */ /* 0x0001e20000000200 */
[----:B------:R-:W-:Y:S02]  /*137c0*/  LOP3.LUT R98, R179, R98, RZ, 0x3c, !PT ;  /* 0x00000062b3627212 */ /* 0x000fe400078e3cff */
[----:B------:R-:W-:Y:S02]  /*137d0*/  LOP3.LUT R32, R173, R30, RZ, 0x3c, !PT ;  /* 0x0000001ead207212 */ /* 0x000fe400078e3cff */
[----:B------:R-:W-:-:S02]  /*137e0*/  MOV R44, R44 ;  /* 0x0000002c002c7202 */ /* 0x000fc40000000f00 */
[----:B------:R-:W-:Y:S02]  /*137f0*/  F2FP.F16.F32.PACK_AB R26, R159, R161 ;  /* 0x000000a19f1a723e */ /* 0x000fe400000000ff */
[----:B------:R-:W-:Y:S02]  /*13800*/  F2FP.F16.F32.PACK_AB R27, R63, R62 ;  /* 0x0000003e3f1b723e */ /* 0x000fe400000000ff */
[----:B------:R-:W-:Y:S02]  /*13810*/  LOP3.LUT R106, R183, R106, RZ, 0x3c, !PT ;  /* 0x0000006ab76a7212 */ /* 0x000fe400078e3cff */
[----:B------:R-:W-:Y:S01]  /*13820*/  MOV R48, R48 ;  /* 0x0000003000307202 */ /* 0x000fe20000000f00 */
[----:B------:R2:W-:Y:S01]  /*13830*/  STSM.16.M88.4 [R44], R24 ;  /* 0x000000182c007844 */ /* 0x0005e20000000200 */
[----:B------:R-:W-:Y:S02]  /*13840*/  F2FP.F16.F32.PACK_AB R30, R69, R156 ;  /* 0x0000009c451e723e */ /* 0x000fe400000000ff */
[----:B------:R-:W-:-:S02]  /*13850*/  MOV R52, R52 ;  /* 0x0000003400347202 */ /* 0x000fc40000000f00 */
[----:B------:R-:W-:Y:S01]  /*13860*/  F2FP.F16.F32.PACK_AB R88, R89, R88 ;  /* 0x000000585958723e */ /* 0x000fe200000000ff */
[----:B------:R3:W-:Y:S01]  /*13870*/  STSM.16.M88.4 [R48], R28 ;  /* 0x0000001c30007844 */ /* 0x0007e20000000200 */
[----:B------:R-:W-:Y:S02]  /*13880*/  LOP3.LUT R102, R181, R102, RZ, 0x3c, !PT ;  /* 0x00000066b5667212 */ /* 0x000fe400078e3cff */
[----:B------:R-:W-:Y:S02]  /*13890*/  MOV R56, R56 ;  /* 0x0000003800387202 */ /* 0x000fe40000000f00 */
[----:B------:R-:W-:Y:S02]  /*138a0*/  F2FP.F16.F32.PACK_AB R82, R85, R84 ;  /* 0x000000545552723e */ /* 0x000fe400000000ff */
[----:B------:R-:W-:Y:S02]  /*138b0*/  F2FP.F16.F32.PACK_AB R83, R87, R86 ;  /* 0x000000565753723e */ /* 0x000fe400000000ff */
[----:B------:R-:W-:Y:S01]  /*138c0*/  F2FP.F16.F32.PACK_AB R96, R97, R96 ;  /* 0x000000606160723e */ /* 0x000fe200000000ff */
[----:B------:R-:W-:Y:S01]  /*138d0*/  IMAD R5, R202, 0x40, R199 ;  /* 0x00000040ca057824 */ /* 0x000fe200078e02c7 */
[----:B------:R-:W-:Y:S01]  /*138e0*/  F2FP.F16.F32.PACK_AB R89, R91, R90 ;  /* 0x0000005a5b59723e */ /* 0x000fe200000000ff */
[----:B------:R-:W-:Y:S01]  /*138f0*/  STSM.16.M88.4 [R52], R72 ;  /* 0x0000004834007844 */ /* 0x000fe20000000200 */
[----:B------:R-:W-:-:S02]  /*13900*/  MOV R60, R60 ;  /* 0x0000003c003c7202 */ /* 0x000fc40000000f00 */
[----:B------:R-:W-:Y:S01]  /*13910*/  MOV R40, R98 ;  /* 0x0000006200287202 */ /* 0x000fe20000000f00 */
[----:B------:R-:W-:Y:S01]  /*13920*/  STSM.16.M88.4 [R56], R80 ;  /* 0x0000005038007844 */ /* 0x000fe20000000200 */
[----:B------:R-:W-:Y:S02]  /*13930*/  F2FP.F16.F32.PACK_AB R90, R93, R92 ;  /* 0x0000005c5d5a723e */ /* 0x000fe400000000ff */
[----:B------:R-:W-:Y:S02]  /*13940*/  F2FP.F16.F32.PACK_AB R91, R95, R94 ;  /* 0x0000005e5f5b723e */ /* 0x000fe400000000ff */
[----:B------:R-:W-:Y:S02]  /*13950*/  MOV R64, R64 ;  /* 0x0000004000407202 */ /* 0x000fe40000000f00 */
        /* <DEDUP_REMOVED lines=18> */
[----:B------:R-:W-:Y:S02]  /*13a80*/  F2FP.F16.F32.PACK_AB R121, R123, R122 ;  /* 0x0000007a7b79723e */ /* 0x000fe400000000ff */
[----:B------:R-:W-:Y:S02]  /*13a90*/  F2FP.F16.F32.PACK_AB R128, R129, R128 ;  /* 0x000000808180723e */ /* 0x000fe400000000ff */
[----:B------:R-:W-:Y:S02]  /*13aa0*/  F2FP.F16.F32.PACK_AB R136, R137, R136 ;  /* 0x000000888988723e */ /* 0x000fe400000000ff */
[----:B------:R-:W-:Y:S02]  /*13ab0*/  MOV R110, R110 ;  /* 0x0000006e006e7202 */ /* 0x000fe40000000f00 */
[----:B------:R-:W-:Y:S01]  /*13ac0*/  F2FP.F16.F32.PACK_AB R144, R145, R144 ;  /* 0x000000909190723e */ /* 0x000fe200000000ff */
[----:B------:R-:W-:Y:S01]  /*13ad0*/  IMAD.WIDE R20, R5, 0x2, R20 ;  /* 0x0000000205147825 */ /* 0x000fe200078e0214 */
[----:B------:R-:W-:Y:S01]  /*13ae0*/  F2FP.F16.F32.PACK_AB R122, R125, R124 ;  /* 0x0000007c7d7a723e */ /* 0x000fe200000000ff */
[----:B------:R-:W-:Y:S01]  /*13af0*/  STSM.16.M88.4 [R102], R112 ;  /* 0x0000007066007844 */ /* 0x000fe20000000200 */
[----:B------:R-:W-:Y:S01]  /*13b00*/  F2FP.F16.F32.PACK_AB R123, R127, R126 ;  /* 0x0000007e7f7b723e */ /* 0x000fe200000000ff */
[----:B------:R-:W4:Y:S01]  /*13b10*/  @P6 LDC.64 R4, c[0x0][0xbe0] ;  /* 0x0002f800ff046b82 */ /* 0x000f220000000a00 */
[----:B------:R-:W-:-:S02]  /*13b20*/  F2FP.F16.F32.PACK_AB R129, R131, R130 ;  /* 0x000000828381723e */ /* 0x000fc400000000ff */
[----:B------:R-:W-:Y:S01]  /*13b30*/  F2FP.F16.F32.PACK_AB R130, R133, R132 ;  /* 0x000000848582723e */ /* 0x000fe200000000ff */
[----:B------:R3:W-:Y:S01]  /*13b40*/  STSM.16.M88.4 [R37], R120 ;  /* 0x0000007825007844 */ /* 0x0007e20000000200 */
[----:B------:R-:W-:Y:S02]  /*13b50*/  F2FP.F16.F32.PACK_AB R131, R135, R134 ;  /* 0x000000868783723e */ /* 0x000fe400000000ff */
[----:B------:R-:W-:Y:S02]  /*13b60*/  F2FP.F16.F32.PACK_AB R137, R139, R138 ;  /* 0x0000008a8b89723e */ /* 0x000fe400000000ff */
[----:B------:R-:W-:Y:S01]  /*13b70*/  F2FP.F16.F32.PACK_AB R138, R141, R140 ;  /* 0x0000008c8d8a723e */ /* 0x000fe200000000ff */
[----:B------:R-:W-:Y:S01]  /*13b80*/  STSM.16.M88.4 [R110], R128 ;  /* 0x000000806e007844 */ /* 0x000fe20000000200 */
[----:B------:R-:W-:Y:S02]  /*13b90*/  F2FP.F16.F32.PACK_AB R139, R143, R142 ;  /* 0x0000008e8f8b723e */ /* 0x000fe400000000ff */
[----:B------:R-:W-:-:S02]  /*13ba0*/  F2FP.F16.F32.PACK_AB R145, R147, R146 ;  /* 0x000000929391723e */ /* 0x000fc400000000ff */
[----:B------:R-:W-:Y:S01]  /*13bb0*/  MOV R32, R32 ;  /* 0x0000002000207202 */ /* 0x000fe20000000f00 */
[----:B------:R-:W-:Y:S01]  /*13bc0*/  STSM.16.M88.4 [R36], R136 ;  /* 0x0000008824007844 */ /* 0x000fe20000000200 */
[----:B------:R-:W-:Y:S02]  /*13bd0*/  F2FP.F16.F32.PACK_AB R146, R149, R148 ;  /* 0x000000949592723e */ /* 0x000fe400000000ff */
[----:B------:R-:W-:Y:S02]  /*13be0*/  F2FP.F16.F32.PACK_AB R147, R151, R150 ;  /* 0x000000969793723e */ /* 0x000fe400000000ff */
[----:B------:R-:W-:-:S03]  /*13bf0*/  MOV R76, RZ ;  /* 0x000000ff004c7202 */ /* 0x000fc60000000f00 */
[----:B------:R3:W-:Y:S01]  /*13c00*/  STSM.16.M88.4 [R32], R144 ;  /* 0x0000009020007844 */ /* 0x0007e20000000200 */
[----:B------:R-:W-:Y:S01]  /*13c10*/  BAR.SYNC.DEFER_BLOCKING 0x1, 0x100 ;  /* 0x0044000000007b1d */ /* 0x000fe20000010000 */
[----:B----4-:R-:W-:-:S05]  /*13c20*/  @P6 IMAD.WIDE R4, R215, 0x4, R4 ;  /* 0x00000004d7046825 */ /* 0x010fca00078e0204 */
[----:B------:R-:W-:Y:S02]  /*13c30*/  ULDC UR4, c[0x0][0xa88] ;  /* 0x0002a20000047ab9 */ /* 0x000fe40000000800 */
[----:B------:R-:W-:Y:S01]  /*13c40*/  MOV R78, UR4 ;  /* 0x00000004004e7c02 */ /* 0x000fe20008000f00 */
[----:B------:R4:W5:Y:S01]  /*13c50*/  @P0 LDG.E R76, desc[UR42][R6.64] ;  /* 0x0000002a064c0981 */ /* 0x000962000c1e1900 */
[C---:B-1----:R-:W-:Y:S02]  /*13c60*/  IADD3 R9, P1, R20.reuse, 0x1000, RZ ;  /* 0x0000100014097810 */ /* 0x042fe40007f3e0ff */
[C---:B0-----:R-:W-:Y:S02]  /*13c70*/  IADD3 R13, P2, R20.reuse, 0x2000, RZ ;  /* 0x00002000140d7810 */ /* 0x041fe40007f5e0ff */
[----:B------:R4:W5:Y:S01]  /*13c80*/  @P6 LDG.E R78, desc[UR42][R4.64] ;  /* 0x0000002a044e6981 */ /* 0x000962000c1e1900 */
[C---:B--2---:R-:W-:Y:S02]  /*13c90*/  IADD3 R25, P3, R20.reuse, 0x3000, RZ ;  /* 0x0000300014197810 */ /* 0x044fe40007f7e0ff */
[----:B---3--:R-:W-:-:S02]  /*13ca0*/  IADD3 R29, P4, R20, 0x4000, RZ ;  /* 0x00004000141d7810 */ /* 0x008fc40007f9e0ff */
[----:B------:R-:W-:Y:S02]  /*13cb0*/  LOP3.LUT R8, R9, 0x380, RZ, 0xc0, !PT ;  /* 0x0000038009087812 */ /* 0x000fe400078ec0ff */
[----:B------:R-:W-:Y:S02]  /*13cc0*/  LOP3.LUT R12, R13, 0x380, RZ, 0xc0, !PT ;  /* 0x000003800d0c7812 */ /* 0x000fe400078ec0ff */
[----:B------:R-:W-:Y:S02]  /*13cd0*/  LOP3.LUT R24, R25, 0x380, RZ, 0xc0, !PT ;  /* 0x0000038019187812 */ /* 0x000fe400078ec0ff */
[----:B------:R-:W-:Y:S02]  /*13ce0*/  LOP3.LUT R28, R29, 0x380, RZ, 0xc0, !PT ;  /* 0x000003801d1c7812 */ /* 0x000fe400078ec0ff */
        /* <DEDUP_REMOVED lines=12> */
[----:B------:R-:W-:-:S02]  /*13db0*/  IADD3 R33, P5, R20, 0x5000, RZ ;  /* 0x0000500014217810 */ /* 0x000fc40007fbe0ff */
[C---:B------:R-:W-:Y:S02]  /*13dc0*/  IADD3 R37, P1, R20.reuse, 0x6000, RZ ;  /* 0x0000600014257810 */ /* 0x040fe40007f3e0ff */
[C---:B------:R-:W-:Y:S02]  /*13dd0*/  IADD3 R41, P2, R20.reuse, 0x7000, RZ ;  /* 0x0000700014297810 */ /* 0x040fe40007f5e0ff */
[C---:B------:R-:W-:Y:S02]  /*13de0*/  IADD3 R45, P3, R20.reuse, 0x8000, RZ ;  /* 0x00008000142d7810 */ /* 0x040fe40007f7e0ff */
[----:B------:R-:W-:Y:S02]  /*13df0*/  IADD3 R49, P4, R20, 0x9000, RZ ;  /* 0x0000900014317810 */ /* 0x000fe40007f9e0ff */
[----:B------:R-:W-:Y:S02]  /*13e00*/  P2R R10, PR, RZ, 0x20 ;  /* 0x00000020ff0a7803 */ /* 0x000fe40000000000 */
[----:B------:R-:W-:-:S02]  /*13e10*/  LOP3.LUT R32, R33, 0x380, RZ, 0xc0, !PT ;  /* 0x0000038021207812 */ /* 0x000fc400078ec0ff */
[----:B------:R-:W-:Y:S02]  /*13e20*/  LOP3.LUT R36, R37, 0x380, RZ, 0xc0, !PT ;  /* 0x0000038025247812 */ /* 0x000fe400078ec0ff */
[----:B------:R-:W-:Y:S02]  /*13e30*/  LOP3.LUT R40, R41, 0x380, RZ, 0xc0, !PT ;  /* 0x0000038029287812 */ /* 0x000fe400078ec0ff */
[----:B------:R-:W-:Y:S02]  /*13e40*/  LOP3.LUT R44, R45, 0x380, RZ, 0xc0, !PT ;  /* 0x000003802d2c7812 */ /* 0x000fe400078ec0ff */
[----:B------:R-:W-:Y:S02]  /*13e50*/  LOP3.LUT R48, R49, 0x380, RZ, 0xc0, !PT ;  /* 0x0000038031307812 */ /* 0x000fe400078ec0ff */
[----:B------:R-:W-:Y:S02]  /*13e60*/  IADD3 R53, P5, R20, 0xa000, RZ ;  /* 0x0000a00014357810 */ /* 0x000fe40007fbe0ff */
[----:B------:R-:W-:-:S02]  /*13e70*/  SHF.R.U64 R32, R32, 0x3, RZ ;  /* 0x0000000320207819 */ /* 0x000fc400000012ff */
[----:B------:R-:W-:Y:S02]  /*13e80*/  SHF.R.U64 R36, R36, 0x3, RZ ;  /* 0x0000000324247819 */ /* 0x000fe400000012ff */
[----:B------:R-:W-:Y:S02]  /*13e90*/  LOP3.LUT R52, R53, 0x380, RZ, 0xc0, !PT ;  /* 0x0000038035347812 */ /* 0x000fe400078ec0ff */
[----:B------:R-:W-:Y:S02]  /*13ea0*/  SHF.R.U64 R40, R40, 0x3, RZ ;  /* 0x0000000328287819 */ /* 0x000fe400000012ff */
[----:B------:R-:W-:Y:S02]  /*13eb0*/  SHF.R.U64 R44, R44, 0x3, RZ ;  /* 0x000000032c2c7819 */ /* 0x000fe400000012ff */
[----:B------:R-:W-:Y:S02]  /*13ec0*/  SHF.R.U64 R48, R48, 0x3, RZ ;  /* 0x0000000330307819 */ /* 0x000fe400000012ff */
[----:B------:R-:W-:-:S02]  /*13ed0*/  LOP3.LUT R32, R32, R33, RZ, 0x3c, !PT ;  /* 0x0000002120207212 */ /* 0x000fc400078e3cff */
[----:B------:R-:W-:Y:S02]  /*13ee0*/  LOP3.LUT R36, R36, R37, RZ, 0x3c, !PT ;  /* 0x0000002524247212 */ /* 0x000fe400078e3cff */
[----:B------:R-:W-:Y:S02]  /*13ef0*/  LOP3.LUT R40, R40, R41, RZ, 0x3c, !PT ;  /* 0x0000002928287212 */ /* 0x000fe400078e3cff */
[----:B------:R-:W-:Y:S02]  /*13f00*/  LOP3.LUT R44, R44, R45, RZ, 0x3c, !PT ;  /* 0x0000002d2c2c7212 */ /* 0x000fe400078e3cff */
[----:B------:R-:W-:Y:S02]  /*13f10*/  LOP3.LUT R48, R48, R49, RZ, 0x3c, !PT ;  /* 0x0000003130307212 */ /* 0x000fe400078e3cff */
[----:B------:R-:W-:Y:S01]  /*13f20*/  SHF.R.U64 R52, R52, 0x3, RZ ;  /* 0x0000000334347819 */ /* 0x000fe200000012ff */
[----:B----4-:R-:W-:Y:S06]  /*13f30*/  @P6 BRA `(.L_x_2151) ;  /* 0x0000000000106947 */ /* 0x010fec0003800000 */
[----:B------:R-:W-:Y:S05]  /*13f40*/  @!P0 BRA `(.L_x_2151) ;  /* 0x00000000000c8947 */ /* 0x000fea0003800000 */
[----:B------:R-:W2:Y:S04]  /*13f50*/  LDG.E R5, desc[UR42][R6.64] ;  /* 0x0000002a06057981 */ /* 0x000ea8000c1e1900 */
[----:B-----5:R-:W2:Y:S02]  /*13f60*/  LDG.E R78, desc[UR42][R6.64+0x4] ;  /* 0x0000042a064e7981 */ /* 0x020ea4000c1e1900 */
[----:B--2---:R-:W-:-:S07]  /*13f70*/  IMAD.IADD R78, R78, 0x1, -R5 ;  /* 0x000000014e4e7824 */ /* 0x004fce00078e0a05 */
.L_x_2151:
[----:B------:R-:W0:Y:S01]  /*13f80*/  SHFL.IDX PT, R4, R219, RZ, 0x1f ;  /* 0x00001fffdb047589 */ /* 0x000e2200000e0000 */
[----:B------:R-:W-:Y:S01]  /*13f90*/  ISETP.NE.AND P6, PT, R10, RZ, PT ;  /* 0x000000ff0a00720c */ /* 0x000fe20003fc5270 */
[--C-:B------:R-:W-:Y:S01]  /*13fa0*/  IMAD.X R37, RZ, RZ, R21.reuse, P1 ;  /* 0x000000ffff257224 */ /* 0x100fe200008e0615 */
[----:B------:R-:W-:Y:S01]  /*13fb0*/  IADD3.X R49, RZ, R21, RZ, P4, !PT ;  /* 0x00000015ff317210 */ /* 0x000fe200027fe4ff */
[--C-:B------:R-:W-:Y:S01]  /*13fc0*/  IMAD.X R41, RZ, RZ, R21.reuse, P2 ;  /* 0x000000ffff297224 */ /* 0x100fe200010e0615 */
[----:B------:R-:W-:Y:S01]  /*13fd0*/  LOP3.LUT R52, R52, R53, RZ, 0x3c, !PT ;  /* 0x0000003534347212 */ /* 0x000fe200078e3cff */
[--C-:B------:R-:W-:Y:S01]  /*13fe0*/  IMAD.X R33, RZ, RZ, R21.reuse, P6 ;  /* 0x000000ffff217224 */ /* 0x100fe200030e0615 */
[C---:B------:R-:W-:Y:S01]  /*13ff0*/  IADD3 R57, P6, R20.reuse, 0xb000, RZ ;  /* 0x0000b00014397810 */ /* 0x040fe20007fde0ff */
[--C-:B------:R-:W-:Y:S01]  /*14000*/  IMAD.X R45, RZ, RZ, R21.reuse, P3 ;  /* 0x000000ffff2d7224 */ /* 0x100fe200018e0615 */
[C---:B------:R-:W-:Y:S01]  /*14010*/  IADD3 R61, P1, R20.reuse, 0xc000, RZ ;  /* 0x0000c000143d7810 */ /* 0x040fe20007f3e0ff */
[----:B------:R-:W-:Y:S01]  /*14020*/  IMAD.X R53, RZ, RZ, R21, P5 ;  /* 0x000000ffff357224 */ /* 0x000fe200028e0615 */
[----:B------:R-:W-:-:S02]  /*14030*/  IADD3 R65, P2, R20, 0xd000, RZ ;  /* 0x0000d00014417810 */ /* 0x000fc40007f5e0ff */
[C---:B------:R-:W-:Y:S02]  /*14040*/  IADD3 R73, P3, R20.reuse, 0xe000, RZ ;  /* 0x0000e00014497810 */ /* 0x040fe40007f7e0ff */
[----:B------:R-:W-:Y:S02]  /*14050*/  IADD3 R6, P5, R20, 0xf000, RZ ;  /* 0x0000f00014067810 */ /* 0x000fe40007fbe0ff */
[----:B------:R-:W-:Y:S02]  /*14060*/  LOP3.LUT R56, R57, 0x380, RZ, 0xc0, !PT ;  /* 0x0000038039387812 */ /* 0x000fe400078ec0ff */
[----:B------:R-:W-:Y:S02]  /*14070*/  LOP3.LUT R60, R61, 0x380, RZ, 0xc0, !PT ;  /* 0x000003803d3c7812 */ /* 0x000fe400078ec0ff */
[----:B------:R-:W-:Y:S02]  /*14080*/  LOP3.LUT R64, R65, 0x380, RZ, 0xc0, !PT ;  /* 0x0000038041407812 */ /* 0x000fe400078ec0ff */
[----:B------:R-:W-:-:S02]  /*14090*/  LOP3.LUT R72, R73, 0x380, RZ, 0xc0, !PT ;  /* 0x0000038049487812 */ /* 0x000fc400078ec0ff */
[----:B0-----:R-:W-:Y:S02]  /*140a0*/  ISETP.NE.AND P4, PT, R4, RZ, PT ;  /* 0x000000ff0400720c */ /* 0x001fe40003f85270 */
[----:B------:R-:W-:Y:S02]  /*140b0*/  LOP3.LUT R7, R20, 0x380, RZ, 0xc0, !PT ;  /* 0x0000038014077812 */ /* 0x000fe400078ec0ff */
[----:B------:R-:W-:Y:S02]  /*140c0*/  LOP3.LUT R5, R6, 0x380, RZ, 0xc0, !PT ;  /* 0x0000038006057812 */ /* 0x000fe400078ec0ff */
[----:B------:R-:W-:Y:S02]  /*140d0*/  SHF.R.U64 R56, R56, 0x3, RZ ;  /* 0x0000000338387819 */ /* 0x000fe400000012ff */
[----:B------:R-:W-:Y:S02]  /*140e0*/  SHF.R.U64 R60, R60, 0x3, RZ ;  /* 0x000000033c3c7819 */ /* 0x000fe400000012ff */
[----:B------:R-:W-:-:S02]  /*140f0*/  SHF.R.U64 R64, R64, 0x3, RZ ;  /* 0x0000000340407819 */ /* 0x000fc400000012ff */
[----:B------:R-:W-:Y:S02]  /*14100*/  SHF.R.U64 R72, R72, 0x3, RZ ;  /* 0x0000000348487819 */ /* 0x000fe400000012ff */
[----:B------:R-:W-:Y:S02]  /*14110*/  SHF.R.U64 R7, R7, 0x3, RZ ;  /* 0x0000000307077819 */ /* 0x000fe400000012ff */
[----:B------:R-:W-:Y:S02]  /*14120*/  SHF.R.U64 R5, R5, 0x3, RZ ;  /* 0x0000000305057819 */ /* 0x000fe400000012ff */
[----:B------:R-:W-:Y:S02]  /*14130*/  SHF.R.S32.HI R4, RZ, 0x1f, R215 ;  /* 0x0000001fff047819 */ /* 0x000fe400000114d7 */
        /* <DEDUP_REMOVED lines=17> */
[----:B------:R-:W-:Y:S02]  /*14250*/  IMAD R15, R217, 0x40, R192 ;  /* 0x00000040d90f7824 */ /* 0x000fe400078e02c0 */
[----:B------:R-:W-:Y:S02]  /*14260*/  IMAD R7, R79, UR4, RZ ;  /* 0x000000044f077c24 */ /* 0x000fe4000f8e02ff */
[----:B------:R-:W-:Y:S01]  /*14270*/  IMAD.WIDE.U32 R4, R214, UR4, R76 ;  /* 0x00000004d6047c25 */ /* 0x000fe2000f8e004c */
[----:B------:R-:W-:-:S03]  /*14280*/  SHF.R.S32.HI R11, RZ, 0x1f, R15 ;  /* 0x0000001fff0b7819 */ /* 0x000fc6000001140f */
[----:B------:R-:W-:Y:S01]  /*14290*/  IMAD R7, R214, UR5, R7 ;  /* 0x00000005d6077c24 */ /* 0x000fe2000f8e0207 */
[----:B------:R-:W-:Y:S02]  /*142a0*/  ULDC.64 UR4, c[0x0][0xb78] ;  /* 0x0002de0000047ab9 */ /* 0x000fe40000000a00 */
[----:B------:R-:W-:Y:S02]  /*142b0*/  IMAD R6, R80, UR4, RZ ;  /* 0x0000000450067c24 */ /* 0x000fe4000f8e02ff */
[----:B------:R-:W-:Y:S02]  /*142c0*/  IMAD.IADD R5, R5, 0x1, R7 ;  /* 0x0000000105057824 */ /* 0x000fe400078e0207 */
[----:B------:R-:W-:Y:S02]  /*142d0*/  IMAD.MOV R7, RZ, RZ, -R194 ;  /* 0x000000ffff077224 */ /* 0x000fe400078e0ac2 */
[----:B------:R-:W-:-:S03]  /*142e0*/  IMAD.WIDE.U32 R4, R87, UR4, R4 ;  /* 0x0000000457047c25 */ /* 0x000fc6000f8e0004 */
[----:B------:R-:W-:Y:S01]  /*142f0*/  ISETP.NE.AND P0, PT, R22, R7, PT ;  /* 0x000000071600720c */ /* 0x000fe20003f05270 */
[----:B------:R-:W-:Y:S02]  /*14300*/  VIADD R7, R15, 0x8 ;  /* 0x000000080f077836 */ /* 0x000fe40000000000 */
[----:B------:R-:W-:Y:S01]  /*14310*/  IMAD R10, R87, UR5, R6 ;  /* 0x00000005570a7c24 */ /* 0x000fe2000f8e0206 */
[C---:B------:R-:W-:Y:S01]  /*14320*/  IADD3 R6, P2, R15.reuse, R4, RZ ;  /* 0x000000040f067210 */ /* 0x040fe20007f5e0ff */
[----:B------:R-:W-:Y:S01]  /*14330*/  ULDC.64 UR4, c[0x0][0xb40] ;  /* 0x0002d00000047ab9 */ /* 0x000fe20000000a00 */
[-C--:B------:R-:W-:Y:S02]  /*14340*/  ISETP.GE.OR P1, PT, R15, R78.reuse, P0 ;  /* 0x0000004e0f00720c */ /* 0x080fe40000726670 */
[----:B------:R-:W-:Y:S02]  /*14350*/  ISETP.GE.OR P0, PT, R7, R78, P0 ;  /* 0x0000004e0700720c */ /* 0x000fe40000706670 */
[----:B------:R-:W-:-:S02]  /*14360*/  IADD3.X R11, R11, R5, R10, P2, !PT ;  /* 0x000000050b0b7210 */ /* 0x000fc400017fe40a */
[----:B------:R-:W-:-:S04]  /*14370*/  LEA R4, P2, R6, UR4, 0x2 ;  /* 0x0000000406047c11 */ /* 0x000fc8000f8410ff */
[----:B------:R-:W-:-:S05]  /*14380*/  LEA.HI.X R5, R6, UR5, R11, 0x2, P2 ;  /* 0x0000000506057c11 */ /* 0x000fca00090f140b */
[----:B------:R0:W-:Y:S04]  /*14390*/  @!P1 STG.E desc[UR42][R4.64], R3 ;  /* 0x0000000304009986 */ /* 0x0001e8000c10192a */
[----:B------:R0:W-:Y:S02]  /*143a0*/  @!P0 STG.E desc[UR42][R4.64+0x20], R0 ;  /* 0x0000200004008986 */ /* 0x0001e4000c10192a */
.L_x_2152:
[----:B------:R-:W1:Y:S01]  /*143b0*/  LDC R88, c[0x0][0xa8c] ;  /* 0x0002a300ff587b82 */ /* 0x000e620000000800 */
[----:B0-----:R0:W5:Y:S01]  /*143c0*/  LD.E.128 R4, desc[UR42][R20.64] ;  /* 0x0000002a14047980 */ /* 0x001162000c101d00 */
[----:B------:R-:W-:Y:S02]  /*143d0*/  ULDC.64 UR4, c[0x0][0xaa0] ;  /* 0x0002a80000047ab9 */ /* 0x000fe40000000a00 */
[----:B------:R-:W-:Y:S01]  /*143e0*/  IMAD R3, R77, UR4, RZ ;  /* 0x000000044d037c24 */ /* 0x000fe2000f8e02ff */
[----:B------:R-:W5:Y:S04]  /*143f0*/  LD.E.128 R8, desc[UR42][R8.64] ;  /* 0x0000002a08087980 */ /* 0x000f68000c101d00 */
[----:B------:R-:W5:Y:S01]  /*14400*/  LD.E.128 R12, desc[UR42][R12.64] ;  /* 0x0000002a0c0c7980 */ /* 0x000f62000c101d00 */
[--C-:B0-----:R-:W-:Y:S01]  /*14410*/  SHF.R.S32.HI R21, RZ, 0x1f, R199.reuse ;  /* 0x0000001fff157819 */ /* 0x101fe200000114c7 */
[----:B------:R-:W-:-:S02]  /*14420*/  IMAD.MOV.U32 R20, RZ, RZ, R199 ;  /* 0x000000ffff147224 */ /* 0x000fc400078e00c7 */
[----:B------:R-:W5:Y:S01]  /*14430*/  LD.E.128 R24, desc[UR42][R24.64] ;  /* 0x0000002a18187980 */ /* 0x000f62000c101d00 */
[C---:B------:R-:W-:Y:S02]  /*14440*/  IMAD R3, R76.reuse, UR5, R3 ;  /* 0x000000054c037c24 */ /* 0x040fe4000f8e0203 */
[----:B------:R-:W-:Y:S01]  /*14450*/  IMAD.WIDE.U32 R20, R76, UR4, R20 ;  /* 0x000000044c147c25 */ /* 0x000fe2000f8e0014 */
[----:B------:R-:W-:Y:S01]  /*14460*/  ULDC.64 UR4, c[0x0][0xae0] ;  /* 0x0002b80000047ab9 */ /* 0x000fe20000000a00 */
[----:B------:R-:W5:Y:S03]  /*14470*/  LD.E.128 R28, desc[UR42][R28.64] ;  /* 0x0000002a1c1c7980 */ /* 0x000f66000c101d00 */
[----:B------:R-:W-:Y:S01]  /*14480*/  IADD3 R21, R21, R3, RZ ;  /* 0x0000000315157210 */ /* 0x000fe20007ffe0ff */
[----:B------:R-:W-:Y:S01]  /*14490*/  VIADD R3, R199, 0x40 ;  /* 0x00000040c7037836 */ /* 0x000fe20000000000 */
[----:B------:R-:W5:Y:S01]  /*144a0*/  LD.E.128 R32, desc[UR42][R32.64] ;  /* 0x0000002a20207980 */ /* 0x000f62000c101d00 */
[----:B------:R-:W-:-:S03]  /*144b0*/  IMAD R77, R79, UR4, RZ ;  /* 0x000000044f4d7c24 */ /* 0x000fc6000f8e02ff */
[-C--:B-1----:R-:W-:Y:S01]  /*144c0*/  ISETP.GE.AND P3, PT, R3, R88.reuse, PT ;  /* 0x000000580300720c */ /* 0x082fe20003f66270 */
[----:B------:R-:W5:Y:S01]  /*144d0*/  LD.E.128 R36, desc[UR42][R36.64] ;  /* 0x0000002a24247980 */ /* 0x000f62000c101d00 */
[----:B------:R-:W-:Y:S02]  /*144e0*/  IMAD R79, R217, -0x40, R78 ;  /* 0xffffffc0d94f7824 */ /* 0x000fe400078e024e */
[----:B------:R-:W-:Y:S01]  /*144f0*/  VIADD R0, R202, 0x20 ;  /* 0x00000020ca007836 */ /* 0x000fe20000000000 */
[----:B------:R-:W5:Y:S01]  /*14500*/  LD.E.128 R40, desc[UR42][R40.64] ;  /* 0x0000002a28287980 */ /* 0x000f62000c101d00 */
[C---:B------:R-:W-:Y:S01]  /*14510*/  IMAD R77, R214.reuse, UR5, R77 ;  /* 0x00000005d64d7c24 */ /* 0x040fe2000f8e024d */
[----:B------:R-:W-:Y:S01]  /*14520*/  ISETP.GE.AND P2, PT, R199, R88, PT ;  /* 0x00000058c700720c */ /* 0x000fe20003f46270 */
[----:B------:R-:W-:Y:S01]  /*14530*/  IMAD.WIDE.U32 R20, R214, UR4, R20 ;  /* 0x00000004d6147c25 */ /* 0x000fe2000f8e0014 */
[----:B------:R-:W5:Y:S01]  /*14540*/  LD.E.128 R44, desc[UR42][R44.64] ;  /* 0x0000002a2c2c7980 */ /* 0x000f62000c101d00 */
[----:B------:R-:W-:Y:S01]  /*14550*/  SEL R76, RZ, 0xffffffff, P3 ;  /* 0xffffffffff4c7807 */ /* 0x000fe20001800000 */
[----:B------:R-:W-:-:S02]  /*14560*/  ULDC.64 UR4, c[0x0][0xae8] ;  /* 0x0002ba0000047ab9 */ /* 0x000fc40000000a00 */
[----:B------:R-:W5:Y:S01]  /*14570*/  LD.E.128 R48, desc[UR42][R48.64] ;  /* 0x0000002a30307980 */ /* 0x000f62000c101d00 */
[----:B------:R-:W-:-:S03]  /*14580*/  VIADD R82, R199, 0x80 ;  /* 0x00000080c7527836 */ /* 0x000fc60000000000 */
[----:B------:R-:W5:Y:S01]  /*14590*/  LD.E.128 R52, desc[UR42][R52.64] ;  /* 0x0000002a34347980 */ /* 0x000f62000c101d00 */
[----:B------:R-:W-:-:S03]  /*145a0*/  VIADD R83, R199, 0xc0 ;  /* 0x000000c0c7537836 */ /* 0x000fc60000000000 */
[----:B------:R-:W5:Y:S04]  /*145b0*/  LD.E.128 R56, desc[UR42][R56.64] ;  /* 0x0000002a38387980 */ /* 0x000f68000c101d00 */
[----:B------:R-:W5:Y:S04]  /*145c0*/  LD.E.128 R60, desc[UR42][R60.64] ;  /* 0x0000002a3c3c7980 */ /* 0x000f68000c101d00 */
[----:B------:R-:W5:Y:S04]  /*145d0*/  LD.E.128 R64, desc[UR42][R64.64] ;  /* 0x0000002a40407980 */ /* 0x000f68000c101d00 */
[----:B------:R-:W5:Y:S04]  /*145e0*/  LD.E.128 R72, desc[UR42][R72.64] ;  /* 0x0000002a48487980 */ /* 0x000f68000c101d00 */
[----:B------:R-:W5:Y:S01]  /*145f0*/  LD.E.128 R68, desc[UR42][R68.64] ;  /* 0x0000002a44447980 */ /* 0x000f62000c101d00 */
[----:B------:R-:W-:Y:S01]  /*14600*/  ISETP.GE.AND P0, PT, R0, R79, PT ;  /* 0x0000004f0000720c */ /* 0x000fe20003f06270 */
[----:B------:R-:W-:Y:S01]  /*14610*/  IMAD.IADD R21, R21, 0x1, R77 ;  /* 0x0000000115157824 */ /* 0x000fe200078e024d */
[----:B------:R-:W-:Y:S01]  /*14620*/  SEL R0, RZ, 0x1, P2 ;  /* 0x00000001ff007807 */ /* 0x000fe20001000000 */
[----:B------:R-:W-:Y:S01]  /*14630*/  @!PT LDS RZ, [RZ] ;  /* 0x00000000fffff984 */ /* 0x000fe20000000800 */
[----:B------:R-:W-:Y:S01]  /*14640*/  @!PT LDS RZ, [RZ] ;  /* 0x00000000fffff984 */ /* 0x000fe20000000800 */
[----:B------:R-:W-:Y:S01]  /*14650*/  @!PT LDS RZ, [RZ] ;  /* 0x00000000fffff984 */ /* 0x000fe20000000800 */
[----:B------:R-:W-:Y:S01]  /*14660*/  @!PT LDS RZ, [RZ] ;  /* 0x00000000fffff984 */ /* 0x000fe20000000800 */
[----:B------:R0:W-:Y:S06]  /*14670*/  MEMBAR.ALL.CTA ;  /* 0x0000000000007992 */ /* 0x0001ec0000008000 */
[----:B0-----:R-:W0:Y:S01]  /*14680*/  FENCE.VIEW.ASYNC.S ;  /* 0x00000000000073c6 */ /* 0x001e220000000000 */
[----:B------:R-:W-:Y:S01]  /*14690*/  SHF.L.U32 R77, R76, 0x1, RZ ;  /* 0x000000014c4d7819 */ /* 0x000fe200000006ff */
        /* <DEDUP_REMOVED lines=9> */
[----:B------:R-:W-:Y:S02]  /*14730*/  ISETP.GE.AND P2, PT, R84, R88, PT ;  /* 0x000000585400720c */ /* 0x000fe40003f46270 */
[----:B------:R-:W-:Y:S01]  /*14740*/  LOP3.LUT R76, R76, R0, R77, 0xfe, !PT ;  /* 0x000000004c4c7212 */ /* 0x000fe200078efe4d */
[----:B------:R-:W-:Y:S01]  /*14750*/  VIADD R0, R2, 0x28c20 ;  /* 0x00028c2002007836 */ /* 0x000fe20000000000 */
[-C--:B------:R-:W-:Y:S02]  /*14760*/  ISETP.GE.AND P3, PT, R85, R88.reuse, PT ;  /* 0x000000585500720c */ /* 0x080fe40003f66270 */
[----:B------:R-:W-:Y:S01]  /*14770*/  ISETP.GE.AND P1, PT, R202, R79, PT ;  /* 0x0000004fca00720c */ /* 0x000fe20003f26270 */
[----:B------:R-:W-:Y:S01]  /*14780*/  VIADD R79, R199, 0x1c0 ;  /* 0x000001c0c74f7836 */ /* 0x000fe20000000000 */
[----:B------:R-:W-:-:S02]  /*14790*/  ISETP.GE.AND P4, PT, R78, R88, PT ;  /* 0x000000584e00720c */ /* 0x000fc40003f86270 */
[----:B------:R-:W-:Y:S02]  /*147a0*/  SEL R77, RZ, 0x10, P2 ;  /* 0x00000010ff4d7807 */ /* 0x000fe40001000000 */
[----:B------:R-:W-:Y:S02]  /*147b0*/  SEL R78, RZ, 0x20, P3 ;  /* 0x00000020ff4e7807 */ /* 0x000fe40001800000 */
[----:B------:R-:W-:Y:S02]  /*147c0*/  PRMT R0, RZ, 0x654, R0 ;  /* 0x00000654ff007816 */ /* 0x000fe40000000000 */
[----:B------:R-:W-:Y:S01]  /*147d0*/  LOP3.LUT R77, R78, R76, R77, 0xfe, !PT ;  /* 0x0000004c4e4d7212 */ /* 0x000fe200078efe4d */
[----:B------:R-:W-:Y:S01]  /*147e0*/  IMAD R76, R80, UR4, RZ ;  /* 0x00000004504c7c24 */ /* 0x000fe2000f8e02ff */
[----:B0-----:R0:W-:Y:S01]  /*147f0*/  SYNCS.ARRIVE.TRANS64.RED.A1T0 RZ, [R0+URZ], RZ ;  /* 0x000000ff00ff79a7 */ /* 0x0011e2000810043f */
[----:B------:R-:W-:Y:S01]  /*14800*/  ISETP.GE.AND P2, PT, R79, R88, PT ;  /* 0x000000584f00720c */ /* 0x000fe20003f46270 */
[----:B------:R-:W-:Y:S01]  /*14810*/  IMAD.WIDE.U32 R78, R87, UR4, R20 ;  /* 0x00000004574e7c25 */ /* 0x000fe2000f8e0014 */
[----:B------:R-:W-:-:S02]  /*14820*/  SHF.R.S32.HI R203, RZ, 0x1f, R202 ;  /* 0x0000001fffcb7819 */ /* 0x000fc400000114ca */
[----:B------:R-:W-:Y:S01]  /*14830*/  SEL R21, RZ, 0x80, P2 ;  /* 0x00000080ff157807 */ /* 0x000fe20001000000 */
[----:B------:R-:W-:Y:S01]  /*14840*/  IMAD R81, R87, UR5, R76 ;  /* 0x0000000557517c24 */ /* 0x000fe2000f8e024c */
[----:B0-----:R-:W-:-:S04]  /*14850*/  SEL R0, RZ, 0x40, P4 ;  /* 0x00000040ff007807 */ /* 0x001fc80002000000 */
        /* <DEDUP_REMOVED lines=31> */
.L_x_2154:
[----:B------:R-:W-:Y:S05]  /*14a50*/  BSYNC B1 ;  /* 0x0000000000017941 */ /* 0x000fea0003800000 */
.L_x_2153:
[----:B------:R-:W-:Y:S05]  /*14a60*/  @P0 BRA `(.L_x_2155) ;  /* 0x0000000c00080947 */ /* 0x000fea0003800000 */
[----:B0----5:R-:W-:Y:S01]  /*14a70*/  IADD3 R7, P0, R76, 0x20, RZ ;  /* 0x000000204c077810 */ /* 0x021fe20007f1e0ff */
        /* <DEDUP_REMOVED lines=29> */
.L_x_2150:
[----:B------:R-:W-:Y:S01]  /*14c50*/  ULDC.64 UR4, c[0x0][0xbd8] ;  /* 0x0002f60000047ab9 */ /* 0x000fe20000000a00 */
[----:B------:R-:W0:Y:S01]  /*14c60*/  LDC.64 R4, c[0x0][0xbd8] ;  /* 0x0002f600ff047b82 */ /* 0x000e220000000a00 */
[----:B------:R-:W-:Y:S01]  /*14c70*/  ISETP.NE.U32.AND P0, PT, RZ, UR4, PT ;  /* 0x00000004ff007c0c */ /* 0x000fe2000bf05070 */
[----:B------:R-:W-:-:S03]  /*14c80*/  IMAD.MOV.U32 R3, RZ, RZ, RZ ;  /* 0x000000ffff037224 */ /* 0x000fc600078e00ff */
[----:B------:R-:W-:Y:S01]  /*14c90*/  ISETP.NE.AND.EX P0, PT, RZ, UR5, PT, P0 ;  /* 0x00000005ff007c0c */ /* 0x000fe2000bf05300 */
[----:B------:R-:W-:Y:S02]  /*14ca0*/  ULDC.64 UR4, c[0x0][0xbe0] ;  /* 0x0002f80000047ab9 */ /* 0x000fe40000000a00 */
[----:B------:R-:W-:Y:S01]  /*14cb0*/  ISETP.NE.U32.AND P1, PT, RZ, UR4, PT ;  /* 0x00000004ff007c0c */ /* 0x000fe2000bf25070 */
[----:B------:R-:W1:Y:S03]  /*14cc0*/  LDC R14, c[0x0][0xa8c] ;  /* 0x0002a300ff0e7b82 */ /* 0x000e660000000800 */
[----:B------:R-:W-:Y:S01]  /*14cd0*/  ISETP.NE.AND.EX P1, PT, RZ, UR5, PT, P1 ;  /* 0x00000005ff007c0c */ /* 0x000fe2000bf25310 */
[----:B0-----:R-:W-:-:S12]  /*14ce0*/  IMAD.WIDE R4, R215, 0x4, R4 ;  /* 0x00000004d7047825 */ /* 0x001fd800078e0204 */
[----:B------:R-:W0:Y:S01]  /*14cf0*/  @P1 LDC.64 R6, c[0x0][0xbe0] ;  /* 0x0002f800ff061b82 */ /* 0x000e220000000a00 */
[----:B------:R-:W-:Y:S02]  /*14d00*/  ULDC UR4, c[0x0][0xa88] ;  /* 0x0002a20000047ab9 */ /* 0x000fe40000000800 */
[----:B------:R-:W-:Y:S01]  /*14d10*/  IMAD.U32 R0, RZ, RZ, UR4 ;  /* 0x00000004ff007e24 */ /* 0x000fe2000f8e00ff */
[----:B------:R0:W5:Y:S02]  /*14d20*/  @P0 LDG.E R3, desc[UR42][R4.64] ;  /* 0x0000002a04030981 */ /* 0x000164000c1e1900 */
[----:B0-----:R-:W-:-:S05]  /*14d30*/  @P1 IMAD.WIDE R6, R215, 0x4, R6 ;  /* 0x00000004d7061825 */ /* 0x001fca00078e0206 */
[----:B------:R0:W5:Y:S01]  /*14d40*/  @P1 LDG.E R0, desc[UR42][R6.64] ;  /* 0x0000002a06001981 */ /* 0x000162000c1e1900 */
[----:B------:R-:W-:Y:S01]  /*14d50*/  ISETP.GT.AND P2, PT, R225, 0x3f, PT ;  /* 0x0000003fe100780c */ /* 0x000fe20003f44270 */
[----:B-1----:R-:W-:-:S12]  /*14d60*/  @P1 BRA `(.L_x_2156) ;  /* 0x0000000000101947 */ /* 0x002fd80003800000 */
[----:B------:R-:W-:Y:S05]  /*14d70*/  @!P0 BRA `(.L_x_2156) ;  /* 0x00000000000c8947 */ /* 0x000fea0003800000 */
[----:B0-----:R-:W2:Y:S04]  /*14d80*/  LDG.E R7, desc[UR42][R4.64] ;  /* 0x0000002a04077981 */ /* 0x001ea8000c1e1900 */
[----:B-----5:R-:W2:Y:S02]  /*14d90*/  LDG.E R0, desc[UR42][R4.64+0x4] ;  /* 0x0000042a04007981 */ /* 0x020ea4000c1e1900 */
[----:B--2---:R-:W-:-:S07]  /*14da0*/  IMAD.IADD R0, R0, 0x1, -R7 ;  /* 0x0000000100007824 */ /* 0x004fce00078e0a07 */
.L_x_2156:
[----:B------:R-:W-:Y:S01]  /*14db0*/  SHF.R.S32.HI R4, RZ, 0x1f, R215 ;  /* 0x0000001fff047819 */ /* 0x000fe200000114d7 */
[----:B------:R-:W-:Y:S01]  /*14dc0*/  BSSY B1, `(.L_x_2157) ;  /* 0x000001d000017945 */ /* 0x000fe20003800000 */
[----:B------:R-:W-:Y:S02]  /*14dd0*/  SHF.R.S32.HI R9, RZ, 0x1f, R214 ;  /* 0x0000001fff097819 */ /* 0x000fe400000114d6 */
[----:B------:R-:W-:Y:S02]  /*14de0*/  SHF.R.S32.HI R12, RZ, 0x1f, R199 ;  /* 0x0000001fff0c7819 */ /* 0x000fe400000114c7 */
[----:B------:R-:W-:Y:S02]  /*14df0*/  SEL R11, R215, RZ, !P0 ;  /* 0x000000ffd70b7207 */ /* 0x000fe40004000000 */
[----:B------:R-:W-:Y:S02]  /*14e00*/  SEL R10, R4, RZ, !P0 ;  /* 0x000000ff040a7207 */ /* 0x000fe40004000000 */
[----:B-----5:R-:W-:Y:S01]  /*14e10*/  SHF.R.S32.HI R8, RZ, 0x1f, R3 ;  /* 0x0000001fff087819 */ /* 0x020fe20000011403 */
[----:B------:R-:W-:Y:S06]  /*14e20*/  @P2 BRA `(.L_x_2158) ;  /* 0x0000000000582947 */ /* 0x000fec0003800000 */
[----:B------:R-:W1:Y:S02]  /*14e30*/  S2R R4, SR_TID.X ;  /* 0x0000000000047919 */ /* 0x000e640000002100 */
[----:B-1----:R-:W-:-:S05]  /*14e40*/  IMAD R4, R217, 0x40, R4 ;  /* 0x00000040d9047824 */ /* 0x002fca00078e0204 */
[----:B------:R-:W-:-:S04]  /*14e50*/  IADD3 R5, R4, -0x80, RZ ;  /* 0xffffff8004057810 */ /* 0x000fc80007ffe0ff */
[----:B------:R-:W-:-:S13]  /*14e60*/  ISETP.GE.AND P0, PT, R5, R0, PT ;  /* 0x000000000500720c */ /* 0x000fda0003f06270 */
[----:B------:R-:W-:Y:S05]  /*14e70*/  @P0 BRA `(.L_x_2158) ;  /* 0x0000000000440947 */ /* 0x000fea0003800000 */
[----:B------:R-:W-:Y:S01]  /*14e80*/  IADD3 R4, P0, R5, R3, RZ ;  /* 0x0000000305047210 */ /* 0x000fe20007f1e0ff */
[----:B------:R-:W-:Y:S02]  /*14e90*/  ULDC.64 UR4, c[0x0][0xb70] ;  /* 0x0002dc0000047ab9 */ /* 0x000fe40000000a00 */
[----:B0-----:R-:W-:Y:S01]  /*14ea0*/  IMAD R7, R9, UR4, RZ ;  /* 0x0000000409077c24 */ /* 0x001fe2000f8e02ff */
        /* <DEDUP_REMOVED lines=14> */
.L_x_2158:
[----:B------:R-:W-:Y:S05]  /*14f90*/  BSYNC B1 ;  /* 0x0000000000017941 */ /* 0x000fea0003800000 */
.L_x_2157:
[----:B------:R-:W-:Y:S01]  /*14fa0*/  ULDC.64 UR4, c[0x0][0xaa0] ;  /* 0x0002a80000047ab9 */ /* 0x000fe20000000a00 */
[----:B------:R-:W-:Y:S01]  /*14fb0*/  IMAD.MOV.U32 R4, RZ, RZ, R199 ;  /* 0x000000ffff047224 */ /* 0x000fe200078e00c7 */
[C---:B------:R-:W-:Y:S01]  /*14fc0*/  IADD3 R13, R199.reuse, 0x40, RZ ;  /* 0x00000040c70d7810 */ /* 0x040fe20007ffe0ff */
[----:B-1----:R-:W-:Y:S01]  /*14fd0*/  IMAD.MOV.U32 R5, RZ, RZ, R12 ;  /* 0x000000ffff057224 */ /* 0x002fe200078e000c */
[-C--:B------:R-:W-:Y:S01]  /*14fe0*/  ISETP.GE.AND P2, PT, R199, R14.reuse, PT ;  /* 0x0000000ec700720c */ /* 0x080fe20003f46270 */
[----:B0-----:R-:W-:Y:S01]  /*14ff0*/  IMAD R6, R8, UR4, RZ ;  /* 0x0000000408067c24 */ /* 0x001fe2000f8e02ff */
[-C--:B------:R-:W-:Y:S01]  /*15000*/  ISETP.GE.AND P0, PT, R13, R14.reuse, PT ;  /* 0x0000000e0d00720c */ /* 0x080fe20003f06270 */
[----:B------:R-:W-:Y:S01]  /*15010*/  IMAD.WIDE.U32 R4, R3, UR4, R4 ;  /* 0x0000000403047c25 */ /* 0x000fe2000f8e0004 */
[----:B------:R-:W-:Y:S01]  /*15020*/  IADD3 R21, R199, 0xc0, RZ ;  /* 0x000000c0c7157810 */ /* 0x000fe20007ffe0ff */
[----:B------:R-:W-:Y:S02]  /*15030*/  BSSY B1, `(.L_x_2159) ;  /* 0x0000048000017945 */ /* 0x000fe40003800000 */
[----:B------:R-:W-:Y:S01]  /*15040*/  IMAD R3, R3, UR5, R6 ;  /* 0x0000000503037c24 */ /* 0x000fe2000f8e0206 */
[----:B------:R-:W-:Y:S01]  /*15050*/  ULDC.64 UR4, c[0x0][0xae0] ;  /* 0x0002b80000047ab9 */ /* 0x000fe20000000a00 */
[----:B------:R-:W-:Y:S01]  /*15060*/  SEL R6, RZ, 0xffffffff, P0 ;  /* 0xffffffffff067807 */ /* 0x000fe20000000000 */
[----:B------:R-:W-:Y:S01]  /*15070*/  IMAD R7, R9, UR4, RZ ;  /* 0x0000000409077c24 */ /* 0x000fe2000f8e02ff */
[----:B------:R-:W-:Y:S01]  /*15080*/  ISETP.GE.AND P3, PT, R21, R14, PT ;  /* 0x0000000e1500720c */ /* 0x000fe20003f66270 */
[----:B------:R-:W-:-:S02]  /*15090*/  IMAD.IADD R5, R5, 0x1, R3 ;  /* 0x0000000105057824 */ /* 0x000fc400078e0203 */
[----:B------:R-:W-:Y:S02]  /*150a0*/  IMAD R3, R217, -0x40, R0 ;  /* 0xffffffc0d9037824 */ /* 0x000fe400078e0200 */
[C---:B------:R-:W-:Y:S02]  /*150b0*/  VIADD R0, R202.reuse, 0x20 ;  /* 0x00000020ca007836 */ /* 0x040fe40000000000 */
[----:B------:R-:W-:Y:S01]  /*150c0*/  VIADD R15, R199, 0x80 ;  /* 0x00000080c70f7836 */ /* 0x000fe20000000000 */
[-C--:B------:R-:W-:Y:S01]  /*150d0*/  ISETP.GE.AND P1, PT, R202, R3.reuse, PT ;  /* 0x00000003ca00720c */ /* 0x080fe20003f26270 */
[----:B------:R-:W-:Y:S01]  /*150e0*/  IMAD R7, R214, UR5, R7 ;  /* 0x00000005d6077c24 */ /* 0x000fe2000f8e0207 */
[----:B------:R-:W-:Y:S01]  /*150f0*/  ISETP.GE.AND P0, PT, R0, R3, PT ;  /* 0x000000030000720c */ /* 0x000fe20003f06270 */
[----:B------:R-:W-:Y:S01]  /*15100*/  IMAD.WIDE.U32 R4, R214, UR4, R4 ;  /* 0x00000004d6047c25 */ /* 0x000fe2000f8e0004 */
[----:B------:R-:W-:Y:S01]  /*15110*/  SEL R0, RZ, 0x1, P2 ;  /* 0x00000001ff007807 */ /* 0x000fe20001000000 */
[----:B------:R-:W-:Y:S01]  /*15120*/  ULDC.64 UR4, c[0x0][0xae8] ;  /* 0x0002ba0000047ab9 */ /* 0x000fe20000000a00 */
[----:B------:R-:W-:Y:S01]  /*15130*/  ISETP.GE.AND P2, PT, R15, R14, PT ;  /* 0x0000000e0f00720c */ /* 0x000fe20003f46270 */
[----:B------:R-:W-:Y:S01]  /*15140*/  IMAD.SHL.U32 R3, R6, 0x2, RZ ;  /* 0x0000000206037824 */ /* 0x000fe200078e00ff */
[----:B------:R-:W-:Y:S01]  /*15150*/  SEL R6, RZ, 0x8, P3 ;  /* 0x00000008ff067807 */ /* 0x000fe20001800000 */
[----:B------:R-:W-:-:S02]  /*15160*/  VIADD R25, R199, 0x100 ;  /* 0x00000100c7197836 */ /* 0x000fc40000000000 */
[----:B------:R-:W-:Y:S01]  /*15170*/  VIADD R27, R199, 0x140 ;  /* 0x00000140c71b7836 */ /* 0x000fe20000000000 */
[----:B------:R-:W-:Y:S01]  /*15180*/  LOP3.LUT R0, R3, 0x2, R0, 0xe2, !PT ;  /* 0x0000000203007812 */ /* 0x000fe200078ee200 */
[----:B------:R-:W-:Y:S01]  /*15190*/  IMAD.IADD R5, R5, 0x1, R7 ;  /* 0x0000000105057824 */ /* 0x000fe200078e0207 */
[----:B------:R-:W-:Y:S01]  /*151a0*/  SEL R3, RZ, 0x4, P2 ;  /* 0x00000004ff037807 */ /* 0x000fe20001000000 */
[----:B------:R-:W-:Y:S01]  /*151b0*/  VIADD R7, R199, 0x180 ;  /* 0x00000180c7077836 */ /* 0x000fe20000000000 */
[-C--:B------:R-:W-:Y:S01]  /*151c0*/  ISETP.GE.AND P2, PT, R25, R14.reuse, PT ;  /* 0x0000000e1900720c */ /* 0x080fe20003f46270 */
[----:B------:R-:W-:Y:S01]  /*151d0*/  VIADD R9, R199, 0x1c0 ;  /* 0x000001c0c7097836 */ /* 0x000fe20000000000 */
[-C--:B------:R-:W-:Y:S02]  /*151e0*/  ISETP.GE.AND P3, PT, R27, R14.reuse, PT ;  /* 0x0000000e1b00720c */ /* 0x080fe40003f66270 */
[----:B------:R-:W-:Y:S02]  /*151f0*/  ISETP.GE.AND P4, PT, R7, R14, PT ;  /* 0x0000000e0700720c */ /* 0x000fe40003f86270 */
[----:B------:R-:W-:Y:S01]  /*15200*/  LOP3.LUT R3, R6, R0, R3, 0xfe, !PT ;  /* 0x0000000006037212 */ /* 0x000fe200078efe03 */
[----:B------:R-:W-:Y:S01]  /*15210*/  IMAD R0, R10, UR4, RZ ;  /* 0x000000040a007c24 */ /* 0x000fe2000f8e02ff */
[----:B------:R-:W-:-:S02]  /*15220*/  SEL R6, RZ, 0x10, P2 ;  /* 0x00000010ff067807 */ /* 0x000fc40001000000 */
[----:B------:R-:W-:Y:S02]  /*15230*/  SEL R7, RZ, 0x20, P3 ;  /* 0x00000020ff077807 */ /* 0x000fe40001800000 */
        /* <DEDUP_REMOVED lines=8> */
[----:B------:R-:W-:-:S02]  /*152c0*/  SEL R0, RZ, 0x80, P2 ;  /* 0x00000080ff007807 */ /* 0x000fc40001000000 */
[----:B------:R-:W-:Y:S01]  /*152d0*/  IADD3 R11, R7, R3, RZ ;  /* 0x00000003070b7210 */ /* 0x000fe20007ffe0ff */
[----:B------:R-:W-:Y:S01]  /*152e0*/  IMAD.WIDE R8, R217, 0x40, R8 ;  /* 0x00000040d9087825 */ /* 0x000fe200078e0208 */
        /* <DEDUP_REMOVED lines=15> */
[----:B------:R-:W-:-:S04]  /*153e0*/  LEA R30, P1, R4, UR4, 0x1 ;  /* 0x00000004041e7c11 */ /* 0x000fc8000f8208ff */
        /* <DEDUP_REMOVED lines=12> */
.L_x_2160:
[----:B------:R-:W-:Y:S05]  /*154b0*/  BSYNC B1 ;  /* 0x0000000000017941 */ /* 0x000fea0003800000 */
.L_x_2159:
        /* <DEDUP_REMOVED lines=29> */
.L_x_2155:
[----:B------:R-:W-:Y:S05]  /*15690*/  BSYNC B0 ;  /* 0x0000000000007941 */ /* 0x000fea0003800000 */
.L_x_2149:
[----:B------:R-:W-:Y:S02]  /*156a0*/  ULDC UR4, c[0x0][0xc14] ;  /* 0x0003050000047ab9 */ /* 0x000fe40000000800 */
[----:B----4-:R-:W-:-:S13]  /*156b0*/  ISETP.GE.AND P0, PT, R191, UR4, PT ;  /* 0x00000004bf007c0c */ /* 0x010fda000bf06270 */
[----:B------:R-:W-:Y:S05]  /*156c0*/  @!P0 BRA `(.L_x_2161) ;  /* 0xfffffeb8007c8947 */ /* 0x000fea000383ffff */
[----:B------:R-:W-:Y:S05]  /*156d0*/  BRA `(.L_x_1944) ;  /* 0x0000006800107947 */ /* 0x000fea0003800000 */
.L_x_1942:
[----:B------:R-:W-:-:S08]  /*156e0*/  NOP ;  /* 0x0000000000007918 */ /* 0x000fd00000000000 */
[----:B------:R-:W0:-:S00]  /*156f0*/  USETMAXREG.DEALLOC.CTAPOOL 0x18 ;  /* 0x00000018000079c8 */ /* 0x000e0000080e0500 */
[----:B0-----:R-:W-:-:S06]  /*15700*/  LOP3.LUT R0, R0, 0x3, RZ, 0xc0, !PT ;  /* 0x0000000300007812 */ /* 0x001fcc00078ec0ff */
[----:B------:R-:W0:Y:S02]  /*15710*/  SHFL.IDX PT, R0, R0, RZ, 0x1f ;  /* 0x00001fff00007589 */ /* 0x000e2400000e0000 */
[----:B0-----:R-:W-:-:S13]  /*15720*/  ISETP.NE.AND P0, PT, R0, RZ, PT ;  /* 0x000000ff0000720c */ /* 0x001fda0003f05270 */
[----:B------:R-:W-:Y:S05]  /*15730*/  @P0 BRA `(.L_x_1944) ;  /* 0x0000006400f80947 */ /* 0x000fea0003800000 */
        /* <DEDUP_REMOVED lines=54> */
.L_x_2166:
        /* <DEDUP_REMOVED lines=15> */
.L_x_2165:
[----:B------:R-:W-:Y:S05]  /*15b90*/  BSYNC B0 ;  /* 0x0000000000007941 */ /* 0x000fea0003800000 */
.L_x_2164:
        /* <DEDUP_REMOVED lines=25> */
.L_x_2162:
[----:B------:R-:W-:-:S04]  /*15d30*/  IMAD.IADD R7, R5, 0x1, -R2 ;  /* 0x0000000105077824 */ /* 0x000fc800078e0a02 */
[----:B------:R-:W-:-:S05]  /*15d40*/  IMAD R2, R4, UR4, R7 ;  /* 0x0000000404027c24 */ /* 0x000fca000f8e0207 */
[----:B------:R-:W-:Y:S02]  /*15d50*/  ISETP.GT.AND P0, PT, R2, UR6, PT ;  /* 0x0000000602007c0c */ /* 0x000fe4000bf04270 */
[----:B------:R-:W0:Y:S11]  /*15d60*/  LDC.64 R2, c[0x0][0xc68] ;  /* 0x00031a00ff027b82 */ /* 0x000e360000000a00 */
[----:B------:R-:W-:-:S04]  /*15d70*/  VOTE.ANY R9, PT, !P0 ;  /* 0x0000000000097806 */ /* 0x000fc800040e0100 */
[----:B------:R-:W1:Y:S02]  /*15d80*/  POPC R5, R9 ;  /* 0x0000000900057309 */ /* 0x000e640000000000 */
[----:B-1----:R-:W-:-:S05]  /*15d90*/  IADD3 R19, R5, R6, RZ ;  /* 0x0000000605137210 */ /* 0x002fca0007ffe0ff */
        /* <DEDUP_REMOVED lines=13> */
.L_x_2167:
[----:B-1----:R-:W-:Y:S01]  /*15e70*/  IMAD.MOV R2, RZ, RZ, -R3 ;  /* 0x000000ffff027224 */ /* 0x002fe200078e0a03 */
[----:B--2---:R-:W-:Y:S01]  /*15e80*/  IABS R4, R6 ;  /* 0x0000000600047213 */ /* 0x004fe20000000000 */
[----:B---3--:R-:W-:Y:S02]  /*15e90*/  IMAD R16, R16, UR4, R7 ;  /* 0x0000000410107c24 */ /* 0x008fe4000f8e0207 */
        /* <DEDUP_REMOVED lines=10> */
[----:B------:R-:W-:Y:S01]  /*15f40*/  @!P0 IMAD.IADD R4, R4, 0x1, -R11 ;  /* 0x0000000104048824 */ /* 0x000fe200078e0a0b */
[----:B------:R-:W-:-:S04]  /*15f50*/  @!P0 IADD3 R2, R2, 0x1, RZ ;  /* 0x0000000102028810 */ /* 0x000fc80007ffe0ff */
[----:B------:R-:W-:-:S13]  /*15f60*/  ISETP.GE.U32.AND P0, PT, R4, R11, PT ;  /* 0x0000000b0400720c */ /* 0x000fda0003f06070 */
[----:B------:R-:W-:Y:S01]  /*15f70*/  @P0 VIADD R2, R2, 0x1 ;  /* 0x0000000102020836 */ /* 0x000fe20000000000 */
[----:B------:R-:W-:-:S13]  /*15f80*/  ISETP.GE.AND P0, PT, R3, RZ, PT ;  /* 0x000000ff0300720c */ /* 0x000fda0003f06270 */
[----:B------:R-:W-:Y:S01]  /*15f90*/  @!P0 IMAD.MOV R2, RZ, RZ, -R2 ;  /* 0x000000ffff028224 */ /* 0x000fe200078e0a02 */
[----:B------:R-:W-:-:S13]  /*15fa0*/  ISETP.NE.AND P0, PT, R6, RZ, PT ;  /* 0x000000ff0600720c */ /* 0x000fda0003f05270 */
[----:B------:R-:W-:-:S05]  /*15fb0*/  @!P0 LOP3.LUT R2, RZ, R6, RZ, 0x33, !PT ;  /* 0x00000006ff028212 */ /* 0x000fca00078e33ff */
[----:B------:R-:W-:Y:S01]  /*15fc0*/  IMAD R4, R10, R2, RZ ;  /* 0x000000020a047224 */ /* 0x000fe200078e02ff */
[----:B------:R-:W-:-:S03]  /*15fd0*/  IADD3 R2, -R2, RZ, RZ ;  /* 0x000000ff02027210 */ /* 0x000fc60007ffe1ff */
        /* <DEDUP_REMOVED lines=33> */
.L_x_2163:
[----:B------:R-:W-:Y:S01]  /*161f0*/  IMAD.MOV.U32 R17, RZ, RZ, RZ ;  /* 0x000000ffff117224 */ /* 0x000fe200078e00ff */
[----:B------:R-:W-:Y:S01]  /*16200*/  MOV R16, UR6 ;  /* 0x0000000600107c02 */ /* 0x000fe20008000f00 */
[----:B------:R-:W-:-:S07]  /*16210*/  IMAD.MOV.U32 R18, RZ, RZ, RZ ;  /* 0x000000ffff127224 */ /* 0x000fce00078e00ff */
.L_x_2168:
        /* <DEDUP_REMOVED lines=16> */
[----:B------:R-:W-:Y:S01]  /*16320*/  ULDC.64 UR40, c[0x0][0x198] ;  /* 0x0000660000287ab9 */ /* 0x000fe20000000a00 */
[----:B------:R-:W-:Y:S02]  /*16330*/  ULDC UR37, c[0x0][0xc] ;  /* 0x0000030000257ab9 */ /* 0x000fe40000000800 */
[----:B------:R1:W-:Y:S04]  /*16340*/  STL [R1+0xc], R0 ;  /* 0x00000c0001007387 */ /* 0x0003e80000100800 */
[----:B------:R1:W-:Y:S04]  /*16350*/  STL [R1+0x4], RZ ;  /* 0x000004ff01007387 */ /* 0x0003e80000100800 */
[----:B------:R1:W-:Y:S04]  /*16360*/  STL [R1], RZ ;  /* 0x000000ff01007387 */ /* 0x0003e80000100800 */
[----:B------:R1:W-:Y:S02]  /*16370*/  STL [R1+0x8], R0 ;  /* 0x0000080001007387 */ /* 0x0003e40000100800 */
.L_x_2269:
[----:B------:R-:W-:Y:S05]  /*16380*/  YIELD ;  /* 0x0000000000007946 */ /* 0x000fea0003800000 */
[----:B------:R-:W-:Y:S01]  /*16390*/  ULDC.64 UR4, c[0x0][0xa28] ;  /* 0x00028a0000047ab9 */ /* 0x000fe20000000a00 */
[----:B------:R-:W-:Y:S01]  /*163a0*/  IMAD.MOV.U32 R6, RZ, RZ, RZ ;  /* 0x000000ffff067224 */ /* 0x000fe200078e00ff */
[----:B------:R-:W-:Y:S01]  /*163b0*/  ISETP.NE.U32.AND P0, PT, RZ, UR4, PT ;  /* 0x00000004ff007c0c */ /* 0x000fe2000bf05070 */
[----:B-1----:R-:W-:Y:S01]  /*163c0*/  IMAD.MOV.U32 R0, RZ, RZ, RZ ;  /* 0x000000ffff007224 */ /* 0x002fe200078e00ff */
[----:B------:R-:W-:Y:S01]  /*163d0*/  ULDC.64 UR8, c[0x0][0xa08] ;  /* 0x0002820000087ab9 */ /* 0x000fe20000000a00 */
[----:B------:R-:W-:Y:S01]  /*163e0*/  ULDC.64 UR10, c[0x0][0xa10] ;  /* 0x00028400000a7ab9 */ /* 0x000fe20000000a00 */
        /* <DEDUP_REMOVED lines=16> */
[----:B--2---:R1:W-:Y:S02]  /*164f0*/  STL [R1+0x24], R0 ;  /* 0x0000240001007387 */ /* 0x0043e40000100800 */
[----:B-1----:R-:W-:Y:S01]  /*16500*/  MOV R0, UR4 ;  /* 0x0000000400007c02 */ /* 0x002fe20008000f00 */
[----:B------:R-:W-:-:S05]  /*16510*/  ULDC.64 UR4, c[0x0][0x3f8] ;  /* 0x0000fe0000047ab9 */ /* 0x000fca0000000a00 */
[----:B------:R1:W5:Y:S01]  /*16520*/  @P0 LDG.E R0, desc[UR42][R4.64] ;  /* 0x0000002a04000981 */ /* 0x000362000c1e1900 */
[----:B------:R-:W-:Y:S01]  /*16530*/  UISETP.NE.U32.AND UP0, UPT, UR4, URZ, UPT ;  /* 0x0000003f0400728c */ /* 0x000fe2000bf05070 */
[----:B------:R-:W-:Y:S01]  /*16540*/  ISETP.NE.U32.AND P1, PT, RZ, UR8, PT ;  /* 0x00000008ff007c0c */ /* 0x000fe2000bf25070 */
[----:B------:R-:W-:Y:S01]  /*16550*/  ULDC UR6, c[0x0][0x338] ;  /* 0x0000ce0000067ab9 */ /* 0x000fe20000000800 */
[----:B------:R-:W-:Y:S01]  /*16560*/  ULDC UR4, c[0x0][0x404] ;  /* 0x0001010000047ab9 */ /* 0x000fe20000000800 */
[----:B------:R-:W-:Y:S01]  /*16570*/  UISETP.NE.AND.EX UP0, UPT, UR5, URZ, UPT, UP0 ;  /* 0x0000003f0500728c */ /* 0x000fe2000bf05300 */
[----:B------:R-:W-:Y:S01]  /*16580*/  ISETP.NE.AND.EX P3, PT, RZ, UR9, PT, P1 ;  /* 0x00000009ff007c0c */ /* 0x000fe2000bf65310 */
[----:B------:R-:W-:Y:S01]  /*16590*/  IMAD.U32 R9, RZ, RZ, UR6 ;  /* 0x00000006ff097e24 */ /* 0x000fe2000f8e00ff */
[----:B------:R-:W-:Y:S01]  /*165a0*/  ULDC UR5, c[0x0][0x2e0] ;  /* 0x0000b80000057ab9 */ /* 0x000fe20000000800 */
[----:B------:R-:W-:Y:S01]  /*165b0*/  USEL UR4, UR4, 0x1, UP0 ;  /* 0x0000000104047887 */ /* 0x000fe20008000000 */
[----:B------:R-:W-:-:S03]  /*165c0*/  ISETP.NE.U32.AND P1, PT, RZ, UR10, PT ;  /* 0x0000000aff007c0c */ /* 0x000fc6000bf25070 */
[----:B------:R-:W-:Y:S01]  /*165d0*/  UIMAD UR4, UR4, UR5, URZ ;  /* 0x00000005040472a4 */ /* 0x000fe2000f8e023f */
[----:B------:R-:W-:-:S05]  /*165e0*/  ISETP.NE.AND.EX P1, PT, RZ, UR11, PT, P1 ;  /* 0x0000000bff007c0c */ /* 0x000fca000bf25310 */
[----:B------:R-:W-:Y:S01]  /*165f0*/  IMAD.U32 R7, RZ, RZ, UR4 ;  /* 0x00000004ff077e24 */ /* 0x000fe2000f8e00ff */
[----:B-1----:R-:W-:Y:S07]  /*16600*/  @P0 BRA `(.L_x_2170) ;  /* 0x0000000000100947 */ /* 0x002fee0003800000 */
[----:B------:R-:W-:Y:S05]  /*16610*/  @!P2 BRA `(.L_x_2170) ;  /* 0x00000000000ca947 */ /* 0x000fea0003800000 */
[----:B------:R-:W2:Y:S04]  /*16620*/  LDG.E R5, desc[UR42][R2.64] ;  /* 0x0000002a02057981 */ /* 0x000ea8000c1e1900 */
[----:B-----5:R-:W2:Y:S02]  /*16630*/  LDG.E R0, desc[UR42][R2.64+0x4] ;  /* 0x0000042a02007981 */ /* 0x020ea4000c1e1900 */
[----:B--2---:R-:W-:-:S07]  /*16640*/  IMAD.IADD R0, R0, 0x1, -R5 ;  /* 0x0000000100007824 */ /* 0x004fce00078e0a05 */
.L_x_2170:
[----:B------:R-:W1:Y:S01]  /*16650*/  LDC.64 R4, c[0x0][0xa08] ;  /* 0x00028200ff047b82 */ /* 0x000e620000000a00 */
[----:B------:R-:W-:Y:S01]  /*16660*/  IMAD.MOV.U32 R8, RZ, RZ, RZ ;  /* 0x000000ffff087224 */ /* 0x000fe200078e00ff */
[----:B------:R-:W-:-:S06]  /*16670*/  ULDC.64 UR4, c[0x0][0xa20] ;  /* 0x0002880000047ab9 */ /* 0x000fcc0000000a00 */
[----:B------:R-:W2:Y:S01]  /*16680*/  LDC.64 R2, c[0x0][0xa10] ;  /* 0x00028400ff027b82 */ /* 0x000ea20000000a00 */
[----:B-1----:R-:W-:-:S05]  /*16690*/  IMAD.WIDE R4, R19, 0x4, R4 ;  /* 0x0000000413047825 */ /* 0x002fca00078e0204 */
[----:B------:R-:W3:Y:S01]  /*166a0*/  @P3 LDG.E R8, desc[UR42][R4.64] ;  /* 0x0000002a04083981 */ /* 0x000ee2000c1e1900 */
[----:B------:R-:W-:Y:S02]  /*166b0*/  IMAD.MOV.U32 R10, RZ, RZ, RZ ;  /* 0x000000ffff0a7224 */ /* 0x000fe400078e00ff */
[----:B--2---:R-:W-:-:S05]  /*166c0*/  IMAD.WIDE R2, R19, 0x4, R2 ;  /* 0x0000000413027825 */ /* 0x004fca00078e0202 */
[----:B------:R1:W5:Y:S01]  /*166d0*/  @P1 LDG.E R10, desc[UR42][R2.64] ;  /* 0x0000002a020a1981 */ /* 0x000362000c1e1900 */
[----:B------:R-:W-:-:S04]  /*166e0*/  ISETP.NE.U32.AND P0, PT, RZ, UR4, PT ;  /* 0x00000004ff007c0c */ /* 0x000fc8000bf05070 */
[----:B------:R-:W-:Y:S02]  /*166f0*/  ISETP.NE.AND.EX P0, PT, RZ, UR5, PT, P0 ;  /* 0x00000005ff007c0c */ /* 0x000fe4000bf05300 */
[----:B---3-5:R-:W-:-:S05]  /*16700*/  IADD3 R8, R8, R6, RZ ;  /* 0x0000000608087210 */ /* 0x028fca0007ffe0ff */
[----:B------:R1:W-:Y:S06]  /*16710*/  STL [R1+0x10], R8 ;  /* 0x0000100801007387 */ /* 0x0003ec0000100800 */
[----:B------:R-:W-:Y:S05]  /*16720*/  @!P0 BRA `(.L_x_2171) ;  /* 0x0000000000108947 */ /* 0x000fea0003800000 */
[----:B------:R-:W2:Y:S02]  /*16730*/  LDC.64 R4, c[0x0][0xa20] ;  /* 0x00028800ff047b82 */ /* 0x000ea40000000a00 */
[----:B--2---:R-:W-:-:S05]  /*16740*/  IMAD.WIDE R4, R19, 0x4, R4 ;  /* 0x0000000413047825 */ /* 0x004fca00078e0204 */
[----:B------:R2:W5:Y:S01]  /*16750*/  LDG.E R7, desc[UR42][R4.64] ;  /* 0x0000002a04077981 */ /* 0x000562000c1e1900 */
[----:B------:R-:W-:Y:S05]  /*16760*/  BRA `(.L_x_2172) ;  /* 0x0000000000107947 */ /* 0x000fea0003800000 */
.L_x_2171:
[----:B------:R-:W-:Y:S05]  /*16770*/  @!P3 BRA `(.L_x_2172) ;  /* 0x00000000000cb947 */ /* 0x000fea0003800000 */
[----:B------:R-:W2:Y:S04]  /*16780*/  LDG.E R7, desc[UR42][R4.64] ;  /* 0x0000002a04077981 */ /* 0x000ea8000c1e1900 */
[----:B------:R-:W2:Y:S02]  /*16790*/  LDG.E R4, desc[UR42][R4.64+0x4] ;  /* 0x0000042a04047981 */ /* 0x000ea4000c1e1900 */
[----:B--2---:R-:W-:-:S07]  /*167a0*/  IMAD.IADD R7, R4, 0x1, -R7 ;  /* 0x0000000104077824 */ /* 0x004fce00078e0a07 */
.L_x_2172:
[----:B--2---:R-:W2:Y:S04]  /*167b0*/  @P1 LDG.E R4, desc[UR42][R2.64] ;  /* 0x0000002a02041981 */ /* 0x004ea8000c1e1900 */
[----:B------:R1:W2:Y:S02]  /*167c0*/  @P1 LDG.E R5, desc[UR42][R2.64+0x4] ;  /* 0x0000042a02051981 */ /* 0x0002a4000c1e1900 */
[----:B-1----:R-:W1:Y:S02]  /*167d0*/  LDC.64 R2, c[0x0][0x9e0] ;  /* 0x00027800ff027b82 */ /* 0x002e640000000a00 */
[----:B-1----:R-:W-:Y:S01]  /*167e0*/  ISETP.GE.AND P2, PT, R3, 0x1, PT ;  /* 0x000000010300780c */ /* 0x002fe20003f46270 */
[----:B--2---:R-:W-:Y:S01]  /*167f0*/  @P1 IMAD.IADD R9, R5, 0x1, -R4 ;  /* 0x0000000105091824 */ /* 0x004fe200078e0a04 */
[----:B------:R-:W-:Y:S01]  /*16800*/  LEA R4, R17, 0x40, 0x6 ;  /* 0x0000004011047811 */ /* 0x000fe200078e30ff */
[----:B-----5:R-:W-:-:S04]  /*16810*/  IMAD.IADD R5, R7, 0x1, -R6 ;  /* 0x0000000107057824 */ /* 0x020fc800078e0a06 */
[----:B------:R-:W-:-:S04]  /*16820*/  IMAD.IADD R8, R5, 0x1, R9 ;  /* 0x0000000105087824 */ /* 0x000fc800078e0209 */
[C---:B------:R-:W-:Y:S01]  /*16830*/  VIADD R20, R8.reuse, 0x3f ;  /* 0x0000003f08147836 */ /* 0x040fe20000000000 */
[----:B------:R-:W-:-:S04]  /*16840*/  IADD3 R4, R8, R4, -R0 ;  /* 0x0000000408047210 */ /* 0x000fc80007ffe800 */
[----:B------:R-:W-:Y:S02]  /*16850*/  SHF.R.S32.HI R7, RZ, 0x1f, R20 ;  /* 0x0000001fff077819 */ /* 0x000fe40000011414 */
[----:B------:R-:W-:Y:S02]  /*16860*/  IADD3 R2, R4, R2, RZ ;  /* 0x0000000204027210 */ /* 0x000fe40007ffe0ff */
[----:B------:R-:W-:-:S04]  /*16870*/  LEA.HI R20, R7, R20, RZ, 0x6 ;  /* 0x0000001407147211 */ /* 0x000fc800078f30ff */
[----:B------:R-:W-:Y:S01]  /*16880*/  SHF.R.S32.HI R20, RZ, 0x6, R20 ;  /* 0x00000006ff147819 */ /* 0x000fe20000011414 */
[----:B------:R-:W-:Y:S06]  /*16890*/  @!P2 BRA `(.L_x_2173) ;  /* 0x000000000048a947 */ /* 0x000fec0003800000 */
[C---:B------:R-:W-:Y:S01]  /*168a0*/  ISETP.GT.AND P0, PT, R4.reuse, RZ, PT ;  /* 0x000000ff0400720c */ /* 0x040fe20003f04270 */
[----:B------:R-:W-:Y:S01]  /*168b0*/  BSSY B0, `(.L_x_2174) ;  /* 0x000000e000007945 */ /* 0x000fe20003800000 */
[----:B------:R-:W-:-:S11]  /*168c0*/  VIADD R11, R4, 0xffffffff ;  /* 0xffffffff040b7836 */ /* 0x000fd60000000000 */
        /* <DEDUP_REMOVED lines=8> */
.L_x_2175:
[----:B------:R-:W-:-:S13]  /*16950*/  ISETP.NE.AND P0, PT, R3, 0x1, PT ;  /* 0x000000010300780c */ /* 0x000fda0003f05270 */
[----:B------:R-:W1:Y:S02]  /*16960*/  @P0 LDC.64 R6, c[0x0][0x9e8] ;  /* 0x00027a00ff060b82 */ /* 0x000e640000000a00 */
[----:B-1----:R-:W-:-:S05]  /*16970*/  @P0 IMAD.HI.U32 R6, R11, R6, RZ ;  /* 0x000000060b060227 */ /* 0x002fca00078e00ff */
[----:B------:R-:W-:-:S07]  /*16980*/  @P0 SHF.R.U32.HI R11, RZ, R7, R6 ;  /* 0x00000007ff0b0219 */ /* 0x000fce0000011606 */
.L_x_2176:
[----:B------:R-:W-:Y:S05]  /*16990*/  BSYNC B0 ;  /* 0x0000000000007941 */ /* 0x000fea0003800000 */
.L_x_2174:
[----:B------:R-:W-:-:S05]  /*169a0*/  IMAD R11, R11, R3, R3 ;  /* 0x000000030b0b7224 */ /* 0x000fca00078e0203 */
[----:B------:R-:W-:-:S07]  /*169b0*/  VIMNMX R2, R2, R11, PT ;  /* 0x0000000b02027248 */ /* 0x000fce0003fe0100 */
.L_x_2173:
        /* <DEDUP_REMOVED lines=15> */
.L_x_2179:
[----:B------:R-:W-:Y:S02]  /*16ab0*/  ISETP.NE.AND P0, PT, R3, 0x1, PT ;  /* 0x000000010300780c */ /* 0x000fe40003f05270 */
[----:B------:R-:W-:-:S11]  /*16ac0*/  MOV R11, R0 ;  /* 0x00000000000b7202 */ /* 0x000fd60000000f00 */
[----:B------:R-:W1:Y:S02]  /*16ad0*/  @P0 LDC.64 R6, c[0x0][0x9e8] ;  /* 0x00027a00ff060b82 */ /* 0x000e640000000a00 */
[----:B-1----:R-:W-:-:S05]  /*16ae0*/  @P0 IMAD.HI.U32 R6, R0, R6, RZ ;  /* 0x0000000600060227 */ /* 0x002fca00078e00ff */
[----:B------:R-:W-:-:S07]  /*16af0*/  @P0 SHF.R.U32.HI R11, RZ, R7, R6 ;  /* 0x00000007ff0b0219 */ /* 0x000fce0000011606 */
.L_x_2180:
[----:B------:R-:W-:Y:S05]  /*16b00*/  BSYNC B0 ;  /* 0x0000000000007941 */ /* 0x000fea0003800000 */
.L_x_2178:
[----:B------:R-:W-:-:S05]  /*16b10*/  IMAD R3, R11, R3, RZ ;  /* 0x000000030b037224 */ /* 0x000fca00078e02ff */
[----:B------:R-:W-:-:S07]  /*16b20*/  VIMNMX R8, R8, R3, !PT ;  /* 0x0000000308087248 */ /* 0x000fce0007fe0100 */
.L_x_2177:
[----:B------:R-:W-:Y:S01]  /*16b30*/  VIADD R2, R2, 0x3f ;  /* 0x0000003f02027836 */ /* 0x000fe20000000000 */
[----:B------:R-:W-:Y:S01]  /*16b40*/  BSSY B0, `(.L_x_2181) ;  /* 0x0000111000007945 */ /* 0x000fe20003800000 */
[----:B------:R-:W-:-:S03]  /*16b50*/  PLOP3.LUT P2, PT, PT, PT, PT, 0x80, 0x0 ;  /* 0x000000000000781c */ /* 0x000fc60003f4f070 */
[----:B------:R-:W-:-:S04]  /*16b60*/  SHF.R.S32.HI R3, RZ, 0x1f, R2 ;  /* 0x0000001fff037819 */ /* 0x000fc80000011402 */
[----:B------:R-:W-:Y:S02]  /*16b70*/  LEA.HI R3, R3, R2, RZ, 0x6 ;  /* 0x0000000203037211 */ /* 0x000fe400078f30ff */
[----:B------:R-:W-:Y:S02]  /*16b80*/  SHF.R.S32.HI R2, RZ, 0x1f, R8 ;  /* 0x0000001fff027819 */ /* 0x000fe40000011408 */
[----:B------:R-:W-:Y:S02]  /*16b90*/  SHF.R.S32.HI R3, RZ, 0x6, R3 ;  /* 0x00000006ff037819 */ /* 0x000fe40000011403 */
[----:B------:R-:W-:Y:S02]  /*16ba0*/  LEA.HI R2, R2, R8, RZ, 0x6 ;  /* 0x0000000802027211 */ /* 0x000fe400078f30ff */
[----:B------:R-:W-:Y:S02]  /*16bb0*/  VIMNMX R3, R20, R3, PT ;  /* 0x0000000314037248 */ /* 0x000fe40003fe0100 */
[----:B------:R-:W-:-:S03]  /*16bc0*/  SHF.R.S32.HI R2, RZ, 0x6, R2 ;  /* 0x00000006ff027819 */ /* 0x000fc60000011402 */
[----:B------:R-:W-:Y:S01]  /*16bd0*/  IMAD R6, R3, 0x40, -R5 ;  /* 0x0000004003067824 */ /* 0x000fe200078e0a05 */
[----:B------:R-:W-:-:S04]  /*16be0*/  VIMNMX R2, RZ, R2, !PT ;  /* 0x00000002ff027248 */ /* 0x000fc80007fe0100 */
[----:B------:R-:W-:Y:S01]  /*16bf0*/  VIMNMX R3, R6, R9, PT ;  /* 0x0000000906037248 */ /* 0x000fe20003fe0100 */
[----:B------:R-:W-:-:S05]  /*16c00*/  IMAD R2, R2, 0x40, -R5 ;  /* 0x0000004002027824 */ /* 0x000fca00078e0a05 */
[----:B------:R-:W-:-:S04]  /*16c10*/  VIMNMX R2, RZ, R2, !PT ;  /* 0x00000002ff027248 */ /* 0x000fc80007fe0100 */
[----:B------:R-:W-:Y:S02]  /*16c20*/  ISETP.GT.AND P0, PT, R3, R2, PT ;  /* 0x000000020300720c */ /* 0x000fe40003f04270 */
[----:B------:R-:W-:-:S11]  /*16c30*/  SHF.R.U32.HI R2, RZ, 0x6, R2 ;  /* 0x00000006ff027819 */ /* 0x000fd60000011602 */
[----:B------:R-:W-:-:S05]  /*16c40*/  @P0 VIADD R3, R3, 0x3f ;  /* 0x0000003f03030836 */ /* 0x000fca0000000000 */
[----:B------:R-:W-:-:S04]  /*16c50*/  @P0 SHF.R.S32.HI R6, RZ, 0x1f, R3 ;  /* 0x0000001fff060819 */ /* 0x000fc80000011403 */
[----:B------:R-:W-:Y:S01]  /*16c60*/  @P0 LEA.HI R6, R6, R3, RZ, 0x6 ;  /* 0x0000000306060211 */ /* 0x000fe200078f30ff */
[----:B------:R-:W-:-:S03]  /*16c70*/  IMAD.MOV.U32 R3, RZ, RZ, R2 ;  /* 0x000000ffff037224 */ /* 0x000fc600078e0002 */
[----:B------:R-:W-:-:S04]  /*16c80*/  @P0 SHF.R.S32.HI R3, RZ, 0x6, R6 ;  /* 0x00000006ff030819 */ /* 0x000fc80000011406 */
[----:B------:R-:W-:-:S13]  /*16c90*/  ISETP.GT.AND P0, PT, R3, R2, PT ;  /* 0x000000020300720c */ /* 0x000fda0003f04270 */
[----:B------:R-:W-:Y:S05]  /*16ca0*/  @!P0 BRA `(.L_x_2182) ;  /* 0x0000000c00e88947 */ /* 0x000fea0003800000 */
[----:B------:R-:W1:Y:S01]  /*16cb0*/  LDC R5, c[0x0][0x428] ;  /* 0x00010a00ff057b82 */ /* 0x000e620000000800 */
[----:B------:R-:W-:Y:S01]  /*16cc0*/  UMOV UR4, 0xffffffff ;  /* 0xffffffff00047882 */ /* 0x000fe20000000000 */
[----:B-1----:R-:W-:Y:S02]  /*16cd0*/  ISETP.NE.AND P0, PT, R5, 0x1, PT ;  /* 0x000000010500780c */ /* 0x002fe40003f05270 */
[----:B------:R-:W-:-:S11]  /*16ce0*/  MOV R5, R18 ;  /* 0x0000001200057202 */ /* 0x000fd60000000f00 */
[----:B------:R-:W1:Y:S08]  /*16cf0*/  @P0 LDC R7, c[0x0][0x42c] ;  /* 0x00010b00ff070b82 */ /* 0x000e700000000800 */
[----:B------:R-:W2:Y:S01]  /*16d00*/  @P0 LDC R6, c[0x0][0x430] ;  /* 0x00010c00ff060b82 */ /* 0x000ea20000000800 */
[----:B-1----:R-:W-:-:S05]  /*16d10*/  @P0 IMAD.HI.U32 R7, R18, R7, RZ ;  /* 0x0000000712070227 */ /* 0x002fca00078e00ff */
[----:B--2---:R-:W-:Y:S02]  /*16d20*/  @P0 SHF.R.U32.HI R5, RZ, R6, R7 ;  /* 0x00000006ff050219 */ /* 0x004fe40000011607 */
[----:B------:R-:W-:Y:S01]  /*16d30*/  SEL R6, R19, RZ, !P1 ;  /* 0x000000ff13067207 */ /* 0x000fe20004800000 */
[----:B------:R-:W-:Y:S06]  /*16d40*/  BRA.DIV UR4, `(.L_x_2183) ;  /* 0x00000062043c7947 */ /* 0x000fec000b800000 */
.L_x_2337:
[----:B------:R-:W-:-:S03]  /*16d50*/  UMOV UR4, 0xffffffff ;  /* 0xffffffff00047882 */ /* 0x000fc60000000000 */
[----:B------:R-:W-:Y:S05]  /*16d60*/  BRA.DIV UR4, `(.L_x_2184) ;  /* 0x0000006204687947 */ /* 0x000fea000b800000 */
[----:B------:R-:W-:-:S13]  /*16d70*/  ELECT P6, URZ, PT ;  /* 0x00000000003f782f */ /* 0x000fda00038c0000 */
.L_x_2340:
[----:B------:R-:W2:Y:S01]  /*16d80*/  LDL R7, [R1+0x20] ;  /* 0x0000200001077983 */ /* 0x000ea20000100800 */
[----:B------:R-:W-:Y:S01]  /*16d90*/  MOV R9, 0x400 ;  /* 0x0000040000097802 */ /* 0x000fe20000000f00 */
[----:B------:R-:W-:Y:S01]  /*16da0*/  BSSY B1, `(.L_x_2185) ;  /* 0x000000a000017945 */ /* 0x000fe20003800000 */
[----:B--2---:R-:W-:-:S05]  /*16db0*/  VIADD R8, R7, 0x1 ;  /* 0x0000000107087836 */ /* 0x004fca0000000000 */
[----:B------:R-:W-:-:S04]  /*16dc0*/  LEA.HI R7, R8, R8, RZ, 0x1 ;  /* 0x0000000808077211 */ /* 0x000fc800078f08ff */
[----:B------:R-:W-:-:S05]  /*16dd0*/  LOP3.LUT R7, R7, 0xfffffffe, RZ, 0xc0, !PT ;  /* 0xfffffffe07077812 */ /* 0x000fca00078ec0ff */
[----:B------:R-:W-:Y:S02]  /*16de0*/  IMAD.IADD R8, R8, 0x1, -R7 ;  /* 0x0000000108087824 */ /* 0x000fe400078e0a07 */
[----:B------:R-:W1:Y:S03]  /*16df0*/  S2R R7, SR_CgaCtaId ;  /* 0x0000000000077919 */ /* 0x000e660000008800 */
[----:B------:R-:W-:Y:S02]  /*16e00*/  SHF.L.U32 R8, R8, 0x1f, RZ ;  /* 0x0000001f08087819 */ /* 0x000fe400000006ff */
[----:B-1----:R-:W-:-:S04]  /*16e10*/  LEA R7, R7, R9, 0x18 ;  /* 0x0000000907077211 */ /* 0x002fc800078ec0ff */
[----:B------:R-:W1:Y:S02]  /*16e20*/  SYNCS.PHASECHK.TRANS64.TRYWAIT P0, [R7+URZ+0x28c20], R8 ;  /* 0x028c2008070075a7 */ /* 0x000e64000800017f */
[----:B-1----:R-:W-:Y:S05]  /*16e30*/  @!P0 BRA `(.L_x_2186) ;  /* 0x0000006000548947 */ /* 0x002fea0003800000 */
.L_x_2341:
[----:B------:R-:W-:Y:S05]  /*16e40*/  BSYNC B1 ;  /* 0x0000000000017941 */ /* 0x000fea0003800000 */
.L_x_2185:
[----:B------:R-:W-:Y:S04]  /*16e50*/  BSSY B1, `(.L_x_2187) ;  /* 0x0000061000017945 */ /* 0x000fe80003800000 */
[----:B------:R-:W-:Y:S05]  /*16e60*/  @!P6 BRA `(.L_x_2188) ;  /* 0x00000004007ce947 */ /* 0x000fea0003800000 */
[----:B------:R-:W1:Y:S04]  /*16e70*/  LDL R11, [R1+0x4] ;  /* 0x00000400010b7983 */ /* 0x000e680000100800 */
[----:B------:R-:W2:Y:S01]  /*16e80*/  LDL R9, [R1+0xc] ;  /* 0x00000c0001097983 */ /* 0x000ea20000100800 */
[----:B-1----:R-:W-:Y:S01]  /*16e90*/  IMAD R8, R11, 0x8, R7 ;  /* 0x000000080b087824 */ /* 0x002fe200078e0207 */
[----:B--2---:R-:W-:-:S04]  /*16ea0*/  SHF.L.U32 R11, R9, 0x1f, RZ ;  /* 0x0000001f090b7819 */ /* 0x004fc800000006ff */
[----:B------:R-:W1:Y:S02]  /*16eb0*/  SYNCS.PHASECHK.TRANS64.TRYWAIT P0, [R8+URZ+0x28ca0], R11 ;  /* 0x028ca00b080075a7 */ /* 0x000e64000800017f */
[----:B-1----:R-:W-:Y:S05]  /*16ec0*/  @!P0 BRA `(.L_x_2189) ;  /* 0x0000006000448947 */ /* 0x002fea0003800000 */
.L_x_2342:
        /* <DEDUP_REMOVED lines=11> */
.L_x_2190:
[----:B--2---:R-:W2:Y:S01]  /*16f80*/  LDL R9, [R1+0x4] ;  /* 0x0000040001097983 */ /* 0x004ea20000100800 */
        /* <DEDUP_REMOVED lines=9> */
[----:B--2---:R-:W-:-:S05]  /*17020*/  IMAD R9, R9, 0x2000, R7 ;  /* 0x0000200009097824 */ /* 0x004fca00078e0207 */
[----:B------:R-:W-:Y:S02]  /*17030*/  R2UR UR8, R9 ;  /* 0x00000000090872ca */ /* 0x000fe400000e0000 */
[----:B------:R-:W-:-:S05]  /*17040*/  LEA R9, R3, R10, 0x6 ;  /* 0x0000000a03097211 */ /* 0x000fca00078e30ff */
[----:B------:R-:W-:-:S05]  /*17050*/  VIADD R9, R9, 0xffffffc0 ;  /* 0xffffffc009097836 */ /* 0x000fca0000000000 */
[----:B------:R-:W-:Y:S01]  /*17060*/  R2UR UR11, R9 ;  /* 0x00000000090b72ca */ /* 0x000fe200000e0000 */
[----:B------:R-:W-:-:S12]  /*17070*/  UIADD3 UR8, UR8, 0x22400, URZ ;  /* 0x0002240008087890 */ /* 0x000fd8000fffe03f */
[----:B------:R2:W-:Y:S01]  /*17080*/  UTMALDG.4D [UR8], [UR4], desc[UR6] ;  /* 0x00000608040075b4 */ /* 0x0005e20008019000 */
[----:B------:R-:W3:Y:S02]  /*17090*/  SYNCS.PHASECHK.TRANS64.TRYWAIT P0, [R8+URZ+0x28cc0], R11 ;  /* 0x028cc00b080075a7 */ /* 0x000ee4000800017f */
[----:B--23--:R-:W-:Y:S05]  /*170a0*/  @!P0 BRA `(.L_x_2191) ;  /* 0x0000005c00e08947 */ /* 0x00cfea0003800000 */
.L_x_2343:
        /* <DEDUP_REMOVED lines=8> */
.L_x_2192:
[----:B-12---:R-:W2:Y:S01]  /*17130*/  LDL R11, [R1+0x4] ;  /* 0x00000400010b7983 */ /* 0x006ea20000100800 */
        /* <DEDUP_REMOVED lines=50> */
.L_x_2188:
[----:B------:R-:W-:Y:S05]  /*17460*/  BSYNC B1 ;  /* 0x0000000000017941 */ /* 0x000fea0003800000 */
.L_x_2187:
[----:B-1----:R-:W2:Y:S04]  /*17470*/  LDL.LU R8, [R1+0x4] ;  /* 0x0000040001087983 */ /* 0x002ea80000300800 */
        /* <DEDUP_REMOVED lines=12> */
[C---:B------:R-:W-:Y:S01]  /*17540*/  LEA R8, R3.reuse, R10, 0x6 ;  /* 0x0000000a03087211 */ /* 0x040fe200078e30ff */
[----:B------:R-:W-:-:S04]  /*17550*/  VIADD R3, R3, 0xffffffff ;  /* 0xffffffff03037836 */ /* 0x000fc80000000000 */
[----:B------:R-:W-:-:S07]  /*17560*/  VIADD R8, R8, 0xffffff80 ;  /* 0xffffff8008087836 */ /* 0x000fce0000000000 */
.L_x_2199:
[----:B------:R-:W-:Y:S05]  /*17570*/  YIELD ;  /* 0x0000000000007946 */ /* 0x000fea0003800000 */
[----:B------:R-:W-:Y:S04]  /*17580*/  BSSY B1, `(.L_x_2193) ;  /* 0x000005f000017945 */ /* 0x000fe80003800000 */
[----:B-1----:R-:W-:Y:S05]  /*17590*/  @!P6 BRA `(.L_x_2194) ;  /* 0x000000040074e947 */ /* 0x002fea0003800000 */
[----:B------:R-:W2:Y:S04]  /*175a0*/  LDL R9, [R1+0x4] ;  /* 0x0000040001097983 */ /* 0x000ea80000100800 */
[----:B------:R-:W3:Y:S01]  /*175b0*/  LDL R10, [R1+0xc] ;  /* 0x00000c00010a7983 */ /* 0x000ee20000100800 */
[----:B--2---:R-:W-:Y:S01]  /*175c0*/  IMAD R9, R9, 0x8, R7 ;  /* 0x0000000809097824 */ /* 0x004fe200078e0207 */
[----:B---3--:R-:W-:-:S04]  /*175d0*/  SHF.L.U32 R10, R10, 0x1f, RZ ;  /* 0x0000001f0a0a7819 */ /* 0x008fc800000006ff */
[----:B------:R-:W1:Y:S02]  /*175e0*/  SYNCS.PHASECHK.TRANS64.TRYWAIT P0, [R9+URZ+0x28ca0], R10 ;  /* 0x028ca00a090075a7 */ /* 0x000e64000800017f */
[----:B-1----:R-:W-:Y:S05]  /*175f0*/  @!P0 BRA `(.L_x_2195) ;  /* 0x0000005800a08947 */ /* 0x002fea0003800000 */
.L_x_2344:
        /* <DEDUP_REMOVED lines=11> */
.L_x_2196:
[----:B--2---:R-:W2:Y:S01]  /*176b0*/  LDL R11, [R1+0x4] ;  /* 0x00000400010b7983 */ /* 0x004ea20000100800 */
        /* <DEDUP_REMOVED lines=10> */
[----:B--2---:R-:W-:-:S05]  /*17760*/  IMAD R11, R11, 0x2000, R7 ;  /* 0x000020000b0b7824 */ /* 0x004fca00078e0207 */
[----:B------:R-:W-:-:S13]  /*17770*/  R2UR UR8, R11 ;  /* 0x000000000b0872ca */ /* 0x000fda00000e0000 */
[----:B------:R-:W-:-:S09]  /*17780*/  UIADD3 UR8, UR8, 0x22400, URZ ;  /* 0x0002240008087890 */ /* 0x000fd2000fffe03f */
[----:B------:R2:W-:Y:S01]  /*17790*/  UTMALDG.4D [UR8], [UR4], desc[UR6] ;  /* 0x00000608040075b4 */ /* 0x0005e20008019000 */
[----:B------:R-:W3:Y:S02]  /*177a0*/  SYNCS.PHASECHK.TRANS64.TRYWAIT P1, [R9+URZ+0x28cc0], R10 ;  /* 0x028cc00a090075a7 */ /* 0x000ee4000802017f */
[----:B--23--:R-:W-:Y:S05]  /*177b0*/  @!P1 BRA `(.L_x_2197) ;  /* 0x0000005800449947 */ /* 0x00cfea0003800000 */
.L_x_2345:
        /* <DEDUP_REMOVED lines=8> */
.L_x_2198:
        /* <DEDUP_REMOVED lines=51> */
.L_x_2194:
[----:B------:R-:W-:Y:S05]  /*17b70*/  BSYNC B1 ;  /* 0x0000000000017941 */ /* 0x000fea0003800000 */
.L_x_2193:
        /* <DEDUP_REMOVED lines=13> */
.L_x_2182:
[----:B------:R-:W-:Y:S05]  /*17c50*/  BSYNC B0 ;  /* 0x0000000000007941 */ /* 0x000fea0003800000 */
.L_x_2181:
[----:B------:R-:W2:Y:S01]  /*17c60*/  LDC.64 R2, c[0x0][0x9e0] ;  /* 0x00027800ff027b82 */ /* 0x000ea20000000a00 */
[----:B------:R-:W-:Y:S07]  /*17c70*/  @!P2 WARPSYNC.ALL ;  /* 0x000000000000a948 */ /* 0x000fee0003800000 */
[----:B------:R-:W-:Y:S01]  /*17c80*/  @!P2 BAR.SYNC.DEFER_BLOCKING 0xc, 0x120 ;  /* 0x030480000000ab1d */ /* 0x000fe20000010000 */
[----:B--2---:R-:W-:Y:S01]  /*17c90*/  ISETP.GE.AND P0, PT, R3, 0x1, PT ;  /* 0x000000010300780c */ /* 0x004fe20003f06270 */
[----:B------:R-:W-:-:S12]  /*17ca0*/  IMAD.IADD R2, R4, 0x1, R2 ;  /* 0x0000000104027824 */ /* 0x000fd800078e0202 */
[----:B------:R-:W-:Y:S05]  /*17cb0*/  @!P0 BRA `(.L_x_2200) ;  /* 0x0000000000488947 */ /* 0x000fea0003800000 */
[C---:B------:R-:W-:Y:S01]  /*17cc0*/  ISETP.GT.AND P1, PT, R4.reuse, RZ, PT ;  /* 0x000000ff0400720c */ /* 0x040fe20003f24270 */
[----:B------:R-:W-:Y:S01]  /*17cd0*/  BSSY B0, `(.L_x_2201) ;  /* 0x000000e000007945 */ /* 0x000fe20003800000 */
[----:B------:R-:W-:-:S11]  /*17ce0*/  IADD3 R6, R4, -0x1, RZ ;  /* 0xffffffff04067810 */ /* 0x000fd60007ffe0ff */
        /* <DEDUP_REMOVED lines=8> */
.L_x_2202:
[----:B------:R-:W-:-:S13]  /*17d70*/  ISETP.NE.AND P1, PT, R3, 0x1, PT ;  /* 0x000000010300780c */ /* 0x000fda0003f25270 */
[----:B------:R-:W2:Y:S02]  /*17d80*/  @P1 LDC.64 R4, c[0x0][0x9e8] ;  /* 0x00027a00ff041b82 */ /* 0x000ea40000000a00 */
[----:B--2---:R-:W-:-:S05]  /*17d90*/  @P1 IMAD.HI.U32 R4, R6, R4, RZ ;  /* 0x0000000406041227 */ /* 0x004fca00078e00ff */
[----:B------:R-:W-:-:S07]  /*17da0*/  @P1 SHF.R.U32.HI R6, RZ, R5, R4 ;  /* 0x00000005ff061219 */ /* 0x000fce0000011604 */
.L_x_2203:
[----:B------:R-:W-:Y:S05]  /*17db0*/  BSYNC B0 ;  /* 0x0000000000007941 */ /* 0x000fea0003800000 */
.L_x_2201:
[----:B------:R-:W-:-:S05]  /*17dc0*/  IMAD R5, R6, R3, R3 ;  /* 0x0000000306057224 */ /* 0x000fca00078e0203 */
[----:B------:R-:W-:-:S07]  /*17dd0*/  VIMNMX R2, R2, R5, PT ;  /* 0x0000000502027248 */ /* 0x000fce0003fe0100 */
.L_x_2200:
[----:B------:R-:W-:Y:S01]  /*17de0*/  VIADD R2, R2, 0x3f ;  /* 0x0000003f02027836 */ /* 0x000fe20000000000 */
[----:B------:R-:W-:-:S04]  /*17df0*/  ULDC UR4, c[0x0][0x9dc] ;  /* 0x0002770000047ab9 */ /* 0x000fc80000000800 */
[----:B------:R-:W-:-:S04]  /*17e00*/  SHF.R.S32.HI R5, RZ, 0x1f, R2 ;  /* 0x0000001fff057819 */ /* 0x000fc80000011402 */
[----:B------:R-:W-:Y:S01]  /*17e10*/  LEA.HI R5, R5, R2, RZ, 0x6 ;  /* 0x0000000205057211 */ /* 0x000fe200078f30ff */
[----:B------:R-:W-:-:S03]  /*17e20*/  VIADD R2, R0, -UR4 ;  /* 0x8000000400027c36 */ /* 0x000fc60008000000 */
[----:B------:R-:W-:-:S04]  /*17e30*/  SHF.R.S32.HI R5, RZ, 0x6, R5 ;  /* 0x00000006ff057819 */ /* 0x000fc80000011405 */
[----:B------:R-:W-:-:S05]  /*17e40*/  VIMNMX R6, R20, R5, PT ;  /* 0x0000000514067248 */ /* 0x000fca0003fe0100 */
[----:B------:R2:W-:Y:S01]  /*17e50*/  STL [R1+0x1c], R6 ;  /* 0x00001c0601007387 */ /* 0x0005e20000100800 */
[----:B------:R-:W-:Y:S05]  /*17e60*/  @!P0 BRA `(.L_x_2204) ;  /* 0x0000000000448947 */ /* 0x000fea0003800000 */
[----:B------:R-:W-:Y:S01]  /*17e70*/  ISETP.GT.AND P0, PT, R0, -0x1, PT ;  /* 0xffffffff0000780c */ /* 0x000fe20003f04270 */
[----:B------:R-:W-:-:S12]  /*17e80*/  BSSY B0, `(.L_x_2205) ;  /* 0x000000d000007945 */ /* 0x000fd80003800000 */
[----:B------:R-:W-:Y:S05]  /*17e90*/  @P0 BRA `(.L_x_2206) ;  /* 0x00000000001c0947 */ /* 0x000fea0003800000 */
[----:B------:R-:W-:Y:S02]  /*17ea0*/  ISETP.NE.AND P0, PT, R3, 0x1, PT ;  /* 0x000000010300780c */ /* 0x000fe40003f05270 */
[----:B------:R-:W-:-:S11]  /*17eb0*/  LOP3.LUT R7, RZ, R0, RZ, 0x33, !PT ;  /* 0x00000000ff077212 */ /* 0x000fd600078e33ff */
[----:B------:R-:W3:Y:S02]  /*17ec0*/  @P0 LDC.64 R4, c[0x0][0x9e8] ;  /* 0x00027a00ff040b82 */ /* 0x000ee40000000a00 */
[----:B---3--:R-:W-:-:S05]  /*17ed0*/  @P0 IMAD.HI.U32 R4, R7, R4, RZ ;  /* 0x0000000407040227 */ /* 0x008fca00078e00ff */
[----:B------:R-:W-:-:S04]  /*17ee0*/  @P0 SHF.R.U32.HI R7, RZ, R5, R4 ;  /* 0x00000005ff070219 */ /* 0x000fc80000011604 */
[----:B------:R-:W-:Y:S01]  /*17ef0*/  LOP3.LUT R0, RZ, R7, RZ, 0x33, !PT ;  /* 0x00000007ff007212 */ /* 0x000fe200078e33ff */
[----:B------:R-:W-:Y:S06]  /*17f00*/  BRA `(.L_x_2207) ;  /* 0x0000000000107947 */ /* 0x000fec0003800000 */
.L_x_2206:
[----:B------:R-:W-:-:S13]  /*17f10*/  ISETP.NE.AND P0, PT, R3, 0x1, PT ;  /* 0x000000010300780c */ /* 0x000fda0003f05270 */
[----:B------:R-:W3:Y:S02]  /*17f20*/  @P0 LDC.64 R4, c[0x0][0x9e8] ;  /* 0x00027a00ff040b82 */ /* 0x000ee40000000a00 */
[----:B---3--:R-:W-:-:S05]  /*17f30*/  @P0 IMAD.HI.U32 R4, R0, R4, RZ ;  /* 0x0000000400040227 */ /* 0x008fca00078e00ff */
[----:B------:R-:W-:-:S07]  /*17f40*/  @P0 SHF.R.U32.HI R0, RZ, R5, R4 ;  /* 0x00000005ff000219 */ /* 0x000fce0000011604 */
.L_x_2207:
[----:B------:R-:W-:Y:S05]  /*17f50*/  BSYNC B0 ;  /* 0x0000000000007941 */ /* 0x000fea0003800000 */
.L_x_2205:
[----:B------:R-:W-:-:S05]  /*17f60*/  IMAD R3, R0, R3, RZ ;  /* 0x0000000300037224 */ /* 0x000fca00078e02ff */
[----:B------:R-:W-:-:S07]  /*17f70*/  VIMNMX R2, R2, R3, !PT ;  /* 0x0000000302027248 */ /* 0x000fce0007fe0100 */
.L_x_2204:
[----:B------:R-:W-:Y:S01]  /*17f80*/  SHF.R.S32.HI R3, RZ, 0x1f, R2 ;  /* 0x0000001fff037819 */ /* 0x000fe20000011402 */
[----:B------:R-:W-:Y:S03]  /*17f90*/  BSSY B6, `(.L_x_2208) ;  /* 0x00002fd000067945 */ /* 0x000fe60003800000 */
[----:B------:R-:W-:-:S04]  /*17fa0*/  LEA.HI R3, R3, R2, RZ, 0x6 ;  /* 0x0000000203037211 */ /* 0x000fc800078f30ff */
[----:B------:R-:W-:-:S04]  /*17fb0*/  SHF.R.S32.HI R3, RZ, 0x6, R3 ;  /* 0x00000006ff037819 */ /* 0x000fc80000011403 */
[----:B------:R-:W-:-:S04]  /*17fc0*/  VIMNMX R0, RZ, R3, !PT ;  /* 0x00000003ff007248 */ /* 0x000fc80007fe0100 */
[----:B------:R-:W-:Y:S01]  /*17fd0*/  ISETP.GT.AND P0, PT, R6, R0, PT ;  /* 0x000000000600720c */ /* 0x000fe20003f04270 */
[----:B------:R3:W-:-:S12]  /*17fe0*/  STL [R1+0x14], R0 ;  /* 0x0000140001007387 */ /* 0x0007d80000100800 */
[----:B---3--:R-:W-:Y:S05]  /*17ff0*/  @P0 BRA `(.L_x_2209) ;  /* 0x0000000000440947 */ /* 0x008fea0003800000 */
[----:B------:R-:W3:Y:S02]  /*18000*/  S2R R0, SR_TID.X ;  /* 0x0000000000007919 */ /* 0x000ee40000002100 */
[----:B---3--:R-:W-:-:S04]  /*18010*/  LOP3.LUT R0, R0, 0x1f, RZ, 0xc0, !PT ;  /* 0x0000001f00007812 */ /* 0x008fc800078ec0ff */
[----:B------:R-:W-:-:S13]  /*18020*/  ISETP.NE.AND P1, PT, R0, RZ, PT ;  /* 0x000000ff0000720c */ /* 0x000fda0003f25270 */
[----:B------:R-:W-:Y:S05]  /*18030*/  @P1 BRA `(.L_x_2210) ;  /* 0x0000002c00c81947 */ /* 0x000fea0003800000 */
[----:B------:R-:W3:Y:S01]  /*18040*/  S2R R7, SR_LANEID ;  /* 0x0000000000077919 */ /* 0x000ee20000000000 */
[----:B------:R-:W-:Y:S01]  /*18050*/  VOTEU.ANY UR4, UPT, PT ;  /* 0x0000000000047886 */ /* 0x000fe200038e0100 */
[----:B------:R-:W4:Y:S01]  /*18060*/  LDC.64 R2, c[0x0][0xc38] ;  /* 0x00030e00ff027b82 */ /* 0x000f220000000a00 */
[----:B------:R-:W3:Y:S08]  /*18070*/  FLO.U32 R0, UR4 ;  /* 0x0000000400007d00 */ /* 0x000ef000080e0000 */
[----:B------:R-:W4:Y:S01]  /*18080*/  POPC R5, UR4 ;  /* 0x0000000400057d09 */ /* 0x000f220008000000 */
[----:B---3--:R-:W-:-:S13]  /*18090*/  ISETP.EQ.U32.AND P0, PT, R0, R7, PT ;  /* 0x000000070000720c */ /* 0x008fda0003f02070 */
[----:B----4-:R-:W3:Y:S01]  /*180a0*/  @P0 ATOMG.E.ADD.STRONG.GPU PT, R3, desc[UR42][R2.64], R5 ;  /* 0x00000005020309a8 */ /* 0x010ee200081ee1ea */
[----:B------:R-:W4:Y:S02]  /*180b0*/  S2R R4, SR_LTMASK ;  /* 0x0000000000047919 */ /* 0x000f240000003900 */
[----:B----4-:R-:W-:-:S04]  /*180c0*/  LOP3.LUT R4, R4, UR4, RZ, 0xc0, !PT ;  /* 0x0000000404047c12 */ /* 0x010fc8000f8ec0ff */
[----:B------:R-:W4:Y:S01]  /*180d0*/  POPC R7, R4 ;  /* 0x0000000400077309 */ /* 0x000f220000000000 */
[----:B---3--:R-:W4:Y:S02]  /*180e0*/  SHFL.IDX PT, R0, R3, R0, 0x1f ;  /* 0x00001f0003007589 */ /* 0x008f2400000e0000 */
[----:B----4-:R-:W-:Y:S01]  /*180f0*/  IADD3 R16, R0, UR37, R7 ;  /* 0x0000002500107c10 */ /* 0x010fe2000fffe007 */
[----:B------:R-:W-:Y:S06]  /*18100*/  BRA `(.L_x_2210) ;  /* 0x0000002c00947947 */ /* 0x000fec0003800000 */
.L_x_2209:
[----:B------:R-:W3:Y:S01]  /*18110*/  S2R R3, SR_CgaCtaId ;  /* 0x0000000000037919 */ /* 0x000ee20000008800 */
[----:B------:R-:W-:-:S04]  /*18120*/  MOV R0, 0x400 ;  /* 0x0000040000007802 */ /* 0x000fc80000000f00 */
[----:B---3--:R-:W-:-:S05]  /*18130*/  LEA R2, R3, R0, 0x18 ;  /* 0x0000000003027211 */ /* 0x008fca00078ec0ff */
[----:B------:R3:W-:Y:S01]  /*18140*/  STL [R1+0x18], R2 ;  /* 0x0000180201007387 */ /* 0x0007e20000100800 */
[----:B------:R-:W-:-:S05]  /*18150*/  VIADD R0, R2, 0x22400 ;  /* 0x0002240002007836 */ /* 0x000fca0000000000 */
[----:B------:R-:W-:-:S13]  /*18160*/  LOP3.LUT P0, RZ, R0, 0x3ff, RZ, 0xc0, !PT ;  /* 0x000003ff00ff7812 */ /* 0x000fda000780c0ff */
[----:B---3--:R-:W-:Y:S05]  /*18170*/  @!P0 BRA `(.L_x_2211) ;  /* 0x0000000000408947 */ /* 0x008fea0003800000 */
[----:B------:R-:W-:Y:S01]  /*18180*/  MOV R2, 0x0 ;  /* 0x0000000000027802 */ /* 0x000fe20000000f00 */
[----:B------:R-:W-:Y:S01]  /*18190*/  ULDC.64 UR6, c[0x4][0x88] ;  /* 0x0100220000067ab9 */ /* 0x000fe20000000a00 */
[----:B------:R-:W-:Y:S01]  /*181a0*/  ULDC.64 UR8, c[0x4][0x90] ;  /* 0x0100240000087ab9 */ /* 0x000fe20000000a00 */
[----:B------:R-:W-:Y:S01]  /*181b0*/  ULDC.64 UR4, c[0x4][0x8] ;  /* 0x0100020000047ab9 */ /* 0x000fe20000000a00 */
[----:B------:R-:W-:Y:S01]  /*181c0*/  IMAD.U32 R4, RZ, RZ, UR6 ;  /* 0x00000006ff047e24 */ /* 0x000fe2000f8e00ff */
[----:B------:R-:W-:Y:S01]  /*181d0*/  MOV R5, UR7 ;  /* 0x0000000700057c02 */ /* 0x000fe20008000f00 */
[----:B------:R-:W3:Y:S01]  /*181e0*/  LDC.64 R2, c[0x4][R2] ;  /* 0x0100000002027b82 */ /* 0x000ee20000000a00 */
[----:B--2---:R-:W-:Y:S01]  /*181f0*/  IMAD.U32 R6, RZ, RZ, UR8 ;  /* 0x00000008ff067e24 */ /* 0x004fe2000f8e00ff */
[----:B------:R-:W-:Y:S01]  /*18200*/  MOV R12, 0x1 ;  /* 0x00000001000c7802 */ /* 0x000fe20000000f00 */
[----:B------:R-:W-:Y:S02]  /*18210*/  IMAD.U32 R7, RZ, RZ, UR9 ;  /* 0x00000009ff077e24 */ /* 0x000fe4000f8e00ff */
[----:B------:R-:W-:-:S02]  /*18220*/  IMAD.U32 R10, RZ, RZ, UR4 ;  /* 0x00000004ff0a7e24 */ /* 0x000fc4000f8e00ff */
[----:B-1----:R-:W-:Y:S02]  /*18230*/  IMAD.U32 R11, RZ, RZ, UR5 ;  /* 0x00000005ff0b7e24 */ /* 0x002fe4000f8e00ff */
[----:B------:R-:W-:Y:S02]  /*18240*/  IMAD.MOV.U32 R8, RZ, RZ, 0x70 ;  /* 0x00000070ff087424 */ /* 0x000fe400078e00ff */
[----:B0-----:R-:W-:-:S07]  /*18250*/  IMAD.MOV.U32 R13, RZ, RZ, RZ ;  /* 0x000000ffff0d7224 */ /* 0x001fce00078e00ff */
[----:B------:R-:W-:-:S07]  /*18260*/  LEPC R20, `(.L_x_2211) ;  /* 0x000000001014794e */ /* 0x000fce0000000000 */
[----:B---3--:R-:W-:Y:S05]  /*18270*/  CALL.ABS.NOINC R2 ;  /* 0x0000000002007343 */ /* 0x008fea0003c00000 */
.L_x_2211:
[----:B------:R-:W3:Y:S02]  /*18280*/  LDL R2, [R1+0x18] ;  /* 0x0000180001027983 */ /* 0x000ee40000100800 */
[----:B---3--:R-:W-:-:S05]  /*18290*/  VIADD R0, R2, 0x400 ;  /* 0x0000040002007836 */ /* 0x008fca0000000000 */
[----:B------:R-:W-:-:S13]  /*182a0*/  LOP3.LUT P0, RZ, R0, 0x3ff, RZ, 0xc0, !PT ;  /* 0x000003ff00ff7812 */ /* 0x000fda000780c0ff */
[----:B------:R-:W-:Y:S05]  /*182b0*/  @!P0 BRA `(.L_x_2212) ;  /* 0x0000000000808947 */ /* 0x000fea0003800000 */
[----:B------:R-:W-:Y:S01]  /*182c0*/  MOV R0, 0x0 ;  /* 0x0000000000007802 */ /* 0x000fe20000000f00 */
[----:B------:R-:W-:Y:S01]  /*182d0*/  ULDC.64 UR6, c[0x4][0x88] ;  /* 0x0100220000067ab9 */ /* 0x000fe20000000a00 */
[----:B------:R-:W-:Y:S01]  /*182e0*/  ULDC.64 UR8, c[0x4][0x90] ;  /* 0x0100240000087ab9 */ /* 0x000fe20000000a00 */
[----:B------:R-:W-:Y:S01]  /*182f0*/  ULDC.64 UR4, c[0x4][0x10] ;  /* 0x0100040000047ab9 */ /* 0x000fe20000000a00 */
[----:B------:R3:W4:Y:S01]  /*18300*/  LDC.64 R2, c[0x4][R0] ;  /* 0x0100000000027b82 */ /* 0x0007220000000a00 */
[----:B------:R-:W-:Y:S01]  /*18310*/  IMAD.U32 R4, RZ, RZ, UR6 ;  /* 0x00000006ff047e24 */ /* 0x000fe2000f8e00ff */
[----:B------:R-:W-:Y:S01]  /*18320*/  MOV R7, UR9 ;  /* 0x0000000900077c02 */ /* 0x000fe20008000f00 */
[----:B------:R-:W-:Y:S02]  /*18330*/  IMAD.U32 R5, RZ, RZ, UR7 ;  /* 0x00000007ff057e24 */ /* 0x000fe4000f8e00ff */
[----:B--2---:R-:W-:Y:S02]  /*18340*/  IMAD.U32 R6, RZ, RZ, UR8 ;  /* 0x00000008ff067e24 */ /* 0x004fe4000f8e00ff */
[----:B------:R-:W-:-:S02]  /*18350*/  IMAD.U32 R10, RZ, RZ, UR4 ;  /* 0x00000004ff0a7e24 */ /* 0x000fc4000f8e00ff */
[----:B-1----:R-:W-:Y:S02]  /*18360*/  IMAD.U32 R11, RZ, RZ, UR5 ;  /* 0x00000005ff0b7e24 */ /* 0x002fe4000f8e00ff */
[----:B------:R-:W-:Y:S02]  /*18370*/  IMAD.MOV.U32 R8, RZ, RZ, 0x70 ;  /* 0x00000070ff087424 */ /* 0x000fe400078e00ff */
[----:B------:R-:W-:Y:S02]  /*18380*/  IMAD.MOV.U32 R12, RZ, RZ, 0x1 ;  /* 0x00000001ff0c7424 */ /* 0x000fe400078e00ff */
[----:B0--3--:R-:W-:-:S07]  /*18390*/  IMAD.MOV.U32 R13, RZ, RZ, RZ ;  /* 0x000000ffff0d7224 */ /* 0x009fce00078e00ff */
[----:B------:R-:W-:-:S07]  /*183a0*/  LEPC R20, `(.L_x_2213) ;  /* 0x000000001014794e */ /* 0x000fce0000000000 */
[----:B----4-:R-:W-:Y:S05]  /*183b0*/  CALL.ABS.NOINC R2 ;  /* 0x0000000002007343 */ /* 0x010fea0003c00000 */
.L_x_2213:
        /* <DEDUP_REMOVED lines=16> */
.L_x_2212:
[----:B------:R-:W3:Y:S01]  /*184c0*/  LDL.LU R4, [R1+0x24] ;  /* 0x0000240001047983 */ /* 0x000ee20000300800 */
[----:B------:R-:W4:Y:S01]  /*184d0*/  LDC R0, c[0x0][0x428] ;  /* 0x00010a00ff007b82 */ /* 0x000f220000000800 */
[----:B------:R-:W-:Y:S01]  /*184e0*/  ULDC.64 UR4, c[0x0][0x9f8] ;  /* 0x00027e0000047ab9 */ /* 0x000fe20000000a00 */
[----:B------:R-:W0:Y:S01]  /*184f0*/  S2R R5, SR_TID.X ;  /* 0x0000000000057919 */ /* 0x000e220000002100 */
[----:B----4-:R-:W-:Y:S01]  /*18500*/  ISETP.NE.AND P0, PT, R0, 0x1, PT ;  /* 0x000000010000780c */ /* 0x010fe20003f05270 */
[----:B------:R-:W-:Y:S01]  /*18510*/  IMAD.MOV.U32 R0, RZ, RZ, R18 ;  /* 0x000000ffff007224 */ /* 0x000fe200078e0012 */
[----:B0-----:R-:W-:-:S11]  /*18520*/  LOP3.LUT R5, R5, 0x1f, RZ, 0xc0, !PT ;  /* 0x0000001f05057812 */ /* 0x001fd600078ec0ff */
[----:B------:R-:W0:Y:S08]  /*18530*/  @P0 LDC R3, c[0x0][0x42c] ;  /* 0x00010b00ff030b82 */ /* 0x000e300000000800 */
[----:B------:R-:W4:Y:S01]  /*18540*/  @P0 LDC R2, c[0x0][0x430] ;  /* 0x00010c00ff020b82 */ /* 0x000f220000000800 */
[----:B0-----:R-:W-:-:S05]  /*18550*/  @P0 IMAD.HI.U32 R3, R18, R3, RZ ;  /* 0x0000000312030227 */ /* 0x001fca00078e00ff */
[----:B----4-:R-:W-:Y:S02]  /*18560*/  @P0 SHF.R.U32.HI R0, RZ, R2, R3 ;  /* 0x00000002ff000219 */ /* 0x010fe40000011603 */
[----:B------:R-:W-:-:S04]  /*18570*/  ISETP.NE.U32.AND P0, PT, RZ, UR4, PT ;  /* 0x00000004ff007c0c */ /* 0x000fc8000bf05070 */
[----:B------:R-:W-:Y:S01]  /*18580*/  ISETP.NE.AND.EX P0, PT, RZ, UR5, PT, P0 ;  /* 0x00000005ff007c0c */ /* 0x000fe2000bf05300 */
[----:B------:R-:W-:-:S12]  /*18590*/  ULDC.64 UR4, c[0x0][0xa00] ;  /* 0x0002800000047ab9 */ /* 0x000fd80000000a00 */
[----:B------:R-:W0:Y:S01]  /*185a0*/  @P0 LDC.64 R2, c[0x0][0x9f8] ;  /* 0x00027e00ff020b82 */ /* 0x000e220000000a00 */
[----:B------:R-:W-:-:S04]  /*185b0*/  ISETP.NE.AND P6, PT, R5, RZ, PT ;  /* 0x000000ff0500720c */ /* 0x000fc80003fc5270 */
[----:B------:R-:W-:-:S09]  /*185c0*/  PLOP3.LUT P1, PT, P6, PT, PT, 0x8, 0x0 ;  /* 0x000000000000781c */ /* 0x000fd2000372e170 */
[----:B------:R-:W-:Y:S01]  /*185d0*/  VOTEU.ALL UP1, P6 ;  /* 0x00000000003f7886 */ /* 0x000fe20003020000 */
[----:B0-----:R-:W-:-:S04]  /*185e0*/  @P0 IMAD.WIDE R2, R19, 0x4, R2 ;  /* 0x0000000413020825 */ /* 0x001fc800078e0202 */
[----:B------:R-:W-:-:S04]  /*185f0*/  @!UP1 UIADD3 UR8, UP0, UR40, 0x270, URZ ;  /* 0x0000027028089890 */ /* 0x000fc8000ff1e03f */
[----:B------:R-:W-:-:S03]  /*18600*/  @!UP1 UIADD3.X UR9, URZ, UR41, URZ, UP0, !UPT ;  /* 0x000000293f099290 */ /* 0x000fc600087fe43f */
[----:B------:R-:W-:Y:S01]  /*18610*/  VOTEU.ALL UP0, P6 ;  /* 0x00000000003f7886 */ /* 0x000fe20003000000 */
[----:B---3--:R-:W-:Y:S02]  /*18620*/  IMAD R17, R17, 0x40, R4 ;  /* 0x0000004011117824 */ /* 0x008fe400078e0204 */
[----:B------:R-:W-:-:S06]  /*18630*/  IMAD.MOV.U32 R4, RZ, RZ, R19 ;  /* 0x000000ffff047224 */ /* 0x000fcc00078e0013 */
[----:B------:R0:W5:Y:S01]  /*18640*/  @P0 LDG.E R4, desc[UR42][R2.64] ;  /* 0x0000002a02040981 */ /* 0x000162000c1e1900 */
[----:B------:R-:W-:-:S04]  /*18650*/  ISETP.NE.U32.AND P0, PT, RZ, UR4, PT ;  /* 0x00000004ff007c0c */ /* 0x000fc8000bf05070 */
[----:B------:R-:W-:-:S04]  /*18660*/  ISETP.NE.AND.EX P0, PT, RZ, UR5, PT, P0 ;  /* 0x00000005ff007c0c */ /* 0x000fc8000bf05300 */
[----:B0-----:R-:W-:-:S09]  /*18670*/  SEL R2, R19, RZ, !P0 ;  /* 0x000000ff13027207 */ /* 0x001fd20004000000 */
.L_x_2214:
        /* <DEDUP_REMOVED lines=10> */
[----:B------:R-:W3:Y:S01]  /*18720*/  LDL R3, [R1+0x1c] ;  /* 0x00001c0001037983 */ /* 0x000ee20000100800 */
[----:B------:R-:W0:Y:S01]  /*18730*/  LDC.64 R20, c[0x0][0x3f8] ;  /* 0x0000fe00ff147b82 */ /* 0x000e220000000a00 */
[----:B------:R-:W-:Y:S02]  /*18740*/  ULDC.64 UR4, c[0x0][0xa08] ;  /* 0x0002820000047ab9 */ /* 0x000fe40000000a00 */
[----:B0-----:R-:W-:Y:S01]  /*18750*/  LOP3.LUT P0, RZ, R20, UR4, RZ, 0xfc, !PT ;  /* 0x0000000414ff7c12 */ /* 0x001fe2000f80fcff */
[----:B------:R-:W-:-:S03]  /*18760*/  UMOV UR4, 0xffffffff ;  /* 0xffffffff00047882 */ /* 0x000fc60000000000 */
[----:B------:R-:W-:-:S04]  /*18770*/  LOP3.LUT P0, RZ, R21, UR5, RZ, 0xfc, P0 ;  /* 0x0000000515ff7c12 */ /* 0x000fc8000800fcff */
[----:B--2--5:R-:W-:Y:S02]  /*18780*/  SEL R6, R4, RZ, !P0 ;  /* 0x000000ff04067207 */ /* 0x024fe40004000000 */
[----:B---3--:R-:W-:Y:S01]  /*18790*/  IADD3 R3, R3, -0x1, RZ ;  /* 0xffffffff03037810 */ /* 0x008fe20007ffe0ff */
[----:B------:R-:W-:Y:S06]  /*187a0*/  BRA.DIV UR4, `(.L_x_2215) ;  /* 0x0000004a045c7947 */ /* 0x000fec000b800000 */
.L_x_2348:
[----:B------:R-:W-:Y:S01]  /*187b0*/  UMOV UR4, 0xffffffff ;  /* 0xffffffff00047882 */ /* 0x000fe20000000000 */
[----:B------:R-:W-:Y:S02]  /*187c0*/  SHF.R.S32.HI R8, RZ, 0x1f, R4 ;  /* 0x0000001fff087819 */ /* 0x000fe40000011404 */
[----:B------:R-:W-:Y:S05]  /*187d0*/  BRA.DIV UR4, `(.L_x_2216) ;  /* 0x0000004a04847947 */ /* 0x000fea000b800000 */
[----:B------:R-:W-:-:S13]  /*187e0*/  ELECT P6, URZ, PT ;  /* 0x00000000003f782f */ /* 0x000fda00038c0000 */
.L_x_2351:
[----:B------:R-:W-:Y:S05]  /*187f0*/  @!P6 BRA `(.L_x_2217) ;  /* 0x0000000000fce947 */ /* 0x000fea0003800000 */
[----:B------:R-:W-:-:S04]  /*18800*/  ISETP.NE.U32.AND P0, PT, R20, RZ, PT ;  /* 0x000000ff1400720c */ /* 0x000fc80003f05070 */
[----:B------:R-:W-:-:S13]  /*18810*/  ISETP.NE.AND.EX P0, PT, R21, RZ, PT, P0 ;  /* 0x000000ff1500720c */ /* 0x000fda0003f05300 */
[----:B------:R-:W-:Y:S05]  /*18820*/  @!P0 BRA `(.L_x_2218) ;  /* 0x0000000000488947 */ /* 0x000fea0003800000 */
[----:B-1----:R-:W0:Y:S01]  /*18830*/  LDC R9, c[0x0][0x41c] ;  /* 0x00010700ff097b82 */ /* 0x002e220000000800 */
[----:B------:R-:W-:Y:S01]  /*18840*/  IMAD.MOV.U32 R5, RZ, RZ, R3 ;  /* 0x000000ffff057224 */ /* 0x000fe200078e0003 */
[----:B------:R-:W-:Y:S01]  /*18850*/  ULDC.64 UR4, c[0x0][0x408] ;  /* 0x0001020000047ab9 */ /* 0x000fe20000000a00 */
[----:B0-----:R-:W-:-:S13]  /*18860*/  ISETP.NE.AND P0, PT, R9, 0x1, PT ;  /* 0x000000010900780c */ /* 0x001fda0003f05270 */
[----:B------:R-:W0:Y:S02]  /*18870*/  @P0 LDC.64 R6, c[0x0][0x420] ;  /* 0x00010800ff060b82 */ /* 0x000e240000000a00 */
[----:B0-----:R-:W-:-:S05]  /*18880*/  @P0 IMAD.HI.U32 R6, R3, R6, RZ ;  /* 0x0000000603060227 */ /* 0x001fca00078e00ff */
[----:B------:R-:W-:-:S04]  /*18890*/  @P0 SHF.R.U32.HI R5, RZ, R7, R6 ;  /* 0x00000007ff050219 */ /* 0x000fc80000011606 */
[--C-:B------:R-:W-:Y:S01]  /*188a0*/  SHF.R.S32.HI R7, RZ, 0x1f, R5.reuse ;  /* 0x0000001fff077819 */ /* 0x100fe20000011405 */
[----:B------:R-:W-:-:S04]  /*188b0*/  IMAD.MOV R6, RZ, RZ, -R5 ;  /* 0x000000ffff067224 */ /* 0x000fc800078e0a05 */
[----:B------:R-:W-:Y:S02]  /*188c0*/  IMAD R3, R9, R6, R3 ;  /* 0x0000000609037224 */ /* 0x000fe400078e0203 */
[----:B------:R-:W-:-:S04]  /*188d0*/  IMAD R6, R8, UR4, RZ ;  /* 0x0000000408067c24 */ /* 0x000fc8000f8e02ff */
[----:B------:R-:W-:Y:S02]  /*188e0*/  IMAD R9, R4, UR5, R6 ;  /* 0x0000000504097c24 */ /* 0x000fe4000f8e0206 */
[----:B------:R-:W-:-:S04]  /*188f0*/  IMAD.MOV.U32 R6, RZ, RZ, R5 ;  /* 0x000000ffff067224 */ /* 0x000fc800078e0005 */
[----:B------:R-:W-:-:S04]  /*18900*/  IMAD.WIDE.U32 R6, R4, UR4, R6 ;  /* 0x0000000404067c25 */ /* 0x000fc8000f8e0006 */
[----:B------:R-:W-:Y:S01]  /*18910*/  IMAD.IADD R5, R7, 0x1, R9 ;  /* 0x0000000107057824 */ /* 0x000fe200078e0209 */
[----:B------:R-:W-:-:S04]  /*18920*/  LEA R10, P0, R6, R20, 0x2 ;  /* 0x00000014060a7211 */ /* 0x000fc800078010ff */
[----:B------:R-:W-:-:S05]  /*18930*/  LEA.HI.X R11, R6, R21, R5, 0x2, P0 ;  /* 0x00000015060b7211 */ /* 0x000fca00000f1405 */
[----:B------:R0:W5:Y:S04]  /*18940*/  LDG.E R6, desc[UR42][R10.64] ;  /* 0x0000002a0a067981 */ /* 0x000168000c1e1900 */
.L_x_2218:
[----:B------:R-:W2:Y:S01]  /*18950*/  LDL R5, [R1] ;  /* 0x0000000001057983 */ /* 0x000ea20000100800 */
[----:B-1----:R-:W-:-:S03]  /*18960*/  MOV R9, 0x400 ;  /* 0x0000040000097802 */ /* 0x002fc60000000f00 */
[----:B------:R-:W3:Y:S01]  /*18970*/  LDL R7, [R1+0x8] ;  /* 0x0000080001077983 */ /* 0x000ee20000100800 */
[----:B0-----:R-:W0:Y:S02]  /*18980*/  S2R R10, SR_CgaCtaId ;  /* 0x00000000000a7919 */ /* 0x001e240000008800 */
[----:B0-----:R-:W-:-:S05]  /*18990*/  LEA R9, R10, R9, 0x18 ;  /* 0x000000090a097211 */ /* 0x001fca00078ec0ff */
[----:B--2---:R-:W-:Y:S01]  /*189a0*/  IMAD R5, R5, 0x8, R9 ;  /* 0x0000000805057824 */ /* 0x004fe200078e0209 */
[----:B---3--:R-:W-:-:S04]  /*189b0*/  SHF.L.U32 R7, R7, 0x1f, RZ ;  /* 0x0000001f07077819 */ /* 0x008fc800000006ff */
[----:B------:R-:W0:Y:S02]  /*189c0*/  SYNCS.PHASECHK.TRANS64.TRYWAIT P0, [R5+URZ+0x28c40], R7 ;  /* 0x028c4007050075a7 */ /* 0x000e24000800017f */
[----:B0-----:R-:W-:Y:S05]  /*189d0*/  @!P0 BRA `(.L_x_2219) ;  /* 0x0000004800248947 */ /* 0x001fea0003800000 */
.L_x_2352:
        /* <DEDUP_REMOVED lines=11> */
.L_x_2220:
[----:B------:R-:W2:Y:S01]  /*18a90*/  LDL R9, [R1] ;  /* 0x0000000001097983 */ /* 0x000ea20000100800 */
[----:B------:R-:W-:-:S03]  /*18aa0*/  MOV R10, 0x400 ;  /* 0x00000400000a7802 */ /* 0x000fc60000000f00 */
[----:B0-----:R-:W3:Y:S01]  /*18ab0*/  LDL R7, [R1+0x10] ;  /* 0x0000100001077983 */ /* 0x001ee20000100800 */
[----:B------:R-:W0:Y:S01]  /*18ac0*/  S2R R11, SR_CgaCtaId ;  /* 0x00000000000b7919 */ /* 0x000e220000008800 */
        /* <DEDUP_REMOVED lines=17> */
[----:B0-----:R-:W-:Y:S01]  /*18be0*/  NOP ;  /* 0x0000000000007918 */ /* 0x001fe20000000000 */
.L_x_2217:
[----:B------:R-:W2:Y:S01]  /*18bf0*/  LDL.LU R10, [R1+0x20] ;  /* 0x00002000010a7983 */ /* 0x000ea20000300800 */
[----:B------:R-:W-:Y:S01]  /*18c00*/  MOV R7, 0x400 ;  /* 0x0000040000077802 */ /* 0x000fe20000000f00 */
[----:B------:R-:W-:Y:S05]  /*18c10*/  WARPSYNC.ALL ;  /* 0x0000000000007948 */ /* 0x000fea0003800000 */
[----:B-1----:R-:W0:Y:S01]  /*18c20*/  S2R R9, SR_CgaCtaId ;  /* 0x0000000000097919 */ /* 0x002e220000008800 */
        /* <DEDUP_REMOVED lines=26> */
.L_x_2353:
[----:B------:R-:W-:Y:S05]  /*18dd0*/  BSYNC B0 ;  /* 0x0000000000007941 */ /* 0x000fea0003800000 */
.L_x_2221:
        /* <DEDUP_REMOVED lines=11> */
.L_x_2354:
        /* <DEDUP_REMOVED lines=11> */
.L_x_2226:
        /* <DEDUP_REMOVED lines=8> */
[----:B------:R-:W-:Y:S02]  /*18fc0*/  R2UR UR13, R6 ;  /* 0x00000000060d72ca */ /* 0x000fe400000e0000 */
        /* <DEDUP_REMOVED lines=48> */
.L_x_2224:
[----:B------:R-:W-:Y:S05]  /*192d0*/  BSYNC B0 ;  /* 0x0000000000007941 */ /* 0x000fea0003800000 */
.L_x_2223:
[----:B------:R-:W2:Y:S04]  /*192e0*/  LDL R3, [R1+0x1c] ;  /* 0x00001c0001037983 */ /* 0x000ea80000100800 */
[----:B0-----:R-:W3:Y:S01]  /*192f0*/  LDL R2, [R1+0x14] ;  /* 0x0000140001027983 */ /* 0x001ee20000100800 */
[----:B------:R-:W-:Y:S01]  /*19300*/  BSSY B0, `(.L_x_2227) ;  /* 0x00001aa000007945 */ /* 0x000fe20003800000 */
[----:B--2---:R-:W-:-:S05]  /*19310*/  VIADD R5, R3, 0xfffffffe ;  /* 0xfffffffe03057836 */ /* 0x004fca0000000000 */
[----:B---3--:R-:W-:-:S13]  /*19320*/  ISETP.GE.AND P0, PT, R5, R2, PT ;  /* 0x000000020500720c */ /* 0x008fda0003f06270 */
[----:B------:R-:W-:Y:S05]  /*19330*/  @!P0 BRA `(.L_x_2228) ;  /* 0x0000001800988947 */ /* 0x000fea0003800000 */
[----:B------:R-:W-:Y:S01]  /*19340*/  LOP3.LUT R9, RZ, R2, RZ, 0x33, !PT ;  /* 0x00000002ff097212 */ /* 0x000fe200078e33ff */
[----:B------:R-:W-:Y:S01]  /*19350*/  IMAD.MOV R2, RZ, RZ, -R3 ;  /* 0x000000ffff027224 */ /* 0x000fe200078e0a03 */
[----:B------:R-:W-:Y:S04]  /*19360*/  BSSY B1, `(.L_x_2229) ;  /* 0x000008e000017945 */ /* 0x000fe80003800000 */
[----:B------:R-:W-:-:S05]  /*19370*/  VIADDMNMX R9, R2, 0x1, R9, !PT ;  /* 0x0000000102097846 */ /* 0x000fca0007800109 */
[----:B------:R-:W-:-:S05]  /*19380*/  IMAD.IADD R2, R3, 0x1, R9 ;  /* 0x0000000103027824 */ /* 0x000fca00078e0209 */
        /* <DEDUP_REMOVED lines=18> */
[----:B------:R-:W-:Y:S01]  /*194b0*/  ULDC.64 UR4, c[0x0][0x408] ;  /* 0x0001020000047ab9 */ /* 0x000fe20000000a00 */
[----:B-1----:R-:W-:-:S13]  /*194c0*/  ISETP.NE.AND P0, PT, R11, 0x1, PT ;  /* 0x000000010b00780c */ /* 0x002fda0003f05270 */
[----:B------:R-:W1:Y:S02]  /*194d0*/  @P0 LDC.64 R2, c[0x0][0x420] ;  /* 0x00010800ff020b82 */ /* 0x000e640000000a00 */
[----:B-1----:R-:W-:Y:S01]  /*194e0*/  @P0 IMAD.HI.U32 R6, R5, R2, RZ ;  /* 0x0000000205060227 */ /* 0x002fe200078e00ff */
[----:B------:R-:W-:-:S04]  /*194f0*/  MOV R2, R5 ;  /* 0x0000000500027202 */ /* 0x000fc80000000f00 */
[----:B------:R-:W-:Y:S01]  /*19500*/  @P0 SHF.R.U32.HI R2, RZ, R3, R6 ;  /* 0x00000003ff020219 */ /* 0x000fe20000011606 */
[----:B------:R-:W-:-:S03]  /*19510*/  IMAD R6, R8, UR4, RZ ;  /* 0x0000000408067c24 */ /* 0x000fc6000f8e02ff */
[----:B------:R-:W-:Y:S01]  /*19520*/  SHF.R.S32.HI R3, RZ, 0x1f, R2 ;  /* 0x0000001fff037819 */ /* 0x000fe20000011402 */
[C---:B------:R-:W-:Y:S02]  /*19530*/  IMAD R10, R4.reuse, UR5, R6 ;  /* 0x00000005040a7c24 */ /* 0x040fe4000f8e0206 */
[----:B------:R-:W-:-:S04]  /*19540*/  IMAD.WIDE.U32 R6, R4, UR4, R2 ;  /* 0x0000000404067c25 */ /* 0x000fc8000f8e0002 */
[----:B------:R-:W-:Y:S01]  /*19550*/  IMAD.IADD R10, R10, 0x1, R7 ;  /* 0x000000010a0a7824 */ /* 0x000fe200078e0207 */
[----:B------:R-:W-:Y:S01]  /*19560*/  LEA R20, P0, R6, R20, 0x2 ;  /* 0x0000001406147211 */ /* 0x000fe200078010ff */
[----:B------:R-:W-:-:S03]  /*19570*/  IMAD.MOV R2, RZ, RZ, -R2 ;  /* 0x000000ffff027224 */ /* 0x000fc600078e0a02 */
[----:B------:R-:W-:Y:S01]  /*19580*/  LEA.HI.X R21, R6, R21, R10, 0x2, P0 ;  /* 0x0000001506157211 */ /* 0x000fe200000f140a */
[----:B------:R-:W-:-:S04]  /*19590*/  IMAD R5, R11, R2, R5 ;  /* 0x000000020b057224 */ /* 0x000fc800078e0205 */
[----:B------:R1:W5:Y:S04]  /*195a0*/  LDG.E R6, desc[UR42][R20.64] ;  /* 0x0000002a14067981 */ /* 0x000368000c1e1900 */
.L_x_2233:
[----:B------:R-:W2:Y:S01]  /*195b0*/  S2R R3, SR_CgaCtaId ;  /* 0x0000000000037919 */ /* 0x000ea20000008800 */
[----:B------:R-:W-:-:S04]  /*195c0*/  MOV R2, 0x400 ;  /* 0x0000040000027802 */ /* 0x000fc80000000f00 */
[----:B--2---:R-:W-:Y:S02]  /*195d0*/  LEA R2, R3, R2, 0x18 ;  /* 0x0000000203027211 */ /* 0x004fe400078ec0ff */
[----:B------:R-:W-:-:S03]  /*195e0*/  SHF.L.U32 R3, R12, 0x1f, RZ ;  /* 0x0000001f0c037819 */ /* 0x000fc600000006ff */
[----:B------:R-:W-:-:S04]  /*195f0*/  IMAD R2, R13, 0x8, R2 ;  /* 0x000000080d027824 */ /* 0x000fc800078e0202 */
[----:B------:R-:W2:Y:S02]  /*19600*/  SYNCS.PHASECHK.TRANS64.TRYWAIT P0, [R2+URZ+0x28c40], R3 ;  /* 0x028c4003020075a7 */ /* 0x000ea4000800017f */
[----:B--2---:R-:W-:Y:S05]  /*19610*/  @!P0 BRA `(.L_x_2234) ;  /* 0x0000003c005c8947 */ /* 0x004fea0003800000 */
.L_x_2355:
        /* <DEDUP_REMOVED lines=11> */
.L_x_2235:
[----:B---3--:R-:W3:Y:S01]  /*196d0*/  LDL R7, [R1] ;  /* 0x0000000001077983 */ /* 0x008ee20000100800 */
[----:B------:R-:W-:-:S03]  /*196e0*/  MOV R11, 0x400 ;  /* 0x00000400000b7802 */ /* 0x000fc60000000f00 */
        /* <DEDUP_REMOVED lines=20> */
.L_x_2356:
        /* <DEDUP_REMOVED lines=8> */
.L_x_2237:
        /* <DEDUP_REMOVED lines=54> */
.L_x_2232:
[----:B------:R-:W-:Y:S05]  /*19c10*/  BSYNC B2 ;  /* 0x0000000000027941 */ /* 0x000fea0003800000 */
.L_x_2231:
[----:B------:R-:W2:Y:S02]  /*19c20*/  LDL R2, [R1+0x1c] ;  /* 0x00001c0001027983 */ /* 0x000ea40000100800 */
[----:B--2---:R-:W-:-:S07]  /*19c30*/  VIADD R5, R2, 0xfffffffd ;  /* 0xfffffffd02057836 */ /* 0x004fce0000000000 */
.L_x_2230:
[----:B------:R-:W-:Y:S05]  /*19c40*/  BSYNC B1 ;  /* 0x0000000000017941 */ /* 0x000fea0003800000 */
.L_x_2229:
[----:B------:R-:W2:Y:S01]  /*19c50*/  LDL.LU R2, [R1+0x1c] ;  /* 0x00001c0001027983 */ /* 0x000ea20000300800 */
[----:B------:R-:W-:Y:S01]  /*19c60*/  VIADD R9, R9, 0xfffffffe ;  /* 0xfffffffe09097836 */ /* 0x000fe20000000000 */
[----:B--2---:R-:W-:-:S04]  /*19c70*/  LOP3.LUT R2, RZ, R2, RZ, 0x33, !PT ;  /* 0x00000002ff027212 */ /* 0x004fc800078e33ff */
[----:B------:R-:W-:-:S13]  /*19c80*/  ISETP.NE.AND P0, PT, R9, R2, PT ;  /* 0x000000020900720c */ /* 0x000fda0003f05270 */
[----:B------:R-:W-:Y:S05]  /*19c90*/  @!P0 BRA `(.L_x_2228) ;  /* 0x0000001000408947 */ /* 0x000fea0003800000 */
.L_x_2252:
        /* <DEDUP_REMOVED lines=9> */
[----:B0-----:R-:W-:Y:S06]  /*19d30*/  @!P6 BRA `(.L_x_2239) ;  /* 0x0000000400e8e947 */ /* 0x001fec0003800000 */
[----:B------:R-:W-:Y:S01]  /*19d40*/  ULDC.64 UR4, c[0x0][0x3f8] ;  /* 0x0000fe0000047ab9 */ /* 0x000fe20000000a00 */
[----:B------:R-:W-:Y:S02]  /*19d50*/  MOV R11, R5 ;  /* 0x00000005000b7202 */ /* 0x000fe40000000f00 */
[----:B------:R-:W-:-:S04]  /*19d60*/  ISETP.NE.U32.AND P0, PT, RZ, UR4, PT ;  /* 0x00000004ff007c0c */ /* 0x000fc8000bf05070 */
[----:B------:R-:W-:-:S13]  /*19d70*/  ISETP.NE.AND.EX P0, PT, RZ, UR5, PT, P0 ;  /* 0x00000005ff007c0c */ /* 0x000fda000bf05300 */
[----:B------:R-:W-:Y:S05]  /*19d80*/  @!P0 BRA `(.L_x_2240) ;  /* 0x0000000000448947 */ /* 0x000fea0003800000 */
[----:B------:R-:W2:Y:S01]  /*19d90*/  LDC R6, c[0x0][0x41c] ;  /* 0x00010700ff067b82 */ /* 0x000ea20000000800 */
[----:B------:R-:W-:Y:S01]  /*19da0*/  ULDC.64 UR6, c[0x0][0x408] ;  /* 0x0001020000067ab9 */ /* 0x000fe20000000a00 */
[----:B--2---:R-:W-:-:S13]  /*19db0*/  ISETP.NE.AND P0, PT, R6, 0x1, PT ;  /* 0x000000010600780c */ /* 0x004fda0003f05270 */
[----:B------:R-:W0:Y:S02]  /*19dc0*/  @P0 LDC.64 R2, c[0x0][0x420] ;  /* 0x00010800ff020b82 */ /* 0x000e240000000a00 */
[----:B0-----:R-:W-:-:S04]  /*19dd0*/  @P0 IMAD.HI.U32 R12, R5, R2, RZ ;  /* 0x00000002050c0227 */ /* 0x001fc800078e00ff */
[----:B------:R-:W-:Y:S01]  /*19de0*/  IMAD.MOV.U32 R2, RZ, RZ, R5 ;  /* 0x000000ffff027224 */ /* 0x000fe200078e0005 */
[----:B------:R-:W-:-:S04]  /*19df0*/  @P0 SHF.R.U32.HI R2, RZ, R3, R12 ;  /* 0x00000003ff020219 */ /* 0x000fc8000001160c */
[--C-:B------:R-:W-:Y:S01]  /*19e00*/  SHF.R.S32.HI R3, RZ, 0x1f, R2.reuse ;  /* 0x0000001fff037819 */ /* 0x100fe20000011402 */
[----:B------:R-:W-:-:S04]  /*19e10*/  IMAD.MOV R11, RZ, RZ, -R2 ;  /* 0x000000ffff0b7224 */ /* 0x000fc800078e0a02 */
        /* <DEDUP_REMOVED lines=8> */
.L_x_2240:
[----:B------:R-:W3:Y:S01]  /*19ea0*/  S2R R3, SR_CgaCtaId ;  /* 0x0000000000037919 */ /* 0x000ee20000008800 */
[----:B------:R-:W-:-:S04]  /*19eb0*/  MOV R2, 0x400 ;  /* 0x0000040000027802 */ /* 0x000fc80000000f00 */
[----:B---3--:R-:W-:Y:S02]  /*19ec0*/  LEA R2, R3, R2, 0x18 ;  /* 0x0000000203027211 */ /* 0x008fe400078ec0ff */
[----:B------:R-:W-:-:S03]  /*19ed0*/  SHF.L.U32 R3, R9, 0x1f, RZ ;  /* 0x0000001f09037819 */ /* 0x000fc600000006ff */
[----:B------:R-:W-:-:S04]  /*19ee0*/  IMAD R2, R10, 0x8, R2 ;  /* 0x000000080a027824 */ /* 0x000fc800078e0202 */
[----:B------:R-:W3:Y:S02]  /*19ef0*/  SYNCS.PHASECHK.TRANS64.TRYWAIT P0, [R2+URZ+0x28c40], R3 ;  /* 0x028c4003020075a7 */ /* 0x000ee4000800017f */
[----:B---3--:R-:W-:Y:S05]  /*19f00*/  @!P0 BRA `(.L_x_2241) ;  /* 0x0000003400488947 */ /* 0x008fea0003800000 */
.L_x_2357:
        /* <DEDUP_REMOVED lines=11> */
.L_x_2242:
        /* <DEDUP_REMOVED lines=21> */
.L_x_2358:
        /* <DEDUP_REMOVED lines=8> */
.L_x_2244:
        /* <DEDUP_REMOVED lines=53> */
.L_x_2239:
[----:B------:R-:W-:Y:S05]  /*1a4e0*/  BSYNC B1 ;  /* 0x0000000000017941 */ /* 0x000fea0003800000 */
.L_x_2238:
[----:B------:R-:W-:Y:S01]  /*1a4f0*/  VIADD R10, R10, 0x1 ;  /* 0x000000010a0a7836 */ /* 0x000fe20000000000 */
[----:B------:R-:W-:Y:S04]  /*1a500*/  BSSY B1, `(.L_x_2245) ;  /* 0x0000085000017945 */ /* 0x000fe80003800000 */
[----:B------:R-:W-:-:S04]  /*1a510*/  ISETP.NE.AND P0, PT, R10, 0x2, PT ;  /* 0x000000020a00780c */ /* 0x000fc80003f05270 */
[----:B------:R-:W-:Y:S02]  /*1a520*/  SEL R2, RZ, 0x1, P0 ;  /* 0x00000001ff027807 */ /* 0x000fe40000000000 */
[----:B0-----:R-:W-:Y:S02]  /*1a530*/  SEL R12, R10, RZ, P0 ;  /* 0x000000ff0a0c7207 */ /* 0x001fe40000000000 */
[----:B------:R-:W-:Y:S01]  /*1a540*/  LOP3.LUT R11, R9, R2, RZ, 0x3c, !PT ;  /* 0x00000002090b7212 */ /* 0x000fe200078e3cff */
[----:B------:R-:W-:-:S04]  /*1a550*/  VIADD R9, R5, 0xffffffff ;  /* 0xffffffff05097836 */ /* 0x000fc80000000000 */
[----:B------:R0:W-:Y:S04]  /*1a560*/  STL [R1+0x8], R11 ;  /* 0x0000080b01007387 */ /* 0x0001e80000100800 */
[----:B------:R0:W-:Y:S01]  /*1a570*/  STL [R1], R12 ;  /* 0x0000000c01007387 */ /* 0x0001e20000100800 */
[----:B------:R-:W-:Y:S05]  /*1a580*/  @!P6 BRA `(.L_x_2246) ;  /* 0x0000000400f0e947 */ /* 0x000fea0003800000 */
        /* <DEDUP_REMOVED lines=19> */
[----:B------:R-:W-:-:S04]  /*1a6c0*/  LEA R6, P0, R2, UR4, 0x2 ;  /* 0x0000000402067c11 */ /* 0x000fc8000f8010ff */
[----:B------:R-:W-:-:S05]  /*1a6d0*/  LEA.HI.X R7, R2, UR5, R3, 0x2, P0 ;  /* 0x0000000502077c11 */ /* 0x000fca00080f1403 */
[----:B------:R2:W5:Y:S04]  /*1a6e0*/  LDG.E R6, desc[UR42][R6.64] ;  /* 0x0000002a06067981 */ /* 0x000568000c1e1900 */
.L_x_2247:
[----:B------:R-:W3:Y:S01]  /*1a6f0*/  S2R R3, SR_CgaCtaId ;  /* 0x0000000000037919 */ /* 0x000ee20000008800 */
[----:B------:R-:W-:-:S04]  /*1a700*/  MOV R2, 0x400 ;  /* 0x0000040000027802 */ /* 0x000fc80000000f00 */
[----:B---3--:R-:W-:Y:S02]  /*1a710*/  LEA R2, R3, R2, 0x18 ;  /* 0x0000000203027211 */ /* 0x008fe400078ec0ff */
[----:B------:R-:W-:-:S03]  /*1a720*/  SHF.L.U32 R3, R11, 0x1f, RZ ;  /* 0x0000001f0b037819 */ /* 0x000fc600000006ff */
[----:B------:R-:W-:-:S04]  /*1a730*/  IMAD R2, R12, 0x8, R2 ;  /* 0x000000080c027824 */ /* 0x000fc800078e0202 */
[----:B------:R-:W3:Y:S02]  /*1a740*/  SYNCS.PHASECHK.TRANS64.TRYWAIT P0, [R2+URZ+0x28c40], R3 ;  /* 0x028c4003020075a7 */ /* 0x000ee4000800017f */
[----:B---3--:R-:W-:Y:S05]  /*1a750*/  @!P0 BRA `(.L_x_2248) ;  /* 0x0000002c005c8947 */ /* 0x008fea0003800000 */
.L_x_2359:
        /* <DEDUP_REMOVED lines=11> */
.L_x_2249:
[----:B--2---:R-:W2:Y:S01]  /*1a810*/  LDL R7, [R1] ;  /* 0x0000000001077983 */ /* 0x004ea20000100800 */
        /* <DEDUP_REMOVED lines=13> */
[----:B--2---:R-:W-:-:S04]  /*1a8f0*/  LEA R7, R7, R12, 0xd ;  /* 0x0000000c07077211 */ /* 0x004fc800078e68ff */
[----:B------:R-:W-:Y:S01]  /*1a900*/  R2UR UR8, R7 ;  /* 0x00000000070872ca */ /* 0x000fe200000e0000 */
[----:B----4-:R-:W-:-:S05]  /*1a910*/  IMAD R7, R10, 0x40, R11 ;  /* 0x000000400a077824 */ /* 0x010fca00078e020b */
[----:B------:R-:W-:-:S07]  /*1a920*/  R2UR UR11, R7 ;  /* 0x00000000070b72ca */ /* 0x000fce00000e0000 */
[----:B------:R-:W-:-:S09]  /*1a930*/  UIADD3 UR8, UR8, 0x22400, URZ ;  /* 0x0002240008087890 */ /* 0x000fd2000fffe03f */
[----:B------:R0:W-:Y:S01]  /*1a940*/  UTMALDG.4D [UR8], [UR4], desc[UR6] ;  /* 0x00000608040075b4 */ /* 0x0001e20008019000 */
[----:B------:R-:W2:Y:S02]  /*1a950*/  SYNCS.PHASECHK.TRANS64.TRYWAIT P1, [R2+URZ+0x28c60], R3 ;  /* 0x028c6003020075a7 */ /* 0x000ea4000802017f */
[----:B0-2---:R-:W-:Y:S05]  /*1a960*/  @!P1 BRA `(.L_x_2250) ;  /* 0x0000002800ec9947 */ /* 0x005fea0003800000 */
.L_x_2360:
        /* <DEDUP_REMOVED lines=8> */
.L_x_2251:
        /* <DEDUP_REMOVED lines=54> */
.L_x_2246:
[----:B------:R-:W-:Y:S05]  /*1ad50*/  BSYNC B1 ;  /* 0x0000000000017941 */ /* 0x000fea0003800000 */
.L_x_2245:
[----:B------:R-:W2:Y:S01]  /*1ad60*/  LDL R2, [R1+0x14] ;  /* 0x0000140001027983 */ /* 0x000ea20000100800 */
[----:B------:R-:W-:Y:S01]  /*1ad70*/  VIADD R5, R5, 0xfffffffe ;  /* 0xfffffffe05057836 */ /* 0x000fe20000000000 */
[----:B--2---:R-:W-:-:S13]  /*1ad80*/  ISETP.GT.AND P0, PT, R9, R2, PT ;  /* 0x000000020900720c */ /* 0x004fda0003f04270 */
[----:B------:R-:W-:Y:S05]  /*1ad90*/  @P0 BRA `(.L_x_2252) ;  /* 0xffffffec00c00947 */ /* 0x000fea000383ffff */
.L_x_2228:
[----:B------:R-:W-:Y:S05]  /*1ada0*/  BSYNC B0 ;  /* 0x0000000000007941 */ /* 0x000fea0003800000 */
.L_x_2227:
        /* <DEDUP_REMOVED lines=23> */
.L_x_2254:
[----:B------:R-:W-:Y:S05]  /*1af20*/  BSYNC B0 ;  /* 0x0000000000007941 */ /* 0x000fea0003800000 */
.L_x_2253:
[----:B--2---:R-:W2:Y:S02]  /*1af30*/  LDL.LU R2, [R1+0x8] ;  /* 0x0000080001027983 */ /* 0x004ea40000300800 */
[----:B--2---:R-:W-:-:S05]  /*1af40*/  LOP3.LUT R2, R2, R0, RZ, 0x3c, !PT ;  /* 0x0000000002027212 */ /* 0x004fca00078e3cff */
[----:B------:R2:W-:Y:S02]  /*1af50*/  STL [R1+0x8], R2 ;  /* 0x0000080201007387 */ /* 0x0005e40000100800 */
.L_x_2210:
[----:B------:R-:W-:Y:S05]  /*1af60*/  BSYNC B6 ;  /* 0x0000000000067941 */ /* 0x000fea0003800000 */
.L_x_2208:
[----:B------:R-:W-:-:S03]  /*1af70*/  UMOV UR4, 0xffffffff ;  /* 0xffffffff00047882 */ /* 0x000fc60000000000 */
[----:B------:R-:W-:Y:S05]  /*1af80*/  BRA.DIV UR4, `(.L_x_2255) ;  /* 0x0000002604787947 */ /* 0x000fea000b800000 */
[----:B------:R3:W4:Y:S04]  /*1af90*/  SHFL.IDX PT, R4, R16, RZ, 0x1f ;  /* 0x00001fff10047589 */ /* 0x00072800000e0000 */
[----:B------:R-:W0:Y:S02]  /*1afa0*/  SHFL.IDX PT, R16, R16, 0x1, 0x1f ;  /* 0x00201f0010107f89 */ /* 0x000e2400000e0000 */
.L_x_2364:
[----:B------:R-:W5:Y:S01]  /*1afb0*/  S2R R7, SR_TID.X ;  /* 0x0000000000077919 */ /* 0x000f620000002100 */
[----:B------:R-:W-:Y:S01]  /*1afc0*/  ULDC UR4, c[0x0][0xc14] ;  /* 0x0003050000047ab9 */ /* 0x000fe20000000800 */
[----:B------:R-:W-:Y:S01]  /*1afd0*/  BSSY B0, `(.L_x_2256) ;  /* 0x000000b000007945 */ /* 0x000fe20003800000 */
[----:B------:R-:W-:Y:S02]  /*1afe0*/  IMAD.U32 R0, RZ, RZ, UR4 ;  /* 0x00000004ff007e24 */ /* 0x000fe4000f8e00ff */
[----:B------:R-:W-:Y:S01]  /*1aff0*/  IMAD.MOV.U32 R17, RZ, RZ, RZ ;  /* 0x000000ffff117224 */ /* 0x000fe200078e00ff */
[----:B-----5:R-:W-:-:S04]  /*1b000*/  LOP3.LUT R7, R7, 0x1f, RZ, 0xc0, !PT ;  /* 0x0000001f07077812 */ /* 0x020fc800078ec0ff */
[C---:B------:R-:W-:Y:S02]  /*1b010*/  ISETP.NE.AND P0, PT, R7.reuse, 0x1f, PT ;  /* 0x0000001f0700780c */ /* 0x040fe40003f05270 */
[----:B------:R-:W-:-:S04]  /*1b020*/  IADD3 R5, R7, R19, RZ ;  /* 0x0000001307057210 */ /* 0x000fc80007ffe0ff */
[----:B------:R-:W-:-:S13]  /*1b030*/  ISETP.GE.OR P0, PT, R5, R0, !P0 ;  /* 0x000000000500720c */ /* 0x000fda0004706670 */
[----:B------:R-:W-:Y:S05]  /*1b040*/  @P0 BRA `(.L_x_2257) ;  /* 0x00000000000c0947 */ /* 0x000fea0003800000 */
[----:B--2---:R-:W2:Y:S02]  /*1b050*/  LDC.64 R2, c[0x0][0xc58] ;  /* 0x00031600ff027b82 */ /* 0x004ea40000000a00 */
[----:B--2---:R-:W-:-:S05]  /*1b060*/  IMAD.WIDE R2, R5, 0x4, R2 ;  /* 0x0000000405027825 */ /* 0x004fca00078e0202 */
[----:B------:R2:W5:Y:S02]  /*1b070*/  LDG.E R17, desc[UR42][R2.64] ;  /* 0x0000002a02117981 */ /* 0x000564000c1e1900 */
.L_x_2257:
[----:B------:R-:W-:Y:S05]  /*1b080*/  BSYNC B0 ;  /* 0x0000000000007941 */ /* 0x000fea0003800000 */
.L_x_2256:
        /* <DEDUP_REMOVED lines=11> */
[----:B--2---:R-:W-:-:S05]  /*1b140*/  IMAD.IADD R3, R13, 0x1, R14 ;  /* 0x000000010d037824 */ /* 0x004fca00078e020e */
        /* <DEDUP_REMOVED lines=11> */
.L_x_2372:
[----:B------:R-:W-:Y:S02]  /*1b200*/  ULDC UR4, c[0x0][0xc10] ;  /* 0x0003040000047ab9 */ /* 0x000fe40000000800 */
[----:B------:R-:W-:-:S04]  /*1b210*/  IMAD.U32 R5, RZ, RZ, UR4 ;  /* 0x00000004ff057e24 */ /* 0x000fc8000f8e00ff */
[----:B--2---:R-:W-:-:S04]  /*1b220*/  IMAD R3, R14, R5, RZ ;  /* 0x000000050e037224 */ /* 0x004fc800078e02ff */
[----:B---3--:R-:W-:-:S05]  /*1b230*/  IMAD.IADD R16, R16, 0x1, R3 ;  /* 0x0000000110107824 */ /* 0x008fca00078e0203 */
[----:B----4-:R-:W-:-:S13]  /*1b240*/  ISETP.GT.AND P0, PT, R16, R4, PT ;  /* 0x000000041000720c */ /* 0x010fda0003f04270 */
[----:B------:R-:W-:Y:S05]  /*1b250*/  @P0 BRA `(.L_x_2259) ;  /* 0x0000000000b40947 */ /* 0x000fea0003800000 */
[----:B------:R-:W2:Y:S02]  /*1b260*/  LDC R0, c[0x0][0xc14] ;  /* 0x00030500ff007b82 */ /* 0x000ea40000000800 */
.L_x_2264:
[----:B------:R-:W-:-:S05]  /*1b270*/  VIADD R19, R19, 0x1f ;  /* 0x0000001f13137836 */ /* 0x000fca0000000000 */
[----:B--2---:R-:W-:-:S13]  /*1b280*/  ISETP.GE.AND P0, PT, R19, R0, PT ;  /* 0x000000001300720c */ /* 0x004fda0003f06270 */
[----:B------:R-:W-:Y:S05]  /*1b290*/  @P0 BRA `(.L_x_2260) ;  /* 0x0000000400ec0947 */ /* 0x000fea0003800000 */
[----:B------:R-:W2:Y:S01]  /*1b2a0*/  S2R R6, SR_TID.X ;  /* 0x0000000000067919 */ /* 0x000ea20000002100 */
[----:B------:R-:W-:Y:S01]  /*1b2b0*/  BSSY B0, `(.L_x_2261) ;  /* 0x000000a000007945 */ /* 0x000fe20003800000 */
[----:B------:R-:W-:Y:S02]  /*1b2c0*/  MOV R17, RZ ;  /* 0x000000ff00117202 */ /* 0x000fe40000000f00 */
[----:B--2---:R-:W-:-:S04]  /*1b2d0*/  LOP3.LUT R6, R6, 0x1f, RZ, 0xc0, !PT ;  /* 0x0000001f06067812 */ /* 0x004fc800078ec0ff */
[C---:B------:R-:W-:Y:S01]  /*1b2e0*/  ISETP.NE.AND P1, PT, R6.reuse, 0x1f, PT ;  /* 0x0000001f0600780c */ /* 0x040fe20003f25270 */
[----:B------:R-:W-:-:S05]  /*1b2f0*/  IMAD.IADD R5, R6, 0x1, R19 ;  /* 0x0000000106057824 */ /* 0x000fca00078e0213 */
[----:B------:R-:W-:-:S13]  /*1b300*/  ISETP.GE.OR P0, PT, R5, R0, !P1 ;  /* 0x000000000500720c */ /* 0x000fda0004f06670 */
[----:B------:R-:W-:Y:S05]  /*1b310*/  @P0 BRA `(.L_x_2262) ;  /* 0x00000000000c0947 */ /* 0x000fea0003800000 */
[----:B0-----:R-:W0:Y:S02]  /*1b320*/  LDC.64 R2, c[0x0][0xc58] ;  /* 0x00031600ff027b82 */ /* 0x001e240000000a00 */
[----:B0-----:R-:W-:-:S05]  /*1b330*/  IMAD.WIDE R2, R5, 0x4, R2 ;  /* 0x0000000405027825 */ /* 0x001fca00078e0202 */
[----:B------:R2:W5:Y:S02]  /*1b340*/  LDG.E R17, desc[UR42][R2.64] ;  /* 0x0000002a02117981 */ /* 0x000564000c1e1900 */
.L_x_2262:
[----:B------:R-:W-:Y:S05]  /*1b350*/  BSYNC B0 ;  /* 0x0000000000007941 */ /* 0x000fea0003800000 */
.L_x_2261:
        /* <DEDUP_REMOVED lines=8> */
[----:B------:R-:W0:Y:S02]  /*1b3e0*/  SHFL.UP PT, R14, R13, 0x2, RZ ;  /* 0x044000000d0e7989 */ /* 0x000e2400000e00ff */
[----:B0-2---:R-:W-:Y:S02]  /*1b3f0*/  SEL R2, R14, RZ, P1 ;  /* 0x000000ff0e027207 */ /* 0x005fe40000800000 */
        /* <DEDUP_REMOVED lines=13> */
.L_x_2380:
[----:B------:R-:W-:Y:S02]  /*1b4d0*/  ULDC UR4, c[0x0][0xc10] ;  /* 0x0003040000047ab9 */ /* 0x000fe40000000800 */
[----:B------:R-:W-:-:S05]  /*1b4e0*/  MOV R5, UR4 ;  /* 0x0000000400057c02 */ /* 0x000fca0008000f00 */
[----:B--2---:R-:W-:-:S04]  /*1b4f0*/  IMAD R3, R14, R5, RZ ;  /* 0x000000050e037224 */ /* 0x004fc800078e02ff */
[----:B------:R-:W-:-:S05]  /*1b500*/  IMAD.IADD R16, R3, 0x1, R16 ;  /* 0x0000000103107824 */ /* 0x000fca00078e0210 */
[----:B------:R-:W-:-:S13]  /*1b510*/  ISETP.GT.AND P0, PT, R16, R4, PT ;  /* 0x000000041000720c */ /* 0x000fda0003f04270 */
[----:B------:R-:W-:Y:S05]  /*1b520*/  @!P0 BRA `(.L_x_2264) ;  /* 0xfffffffc00508947 */ /* 0x000fea000383ffff */
.L_x_2259:
        /* <DEDUP_REMOVED lines=8> */
.L_x_2384:
[----:B------:R-:W-:Y:S01]  /*1b5b0*/  ISETP.NE.AND P0, PT, R3, RZ, PT ;  /* 0x000000ff0300720c */ /* 0x000fe20003f05270 */
[----:B------:R-:W-:-:S12]  /*1b5c0*/  IMAD.MOV.U32 R7, RZ, RZ, RZ ;  /* 0x000000ffff077224 */ /* 0x000fd800078e00ff */
[----:B------:R-:W-:Y:S05]  /*1b5d0*/  @!P0 BRA `(.L_x_2266) ;  /* 0x0000000000108947 */ /* 0x000fea0003800000 */
[----:B------:R-:W-:Y:S01]  /*1b5e0*/  UMOV UR4, 0xffffffff ;  /* 0xffffffff00047882 */ /* 0x000fe20000000000 */
[----:B------:R-:W-:Y:S02]  /*1b5f0*/  VIADD R12, R6, 0xffffffff ;  /* 0xffffffff060c7836 */ /* 0x000fe40000000000 */
[----:B------:R-:W-:Y:S05]  /*1b600*/  BRA.DIV UR4, `(.L_x_2267) ;  /* 0x0000002a040c7947 */ /* 0x000fea000b800000 */
[----:B------:R4:W0:Y:S02]  /*1b610*/  SHFL.IDX PT, R7, R2, R12, 0x1f ;  /* 0x00001f0c02077589 */ /* 0x00082400000e0000 */
.L_x_2266:
[----:B0---4-:R-:W0:Y:S01]  /*1b620*/  LDC.64 R2, c[0x0][0xc68] ;  /* 0x00031a00ff027b82 */ /* 0x011e220000000a00 */
[----:B------:R-:W-:-:S04]  /*1b630*/  IMAD.IADD R19, R6, 0x1, R19 ;  /* 0x0000000106137824 */ /* 0x000fc800078e0213 */
[----:B0-----:R-:W-:-:S05]  /*1b640*/  IMAD.WIDE R2, R19, 0x4, R2 ;  /* 0x0000000413027825 */ /* 0x001fca00078e0202 */
[----:B------:R0:W2:Y:S01]  /*1b650*/  LDG.E R8, desc[UR42][R2.64] ;  /* 0x0000002a02087981 */ /* 0x0000a2000c1e1900 */
[----:B------:R-:W-:-:S04]  /*1b660*/  IMAD R16, R7, R5, R16 ;  /* 0x0000000507107224 */ /* 0x000fc800078e0210 */
[----:B------:R-:W-:Y:S02]  /*1b670*/  IMAD.IADD R7, R4, 0x1, -R16 ;  /* 0x0000000104077824 */ /* 0x000fe400078e0a10 */
[----:B0-----:R-:W-:Y:S02]  /*1b680*/  IMAD.MOV.U32 R2, RZ, RZ, RZ ;  /* 0x000000ffff027224 */ /* 0x001fe400078e00ff */
[----:B--23--:R-:W-:-:S05]  /*1b690*/  IMAD R6, R17, R8, RZ ;  /* 0x0000000811067224 */ /* 0x00cfca00078e02ff */
[-C--:B-1----:R-:W-:Y:S02]  /*1b6a0*/  IABS R9, R6.reuse ;  /* 0x0000000600097213 */ /* 0x082fe40000000000 */
[----:B------:R-:W-:Y:S02]  /*1b6b0*/  IABS R4, R6 ;  /* 0x0000000600047213 */ /* 0x000fe40000000000 */
[----:B------:R-:W0:Y:S03]  /*1b6c0*/  I2F.RP R10, R9 ;  /* 0x00000009000a7306 */ /* 0x000e260000209400 */
[----:B------:R-:W-:-:S05]  /*1b6d0*/  IMAD.MOV R4, RZ, RZ, -R4 ;  /* 0x000000ffff047224 */ /* 0x000fca00078e0a04 */
[----:B0-----:R-:W0:Y:S02]  /*1b6e0*/  MUFU.RCP R10, R10 ;  /* 0x0000000a000a7308 */ /* 0x001e240000001000 */
[----:B0-----:R-:W-:-:S06]  /*1b6f0*/  IADD3 R11, R10, 0xffffffe, RZ ;  /* 0x0ffffffe0a0b7810 */ /* 0x001fcc0007ffe0ff */
        /* <DEDUP_REMOVED lines=23> */
[----:B------:R-:W-:Y:S02]  /*1b870*/  IMAD.MOV.U32 R2, RZ, RZ, RZ ;  /* 0x000000ffff027224 */ /* 0x000fe400078e00ff */
[----:B------:R-:W-:Y:S01]  /*1b880*/  IMAD.IADD R4, R6, 0x1, R4 ;  /* 0x0000000106047824 */ /* 0x000fe200078e0204 */
[----:B------:R-:W-:-:S04]  /*1b890*/  IABS R8, R5 ;  /* 0x0000000500087213 */ /* 0x000fc80000000000 */
[----:B------:R-:W0:Y:S08]  /*1b8a0*/  I2F.RP R10, R8 ;  /* 0x00000008000a7306 */ /* 0x000e300000209400 */
[----:B0-----:R-:W0:Y:S02]  /*1b8b0*/  MUFU.RCP R10, R10 ;  /* 0x0000000a000a7308 */ /* 0x001e240000001000 */
[----:B0-----:R-:W-:-:S06]  /*1b8c0*/  VIADD R11, R10, 0xffffffe ;  /* 0x0ffffffe0a0b7836 */ /* 0x001fcc0000000000 */
[----:B------:R-:W0:Y:S02]  /*1b8d0*/  F2I.FTZ.U32.TRUNC.NTZ R3, R11 ;  /* 0x0000000b00037305 */ /* 0x000e24000021f000 */
[----:B0-----:R-:W-:-:S04]  /*1b8e0*/  IMAD.MOV R7, RZ, RZ, -R3 ;  /* 0x000000ffff077224 */ /* 0x001fc800078e0a03 */
[----:B------:R-:W-:-:S04]  /*1b8f0*/  IMAD R7, R7, R8, RZ ;  /* 0x0000000807077224 */ /* 0x000fc800078e02ff */
[----:B------:R-:W-:Y:S01]  /*1b900*/  IMAD.HI.U32 R3, R3, R7, R2 ;  /* 0x0000000703037227 */ /* 0x000fe200078e0002 */
[----:B------:R-:W-:Y:S02]  /*1b910*/  IABS R2, R6 ;  /* 0x0000000600027213 */ /* 0x000fe40000000000 */
[----:B------:R-:W-:-:S03]  /*1b920*/  IABS R7, R5 ;  /* 0x0000000500077213 */ /* 0x000fc60000000000 */
[----:B------:R-:W-:-:S04]  /*1b930*/  IMAD.HI.U32 R3, R3, R2, RZ ;  /* 0x0000000203037227 */ /* 0x000fc800078e00ff */
[----:B------:R-:W-:-:S04]  /*1b940*/  IMAD.MOV R7, RZ, RZ, -R7 ;  /* 0x000000ffff077224 */ /* 0x000fc800078e0a07 */
[----:B------:R-:W-:Y:S01]  /*1b950*/  IMAD R7, R3, R7, R2 ;  /* 0x0000000703077224 */ /* 0x000fe200078e0202 */
[----:B------:R-:W-:-:S04]  /*1b960*/  LOP3.LUT R2, R6, R5, RZ, 0x3c, !PT ;  /* 0x0000000506027212 */ /* 0x000fc800078e3cff */
        /* <DEDUP_REMOVED lines=14> */
.L_x_2260:
[----:B------:R-:W-:Y:S01]  /*1ba50*/  UMOV UR4, URZ ;  /* 0x0000003f00047c82 */ /* 0x000fe20008000000 */
[----:B------:R-:W-:Y:S01]  /*1ba60*/  UMOV UR5, URZ ;  /* 0x0000003f00057c82 */ /* 0x000fe20008000000 */
[----:B------:R-:W-:Y:S01]  /*1ba70*/  ULDC UR6, c[0x0][0xc14] ;  /* 0x0003050000067ab9 */ /* 0x000fe20000000800 */
[----:B------:R-:W-:Y:S01]  /*1ba80*/  IMAD.MOV.U32 R16, RZ, RZ, R4 ;  /* 0x000000ffff107224 */ /* 0x000fe200078e0004 */
[----:B------:R-:W-:Y:S01]  /*1ba90*/  MOV R17, UR4 ;  /* 0x0000000400117c02 */ /* 0x000fe20008000f00 */
[----:B------:R-:W-:Y:S02]  /*1baa0*/  IMAD.U32 R18, RZ, RZ, UR5 ;  /* 0x00000005ff127e24 */ /* 0x000fe4000f8e00ff */
[----:B------:R-:W-:-:S07]  /*1bab0*/  IMAD.U32 R19, RZ, RZ, UR6 ;  /* 0x00000006ff137e24 */ /* 0x000fce000f8e00ff */
.L_x_2268:
        /* <DEDUP_REMOVED lines=12> */
.L_x_2169:
[----:B-1----:R-:W3:Y:S01]  /*1bb80*/  LDL.LU R0, [R1+0x20] ;  /* 0x0000200001007983 */ /* 0x002ee20000300800 */
[----:B------:R-:W-:Y:S01]  /*1bb90*/  BSSY B0, `(.L_x_2270) ;  /* 0x000000b000007945 */ /* 0x000fe20003800000 */
[----:B------:R-:W1:Y:S01]  /*1bba0*/  S2R R5, SR_CgaCtaId ;  /* 0x0000000000057919 */ /* 0x000e620000008800 */
[----:B---3--:R-:W-:-:S05]  /*1bbb0*/  VIADD R0, R0, 0x1 ;  /* 0x0000000100007836 */ /* 0x008fca0000000000 */
        /* <DEDUP_REMOVED lines=8> */
.L_x_2387:
[----:B------:R-:W-:Y:S05]  /*1bc40*/  BSYNC B0 ;  /* 0x0000000000007941 */ /* 0x000fea0003800000 */
.L_x_2270:
[----:B------:R-:W-:-:S03]  /*1bc50*/  UMOV UR4, 0xffffffff ;  /* 0xffffffff00047882 */ /* 0x000fc60000000000 */
[----:B------:R-:W-:Y:S05]  /*1bc60*/  BRA.DIV UR4, `(.L_x_2272) ;  /* 0x0000002204b07947 */ /* 0x000fea000b800000 */
[----:B------:R-:W2:Y:S02]  /*1bc70*/  S2R R2, SR_TID.X ;  /* 0x0000000000027919 */ /* 0x000ea40000002100 */
[----:B--2---:R-:W-:-:S04]  /*1bc80*/  SHF.R.U32.HI R2, RZ, 0x5, R2 ;  /* 0x00000005ff027819 */ /* 0x004fc80000011602 */
[----:B------:R-:W-:-:S05]  /*1bc90*/  LOP3.LUT R2, R2, 0x3, RZ, 0xc0, !PT ;  /* 0x0000000302027812 */ /* 0x000fca00078ec0ff */
[----:B------:R2:W3:Y:S02]  /*1bca0*/  SHFL.IDX PT, R14, R2, RZ, 0x1f ;  /* 0x00001fff020e7589 */ /* 0x0004e400000e0000 */
.L_x_2390:
[----:B---3--:R-:W-:-:S13]  /*1bcb0*/  ISETP.NE.AND P0, PT, R14, RZ, PT ;  /* 0x000000ff0e00720c */ /* 0x008fda0003f05270 */
[----:B------:R-:W-:Y:S05]  /*1bcc0*/  @P0 BRA `(.L_x_1944) ;  /* 0x0000000000940947 */ /* 0x000fea0003800000 */
[----:B------:R-:W-:-:S03]  /*1bcd0*/  UMOV UR4, 0xffffffff ;  /* 0xffffffff00047882 */ /* 0x000fc60000000000 */
[----:B------:R-:W-:Y:S05]  /*1bce0*/  BRA.DIV UR4, `(.L_x_2273) ;  /* 0x0000002204c47947 */ /* 0x000fea000b800000 */
[----:B------:R-:W-:-:S13]  /*1bcf0*/  ELECT P6, URZ, PT ;  /* 0x00000000003f782f */ /* 0x000fda00038c0000 */
.L_x_2393:
[----:B------:R-:W-:Y:S05]  /*1bd00*/  @!P6 BRA `(.L_x_1944) ;  /* 0x000000000084e947 */ /* 0x000fea0003800000 */
[----:B------:R-:W-:-:S06]  /*1bd10*/  ULOP3.LUT UR4, UR36, 0x2, URZ, 0xfc, !UPT ;  /* 0x0000000224047892 */ /* 0x000fcc000f8efc3f */
[----:B--2---:R-:W-:-:S05]  /*1bd20*/  IMAD.U32 R2, RZ, RZ, UR4 ;  /* 0x00000004ff027e24 */ /* 0x004fca000f8e00ff */
[----:B------:R-:W-:-:S13]  /*1bd30*/  ISETP.NE.AND P2, PT, R2, 0x3, PT ;  /* 0x000000030200780c */ /* 0x000fda0003f45270 */
[----:B------:R-:W-:Y:S05]  /*1bd40*/  @!P2 BRA `(.L_x_2274) ;  /* 0x000000000004a947 */ /* 0x000fea0003800000 */
[----:B------:R-:W-:Y:S01]  /*1bd50*/  BPT.TRAP 0x1 ;  /* 0x000000040000795c */ /* 0x000fe20000300000 */
.L_x_2274:
[----:B-1----:R-:W2:Y:S04]  /*1bd60*/  LDL R3, [R1] ;  /* 0x0000000001037983 */ /* 0x002ea80000100800 */
[----:B------:R-:W3:Y:S01]  /*1bd70*/  LDL.LU R7, [R1+0x8] ;  /* 0x0000080001077983 */ /* 0x000ee20000300800 */
[----:B------:R-:W-:-:S05]  /*1bd80*/  IADD3 R2, R0, 0x28c40, RZ ;  /* 0x00028c4000027810 */ /* 0x000fca0007ffe0ff */
        /* <DEDUP_REMOVED lines=11> */
.L_x_2394:
[----:B------:R-:W2:Y:S02]  /*1be40*/  SYNCS.PHASECHK.TRANS64.TRYWAIT P0, [R7+URZ], R2 ;  /* 0x00000002070075a7 */ /* 0x000ea4000800017f */
[----:B--2---:R-:W-:Y:S05]  /*1be50*/  @!P0 BRA `(.L_x_2276) ;  /* 0x00000020009c8947 */ /* 0x004fea0003800000 */
.L_x_2395:
[----:B------:R-:W-:Y:S05]  /*1be60*/  @!P2 BRA `(.L_x_2277) ;  /* 0x000000000004a947 */ /* 0x000fea0003800000 */
[----:B------:R-:W-:Y:S01]  /*1be70*/  BPT.TRAP 0x1 ;  /* 0x000000040000795c */ /* 0x000fe20000300000 */
.L_x_2277:
[----:B------:R-:W3:Y:S01]  /*1be80*/  LDL.LU R4, [R1] ;  /* 0x0000000001047983 */ /* 0x000ee20000300800 */
[----:B------:R-:W-:-:S04]  /*1be90*/  VIADD R0, R0, 0x28c60 ;  /* 0x00028c6000007836 */ /* 0x000fc80000000000 */
[----:B---3--:R-:W-:-:S04]  /*1bea0*/  IMAD R4, R4, 0x8, R0 ;  /* 0x0000000804047824 */ /* 0x008fc800078e0200 */
[----:B------:R-:W3:Y:S02]  /*1beb0*/  SYNCS.PHASECHK.TRANS64.TRYWAIT P0, [R4+URZ], R5 ;  /* 0x00000005040075a7 */ /* 0x000ee4000800017f */
[----:B---3--:R-:W-:Y:S05]  /*1bec0*/  @!P0 BRA `(.L_x_2278) ;  /* 0x0000002000948947 */ /* 0x008fea0003800000 */
.L_x_2396:
[----:B------:R-:W-:-:S07]  /*1bed0*/  LEA R3, R3, R0, 0x3 ;  /* 0x0000000003037211 */ /* 0x000fce00078e18ff */
.L_x_2279:
[----:B----4-:R4:W0:Y:S02]  /*1bee0*/  SYNCS.PHASECHK.TRANS64.TRYWAIT P0, [R3+URZ], R2 ;  /* 0x00000002030075a7 */ /* 0x010824000800017f */
[----:B0-----:R-:W-:Y:S05]  /*1bef0*/  @!P0 NANOSLEEP.SYNCS 0x989680 ;  /* 0x009896800000895d */ /* 0x001fea0003900000 */
[----:B------:R-:W0:Y:S02]  /*1bf00*/  @!P0 SYNCS.PHASECHK.TRANS64 P0, [R3+URZ], R2 ;  /* 0x00000002030085a7 */ /* 0x000e24000800007f */
[----:B0-----:R-:W-:Y:S05]  /*1bf10*/  @!P0 BRA `(.L_x_2279) ;  /* 0xfffffffc00f08947 */ /* 0x001fea000383ffff */
.L_x_1944:
[----:B------:R-:W-:Y:S05]  /*1bf20*/  BSYNC B8 ;  /* 0x0000000000087941 */ /* 0x000fea0003800000 */
.L_x_1941:
[----:B------:R-:W-:Y:S05]  /*1bf30*/  EXIT ;  /* 0x000000000000794d */ /* 0x000fea0003800000 */
.L_x_1968:
[----:B0-----:R0:W1:Y:S02]  /*1bf40*/  SYNCS.PHASECHK.TRANS64.TRYWAIT P5, [R70+URZ+0x28c90], R77 ;  /* 0x028c904d460075a7 */ /* 0x00106400080a017f */
[----:B-1----:R-:W-:Y:S05]  /*1bf50*/  @!P5 NANOSLEEP.SYNCS 0x989680 ;  /* 0x009896800000d95d */ /* 0x002fea0003900000 */
[----:B------:R-:W1:Y:S02]  /*1bf60*/  @!P5 SYNCS.PHASECHK.TRANS64 P5, [R70+URZ+0x28c90], R77 ;  /* 0x028c904d4600d5a7 */ /* 0x000e6400080a007f */
[----:B-1----:R-:W-:Y:S05]  /*1bf70*/  @!P5 BRA `(.L_x_1968) ;  /* 0xfffffffc00f0d947 */ /* 0x002fea000383ffff */
[----:B------:R-:W-:Y:S05]  /*1bf80*/  BRA `(.L_x_2280) ;  /* 0xfffffe6800547947 */ /* 0x000fea000383ffff */
.L_x_1978:
[----:B0-----:R0:W1:Y:S02]  /*1bf90*/  SYNCS.PHASECHK.TRANS64.TRYWAIT P5, [R70+URZ+0x28c90], R77 ;  /* 0x028c904d460075a7 */ /* 0x00106400080a017f */
[----:B-1----:R-:W-:Y:S05]  /*1bfa0*/  @!P5 NANOSLEEP.SYNCS 0x989680 ;  /* 0x009896800000d95d */ /* 0x002fea0003900000 */
[----:B------:R-:W1:Y:S02]  /*1bfb0*/  @!P5 SYNCS.PHASECHK.TRANS64 P5, [R70+URZ+0x28c90], R77 ;  /* 0x028c904d4600d5a7 */ /* 0x000e6400080a007f */
[----:B-1----:R-:W-:Y:S05]  /*1bfc0*/  @!P5 BRA `(.L_x_1978) ;  /* 0xfffffffc00f0d947 */ /* 0x002fea000383ffff */
[----:B------:R-:W-:Y:S05]  /*1bfd0*/  BRA `(.L_x_2281) ;  /* 0xfffffe7000a87947 */ /* 0x000fea000383ffff */
.L_x_1983:
[----:B0-----:R0:W1:Y:S02]  /*1bfe0*/  SYNCS.PHASECHK.TRANS64.TRYWAIT P5, [R70+URZ+0x28c90], R77 ;  /* 0x028c904d460075a7 */ /* 0x00106400080a017f */
[----:B-1----:R-:W-:Y:S05]  /*1bff0*/  @!P5 NANOSLEEP.SYNCS 0x989680 ;  /* 0x009896800000d95d */ /* 0x002fea0003900000 */
[----:B------:R-:W1:Y:S02]  /*1c000*/  @!P5 SYNCS.PHASECHK.TRANS64 P5, [R70+URZ+0x28c90], R77 ;  /* 0x028c904d4600d5a7 */ /* 0x000e6400080a007f */
[----:B-1----:R-:W-:Y:S05]  /*1c010*/  @!P5 BRA `(.L_x_1983) ;  /* 0xfffffffc00f0d947 */ /* 0x002fea000383ffff */
[----:B------:R-:W-:Y:S05]  /*1c020*/  BRA `(.L_x_2282) ;  /* 0xfffffe7800b87947 */ /* 0x000fea000383ffff */
.L_x_1987:
[----:B--2---:R2:W4:Y:S02]  /*1c030*/  SYNCS.PHASECHK.TRANS64.TRYWAIT P5, [R70+URZ+0x28cb0], R77 ;  /* 0x028cb04d460075a7 */ /* 0x00452400080a017f */
[----:B----4-:R-:W-:Y:S05]  /*1c040*/  @!P5 NANOSLEEP.SYNCS 0x989680 ;  /* 0x009896800000d95d */ /* 0x010fea0003900000 */
[----:B------:R-:W4:Y:S02]  /*1c050*/  @!P5 SYNCS.PHASECHK.TRANS64 P5, [R70+URZ+0x28cb0], R77 ;  /* 0x028cb04d4600d5a7 */ /* 0x000f2400080a007f */
[----:B----4-:R-:W-:Y:S05]  /*1c060*/  @!P5 BRA `(.L_x_1987) ;  /* 0xfffffffc00f0d947 */ /* 0x010fea000383ffff */
[----:B------:R-:W-:Y:S05]  /*1c070*/  BRA `(.L_x_2283) ;  /* 0xfffffe7c00347947 */ /* 0x000fea000383ffff */
.L_x_2006:
[----:B0-----:R0:W1:Y:S02]  /*1c080*/  SYNCS.PHASECHK.TRANS64.TRYWAIT P1, [R152+URZ+0x28c50], R3 ;  /* 0x028c5003980075a7 */ /* 0x001064000802017f */
[----:B-1----:R-:W-:Y:S05]  /*1c090*/  @!P1 NANOSLEEP.SYNCS 0x989680 ;  /* 0x009896800000995d */ /* 0x002fea0003900000 */
[----:B------:R-:W1:Y:S02]  /*1c0a0*/  @!P1 SYNCS.PHASECHK.TRANS64 P1, [R152+URZ+0x28c50], R3 ;  /* 0x028c5003980095a7 */ /* 0x000e64000802007f */
[----:B-1----:R-:W-:Y:S05]  /*1c0b0*/  @!P1 BRA `(.L_x_2006) ;  /* 0xfffffffc00f09947 */ /* 0x002fea000383ffff */
[----:B------:R-:W-:Y:S05]  /*1c0c0*/  BRA `(.L_x_2284) ;  /* 0xfffffe8c00247947 */ /* 0x000fea000383ffff */
.L_x_2013:
[----:B-1----:R1:W2:Y:S02]  /*1c0d0*/  SYNCS.PHASECHK.TRANS64.TRYWAIT P2, [R0+URZ+0x28c50], R5 ;  /* 0x028c5005000075a7 */ /* 0x0022a4000804017f */
[----:B--2---:R-:W-:Y:S05]  /*1c0e0*/  @!P2 NANOSLEEP.SYNCS 0x989680 ;  /* 0x009896800000a95d */ /* 0x004fea0003900000 */
[----:B------:R-:W2:Y:S02]  /*1c0f0*/  @!P2 SYNCS.PHASECHK.TRANS64 P2, [R0+URZ+0x28c50], R5 ;  /* 0x028c50050000a5a7 */ /* 0x000ea4000804007f */
[----:B--2---:R-:W-:Y:S05]  /*1c100*/  @!P2 BRA `(.L_x_2013) ;  /* 0xfffffffc00f0a947 */ /* 0x004fea000383ffff */
[----:B------:R-:W-:Y:S05]  /*1c110*/  BRA `(.L_x_2012) ;  /* 0xfffffe98004c7947 */ /* 0x000fea000383ffff */
.L_x_2038:
[----:B------:R-:W-:Y:S01]  /*1c120*/  BSSY B1, `(.L_x_2285) ;  /* 0x0000008000017945 */ /* 0x000fe20003800000 */
[----:B------:R-:W-:Y:S02]  /*1c130*/  IMAD.MOV.U32 R13, RZ, RZ, R5 ;  /* 0x000000ffff0d7224 */ /* 0x000fe400078e0005 */
[----:B------:R-:W-:Y:S02]  /*1c140*/  IMAD.MOV.U32 R12, RZ, RZ, RZ ;  /* 0x000000ffff0c7224 */ /* 0x000fe400078e00ff */
[----:B------:R-:W-:Y:S02]  /*1c150*/  IMAD.MOV.U32 R11, RZ, RZ, 0x1c1f ;  /* 0x00001c1fff0b7424 */ /* 0x000fe400078e00ff */
[----:B------:R-:W-:-:S07]  /*1c160*/  IMAD.MOV.U32 R15, RZ, RZ, -0x1 ;  /* 0xffffffffff0f7424 */ /* 0x000fce00078e00ff */
[----:B-----5:R-:W-:Y:S05]  /*1c170*/  WARPSYNC.COLLECTIVE R15, `(.L_x_2286) ;  /* 0x000000000f087348 */ /* 0x020fea0003c00000 */
[----:B------:R0:W1:Y:S02]  /*1c180*/  SHFL.IDX P6, R14, R13, R12, R11 ;  /* 0x0000000c0d0e7389 */ /* 0x00006400000c000b */
[----:B01---5:R-:W-:Y:S01]  /*1c190*/  ENDCOLLECTIVE ;  /* 0x000000000000791b */ /* 0x023fe20003800000 */
.L_x_2286:
[----:B------:R-:W-:Y:S05]  /*1c1a0*/  BSYNC B1 ;  /* 0x0000000000017941 */ /* 0x000fea0003800000 */
.L_x_2285:
[----:B------:R-:W-:Y:S05]  /*1c1b0*/  BRA `(.L_x_2287) ;  /* 0xfffffeb800787947 */ /* 0x000fea000383ffff */
.L_x_2039:
[----:B------:R-:W-:Y:S01]  /*1c1c0*/  BSSY B1, `(.L_x_2288) ;  /* 0x0000008000017945 */ /* 0x000fe20003800000 */
[----:B------:R-:W-:Y:S01]  /*1c1d0*/  IMAD.MOV.U32 R13, RZ, RZ, R4 ;  /* 0x000000ffff0d7224 */ /* 0x000fe200078e0004 */
[----:B------:R-:W-:Y:S01]  /*1c1e0*/  MOV R12, RZ ;  /* 0x000000ff000c7202 */ /* 0x000fe20000000f00 */
[----:B------:R-:W-:Y:S02]  /*1c1f0*/  IMAD.MOV.U32 R11, RZ, RZ, 0x1c1f ;  /* 0x00001c1fff0b7424 */ /* 0x000fe400078e00ff */
[----:B------:R-:W-:-:S07]  /*1c200*/  IMAD.MOV.U32 R15, RZ, RZ, -0x1 ;  /* 0xffffffffff0f7424 */ /* 0x000fce00078e00ff */
[----:B-----5:R-:W-:Y:S05]  /*1c210*/  WARPSYNC.COLLECTIVE R15, `(.L_x_2289) ;  /* 0x000000000f087348 */ /* 0x020fea0003c00000 */
[----:B------:R0:W1:Y:S02]  /*1c220*/  SHFL.IDX P6, R14, R13, R12, R11 ;  /* 0x0000000c0d0e7389 */ /* 0x00006400000c000b */
[----:B01---5:R-:W-:Y:S01]  /*1c230*/  ENDCOLLECTIVE ;  /* 0x000000000000791b */ /* 0x023fe20003800000 */
.L_x_2289:
[----:B------:R-:W-:Y:S05]  /*1c240*/  BSYNC B1 ;  /* 0x0000000000017941 */ /* 0x000fea0003800000 */
.L_x_2288:
[----:B------:R-:W-:Y:S05]  /*1c250*/  BRA `(.L_x_2290) ;  /* 0xfffffeb800587947 */ /* 0x000fea000383ffff */
.L_x_2040:
[----:B------:R-:W-:Y:S01]  /*1c260*/  BSSY B1, `(.L_x_2291) ;  /* 0x0000008000017945 */ /* 0x000fe20003800000 */
[----:B------:R-:W-:Y:S01]  /*1c270*/  IMAD.MOV.U32 R13, RZ, RZ, R3 ;  /* 0x000000ffff0d7224 */ /* 0x000fe200078e0003 */
[----:B------:R-:W-:Y:S01]  /*1c280*/  MOV R15, 0xffffffff ;  /* 0xffffffff000f7802 */ /* 0x000fe20000000f00 */
[----:B------:R-:W-:Y:S02]  /*1c290*/  IMAD.MOV.U32 R12, RZ, RZ, RZ ;  /* 0x000000ffff0c7224 */ /* 0x000fe400078e00ff */
[----:B------:R-:W-:-:S07]  /*1c2a0*/  IMAD.MOV.U32 R11, RZ, RZ, 0x1c1f ;  /* 0x00001c1fff0b7424 */ /* 0x000fce00078e00ff */
[----:B-----5:R-:W-:Y:S05]  /*1c2b0*/  WARPSYNC.COLLECTIVE R15, `(.L_x_2292) ;  /* 0x000000000f087348 */ /* 0x020fea0003c00000 */
[----:B------:R0:W1:Y:S02]  /*1c2c0*/  SHFL.IDX P6, R14, R13, R12, R11 ;  /* 0x0000000c0d0e7389 */ /* 0x00006400000c000b */
[----:B01---5:R-:W-:Y:S01]  /*1c2d0*/  ENDCOLLECTIVE ;  /* 0x000000000000791b */ /* 0x023fe20003800000 */
.L_x_2292:
[----:B------:R-:W-:Y:S05]  /*1c2e0*/  BSYNC B1 ;  /* 0x0000000000017941 */ /* 0x000fea0003800000 */
.L_x_2291:
[----:B------:R-:W-:Y:S05]  /*1c2f0*/  BRA `(.L_x_2293) ;  /* 0xfffffeb800387947 */ /* 0x000fea000383ffff */
.L_x_2041:
        /* <DEDUP_REMOVED lines=8> */
.L_x_2295:
[----:B------:R-:W-:Y:S05]  /*1c380*/  BSYNC B1 ;  /* 0x0000000000017941 */ /* 0x000fea0003800000 */
.L_x_2294:
[----:B------:R-:W-:Y:S05]  /*1c390*/  BRA `(.L_x_2296) ;  /* 0xfffffeb800187947 */ /* 0x000fea000383ffff */
.L_x_2042:
[----:B------:R-:W-:Y:S01]  /*1c3a0*/  BSSY B1, `(.L_x_2297) ;  /* 0x0000008000017945 */ /* 0x000fe20003800000 */
[----:B------:R-:W-:Y:S01]  /*1c3b0*/  IMAD.MOV.U32 R13, RZ, RZ, R5 ;  /* 0x000000ffff0d7224 */ /* 0x000fe200078e0005 */
[----:B------:R-:W-:Y:S01]  /*1c3c0*/  MOV R12, 0x1 ;  /* 0x00000001000c7802 */ /* 0x000fe20000000f00 */
[----:B------:R-:W-:Y:S02]  /*1c3d0*/  IMAD.MOV.U32 R11, RZ, RZ, 0x1c1f ;  /* 0x00001c1fff0b7424 */ /* 0x000fe400078e00ff */
[----:B------:R-:W-:-:S07]  /*1c3e0*/  IMAD.MOV.U32 R15, RZ, RZ, -0x1 ;  /* 0xffffffffff0f7424 */ /* 0x000fce00078e00ff */
[----:B-----5:R-:W-:Y:S05]  /*1c3f0*/  WARPSYNC.COLLECTIVE R15, `(.L_x_2298) ;  /* 0x000000000f087348 */ /* 0x020fea0003c00000 */
[----:B------:R0:W1:Y:S02]  /*1c400*/  SHFL.IDX P6, R14, R13, R12, R11 ;  /* 0x0000000c0d0e7389 */ /* 0x00006400000c000b */
[----:B01---5:R-:W-:Y:S01]  /*1c410*/  ENDCOLLECTIVE ;  /* 0x000000000000791b */ /* 0x023fe20003800000 */
.L_x_2298:
[----:B------:R-:W-:Y:S05]  /*1c420*/  BSYNC B1 ;  /* 0x0000000000017941 */ /* 0x000fea0003800000 */
.L_x_2297:
[----:B------:R-:W-:Y:S05]  /*1c430*/  BRA `(.L_x_2299) ;  /* 0xfffffeb400f87947 */ /* 0x000fea000383ffff */
.L_x_2043:
[----:B------:R-:W-:Y:S01]  /*1c440*/  BSSY B1, `(.L_x_2300) ;  /* 0x0000008000017945 */ /* 0x000fe20003800000 */
[----:B------:R-:W-:Y:S01]  /*1c450*/  IMAD.MOV.U32 R13, RZ, RZ, R4 ;  /* 0x000000ffff0d7224 */ /* 0x000fe200078e0004 */
[----:B------:R-:W-:Y:S01]  /*1c460*/  MOV R15, 0xffffffff ;  /* 0xffffffff000f7802 */ /* 0x000fe20000000f00 */
[----:B------:R-:W-:Y:S02]  /*1c470*/  IMAD.MOV.U32 R12, RZ, RZ, 0x1 ;  /* 0x00000001ff0c7424 */ /* 0x000fe400078e00ff */
[----:B------:R-:W-:-:S07]  /*1c480*/  IMAD.MOV.U32 R11, RZ, RZ, 0x1c1f ;  /* 0x00001c1fff0b7424 */ /* 0x000fce00078e00ff */
[----:B-----5:R-:W-:Y:S05]  /*1c490*/  WARPSYNC.COLLECTIVE R15, `(.L_x_2301) ;  /* 0x000000000f087348 */ /* 0x020fea0003c00000 */
[----:B------:R0:W1:Y:S02]  /*1c4a0*/  SHFL.IDX P6, R14, R13, R12, R11 ;  /* 0x0000000c0d0e7389 */ /* 0x00006400000c000b */
[----:B01---5:R-:W-:Y:S01]  /*1c4b0*/  ENDCOLLECTIVE ;  /* 0x000000000000791b */ /* 0x023fe20003800000 */
.L_x_2301:
[----:B------:R-:W-:Y:S05]  /*1c4c0*/  BSYNC B1 ;  /* 0x0000000000017941 */ /* 0x000fea0003800000 */
.L_x_2300:
[----:B------:R-:W-:Y:S05]  /*1c4d0*/  BRA `(.L_x_2302) ;  /* 0xfffffeb400d87947 */ /* 0x000fea000383ffff */
.L_x_2044:
[----:B------:R-:W-:Y:S01]  /*1c4e0*/  BSSY B1, `(.L_x_2303) ;  /* 0x0000008000017945 */ /* 0x000fe20003800000 */
[----:B------:R-:W-:Y:S02]  /*1c4f0*/  IMAD.MOV.U32 R13, RZ, RZ, R3 ;  /* 0x000000ffff0d7224 */ /* 0x000fe400078e0003 */
[----:B------:R-:W-:Y:S02]  /*1c500*/  IMAD.MOV.U32 R12, RZ, RZ, 0x1 ;  /* 0x00000001ff0c7424 */ /* 0x000fe400078e00ff */
[----:B------:R-:W-:Y:S02]  /*1c510*/  IMAD.MOV.U32 R11, RZ, RZ, 0x1c1f ;  /* 0x00001c1fff0b7424 */ /* 0x000fe400078e00ff */
[----:B------:R-:W-:-:S07]  /*1c520*/  IMAD.MOV.U32 R15, RZ, RZ, -0x1 ;  /* 0xffffffffff0f7424 */ /* 0x000fce00078e00ff */
[----:B-----5:R-:W-:Y:S05]  /*1c530*/  WARPSYNC.COLLECTIVE R15, `(.L_x_2304) ;  /* 0x000000000f087348 */ /* 0x020fea0003c00000 */
[----:B------:R0:W1:Y:S02]  /*1c540*/  SHFL.IDX P6, R14, R13, R12, R11 ;  /* 0x0000000c0d0e7389 */ /* 0x00006400000c000b */
[----:B01---5:R-:W-:Y:S01]  /*1c550*/  ENDCOLLECTIVE ;  /* 0x000000000000791b */ /* 0x023fe20003800000 */
.L_x_2304:
[----:B------:R-:W-:Y:S05]  /*1c560*/  BSYNC B1 ;  /* 0x0000000000017941 */ /* 0x000fea0003800000 */
.L_x_2303:
[----:B------:R-:W-:Y:S05]  /*1c570*/  BRA `(.L_x_2305) ;  /* 0xfffffeb400b87947 */ /* 0x000fea000383ffff */
.L_x_2045:
        /* <DEDUP_REMOVED lines=8> */
.L_x_2307:
[----:B------:R-:W-:Y:S05]  /*1c600*/  BSYNC B1 ;  /* 0x0000000000017941 */ /* 0x000fea0003800000 */
.L_x_2306:
[----:B------:R-:W-:Y:S05]  /*1c610*/  BRA `(.L_x_2308) ;  /* 0xfffffeb400987947 */ /* 0x000fea000383ffff */
.L_x_2047:
[----:B0-----:R0:W1:Y:S02]  /*1c620*/  SYNCS.PHASECHK.TRANS64.TRYWAIT P2, [R2+URZ+0x28c00], R7 ;  /* 0x028c0007020075a7 */ /* 0x001064000804017f */
[----:B-1----:R-:W-:Y:S05]  /*1c630*/  @!P2 NANOSLEEP.SYNCS 0x989680 ;  /* 0x009896800000a95d */ /* 0x002fea0003900000 */
[----:B------:R-:W1:Y:S02]  /*1c640*/  @!P2 SYNCS.PHASECHK.TRANS64 P2, [R2+URZ+0x28c00], R7 ;  /* 0x028c00070200a5a7 */ /* 0x000e64000804007f */
[----:B-1----:R-:W-:Y:S05]  /*1c650*/  @!P2 BRA `(.L_x_2047) ;  /* 0xfffffffc00f0a947 */ /* 0x002fea000383ffff */
[----:B------:R-:W-:Y:S05]  /*1c660*/  BRA `(.L_x_2309) ;  /* 0xfffffeb800107947 */ /* 0x000fea000383ffff */
.L_x_2055:
        /* <DEDUP_REMOVED lines=8> */
.L_x_2311:
[----:B------:R-:W-:Y:S05]  /*1c6f0*/  BSYNC B1 ;  /* 0x0000000000017941 */ /* 0x000fea0003800000 */
.L_x_2310:
[----:B------:R-:W-:Y:S05]  /*1c700*/  BRA `(.L_x_2312) ;  /* 0xfffffec400e47947 */ /* 0x000fea000383ffff */
.L_x_2056:
        /* <DEDUP_REMOVED lines=8> */
.L_x_2314:
[----:B------:R-:W-:Y:S05]  /*1c790*/  BSYNC B1 ;  /* 0x0000000000017941 */ /* 0x000fea0003800000 */
.L_x_2313:
[----:B------:R-:W-:Y:S05]  /*1c7a0*/  BRA `(.L_x_2315) ;  /* 0xfffffec400c47947 */ /* 0x000fea000383ffff */
.L_x_2057:
        /* <DEDUP_REMOVED lines=8> */
.L_x_2317:
[----:B------:R-:W-:Y:S05]  /*1c830*/  BSYNC B1 ;  /* 0x0000000000017941 */ /* 0x000fea0003800000 */
.L_x_2316:
[----:B------:R-:W-:Y:S05]  /*1c840*/  BRA `(.L_x_2318) ;  /* 0xfffffec400a47947 */ /* 0x000fea000383ffff */
.L_x_2058:
        /* <DEDUP_REMOVED lines=8> */
.L_x_2320:
[----:B------:R-:W-:Y:S05]  /*1c8d0*/  BSYNC B1 ;  /* 0x0000000000017941 */ /* 0x000fea0003800000 */
.L_x_2319:
[----:B------:R-:W-:Y:S05]  /*1c8e0*/  BRA `(.L_x_2321) ;  /* 0xfffffec400847947 */ /* 0x000fea000383ffff */
.L_x_2059:
        /* <DEDUP_REMOVED lines=8> */
.L_x_2323:
[----:B------:R-:W-:Y:S05]  /*1c970*/  BSYNC B1 ;  /* 0x0000000000017941 */ /* 0x000fea0003800000 */
.L_x_2322:
[----:B------:R-:W-:Y:S05]  /*1c980*/  BRA `(.L_x_2324) ;  /* 0xfffffec400647947 */ /* 0x000fea000383ffff */
.L_x_2060:
        /* <DEDUP_REMOVED lines=8> */
.L_x_2326:
[----:B------:R-:W-:Y:S05]  /*1ca10*/  BSYNC B1 ;  /* 0x0000000000017941 */ /* 0x000fea0003800000 */
.L_x_2325:
[----:B------:R-:W-:Y:S05]  /*1ca20*/  BRA `(.L_x_2327) ;  /* 0xfffffec400487947 */ /* 0x000fea000383ffff */
.L_x_2061:
        /* <DEDUP_REMOVED lines=8> */
.L_x_2329:
[----:B------:R-:W-:Y:S05]  /*1cab0*/  BSYNC B1 ;  /* 0x0000000000017941 */ /* 0x000fea0003800000 */
.L_x_2328:
[----:B------:R-:W-:Y:S05]  /*1cac0*/  BRA `(.L_x_2330) ;  /* 0xfffffec4002c7947 */ /* 0x000fea000383ffff */
.L_x_2062:
        /* <DEDUP_REMOVED lines=8> */
.L_x_2332:
[----:B------:R-:W-:Y:S05]  /*1cb50*/  BSYNC B1 ;  /* 0x0000000000017941 */ /* 0x000fea0003800000 */
.L_x_2331:
[----:B------:R-:W-:Y:S05]  /*1cb60*/  BRA `(.L_x_2333) ;  /* 0xfffffec400107947 */ /* 0x000fea000383ffff */
.L_x_2064:
[----:B0-----:R0:W1:Y:S02]  /*1cb70*/  SYNCS.PHASECHK.TRANS64.TRYWAIT P2, [R2+URZ+0x28c00], R3 ;  /* 0x028c0003020075a7 */ /* 0x001064000804017f */
[----:B-1----:R-:W-:Y:S05]  /*1cb80*/  @!P2 NANOSLEEP.SYNCS 0x989680 ;  /* 0x009896800000a95d */ /* 0x002fea0003900000 */
[----:B------:R-:W1:Y:S02]  /*1cb90*/  @!P2 SYNCS.PHASECHK.TRANS64 P2, [R2+URZ+0x28c00], R3 ;  /* 0x028c00030200a5a7 */ /* 0x000e64000804007f */
[----:B-1----:R-:W-:Y:S05]  /*1cba0*/  @!P2 BRA `(.L_x_2064) ;  /* 0xfffffffc00f0a947 */ /* 0x002fea000383ffff */
[----:B------:R-:W-:Y:S05]  /*1cbb0*/  BRA `(.L_x_2334) ;  /* 0xfffffec4006c7947 */ /* 0x000fea000383ffff */
.L_x_2070:
[----:B---3--:R3:W4:Y:S02]  /*1cbc0*/  SYNCS.PHASECHK.TRANS64.TRYWAIT P2, [R14+URZ+0x28c30], R57 ;  /* 0x028c30390e0075a7 */ /* 0x008724000804017f */
[----:B----4-:R-:W-:Y:S05]  /*1cbd0*/  @!P2 NANOSLEEP.SYNCS 0x989680 ;  /* 0x009896800000a95d */ /* 0x010fea0003900000 */
[----:B------:R-:W4:Y:S02]  /*1cbe0*/  @!P2 SYNCS.PHASECHK.TRANS64 P2, [R14+URZ+0x28c30], R57 ;  /* 0x028c30390e00a5a7 */ /* 0x000f24000804007f */
[----:B----4-:R-:W-:Y:S05]  /*1cbf0*/  @!P2 BRA `(.L_x_2070) ;  /* 0xfffffffc00f0a947 */ /* 0x010fea000383ffff */
[----:B------:R-:W-:Y:S05]  /*1cc00*/  BRA `(.L_x_2069) ;  /* 0xfffffed000b87947 */ /* 0x000fea000383ffff */
.L_x_2083:
[----:B-1----:R1:W3:Y:S02]  /*1cc10*/  SYNCS.PHASECHK.TRANS64.TRYWAIT P2, [R14+URZ+0x28c50], R57 ;  /* 0x028c50390e0075a7 */ /* 0x0022e4000804017f */
[----:B---3--:R-:W-:Y:S05]  /*1cc20*/  @!P2 NANOSLEEP.SYNCS 0x989680 ;  /* 0x009896800000a95d */ /* 0x008fea0003900000 */
[----:B------:R-:W3:Y:S02]  /*1cc30*/  @!P2 SYNCS.PHASECHK.TRANS64 P2, [R14+URZ+0x28c50], R57 ;  /* 0x028c50390e00a5a7 */ /* 0x000ee4000804007f */
[----:B---3--:R-:W-:Y:S05]  /*1cc40*/  @!P2 BRA `(.L_x_2083) ;  /* 0xfffffffc00f0a947 */ /* 0x008fea000383ffff */
[----:B------:R-:W-:Y:S05]  /*1cc50*/  BRA `(.L_x_2082) ;  /* 0xfffffeec007c7947 */ /* 0x000fea000383ffff */
.L_x_2095:
[----:B-1----:R1:W2:Y:S02]  /*1cc60*/  SYNCS.PHASECHK.TRANS64.TRYWAIT P2, [R212+URZ+0x28c30], R213 ;  /* 0x028c30d5d40075a7 */ /* 0x0022a4000804017f */
[----:B--2---:R-:W-:Y:S05]  /*1cc70*/  @!P2 NANOSLEEP.SYNCS 0x989680 ;  /* 0x009896800000a95d */ /* 0x004fea0003900000 */
[----:B------:R-:W2:Y:S02]  /*1cc80*/  @!P2 SYNCS.PHASECHK.TRANS64 P2, [R212+URZ+0x28c30], R213 ;  /* 0x028c30d5d400a5a7 */ /* 0x000ea4000804007f */
[----:B--2---:R-:W-:Y:S05]  /*1cc90*/  @!P2 BRA `(.L_x_2095) ;  /* 0xfffffffc00f0a947 */ /* 0x004fea000383ffff */
[----:B------:R-:W-:Y:S05]  /*1cca0*/  BRA `(.L_x_2094) ;  /* 0xfffffef000ec7947 */ /* 0x000fea000383ffff */
.L_x_2108:
[----:B--2---:R2:W3:Y:S02]  /*1ccb0*/  SYNCS.PHASECHK.TRANS64.TRYWAIT P2, [R212+URZ+0x28c50], R213 ;  /* 0x028c50d5d40075a7 */ /* 0x0044e4000804017f */
[----:B---3--:R-:W-:Y:S05]  /*1ccc0*/  @!P2 NANOSLEEP.SYNCS 0x989680 ;  /* 0x009896800000a95d */ /* 0x008fea0003900000 */
[----:B------:R-:W3:Y:S02]  /*1ccd0*/  @!P2 SYNCS.PHASECHK.TRANS64 P2, [R212+URZ+0x28c50], R213 ;  /* 0x028c50d5d400a5a7 */ /* 0x000ee4000804007f */
[----:B---3--:R-:W-:Y:S05]  /*1cce0*/  @!P2 BRA `(.L_x_2108) ;  /* 0xfffffffc00f0a947 */ /* 0x008fea000383ffff */
[----:B------:R-:W-:Y:S05]  /*1ccf0*/  BRA `(.L_x_2107) ;  /* 0xffffff1000d87947 */ /* 0x000fea000383ffff */
.L_x_2121:
[----:B--2---:R2:W3:Y:S02]  /*1cd00*/  SYNCS.PHASECHK.TRANS64.TRYWAIT P3, [R204+URZ+0x28c30], R206 ;  /* 0x028c30cecc0075a7 */ /* 0x0044e4000806017f */
[----:B---3--:R-:W-:Y:S05]  /*1cd10*/  @!P3 NANOSLEEP.SYNCS 0x989680 ;  /* 0x009896800000b95d */ /* 0x008fea0003900000 */
[----:B------:R-:W3:Y:S02]  /*1cd20*/  @!P3 SYNCS.PHASECHK.TRANS64 P3, [R204+URZ+0x28c30], R206 ;  /* 0x028c30cecc00b5a7 */ /* 0x000ee4000806007f */
[----:B---3--:R-:W-:Y:S05]  /*1cd30*/  @!P3 BRA `(.L_x_2121) ;  /* 0xfffffffc00f0b947 */ /* 0x008fea000383ffff */
[----:B------:R-:W-:Y:S05]  /*1cd40*/  BRA `(.L_x_2120) ;  /* 0xffffff1800807947 */ /* 0x000fea000383ffff */
.L_x_2126:
[----:B-1----:R1:W4:Y:S02]  /*1cd50*/  SYNCS.PHASECHK.TRANS64.TRYWAIT P3, [R204+URZ+0x28c50], R206 ;  /* 0x028c50cecc0075a7 */ /* 0x002324000806017f */
[----:B----4-:R-:W-:Y:S05]  /*1cd60*/  @!P3 NANOSLEEP.SYNCS 0x989680 ;  /* 0x009896800000b95d */ /* 0x010fea0003900000 */
[----:B------:R-:W4:Y:S02]  /*1cd70*/  @!P3 SYNCS.PHASECHK.TRANS64 P3, [R204+URZ+0x28c50], R206 ;  /* 0x028c50cecc00b5a7 */ /* 0x000f24000806007f */
[----:B----4-:R-:W-:Y:S05]  /*1cd80*/  @!P3 BRA `(.L_x_2126) ;  /* 0xfffffffc00f0b947 */ /* 0x010fea000383ffff */
[----:B------:R-:W-:Y:S05]  /*1cd90*/  BRA `(.L_x_2125) ;  /* 0xffffff2c00dc7947 */ /* 0x000fea000383ffff */
.L_x_2134:
[----:B---3--:R3:W4:Y:S02]  /*1cda0*/  SYNCS.PHASECHK.TRANS64.TRYWAIT P2, [R206+URZ+0x28c30], R207 ;  /* 0x028c30cfce0075a7 */ /* 0x008724000804017f */
[----:B----4-:R-:W-:Y:S05]  /*1cdb0*/  @!P2 NANOSLEEP.SYNCS 0x989680 ;  /* 0x009896800000a95d */ /* 0x010fea0003900000 */
[----:B------:R-:W4:Y:S02]  /*1cdc0*/  @!P2 SYNCS.PHASECHK.TRANS64 P2, [R206+URZ+0x28c30], R207 ;  /* 0x028c30cfce00a5a7 */ /* 0x000f24000804007f */
[----:B----4-:R-:W-:Y:S05]  /*1cdd0*/  @!P2 BRA `(.L_x_2134) ;  /* 0xfffffffc00f0a947 */ /* 0x010fea000383ffff */
[----:B------:R-:W-:Y:S05]  /*1cde0*/  BRA `(.L_x_2133) ;  /* 0xffffff3000f47947 */ /* 0x000fea000383ffff */
.L_x_2147:
[----:B-1----:R1:W2:Y:S02]  /*1cdf0*/  SYNCS.PHASECHK.TRANS64.TRYWAIT P2, [R206+URZ+0x28c50], R207 ;  /* 0x028c50cfce0075a7 */ /* 0x0022a4000804017f */
[----:B--2---:R-:W-:Y:S05]  /*1ce00*/  @!P2 NANOSLEEP.SYNCS 0x989680 ;  /* 0x009896800000a95d */ /* 0x004fea0003900000 */
[----:B------:R-:W2:Y:S02]  /*1ce10*/  @!P2 SYNCS.PHASECHK.TRANS64 P2, [R206+URZ+0x28c50], R207 ;  /* 0x028c50cfce00a5a7 */ /* 0x000ea4000804007f */
[----:B--2---:R-:W-:Y:S05]  /*1ce20*/  @!P2 BRA `(.L_x_2147) ;  /* 0xfffffffc00f0a947 */ /* 0x004fea000383ffff */
[----:B------:R-:W-:Y:S05]  /*1ce30*/  BRA `(.L_x_2146) ;  /* 0xffffff5000ec7947 */ /* 0x000fea000383ffff */
.L_x_2183:
[----:B------:R-:W1:Y:S01]  /*1ce40*/  S2R R11, SR_TID.X ;  /* 0x00000000000b7919 */ /* 0x000e620000002100 */
[----:B------:R-:W-:Y:S01]  /*1ce50*/  BSSY B1, `(.L_x_2335) ;  /* 0x000000a000017945 */ /* 0x000fe20003800000 */
[----:B------:R-:W-:Y:S01]  /*1ce60*/  MOV R12, RZ ;  /* 0x000000ff000c7202 */ /* 0x000fe20000000f00 */
[----:B------:R-:W-:Y:S01]  /*1ce70*/  IMAD.MOV.U32 R15, RZ, RZ, -0x1 ;  /* 0xffffffffff0f7424 */ /* 0x000fe200078e00ff */
[----:B-1----:R-:W-:-:S04]  /*1ce80*/  SHF.R.U32.HI R11, RZ, 0x5, R11 ;  /* 0x00000005ff0b7819 */ /* 0x002fc8000001160b */
[----:B------:R-:W-:-:S05]  /*1ce90*/  LOP3.LUT R11, R11, 0x3, RZ, 0xc0, !PT ;  /* 0x000000030b0b7812 */ /* 0x000fca00078ec0ff */
[----:B0-----:R-:W-:Y:S02]  /*1cea0*/  IMAD.MOV.U32 R13, RZ, RZ, R11 ;  /* 0x000000ffff0d7224 */ /* 0x001fe400078e000b */
[----:B------:R-:W-:-:S07]  /*1ceb0*/  IMAD.MOV.U32 R11, RZ, RZ, 0x1f ;  /* 0x0000001fff0b7424 */ /* 0x000fce00078e00ff */
[----:B------:R-:W-:Y:S05]  /*1cec0*/  WARPSYNC.COLLECTIVE R15, `(.L_x_2336) ;  /* 0x000000000f087348 */ /* 0x000fea0003c00000 */
[----:B------:R0:W1:Y:S02]  /*1ced0*/  SHFL.IDX P6, R14, R13, R12, R11 ;  /* 0x0000000c0d0e7389 */ /* 0x00006400000c000b */
[----:B01----:R-:W-:Y:S01]  /*1cee0*/  ENDCOLLECTIVE ;  /* 0x000000000000791b */ /* 0x003fe20003800000 */
.L_x_2336:
[----:B------:R-:W-:Y:S05]  /*1cef0*/  BSYNC B1 ;  /* 0x0000000000017941 */ /* 0x000fea0003800000 */
.L_x_2335:
[----:B------:R-:W-:Y:S05]  /*1cf00*/  BRA `(.L_x_2337) ;  /* 0xffffff9c00907947 */ /* 0x000fea000383ffff */
.L_x_2184:
[----:B------:R-:W-:Y:S01]  /*1cf10*/  BSSY B1, `(.L_x_2338) ;  /* 0x0000006000017945 */ /* 0x000fe20003800000 */
[----:B------:R-:W-:-:S07]  /*1cf20*/  IMAD.MOV.U32 R15, RZ, RZ, -0x1 ;  /* 0xffffffffff0f7424 */ /* 0x000fce00078e00ff */
[----:B0-----:R-:W-:Y:S05]  /*1cf30*/  WARPSYNC.COLLECTIVE R15, `(.L_x_2339) ;  /* 0x000000000f0c7348 */ /* 0x001fea0003c00000 */
[----:B------:R-:W-:Y:S02]  /*1cf40*/  ELECT P6, UR62, PT ;  /* 0x00000000003e782f */ /* 0x000fe400038c0000 */
[----:B------:R-:W-:Y:S01]  /*1cf50*/  MOV R14, UR62 ;  /* 0x0000003e000e7c02 */ /* 0x000fe20008000f00 */
[----:B0-----:R-:W-:Y:S10]  /*1cf60*/  ENDCOLLECTIVE ;  /* 0x000000000000791b */ /* 0x001ff40003800000 */
.L_x_2339:
[----:B------:R-:W-:Y:S05]  /*1cf70*/  BSYNC B1 ;  /* 0x0000000000017941 */ /* 0x000fea0003800000 */
.L_x_2338:
[----:B------:R-:W-:Y:S05]  /*1cf80*/  BRA `(.L_x_2340) ;  /* 0xffffff9c007c7947 */ /* 0x000fea000383ffff */
.L_x_2186:
[----:B-1----:R1:W2:Y:S02]  /*1cf90*/  SYNCS.PHASECHK.TRANS64.TRYWAIT P0, [R7+URZ+0x28c20], R8 ;  /* 0x028c2008070075a7 */ /* 0x0022a4000800017f */
[----:B--2---:R-:W-:Y:S05]  /*1cfa0*/  @!P0 NANOSLEEP.SYNCS 0x989680 ;  /* 0x009896800000895d */ /* 0x004fea0003900000 */
[----:B------:R-:W2:Y:S02]  /*1cfb0*/  @!P0 SYNCS.PHASECHK.TRANS64 P0, [R7+URZ+0x28c20], R8 ;  /* 0x028c2008070085a7 */ /* 0x000ea4000800007f */
[----:B--2---:R-:W-:Y:S05]  /*1cfc0*/  @!P0 BRA `(.L_x_2186) ;  /* 0xfffffffc00f08947 */ /* 0x004fea000383ffff */
[----:B------:R-:W-:Y:S05]  /*1cfd0*/  BRA `(.L_x_2341) ;  /* 0xffffff9c00987947 */ /* 0x000fea000383ffff */
.L_x_2189:
[----:B-1----:R1:W2:Y:S02]  /*1cfe0*/  SYNCS.PHASECHK.TRANS64.TRYWAIT P0, [R8+URZ+0x28ca0], R11 ;  /* 0x028ca00b080075a7 */ /* 0x0022a4000800017f */
[----:B--2---:R-:W-:Y:S05]  /*1cff0*/  @!P0 NANOSLEEP.SYNCS 0x989680 ;  /* 0x009896800000895d */ /* 0x004fea0003900000 */
[----:B------:R-:W2:Y:S02]  /*1d000*/  @!P0 SYNCS.PHASECHK.TRANS64 P0, [R8+URZ+0x28ca0], R11 ;  /* 0x028ca00b080085a7 */ /* 0x000ea4000800007f */
[----:B--2---:R-:W-:Y:S05]  /*1d010*/  @!P0 BRA `(.L_x_2189) ;  /* 0xfffffffc00f08947 */ /* 0x004fea000383ffff */
[----:B------:R-:W-:Y:S05]  /*1d020*/  BRA `(.L_x_2342) ;  /* 0xffffff9c00a87947 */ /* 0x000fea000383ffff */
.L_x_2191:
[----:B--2---:R2:W3:Y:S02]  /*1d030*/  SYNCS.PHASECHK.TRANS64.TRYWAIT P0, [R8+URZ+0x28cc0], R11 ;  /* 0x028cc00b080075a7 */ /* 0x0044e4000800017f */
[----:B---3--:R-:W-:Y:S05]  /*1d040*/  @!P0 NANOSLEEP.SYNCS 0x989680 ;  /* 0x009896800000895d */ /* 0x008fea0003900000 */
[----:B------:R-:W3:Y:S02]  /*1d050*/  @!P0 SYNCS.PHASECHK.TRANS64 P0, [R8+URZ+0x28cc0], R11 ;  /* 0x028cc00b080085a7 */ /* 0x000ee4000800007f */
[----:B---3--:R-:W-:Y:S05]  /*1d060*/  @!P0 BRA `(.L_x_2191) ;  /* 0xfffffffc00f08947 */ /* 0x008fea000383ffff */
[----:B------:R-:W-:Y:S05]  /*1d070*/  BRA `(.L_x_2343) ;  /* 0xffffffa0000c7947 */ /* 0x000fea000383ffff */
.L_x_2195:
[----:B-1----:R1:W2:Y:S02]  /*1d080*/  SYNCS.PHASECHK.TRANS64.TRYWAIT P0, [R9+URZ+0x28ca0], R10 ;  /* 0x028ca00a090075a7 */ /* 0x0022a4000800017f */
[----:B--2---:R-:W-:Y:S05]  /*1d090*/  @!P0 NANOSLEEP.SYNCS 0x989680 ;  /* 0x009896800000895d */ /* 0x004fea0003900000 */
[----:B------:R-:W2:Y:S02]  /*1d0a0*/  @!P0 SYNCS.PHASECHK.TRANS64 P0, [R9+URZ+0x28ca0], R10 ;  /* 0x028ca00a090085a7 */ /* 0x000ea4000800007f */
[----:B--2---:R-:W-:Y:S05]  /*1d0b0*/  @!P0 BRA `(.L_x_2195) ;  /* 0xfffffffc00f08947 */ /* 0x004fea000383ffff */
[----:B------:R-:W-:Y:S05]  /*1d0c0*/  BRA `(.L_x_2344) ;  /* 0xffffffa4004c7947 */ /* 0x000fea000383ffff */
.L_x_2197:
[----:B--2---:R2:W3:Y:S02]  /*1d0d0*/  SYNCS.PHASECHK.TRANS64.TRYWAIT P1, [R9+URZ+0x28cc0], R10 ;  /* 0x028cc00a090075a7 */ /* 0x0044e4000802017f */
[----:B---3--:R-:W-:Y:S05]  /*1d0e0*/  @!P1 NANOSLEEP.SYNCS 0x989680 ;  /* 0x009896800000995d */ /* 0x008fea0003900000 */
[----:B------:R-:W3:Y:S02]  /*1d0f0*/  @!P1 SYNCS.PHASECHK.TRANS64 P1, [R9+URZ+0x28cc0], R10 ;  /* 0x028cc00a090095a7 */ /* 0x000ee4000802007f */
[----:B---3--:R-:W-:Y:S05]  /*1d100*/  @!P1 BRA `(.L_x_2197) ;  /* 0xfffffffc00f09947 */ /* 0x008fea000383ffff */
[----:B------:R-:W-:Y:S05]  /*1d110*/  BRA `(.L_x_2345) ;  /* 0xffffffa400a87947 */ /* 0x000fea000383ffff */
.L_x_2215:
[----:B------:R-:W0:Y:S01]  /*1d120*/  S2R R5, SR_TID.X ;  /* 0x0000000000057919 */ /* 0x000e220000002100 */
[----:B------:R-:W-:Y:S01]  /*1d130*/  BSSY B0, `(.L_x_2346) ;  /* 0x000000a000007945 */ /* 0x000fe20003800000 */
[----:B------:R-:W-:Y:S01]  /*1d140*/  IMAD.MOV.U32 R12, RZ, RZ, RZ ;  /* 0x000000ffff0c7224 */ /* 0x000fe200078e00ff */
[----:B-1----:R-:W-:Y:S01]  /*1d150*/  MOV R11, 0x1f ;  /* 0x0000001f000b7802 */ /* 0x002fe20000000f00 */
[----:B------:R-:W-:Y:S01]  /*1d160*/  IMAD.MOV.U32 R15, RZ, RZ, -0x1 ;  /* 0xffffffffff0f7424 */ /* 0x000fe200078e00ff */
[----:B0-----:R-:W-:-:S04]  /*1d170*/  SHF.R.U32.HI R5, RZ, 0x5, R5 ;  /* 0x00000005ff057819 */ /* 0x001fc80000011605 */
[----:B------:R-:W-:-:S05]  /*1d180*/  LOP3.LUT R5, R5, 0x3, RZ, 0xc0, !PT ;  /* 0x0000000305057812 */ /* 0x000fca00078ec0ff */
[----:B------:R-:W-:-:S07]  /*1d190*/  IMAD.MOV.U32 R13, RZ, RZ, R5 ;  /* 0x000000ffff0d7224 */ /* 0x000fce00078e0005 */
[----:B------:R-:W-:Y:S05]  /*1d1a0*/  WARPSYNC.COLLECTIVE R15, `(.L_x_2347) ;  /* 0x000000000f087348 */ /* 0x000fea0003c00000 */
[----:B------:R0:W1:Y:S02]  /*1d1b0*/  SHFL.IDX P6, R14, R13, R12, R11 ;  /* 0x0000000c0d0e7389 */ /* 0x00006400000c000b */
[----:B01----:R-:W-:Y:S01]  /*1d1c0*/  ENDCOLLECTIVE ;  /* 0x000000000000791b */ /* 0x003fe20003800000 */
.L_x_2347:
[----:B------:R-:W-:Y:S05]  /*1d1d0*/  BSYNC B0 ;  /* 0x0000000000007941 */ /* 0x000fea0003800000 */
.L_x_2346:
[----:B------:R-:W-:Y:S05]  /*1d1e0*/  BRA `(.L_x_2348) ;  /* 0xffffffb400707947 */ /* 0x000fea000383ffff */
.L_x_2216:
[----:B------:R-:W-:Y:S01]  /*1d1f0*/  BSSY B0, `(.L_x_2349) ;  /* 0x0000006000007945 */ /* 0x000fe20003800000 */
[----:B------:R-:W-:-:S07]  /*1d200*/  IMAD.MOV.U32 R15, RZ, RZ, -0x1 ;  /* 0xffffffffff0f7424 */ /* 0x000fce00078e00ff */
[----:B-1----:R-:W-:Y:S05]  /*1d210*/  WARPSYNC.COLLECTIVE R15, `(.L_x_2350) ;  /* 0x000000000f0c7348 */ /* 0x002fea0003c00000 */
[----:B------:R-:W-:Y:S02]  /*1d220*/  ELECT P6, UR62, PT ;  /* 0x00000000003e782f */ /* 0x000fe400038c0000 */
[----:B------:R-:W-:Y:S01]  /*1d230*/  MOV R14, UR62 ;  /* 0x0000003e000e7c02 */ /* 0x000fe20008000f00 */
[----:B-1----:R-:W-:Y:S10]  /*1d240*/  ENDCOLLECTIVE ;  /* 0x000000000000791b */ /* 0x002ff40003800000 */
.L_x_2350:
[----:B------:R-:W-:Y:S05]  /*1d250*/  BSYNC B0 ;  /* 0x0000000000007941 */ /* 0x000fea0003800000 */
.L_x_2349:
[----:B------:R-:W-:Y:S05]  /*1d260*/  BRA `(.L_x_2351) ;  /* 0xffffffb400607947 */ /* 0x000fea000383ffff */
.L_x_2219:
[----:B0-----:R0:W1:Y:S02]  /*1d270*/  SYNCS.PHASECHK.TRANS64.TRYWAIT P0, [R5+URZ+0x28c40], R7 ;  /* 0x028c4007050075a7 */ /* 0x001064000800017f */
[----:B-1----:R-:W-:Y:S05]  /*1d280*/  @!P0 NANOSLEEP.SYNCS 0x989680 ;  /* 0x009896800000895d */ /* 0x002fea0003900000 */
[----:B------:R-:W1:Y:S02]  /*1d290*/  @!P0 SYNCS.PHASECHK.TRANS64 P0, [R5+URZ+0x28c40], R7 ;  /* 0x028c4007050085a7 */ /* 0x000e64000800007f */
[----:B-1----:R-:W-:Y:S05]  /*1d2a0*/  @!P0 BRA `(.L_x_2219) ;  /* 0xfffffffc00f08947 */ /* 0x002fea000383ffff */
[----:B------:R-:W-:Y:S05]  /*1d2b0*/  BRA `(.L_x_2352) ;  /* 0xffffffb400c87947 */ /* 0x000fea000383ffff */
.L_x_2222:
        /* <DEDUP_REMOVED lines=8> */
.L_x_2225:
[----:B0-----:R0:W1:Y:S02]  /*1d340*/  SYNCS.PHASECHK.TRANS64.TRYWAIT P0, [R2+URZ+0x28c60], R5 ;  /* 0x028c6005020075a7 */ /* 0x001064000800017f */
[----:B-1----:R-:W-:Y:S05]  /*1d350*/  @!P0 NANOSLEEP.SYNCS 0x989680 ;  /* 0x009896800000895d */ /* 0x002fea0003900000 */
[----:B------:R-:W1:Y:S02]  /*1d360*/  @!P0 SYNCS.PHASECHK.TRANS64 P0, [R2+URZ+0x28c60], R5 ;  /* 0x028c6005020085a7 */ /* 0x000e64000800007f */
[----:B-1----:R-:W-:Y:S05]  /*1d370*/  @!P0 BRA `(.L_x_2225) ;  /* 0xfffffffc00f08947 */ /* 0x002fea000383ffff */
[----:B------:R-:W-:Y:S05]  /*1d380*/  BRA `(.L_x_2354) ;  /* 0xffffffb800c07947 */ /* 0x000fea000383ffff */
.L_x_2234:
[----:B--2---:R2:W3:Y:S02]  /*1d390*/  SYNCS.PHASECHK.TRANS64.TRYWAIT P0, [R2+URZ+0x28c40], R3 ;  /* 0x028c4003020075a7 */ /* 0x0044e4000800017f */
[----:B---3--:R-:W-:Y:S05]  /*1d3a0*/  @!P0 NANOSLEEP.SYNCS 0x989680 ;  /* 0x009896800000895d */ /* 0x008fea0003900000 */
[----:B------:R-:W3:Y:S02]  /*1d3b0*/  @!P0 SYNCS.PHASECHK.TRANS64 P0, [R2+URZ+0x28c40], R3 ;  /* 0x028c4003020085a7 */ /* 0x000ee4000800007f */
[----:B---3--:R-:W-:Y:S05]  /*1d3c0*/  @!P0 BRA `(.L_x_2234) ;  /* 0xfffffffc00f08947 */ /* 0x008fea000383ffff */
[----:B------:R-:W-:Y:S05]  /*1d3d0*/  BRA `(.L_x_2355) ;  /* 0xffffffc000907947 */ /* 0x000fea000383ffff */
.L_x_2236:
[----:B0-----:R0:W3:Y:S02]  /*1d3e0*/  SYNCS.PHASECHK.TRANS64.TRYWAIT P0, [R2+URZ+0x28c60], R3 ;  /* 0x028c6003020075a7 */ /* 0x0010e4000800017f */
[----:B---3--:R-:W-:Y:S05]  /*1d3f0*/  @!P0 NANOSLEEP.SYNCS 0x989680 ;  /* 0x009896800000895d */ /* 0x008fea0003900000 */
[----:B------:R-:W3:Y:S02]  /*1d400*/  @!P0 SYNCS.PHASECHK.TRANS64 P0, [R2+URZ+0x28c60], R3 ;  /* 0x028c6003020085a7 */ /* 0x000ee4000800007f */
[----:B---3--:R-:W-:Y:S05]  /*1d410*/  @!P0 BRA `(.L_x_2236) ;  /* 0xfffffffc00f08947 */ /* 0x008fea000383ffff */
[----:B------:R-:W-:Y:S05]  /*1d420*/  BRA `(.L_x_2356) ;  /* 0xffffffc400007947 */ /* 0x000fea000383ffff */
.L_x_2241:
[----:B---3--:R3:W4:Y:S02]  /*1d430*/  SYNCS.PHASECHK.TRANS64.TRYWAIT P0, [R2+URZ+0x28c40], R3 ;  /* 0x028c4003020075a7 */ /* 0x008724000800017f */
[----:B----4-:R-:W-:Y:S05]  /*1d440*/  @!P0 NANOSLEEP.SYNCS 0x989680 ;  /* 0x009896800000895d */ /* 0x010fea0003900000 */
[----:B------:R-:W4:Y:S02]  /*1d450*/  @!P0 SYNCS.PHASECHK.TRANS64 P0, [R2+URZ+0x28c40], R3 ;  /* 0x028c4003020085a7 */ /* 0x000f24000800007f */
[----:B----4-:R-:W-:Y:S05]  /*1d460*/  @!P0 BRA `(.L_x_2241) ;  /* 0xfffffffc00f08947 */ /* 0x010fea000383ffff */
[----:B------:R-:W-:Y:S05]  /*1d470*/  BRA `(.L_x_2357) ;  /* 0xffffffc800a47947 */ /* 0x000fea000383ffff */
.L_x_2243:
[----:B0-----:R0:W2:Y:S02]  /*1d480*/  SYNCS.PHASECHK.TRANS64.TRYWAIT P1, [R2+URZ+0x28c60], R3 ;  /* 0x028c6003020075a7 */ /* 0x0010a4000802017f */
[----:B--2---:R-:W-:Y:S05]  /*1d490*/  @!P1 NANOSLEEP.SYNCS 0x989680 ;  /* 0x009896800000995d */ /* 0x004fea0003900000 */
[----:B------:R-:W2:Y:S02]  /*1d4a0*/  @!P1 SYNCS.PHASECHK.TRANS64 P1, [R2+URZ+0x28c60], R3 ;  /* 0x028c6003020095a7 */ /* 0x000ea4000802007f */
[----:B--2---:R-:W-:Y:S05]  /*1d4b0*/  @!P1 BRA `(.L_x_2243) ;  /* 0xfffffffc00f09947 */ /* 0x004fea000383ffff */
[----:B------:R-:W-:Y:S05]  /*1d4c0*/  BRA `(.L_x_2358) ;  /* 0xffffffcc00107947 */ /* 0x000fea000383ffff */
.L_x_2248:
[----:B---3--:R3:W4:Y:S02]  /*1d4d0*/  SYNCS.PHASECHK.TRANS64.TRYWAIT P0, [R2+URZ+0x28c40], R3 ;  /* 0x028c4003020075a7 */ /* 0x008724000800017f */
[----:B----4-:R-:W-:Y:S05]  /*1d4e0*/  @!P0 NANOSLEEP.SYNCS 0x989680 ;  /* 0x009896800000895d */ /* 0x010fea0003900000 */
[----:B------:R-:W4:Y:S02]  /*1d4f0*/  @!P0 SYNCS.PHASECHK.TRANS64 P0, [R2+URZ+0x28c40], R3 ;  /* 0x028c4003020085a7 */ /* 0x000f24000800007f */
[----:B----4-:R-:W-:Y:S05]  /*1d500*/  @!P0 BRA `(.L_x_2248) ;  /* 0xfffffffc00f08947 */ /* 0x010fea000383ffff */
[----:B------:R-:W-:Y:S05]  /*1d510*/  BRA `(.L_x_2359) ;  /* 0xffffffd000907947 */ /* 0x000fea000383ffff */
.L_x_2250:
[----:B0-----:R0:W2:Y:S02]  /*1d520*/  SYNCS.PHASECHK.TRANS64.TRYWAIT P1, [R2+URZ+0x28c60], R3 ;  /* 0x028c6003020075a7 */ /* 0x0010a4000802017f */
[----:B--2---:R-:W-:Y:S05]  /*1d530*/  @!P1 NANOSLEEP.SYNCS 0x989680 ;  /* 0x009896800000995d */ /* 0x004fea0003900000 */
[----:B------:R-:W2:Y:S02]  /*1d540*/  @!P1 SYNCS.PHASECHK.TRANS64 P1, [R2+URZ+0x28c60], R3 ;  /* 0x028c6003020095a7 */ /* 0x000ea4000802007f */
[----:B--2---:R-:W-:Y:S05]  /*1d550*/  @!P1 BRA `(.L_x_2250) ;  /* 0xfffffffc00f09947 */ /* 0x004fea000383ffff */
[----:B------:R-:W-:Y:S05]  /*1d560*/  BRA `(.L_x_2360) ;  /* 0xffffffd400007947 */ /* 0x000fea000383ffff */
.L_x_2255:
[----:B------:R-:W-:Y:S01]  /*1d570*/  BSSY B0, `(.L_x_2361) ;  /* 0x0000008000007945 */ /* 0x000fe20003800000 */
[----:B0-----:R-:W-:Y:S01]  /*1d580*/  IMAD.MOV.U32 R13, RZ, RZ, R16 ;  /* 0x000000ffff0d7224 */ /* 0x001fe200078e0010 */
[----:B------:R-:W-:Y:S01]  /*1d590*/  MOV R15, 0xffffffff ;  /* 0xffffffff000f7802 */ /* 0x000fe20000000f00 */
[----:B------:R-:W-:Y:S02]  /*1d5a0*/  IMAD.MOV.U32 R12, RZ, RZ, RZ ;  /* 0x000000ffff0c7224 */ /* 0x000fe400078e00ff */
[----:B-1----:R-:W-:-:S07]  /*1d5b0*/  IMAD.MOV.U32 R11, RZ, RZ, 0x1f ;  /* 0x0000001fff0b7424 */ /* 0x002fce00078e00ff */
[----:B--2---:R-:W-:Y:S05]  /*1d5c0*/  WARPSYNC.COLLECTIVE R15, `(.L_x_2362) ;  /* 0x000000000f087348 */ /* 0x004fea0003c00000 */
[----:B------:R0:W1:Y:S02]  /*1d5d0*/  SHFL.IDX P6, R14, R13, R12, R11 ;  /* 0x0000000c0d0e7389 */ /* 0x00006400000c000b */
[----:B012---:R-:W-:Y:S01]  /*1d5e0*/  ENDCOLLECTIVE ;  /* 0x000000000000791b */ /* 0x007fe20003800000 */
.L_x_2362:
[----:B------:R-:W-:Y:S05]  /*1d5f0*/  BSYNC B0 ;  /* 0x0000000000007941 */ /* 0x000fea0003800000 */
.L_x_2361:
        /* <DEDUP_REMOVED lines=8> */
.L_x_2363:
[----:B------:R-:W-:Y:S01]  /*1d680*/  MOV R16, R14 ;  /* 0x0000000e00107202 */ /* 0x000fe20000000f00 */
[----:B------:R-:W-:Y:S06]  /*1d690*/  BRA `(.L_x_2364) ;  /* 0xffffffd800447947 */ /* 0x000fec000383ffff */
.L_x_2258:
[----:B------:R-:W-:Y:S01]  /*1d6a0*/  BSSY B0, `(.L_x_2365) ;  /* 0x0000008000007945 */ /* 0x000fe20003800000 */
[----:B0----5:R-:W-:Y:S02]  /*1d6b0*/  IMAD.MOV.U32 R13, RZ, RZ, R17 ;  /* 0x000000ffff0d7224 */ /* 0x021fe400078e0011 */
[----:B------:R-:W-:Y:S02]  /*1d6c0*/  IMAD.MOV.U32 R12, RZ, RZ, 0x1 ;  /* 0x00000001ff0c7424 */ /* 0x000fe400078e00ff */
[----:B-1----:R-:W-:Y:S02]  /*1d6d0*/  IMAD.MOV.U32 R11, RZ, RZ, RZ ;  /* 0x000000ffff0b7224 */ /* 0x002fe400078e00ff */
[----:B------:R-:W-:-:S07]  /*1d6e0*/  IMAD.MOV.U32 R15, RZ, RZ, -0x1 ;  /* 0xffffffffff0f7424 */ /* 0x000fce00078e00ff */
[----:B--234-:R-:W-:Y:S05]  /*1d6f0*/  WARPSYNC.COLLECTIVE R15, `(.L_x_2366) ;  /* 0x000000000f087348 */ /* 0x01cfea0003c00000 */
[----:B------:R0:W1:Y:S02]  /*1d700*/  SHFL.UP P6, R14, R13, R12, R11 ;  /* 0x0400000c0d0e7389 */ /* 0x00006400000c000b */
[----:B01234-:R-:W-:Y:S01]  /*1d710*/  ENDCOLLECTIVE ;  /* 0x000000000000791b */ /* 0x01ffe20003800000 */
.L_x_2366:
[----:B------:R-:W-:Y:S05]  /*1d720*/  BSYNC B0 ;  /* 0x0000000000007941 */ /* 0x000fea0003800000 */
.L_x_2365:
[C---:B------:R-:W-:Y:S01]  /*1d730*/  ISETP.NE.AND P0, PT, R7.reuse, RZ, PT ;  /* 0x000000ff0700720c */ /* 0x040fe20003f05270 */
[----:B------:R-:W-:Y:S01]  /*1d740*/  IMAD.MOV.U32 R11, RZ, RZ, RZ ;  /* 0x000000ffff0b7224 */ /* 0x000fe200078e00ff */
[----:B------:R-:W-:Y:S01]  /*1d750*/  MOV R12, 0x2 ;  /* 0x00000002000c7802 */ /* 0x000fe20000000f00 */
[----:B------:R-:W-:Y:S01]  /*1d760*/  IMAD.MOV.U32 R15, RZ, RZ, -0x1 ;  /* 0xffffffffff0f7424 */ /* 0x000fe200078e00ff */
[----:B------:R-:W-:Y:S02]  /*1d770*/  SEL R14, R14, RZ, P0 ;  /* 0x000000ff0e0e7207 */ /* 0x000fe40000000000 */
[----:B------:R-:W-:-:S03]  /*1d780*/  ISETP.GE.U32.AND P0, PT, R7, 0x2, PT ;  /* 0x000000020700780c */ /* 0x000fc60003f06070 */
[----:B------:R-:W-:-:S10]  /*1d790*/  IMAD.IADD R13, R17, 0x1, R14 ;  /* 0x00000001110d7824 */ /* 0x000fd400078e020e */
[----:B------:R-:W-:Y:S05]  /*1d7a0*/  WARPSYNC.COLLECTIVE R15, `(.L_x_2367) ;  /* 0x000000000f087348 */ /* 0x000fea0003c00000 */
[----:B------:R0:W1:Y:S02]  /*1d7b0*/  SHFL.UP P6, R14, R13, R12, R11 ;  /* 0x0400000c0d0e7389 */ /* 0x00006400000c000b */
[----:B01----:R-:W-:Y:S01]  /*1d7c0*/  ENDCOLLECTIVE ;  /* 0x000000000000791b */ /* 0x003fe20003800000 */
.L_x_2367:
        /* <DEDUP_REMOVED lines=8> */
.L_x_2368:
        /* <DEDUP_REMOVED lines=8> */
.L_x_2369:
        /* <DEDUP_REMOVED lines=8> */
.L_x_2370:
        /* <DEDUP_REMOVED lines=8> */
.L_x_2371:
[----:B------:R-:W-:Y:S05]  /*1d9d0*/  BRA `(.L_x_2372) ;  /* 0xffffffd800087947 */ /* 0x000fea000383ffff */
.L_x_2263:
[----:B------:R-:W-:Y:S01]  /*1d9e0*/  BSSY B0, `(.L_x_2373) ;  /* 0x0000008000007945 */ /* 0x000fe20003800000 */
[----:B-----5:R-:W-:Y:S01]  /*1d9f0*/  IMAD.MOV.U32 R13, RZ, RZ, R17 ;  /* 0x000000ffff0d7224 */ /* 0x020fe200078e0011 */
[----:B-1----:R-:W-:Y:S01]  /*1da00*/  MOV R11, RZ ;  /* 0x000000ff000b7202 */ /* 0x002fe20000000f00 */
[----:B------:R-:W-:Y:S02]  /*1da10*/  IMAD.MOV.U32 R12, RZ, RZ, 0x1 ;  /* 0x00000001ff0c7424 */ /* 0x000fe400078e00ff */
[----:B------:R-:W-:-:S07]  /*1da20*/  IMAD.MOV.U32 R15, RZ, RZ, -0x1 ;  /* 0xffffffffff0f7424 */ /* 0x000fce00078e00ff */
[----:B0-2---:R-:W-:Y:S05]  /*1da30*/  WARPSYNC.COLLECTIVE R15, `(.L_x_2374) ;  /* 0x000000000f087348 */ /* 0x005fea0003c00000 */
[----:B------:R1:W3:Y:S02]  /*1da40*/  SHFL.UP P6, R14, R13, R12, R11 ;  /* 0x0400000c0d0e7389 */ /* 0x0002e400000c000b */
[----:B0123--:R-:W-:Y:S01]  /*1da50*/  ENDCOLLECTIVE ;  /* 0x000000000000791b */ /* 0x00ffe20003800000 */
.L_x_2374:
[----:B------:R-:W-:Y:S05]  /*1da60*/  BSYNC B0 ;  /* 0x0000000000007941 */ /* 0x000fea0003800000 */
.L_x_2373:
        /* <DEDUP_REMOVED lines=10> */
.L_x_2375:
        /* <DEDUP_REMOVED lines=8> */
.L_x_2376:
        /* <DEDUP_REMOVED lines=8> */
.L_x_2377:
        /* <DEDUP_REMOVED lines=8> */
.L_x_2378:
[----:B------:R-:W-:Y:S01]  /*1dc90*/  IMAD.MOV.U32 R12, RZ, RZ, 0x1f ;  /* 0x0000001fff0c7424 */ /* 0x000fe200078e00ff */
[----:B------:R-:W-:Y:S02]  /*1dca0*/  MOV R11, 0x1f ;  /* 0x0000001f000b7802 */ /* 0x000fe40000000f00 */
[----:B------:R-:W-:-:S05]  /*1dcb0*/  SEL R2, R14, RZ, P0 ;  /* 0x000000ff0e027207 */ /* 0x000fca0000000000 */
[----:B------:R-:W-:-:S04]  /*1dcc0*/  IMAD.IADD R2, R5, 0x1, R2 ;  /* 0x0000000105027824 */ /* 0x000fc800078e0202 */
[----:B------:R-:W-:-:S07]  /*1dcd0*/  IMAD.MOV.U32 R13, RZ, RZ, R2 ;  /* 0x000000ffff0d7224 */ /* 0x000fce00078e0002 */
[----:B------:R-:W-:Y:S05]  /*1dce0*/  WARPSYNC.COLLECTIVE R15, `(.L_x_2379) ;  /* 0x000000000f087348 */ /* 0x000fea0003c00000 */
[----:B------:R0:W1:Y:S02]  /*1dcf0*/  SHFL.IDX P6, R14, R13, R12, R11 ;  /* 0x0000000c0d0e7389 */ /* 0x00006400000c000b */
[----:B01----:R-:W-:Y:S01]  /*1dd00*/  ENDCOLLECTIVE ;  /* 0x000000000000791b */ /* 0x003fe20003800000 */
.L_x_2379:
[----:B------:R-:W-:Y:S05]  /*1dd10*/  BRA `(.L_x_2380) ;  /* 0xffffffd400ec7947 */ /* 0x000fea000383ffff */
.L_x_2265:
[----:B------:R-:W-:Y:S01]  /*1dd20*/  BSSY B0, `(.L_x_2381) ;  /* 0x0000006000007945 */ /* 0x000fe20003800000 */
[----:B------:R-:W-:Y:S01]  /*1dd30*/  PLOP3.LUT P6, PT, P6, PT, PT, 0x8, 0x0 ;  /* 0x000000000000781c */ /* 0x000fe200037ce170 */
[----:B------:R-:W-:-:S12]  /*1dd40*/  IMAD.MOV.U32 R15, RZ, RZ, -0x1 ;  /* 0xffffffffff0f7424 */ /* 0x000fd800078e00ff */
[----:B01----:R-:W-:Y:S05]  /*1dd50*/  WARPSYNC.COLLECTIVE R15, `(.L_x_2382) ;  /* 0x000000000f087348 */ /* 0x003fea0003c00000 */
[----:B------:R-:W-:Y:S01]  /*1dd60*/  VOTE.ANY R14, PT, P6 ;  /* 0x00000000000e7806 */ /* 0x000fe200030e0100 */
[----:B01----:R-:W-:Y:S06]  /*1dd70*/  ENDCOLLECTIVE ;  /* 0x000000000000791b */ /* 0x003fec0003800000 */
.L_x_2382:
[----:B------:R-:W-:Y:S05]  /*1dd80*/  BSYNC B0 ;  /* 0x0000000000007941 */ /* 0x000fea0003800000 */
.L_x_2381:
[----:B------:R-:W-:Y:S01]  /*1dd90*/  IMAD.MOV.U32 R3, RZ, RZ, R14 ;  /* 0x000000ffff037224 */ /* 0x000fe200078e000e */
[----:B------:R-:W-:Y:S01]  /*1dda0*/  MOV R15, 0xffffffff ;  /* 0xffffffff000f7802 */ /* 0x000fe20000000f00 */
[----:B------:R-:W-:Y:S02]  /*1ddb0*/  IMAD.MOV.U32 R13, RZ, RZ, R17 ;  /* 0x000000ffff0d7224 */ /* 0x000fe400078e0011 */
[----:B------:R-:W0:Y:S01]  /*1ddc0*/  POPC R6, R3 ;  /* 0x0000000300067309 */ /* 0x000e220000000000 */
[----:B------:R-:W-:Y:S02]  /*1ddd0*/  IMAD.MOV.U32 R11, RZ, RZ, 0x1f ;  /* 0x0000001fff0b7424 */ /* 0x000fe400078e00ff */
[----:B0-----:R-:W-:-:S07]  /*1dde0*/  IMAD.MOV.U32 R12, RZ, RZ, R6 ;  /* 0x000000ffff0c7224 */ /* 0x001fce00078e0006 */
[----:B------:R-:W-:Y:S05]  /*1ddf0*/  WARPSYNC.COLLECTIVE R15, `(.L_x_2383) ;  /* 0x000000000f087348 */ /* 0x000fea0003c00000 */
[----:B------:R0:W1:Y:S02]  /*1de00*/  SHFL.IDX P6, R14, R13, R12, R11 ;  /* 0x0000000c0d0e7389 */ /* 0x00006400000c000b */
[----:B01----:R-:W-:Y:S01]  /*1de10*/  ENDCOLLECTIVE ;  /* 0x000000000000791b */ /* 0x003fe20003800000 */
.L_x_2383:
[----:B------:R-:W-:Y:S01]  /*1de20*/  IMAD.MOV.U32 R17, RZ, RZ, R14 ;  /* 0x000000ffff117224 */ /* 0x000fe200078e000e */
[----:B------:R-:W-:Y:S06]  /*1de30*/  BRA `(.L_x_2384) ;  /* 0xffffffd400dc7947 */ /* 0x000fec000383ffff */
.L_x_2267:
[----:B------:R-:W-:Y:S01]  /*1de40*/  BSSY B0, `(.L_x_2385) ;  /* 0x0000007000007945 */ /* 0x000fe20003800000 */
[----:B------:R-:W-:Y:S02]  /*1de50*/  IMAD.MOV.U32 R13, RZ, RZ, R2 ;  /* 0x000000ffff0d7224 */ /* 0x000fe400078e0002 */
[----:B-1----:R-:W-:Y:S02]  /*1de60*/  IMAD.MOV.U32 R11, RZ, RZ, 0x1f ;  /* 0x0000001fff0b7424 */ /* 0x002fe400078e00ff */
[----:B------:R-:W-:-:S07]  /*1de70*/  IMAD.MOV.U32 R15, RZ, RZ, -0x1 ;  /* 0xffffffffff0f7424 */ /* 0x000fce00078e00ff */
[----:B0-23--:R-:W-:Y:S05]  /*1de80*/  WARPSYNC.COLLECTIVE R15, `(.L_x_2386) ;  /* 0x000000000f087348 */ /* 0x00dfea0003c00000 */
[----:B------:R1:W4:Y:S02]  /*1de90*/  SHFL.IDX P6, R14, R13, R12, R11 ;  /* 0x0000000c0d0e7389 */ /* 0x00032400000c000b */
[----:B01234-:R-:W-:Y:S01]  /*1dea0*/  ENDCOLLECTIVE ;  /* 0x000000000000791b */ /* 0x01ffe20003800000 */
.L_x_2386:
[----:B------:R-:W-:Y:S05]  /*1deb0*/  BSYNC B0 ;  /* 0x0000000000007941 */ /* 0x000fea0003800000 */
.L_x_2385:
[----:B------:R-:W-:Y:S01]  /*1dec0*/  IMAD.MOV.U32 R7, RZ, RZ, R14 ;  /* 0x000000ffff077224 */ /* 0x000fe200078e000e */
[----:B------:R-:W-:Y:S06]  /*1ded0*/  BRA `(.L_x_2266) ;  /* 0xffffffd400d07947 */ /* 0x000fec000383ffff */
.L_x_2271:
[----:B-1----:R1:W2:Y:S02]  /*1dee0*/  SYNCS.PHASECHK.TRANS64.TRYWAIT P0, [R0+URZ+0x28c20], R3 ;  /* 0x028c2003000075a7 */ /* 0x0022a4000800017f */
[----:B--2---:R-:W-:Y:S05]  /*1def0*/  @!P0 NANOSLEEP.SYNCS 0x989680 ;  /* 0x009896800000895d */ /* 0x004fea0003900000 */
[----:B------:R-:W2:Y:S02]  /*1df00*/  @!P0 SYNCS.PHASECHK.TRANS64 P0, [R0+URZ+0x28c20], R3 ;  /* 0x028c2003000085a7 */ /* 0x000ea4000800007f */
[----:B--2---:R-:W-:Y:S05]  /*1df10*/  @!P0 BRA `(.L_x_2271) ;  /* 0xfffffffc00f08947 */ /* 0x004fea000383ffff */
[----:B------:R-:W-:Y:S05]  /*1df20*/  BRA `(.L_x_2387) ;  /* 0xffffffdc00447947 */ /* 0x000fea000383ffff */
.L_x_2272:
[----:B------:R-:W2:Y:S01]  /*1df30*/  S2R R2, SR_TID.X ;  /* 0x0000000000027919 */ /* 0x000ea20000002100 */
[----:B------:R-:W-:Y:S01]  /*1df40*/  BSSY B0, `(.L_x_2388) ;  /* 0x000000a000007945 */ /* 0x000fe20003800000 */
[----:B------:R-:W-:Y:S02]  /*1df50*/  IMAD.MOV.U32 R12, RZ, RZ, RZ ;  /* 0x000000ffff0c7224 */ /* 0x000fe400078e00ff */
[----:B------:R-:W-:Y:S02]  /*1df60*/  IMAD.MOV.U32 R11, RZ, RZ, 0x1f ;  /* 0x0000001fff0b7424 */ /* 0x000fe400078e00ff */
[----:B------:R-:W-:Y:S01]  /*1df70*/  IMAD.MOV.U32 R15, RZ, RZ, -0x1 ;  /* 0xffffffffff0f7424 */ /* 0x000fe200078e00ff */
[----:B--2---:R-:W-:-:S04]  /*1df80*/  SHF.R.U32.HI R2, RZ, 0x5, R2 ;  /* 0x00000005ff027819 */ /* 0x004fc80000011602 */
[----:B------:R-:W-:-:S04]  /*1df90*/  LOP3.LUT R2, R2, 0x3, RZ, 0xc0, !PT ;  /* 0x0000000302027812 */ /* 0x000fc800078ec0ff */
[----:B0-----:R-:W-:-:S07]  /*1dfa0*/  MOV R13, R2 ;  /* 0x00000002000d7202 */ /* 0x001fce0000000f00 */
[----:B-1----:R-:W-:Y:S05]  /*1dfb0*/  WARPSYNC.COLLECTIVE R15, `(.L_x_2389) ;  /* 0x000000000f087348 */ /* 0x002fea0003c00000 */
[----:B------:R0:W2:Y:S02]  /*1dfc0*/  SHFL.IDX P6, R14, R13, R12, R11 ;  /* 0x0000000c0d0e7389 */ /* 0x0000a400000c000b */
[----:B012---:R-:W-:Y:S01]  /*1dfd0*/  ENDCOLLECTIVE ;  /* 0x000000000000791b */ /* 0x007fe20003800000 */
.L_x_2389:
[----:B------:R-:W-:Y:S05]  /*1dfe0*/  BSYNC B0 ;  /* 0x0000000000007941 */ /* 0x000fea0003800000 */
.L_x_2388:
[----:B------:R-:W-:Y:S05]  /*1dff0*/  BRA `(.L_x_2390) ;  /* 0xffffffdc002c7947 */ /* 0x000fea000383ffff */
.L_x_2273:
[----:B------:R-:W-:Y:S01]  /*1e000*/  BSSY B0, `(.L_x_2391) ;  /* 0x0000006000007945 */ /* 0x000fe20003800000 */
[----:B------:R-:W-:-:S07]  /*1e010*/  IMAD.MOV.U32 R15, RZ, RZ, -0x1 ;  /* 0xffffffffff0f7424 */ /* 0x000fce00078e00ff */
[----:B012---:R-:W-:Y:S05]  /*1e020*/  WARPSYNC.COLLECTIVE R15, `(.L_x_2392) ;  /* 0x000000000f0c7348 */ /* 0x007fea0003c00000 */
[----:B------:R-:W-:Y:S02]  /*1e030*/  ELECT P6, UR62, PT ;  /* 0x00000000003e782f */ /* 0x000fe400038c0000 */
[----:B------:R-:W-:Y:S01]  /*1e040*/  MOV R14, UR62 ;  /* 0x0000003e000e7c02 */ /* 0x000fe20008000f00 */
[----:B012---:R-:W-:Y:S10]  /*1e050*/  ENDCOLLECTIVE ;  /* 0x000000000000791b */ /* 0x007ff40003800000 */
.L_x_2392:
[----:B------:R-:W-:Y:S05]  /*1e060*/  BSYNC B0 ;  /* 0x0000000000007941 */ /* 0x000fea0003800000 */
.L_x_2391:
[----:B------:R-:W-:Y:S05]  /*1e070*/  BRA `(.L_x_2393) ;  /* 0xffffffdc00207947 */ /* 0x000fea000383ffff */
.L_x_2275:
[----:B-1----:R1:W2:Y:S02]  /*1e080*/  SYNCS.PHASECHK.TRANS64.TRYWAIT P0, [R6+URZ], R5 ;  /* 0x00000005060075a7 */ /* 0x0022a4000800017f */
[----:B--2---:R-:W-:Y:S05]  /*1e090*/  @!P0 NANOSLEEP.SYNCS 0x989680 ;  /* 0x009896800000895d */ /* 0x004fea0003900000 */
[----:B------:R-:W2:Y:S02]  /*1e0a0*/  @!P0 SYNCS.PHASECHK.TRANS64 P0, [R6+URZ], R5 ;  /* 0x00000005060085a7 */ /* 0x000ea4000800007f */
[----:B--2---:R-:W-:Y:S05]  /*1e0b0*/  @!P0 BRA `(.L_x_2275) ;  /* 0xfffffffc00f08947 */ /* 0x004fea000383ffff */
[----:B------:R-:W-:Y:S05]  /*1e0c0*/  BRA `(.L_x_2394) ;  /* 0xffffffdc005c7947 */ /* 0x000fea000383ffff */
.L_x_2276:
[----:B--2---:R2:W3:Y:S02]  /*1e0d0*/  SYNCS.PHASECHK.TRANS64.TRYWAIT P0, [R7+URZ], R2 ;  /* 0x00000002070075a7 */ /* 0x0044e4000800017f */
[----:B---3--:R-:W-:Y:S05]  /*1e0e0*/  @!P0 NANOSLEEP.SYNCS 0x989680 ;  /* 0x009896800000895d */ /* 0x008fea0003900000 */
[----:B------:R-:W3:Y:S02]  /*1e0f0*/  @!P0 SYNCS.PHASECHK.TRANS64 P0, [R7+URZ], R2 ;  /* 0x00000002070085a7 */ /* 0x000ee4000800007f */
[----:B---3--:R-:W-:Y:S05]  /*1e100*/  @!P0 BRA `(.L_x_2276) ;  /* 0xfffffffc00f08947 */ /* 0x008fea000383ffff */
[----:B------:R-:W-:Y:S05]  /*1e110*/  BRA `(.L_x_2395) ;  /* 0xffffffdc00507947 */ /* 0x000fea000383ffff */
.L_x_2278:
[----:B---3--:R3:W4:Y:S02]  /*1e120*/  SYNCS.PHASECHK.TRANS64.TRYWAIT P0, [R4+URZ], R5 ;  /* 0x00000005040075a7 */ /* 0x008724000800017f */
[----:B----4-:R-:W-:Y:S05]  /*1e130*/  @!P0 NANOSLEEP.SYNCS 0x989680 ;  /* 0x009896800000895d */ /* 0x010fea0003900000 */
[----:B------:R-:W4:Y:S02]  /*1e140*/  @!P0 SYNCS.PHASECHK.TRANS64 P0, [R4+URZ], R5 ;  /* 0x00000005040085a7 */ /* 0x000f24000800007f */
[----:B----4-:R-:W-:Y:S05]  /*1e150*/  @!P0 BRA `(.L_x_2278) ;  /* 0xfffffffc00f08947 */ /* 0x010fea000383ffff */
[----:B------:R-:W-:Y:S05]  /*1e160*/  BRA `(.L_x_2396) ;  /* 0xffffffdc00587947 */ /* 0x000fea000383ffff */
.L_x_2397:
        /* <DEDUP_REMOVED lines=9> */
.L_x_4558:


//--------------------- .text._ZN7cutlass13device_kernelIN5flash11enable_sm90INS1_16FlashAttnFwdSm90INS1_25CollectiveMainloopFwdSm90ILi2EN4cute5tupleIJNS5_1CILi1EEES8_S8_EEENS6_IJNS7_ILi64EEESA_SA_EEELi512ENS_6half_tEfNS_4arch4Sm90ELb0ELb1ELb0ELb1ELb0ELb0ELb1ELb0ELb0ELb0ELb0ELb0EEENS1_21CollectiveEpilogueFwdINS6_IJSA_NS7_ILi512EEESA_EEES9_SC_SE_Li256ELb1ELb0ELb0ELb0EEENS1_36VarlenDynamicPersistentTileSchedulerILi64ELi64ELi256ELi32ELb0ELb0ELb1ELb1ELb0ELb1EEEEEEEEEvNT_6ParamsE --------------------------
	.section	.text._ZN7cutlass13device_kernelIN5flash11enable_sm90INS1_16FlashAttnFwdSm90INS1_25CollectiveMainloopFwdSm90ILi2EN4cute5tupleIJNS5_1CILi1EEES8_S8_EEENS6_IJNS7_ILi64EEESA_SA_EEELi512ENS_6half_tEfNS_4arch4Sm90ELb0ELb1ELb0ELb1ELb0ELb0ELb1ELb0ELb0ELb0ELb0ELb0EEENS1_21CollectiveEpilogueFwdINS6_IJSA_NS7_ILi512EEESA_EEES9_SC_SE_Li256ELb1ELb0ELb0ELb0EEENS1_36VarlenDynamicPersistentTileSchedulerILi64ELi64ELi256ELi32ELb0ELb0ELb1ELb1ELb0ELb1EEEEEEEEEvNT_6ParamsE,"ax",@progbits
	.align	128
.text._ZN7cutlass13device_kernelIN5flash11enable_sm90INS1_16FlashAttnFwdSm90INS1_25CollectiveMainloopFwdSm90ILi2EN4cute5tupleIJNS5_1CILi1EEES8_S8_EEENS6_IJNS7_ILi64EEESA_SA_EEELi512ENS_6half_tEfNS_4arch4Sm90ELb0ELb1ELb0ELb1ELb0ELb0ELb1ELb0ELb0ELb0ELb0ELb0EEENS1_21CollectiveEpilogueFwdINS6_IJSA_NS7_ILi512EEESA_EEES9_SC_SE_Li256ELb1ELb0ELb0ELb0EEENS1_36VarlenDynamicPersistentTileSchedulerILi64ELi64ELi256ELi32ELb0ELb0ELb1ELb1ELb0ELb1EEEEEEEEEvNT_6ParamsE:
        .type           _ZN7cutlass13device_kernelIN5flash11enable_sm90INS1_16FlashAttnFwdSm90INS1_25CollectiveMainloopFwdSm90ILi2EN4cute5tupleIJNS5_1CILi1EEES8_S8_EEENS6_IJNS7_ILi64EEESA_SA_EEELi512ENS_6half_tEfNS_4arch4Sm90ELb0ELb1ELb0ELb1ELb0ELb0ELb1ELb0ELb0ELb0ELb0ELb0EEENS1_21CollectiveEpilogueFwdINS6_IJSA_NS7_ILi512EEESA_EEES9_SC_SE_Li256ELb1ELb0ELb0ELb0EEENS1_36VarlenDynamicPersistentTileSchedulerILi64ELi64ELi256ELi32ELb0ELb0ELb1ELb1ELb0ELb1EEEEEEEEEvNT_6ParamsE,@function
        .size           _ZN7cutlass13device_kernelIN5flash11enable_sm90INS1_16FlashAttnFwdSm90INS1_25CollectiveMainloopFwdSm90ILi2EN4cute5tupleIJNS5_1CILi1EEES8_S8_EEENS6_IJNS7_ILi64EEESA_SA_EEELi512ENS_6half_tEfNS_4arch4Sm90ELb0ELb1ELb0ELb1ELb0ELb0ELb1ELb0ELb0ELb0ELb0ELb0EEENS1_21CollectiveEpilogueFwdINS6_IJSA_NS7_ILi512EEESA_EEES9_SC_SE_Li256ELb1ELb0ELb0ELb0EEENS1_36VarlenDynamicPersistentTileSchedulerILi64ELi64ELi256ELi32ELb0ELb0ELb1ELb1ELb0ELb1EEEEEEEEEvNT_6ParamsE,(.L_x_4559 - _ZN7cutlass13device_kernelIN5flash11enable_sm90INS1_16FlashAttnFwdSm90INS1_25CollectiveMainloopFwdSm90ILi2EN4cute5tupleIJNS5_1CILi1EEES8_S8_EEENS6_IJNS7_ILi64EEESA_SA_EEELi512ENS_6half_tEfNS_4arch4Sm90ELb0ELb1ELb0ELb1ELb0ELb0ELb1ELb0ELb0ELb0ELb0ELb0EEENS1_21CollectiveEpilogueFwdINS6_IJSA_NS7_ILi512EEESA_EEES9_SC_SE_Li256ELb1ELb0ELb0ELb0EEENS1_36VarlenDynamicPersistentTileSchedulerILi64ELi64ELi256ELi32ELb0ELb0ELb1ELb1ELb0ELb1EEEEEEEEEvNT_6ParamsE)
        .other          _ZN7cutlass13device_kernelIN5flash11enable_sm90INS1_16FlashAttnFwdSm90INS1_25CollectiveMainloopFwdSm90ILi2EN4cute5tupleIJNS5_1CILi1EEES8_S8_EEENS6_IJNS7_ILi64EEESA_SA_EEELi512ENS_6half_tEfNS_4arch4Sm90ELb0ELb1ELb0ELb1ELb0ELb0ELb1ELb0ELb0ELb0ELb0ELb0EEENS1_21CollectiveEpilogueFwdINS6_IJSA_NS7_ILi512EEESA_EEES9_SC_SE_Li256ELb1ELb0ELb0ELb0EEENS1_36VarlenDynamicPersistentTileSchedulerILi64ELi64ELi256ELi32ELb0ELb0ELb1ELb1ELb0ELb1EEEEEEEEEvNT_6ParamsE,@"STO_CUDA_ENTRY STV_DEFAULT"
_ZN7cutlass13device_kernelIN5flash11enable_sm90INS1_16FlashAttnFwdSm90INS1_25CollectiveMainloopFwdSm90ILi2EN4cute5tupleIJNS5_1CILi1EEES8_S8_EEENS6_IJNS7_ILi64EEESA_SA_EEELi512ENS_6half_tEfNS_4arch4Sm90ELb0ELb1ELb0ELb1ELb0ELb0ELb1ELb0ELb0ELb0ELb0ELb0EEENS1_21CollectiveEpilogueFwdINS6_IJSA_NS7_ILi512EEESA_EEES9_SC_SE_Li256ELb1ELb0ELb0ELb0EEENS1_36VarlenDynamicPersistentTileSchedulerILi64ELi64ELi256ELi32ELb0ELb0ELb1ELb1ELb0ELb1EEEEEEEEEvNT_6ParamsE:
        /* <DEDUP_REMOVED lines=23> */
.L_x_2399:
[----:B------:R-:W-:Y:S05]  /*0170*/  BSYNC B0 ;  /* 0x0000000000007941 */ /* 0x000fea0003800000 */
.L_x_2398:
        /* <DEDUP_REMOVED lines=39> */
.L_x_2400:
        /* <DEDUP_REMOVED lines=22> */
.L_x_2401:
        /* <DEDUP_REMOVED lines=18> */
.L_x_2402:
        /* <DEDUP_REMOVED lines=22> */
.L_x_2403:
        /* <DEDUP_REMOVED lines=22> */
.L_x_2404:
[----:B------:R-:W-:Y:S01]  /*0930*/  IMAD.MOV.U32 R2, RZ, RZ, 0x1 ;  /* 0x00000001ff027424 */ /* 0x000fe200078e00ff */
[----:B------:R-:W-:Y:S01]  /*0940*/  ISETP.NE.AND P0, PT, R3, RZ, PT ;  /* 0x000000ff0300720c */ /* 0x000fe20003f05270 */
[----:B------:R-:W-:-:S03]  /*0950*/  NOP ;  /* 0x0000000000007918 */ /* 0x000fc60000000000 */
[----:B------:R-:W-:-:S05]  /*0960*/  SEL R2, R2, 0x2, !P0 ;  /* 0x0000000202027807 */ /* 0x000fca0004000000 */
[----:B------:R0:W-:Y:S02]  /*0970*/  STL [R1+0x24], R2 ;  /* 0x0000240201007387 */ /* 0x0001e40000100800 */
[----:B01234-:R-:W-:Y:S06]  /*0980*/  BAR.SYNC.DEFER_BLOCKING 0x0 ;  /* 0x0000000000007b1d */ /* 0x01ffec0000010000 */
[----:B------:R-:W-:Y:S05]  /*0990*/  @!P0 BRA `(.L_x_2405) ;  /* 0x0000012800a88947 */ /* 0x000fea0003800000 */
.L_x_2406:
        /* <DEDUP_REMOVED lines=19> */
[----:B------:R-:W2:Y:S01]  /*0ad0*/  LDL.LU R14, [R1+0x24] ;  /* 0x00002400010e7983 */ /* 0x000ea20000300800 */
[----:B------:R-:W-:-:S05]  /*0ae0*/  VIADD R200, R2, 0xffffff80 ;  /* 0xffffff8002c87836 */ /* 0x000fca0000000000 */
[----:B------:R-:W-:-:S04]  /*0af0*/  SHF.R.S32.HI R3, RZ, 0x1f, R200 ;  /* 0x0000001fff037819 */ /* 0x000fc800000114c8 */
[CC--:B------:R-:W-:Y:S02]  /*0b00*/  LEA.HI R0, R3.reuse, R200.reuse, RZ, 0x4 ;  /* 0x000000c803007211 */ /* 0x0c0fe400078f20ff */
[----:B------:R-:W-:Y:S02]  /*0b10*/  LEA.HI R2, R3, R200, RZ, 0x5 ;  /* 0x000000c803027211 */ /* 0x000fe400078f28ff */
[----:B------:R-:W-:Y:S02]  /*0b20*/  SHF.R.S32.HI R9, RZ, 0x4, R0 ;  /* 0x00000004ff097819 */ /* 0x000fe40000011400 */
[C---:B------:R-:W-:Y:S02]  /*0b30*/  LOP3.LUT R7, R0.reuse, 0xfffffff0, RZ, 0xc0, !PT ;  /* 0xfffffff000077812 */ /* 0x040fe400078ec0ff */
[----:B------:R-:W-:Y:S02]  /*0b40*/  LEA.HI R4, R0, R9, RZ, 0x1 ;  /* 0x0000000900047211 */ /* 0x000fe400078f08ff */
[--C-:B------:R-:W-:Y:S01]  /*0b50*/  SHF.R.S32.HI R0, RZ, 0x5, R2.reuse ;  /* 0x00000005ff007819 */ /* 0x100fe20000011402 */
[----:B------:R-:W-:Y:S01]  /*0b60*/  IMAD.IADD R7, R200, 0x1, -R7 ;  /* 0x00000001c8077824 */ /* 0x000fe200078e0a07 */
[----:B------:R-:W-:-:S02]  /*0b70*/  SHF.R.S32.HI R11, RZ, 0x1f, R2 ;  /* 0x0000001fff0b7819 */ /* 0x000fc40000011402 */
[----:B------:R-:W-:Y:S02]  /*0b80*/  LEA.HI R5, R3, R200, RZ, 0x7 ;  /* 0x000000c803057211 */ /* 0x000fe400078f38ff */
        /* <DEDUP_REMOVED lines=8> */
[----:B------:R-:W-:-:S03]  /*0c10*/  LOP3.LUT R8, R6, 0xfffffff8, RZ, 0xc0, !PT ;  /* 0xfffffff806087812 */ /* 0x000fc600078ec0ff */
[----:B------:R-:W-:Y:S01]  /*0c20*/  IMAD.IADD R4, R9, 0x1, -R4 ;  /* 0x0000000109047824 */ /* 0x000fe200078e0a04 */
[----:B------:R-:W-:Y:S01]  /*0c30*/  LOP3.LUT R9, R5, 0xffffff80, RZ, 0xc0, !PT ;  /* 0xffffff8005097812 */ /* 0x000fe200078ec0ff */
[----:B------:R-:W-:Y:S02]  /*0c40*/  IMAD R199, R11, 0x10, R10 ;  /* 0x000000100bc77824 */ /* 0x000fe400078e020a */
[----:B------:R-:W-:Y:S02]  /*0c50*/  IMAD.IADD R10, R7, 0x1, -R8 ;  /* 0x00000001070a7824 */ /* 0x000fe400078e0a08 */
[----:B------:R-:W-:Y:S02]  /*0c60*/  IMAD.IADD R9, R200, 0x1, -R9 ;  /* 0x00000001c8097824 */ /* 0x000fe400078e0a09 */
[----:B------:R-:W-:Y:S02]  /*0c70*/  IMAD.SHL.U32 R11, R10, 0x40, RZ ;  /* 0x000000400a0b7824 */ /* 0x000fe400078e00ff */
[----:B------:R-:W-:Y:S01]  /*0c80*/  IMAD.SHL.U32 R4, R4, 0x8, RZ ;  /* 0x0000000804047824 */ /* 0x000fe200078e00ff */
[----:B------:R-:W-:Y:S01]  /*0c90*/  SHF.R.S32.HI R2, RZ, 0x1f, R9 ;  /* 0x0000001fff027819 */ /* 0x000fe20000011409 */
[----:B------:R-:W-:Y:S01]  /*0ca0*/  IMAD.SHL.U32 R12, R6, 0x40, RZ ;  /* 0x00000040060c7824 */ /* 0x000fe200078e00ff */
[----:B------:R-:W-:Y:S01]  /*0cb0*/  LOP3.LUT R11, R11, 0x1c0, RZ, 0xc0, !PT ;  /* 0x000001c00b0b7812 */ /* 0x000fe200078ec0ff */
[----:B------:R-:W-:Y:S01]  /*0cc0*/  IMAD.U32 R199, R199, 0x40, R4 ;  /* 0x00000040c7c77824 */ /* 0x000fe200078e0004 */
[----:B------:R-:W-:-:S02]  /*0cd0*/  LEA.HI R6, R2, R9, RZ, 0x2 ;  /* 0x0000000902067211 */ /* 0x000fc400078f10ff */
[----:B------:R-:W-:Y:S02]  /*0ce0*/  LOP3.LUT R4, R11, 0x8, R4, 0xf8, !PT ;  /* 0x000000080b047812 */ /* 0x000fe400078ef804 */
[----:B------:R-:W-:Y:S02]  /*0cf0*/  LOP3.LUT R13, R12, 0x7ffffe00, RZ, 0xc0, !PT ;  /* 0x7ffffe000c0d7812 */ /* 0x000fe400078ec0ff */
[----:B------:R-:W-:Y:S02]  /*0d00*/  SHF.R.U32.HI R11, RZ, 0x3, R11 ;  /* 0x00000003ff0b7819 */ /* 0x000fe4000001160b */
[--C-:B------:R-:W-:Y:S01]  /*0d10*/  SHF.R.S32.HI R7, RZ, 0x2, R6.reuse ;  /* 0x00000002ff077819 */ /* 0x100fe20000011406 */
[----:B------:R-:W-:Y:S01]  /*0d20*/  IMAD R13, R0, 0x400, R13 ;  /* 0x00000400000d7824 */ /* 0x000fe200078e020d */
[----:B------:R-:W-:Y:S02]  /*0d30*/  SHF.R.S32.HI R8, RZ, 0x1f, R6 ;  /* 0x0000001fff087819 */ /* 0x000fe40000011406 */
[----:B------:R-:W-:-:S02]  /*0d40*/  LOP3.LUT R4, R4, R11, RZ, 0x3c, !PT ;  /* 0x0000000b04047212 */ /* 0x000fc400078e3cff */
[----:B------:R-:W-:Y:S02]  /*0d50*/  LEA.HI R8, R8, R7, RZ, 0x3 ;  /* 0x0000000708087211 */ /* 0x000fe400078f18ff */
[----:B------:R-:W-:Y:S01]  /*0d60*/  R2P PR, R10, 0x6 ;  /* 0x000000060a007804 */ /* 0x000fe20000000000 */
[----:B------:R-:W-:Y:S01]  /*0d70*/  IMAD.IADD R4, R13, 0x1, R4 ;  /* 0x000000010d047824 */ /* 0x000fe200078e0204 */
[----:B------:R-:W-:Y:S02]  /*0d80*/  LOP3.LUT R8, R8, 0xfffffff8, RZ, 0xc0, !PT ;  /* 0xfffffff808087812 */ /* 0x000fe400078ec0ff */
[----:B------:R-:W-:Y:S02]  /*0d90*/  LEA.HI R3, R3, R200, RZ, 0x3 ;  /* 0x000000c803037211 */ /* 0x000fe400078f18ff */
[----:B------:R-:W-:Y:S02]  /*0da0*/  LEA.HI R5, R5, R198, RZ, 0x1 ;  /* 0x000000c605057211 */ /* 0x000fe400078f08ff */
[----:B------:R-:W-:Y:S01]  /*0db0*/  LEA R23, R4, UR37, 0x1 ;  /* 0x0000002504177c11 */ /* 0x000fe2000f8e08ff */
[----:B------:R-:W-:Y:S01]  /*0dc0*/  IMAD.MOV.U32 R189, RZ, RZ, 0x40 ;  /* 0x00000040ffbd7424 */ /* 0x000fe200078e00ff */
[----:B------:R-:W-:Y:S01]  /*0dd0*/  LEA.HI R2, R2, R9, RZ, 0x5 ;  /* 0x0000000902027211 */ /* 0x000fe200078f28ff */
[----:B------:R-:W-:Y:S01]  /*0de0*/  IMAD.IADD R19, R7, 0x1, -R8 ;  /* 0x0000000107137824 */ /* 0x000fe200078e0a08 */
[----:B------:R-:W-:Y:S01]  /*0df0*/  R2UR UR5, R186 ;  /* 0x00000000ba0572ca */ /* 0x000fe200000e0000 */
[----:B------:R-:W-:Y:S01]  /*0e00*/  VIADD R190, R23, 0x36400 ;  /* 0x0003640017be7836 */ /* 0x000fe20000000000 */
[----:B------:R-:W-:-:S02]  /*0e10*/  LOP3.LUT R6, R6, 0x7ffffffc, RZ, 0xc0, !PT ;  /* 0x7ffffffc06067812 */ /* 0x000fc400078ec0ff */
[----:B------:R-:W-:Y:S02]  /*0e20*/  LOP3.LUT R7, R3, 0x1ffffff8, RZ, 0xc0, !PT ;  /* 0x1ffffff803077812 */ /* 0x000fe400078ec0ff */
[----:B------:R-:W-:Y:S01]  /*0e30*/  LOP3.LUT R5, R5, 0xfffffe, RZ, 0xc0, !PT ;  /* 0x00fffffe05057812 */ /* 0x000fe200078ec0ff */
[----:B------:R-:W-:Y:S01]  /*0e40*/  VIADD R188, R23, 0x36420 ;  /* 0x0003642017bc7836 */ /* 0x000fe20000000000 */
[----:B------:R-:W-:Y:S02]  /*0e50*/  SHF.R.S32.HI R2, RZ, 0x5, R2 ;  /* 0x00000005ff027819 */ /* 0x000fe40000011402 */
[----:B------:R-:W-:Y:S01]  /*0e60*/  SEL R189, R189, 0xffffffc0, !P2 ;  /* 0xffffffc0bdbd7807 */ /* 0x000fe20005000000 */
[----:B------:R-:W-:Y:S02]  /*0e70*/  IMAD.IADD R6, R9, 0x1, -R6 ;  /* 0x0000000109067824 */ /* 0x000fe400078e0a06 */
[----:B------:R-:W-:Y:S02]  /*0e80*/  IMAD.IADD R7, R200, 0x1, -R7 ;  /* 0x00000001c8077824 */ /* 0x000fe400078e0a07 */
[----:B------:R-:W-:-:S02]  /*0e90*/  IMAD.IADD R5, R198, 0x1, -R5 ;  /* 0x00000001c6057824 */ /* 0x000fc400078e0a05 */
[----:B------:R-:W-:Y:S01]  /*0ea0*/  @P1 VIADD R188, R190, 0xffffffe0 ;  /* 0xffffffe0bebc1836 */ /* 0x000fe20000000000 */
[----:B------:R-:W-:Y:S01]  /*0eb0*/  SHF.R.S32.HI R194, RZ, 0x3, R3 ;  /* 0x00000003ffc27819 */ /* 0x000fe20000011403 */
[----:B------:R-:W-:Y:S01]  /*0ec0*/  IMAD R19, R2, 0x10, R19 ;  /* 0x0000001002137824 */ /* 0x000fe200078e0213 */
[----:B------:R-:W-:Y:S01]  /*0ed0*/  MOV R2, RZ ;  /* 0x000000ff00027202 */ /* 0x000fe20000000f00 */
[----:B------:R-:W-:Y:S02]  /*0ee0*/  IMAD.IADD R190, R190, 0x1, R189 ;  /* 0x00000001bebe7824 */ /* 0x000fe400078e02bd */
[----:B------:R-:W-:Y:S02]  /*0ef0*/  IMAD.MOV.U32 R197, RZ, RZ, RZ ;  /* 0x000000ffffc57224 */ /* 0x000fe400078e00ff */
[----:B------:R-:W-:Y:S02]  /*0f00*/  IMAD.SHL.U32 R191, R7, 0x8, RZ ;  /* 0x0000000807bf7824 */ /* 0x000fe400078e00ff */
[----:B------:R-:W-:-:S02]  /*0f10*/  IMAD.SHL.U32 R22, R5, 0x100, RZ ;  /* 0x0000010005167824 */ /* 0x000fc400078e00ff */
[----:B------:R-:W-:Y:S02]  /*0f20*/  IMAD.SHL.U32 R16, R6, 0x2, RZ ;  /* 0x0000000206107824 */ /* 0x000fe400078e00ff */
[----:B------:R-:W-:Y:S01]  /*0f30*/  IMAD.IADD R189, R189, 0x1, R188 ;  /* 0x00000001bdbd7824 */ /* 0x000fe200078e02bc */
[----:B------:R-:W-:Y:S01]  /*0f40*/  UMOV UR36, URZ ;  /* 0x0000003f00247c82 */ /* 0x000fe20008000000 */
[----:B--2---:R-:W-:-:S07]  /*0f50*/  LOP3.LUT R192, R14, 0x1, RZ, 0xfc, !PT ;  /* 0x000000010ec07812 */ /* 0x004fce00078efcff */
.L_x_2509:
[----:B0-----:R-:W0:Y:S01]  /*0f60*/  LDC.64 R4, c[0x0][0xb20] ;  /* 0x0002c800ff047b82 */ /* 0x001e220000000a00 */
[----:B-1----:R-:W-:Y:S01]  /*0f70*/  IMAD.MOV.U32 R8, RZ, RZ, RZ ;  /* 0x000000ffff087224 */ /* 0x002fe200078e00ff */
[----:B------:R-:W-:-:S06]  /*0f80*/  ULDC.64 UR6, c[0x0][0x208] ;  /* 0x0000820000067ab9 */ /* 0x000fcc0000000a00 */
[----:B--23--:R-:W1:Y:S08]  /*0f90*/  LDC.64 R6, c[0x0][0xb10] ;  /* 0x0002c400ff067b82 */ /* 0x00ce700000000a00 */
[----:B------:R-:W2:Y:S01]  /*0fa0*/  LDC.64 R10, c[0x0][0x3f8] ;  /* 0x0000fe00ff0a7b82 */ /* 0x000ea20000000a00 */
[----:B0-----:R-:W-:-:S07]  /*0fb0*/  ISETP.NE.U32.AND P0, PT, R4, RZ, PT ;  /* 0x000000ff0400720c */ /* 0x001fce0003f05070 */
[----:B------:R-:W0:Y:S01]  /*0fc0*/  LDC R18, c[0x0][0x288] ;  /* 0x0000a200ff127b82 */ /* 0x000e220000000800 */
[----:B------:R-:W-:Y:S02]  /*0fd0*/  ISETP.NE.AND.EX P0, PT, R5, RZ, PT, P0 ;  /* 0x000000ff0500720c */ /* 0x000fe40003f05300 */
[----:B-1----:R-:W-:-:S05]  /*0fe0*/  ISETP.NE.U32.AND P1, PT, R6, RZ, PT ;  /* 0x000000ff0600720c */ /* 0x002fca0003f25070 */
[----:B------:R-:W1:Y:S01]  /*0ff0*/  LDC R0, c[0x0][0x404] ;  /* 0x00010100ff007b82 */ /* 0x000e620000000800 */
[----:B------:R-:W-:-:S07]  /*1000*/  ISETP.NE.AND.EX P1, PT, R7, RZ, PT, P1 ;  /* 0x000000ff0700720c */ /* 0x000fce0003f25310 */
[----:B------:R-:W3:Y:S08]  /*1010*/  @P0 LDC.64 R4, c[0x0][0xb20] ;  /* 0x0002c800ff040b82 */ /* 0x000ef00000000a00 */
[----:B------:R-:W4:Y:S08]  /*1020*/  @P1 LDC.64 R6, c[0x0][0xb10] ;  /* 0x0002c400ff061b82 */ /* 0x000f300000000a00 */
[----:B------:R-:W1:Y:S01]  /*1030*/  LDC R17, c[0x0][0x2e0] ;  /* 0x0000b800ff117b82 */ /* 0x000e620000000800 */
[----:B---3--:R-:W-:-:S05]  /*1040*/  @P0 IMAD.WIDE R4, R187, 0x4, R4 ;  /* 0x00000004bb040825 */ /* 0x008fca00078e0204 */
[----:B------:R3:W5:Y:S01]  /*1050*/  @P0 LDG.E R8, desc[UR6][R4.64] ;  /* 0x0000000604080981 */ /* 0x000762000c1e1900 */
[----:B--2---:R-:W-:Y:S01]  /*1060*/  ISETP.NE.U32.AND P0, PT, R10, RZ, PT ;  /* 0x000000ff0a00720c */ /* 0x004fe20003f05070 */
[----:B----4-:R-:W-:-:S03]  /*1070*/  @P1 IMAD.WIDE R6, R187, 0x4, R6 ;  /* 0x00000004bb061825 */ /* 0x010fc600078e0206 */
[----:B------:R-:W-:Y:S02]  /*1080*/  ISETP.NE.AND.EX P0, PT, R11, RZ, PT, P0 ;  /* 0x000000ff0b00720c */ /* 0x000fe40003f05300 */
[----:B0-----:R3:W5:Y:S01]  /*1090*/  @P1 LDG.E R18, desc[UR6][R6.64] ;  /* 0x0000000606121981 */ /* 0x001762000c1e1900 */
[----:B------:R-:W-:Y:S01]  /*10a0*/  ULDC.64 UR6, c[0x0][0xb18] ;  /* 0x0002c60000067ab9 */ /* 0x000fe20000000a00 */
[----:B-1----:R-:W-:Y:S01]  /*10b0*/  SEL R0, R0, 0x1, P0 ;  /* 0x0000000100007807 */ /* 0x002fe20000000000 */
[----:B------:R-:W-:Y:S01]  /*10c0*/  UMOV UR39, UR5 ;  /* 0x0000000500277c82 */ /* 0x000fe20008000000 */
[----:B------:R-:W-:-:S03]  /*10d0*/  ISETP.NE.U32.AND P2, PT, RZ, UR6, PT ;  /* 0x00000006ff007c0c */ /* 0x000fc6000bf45070 */
[----:B------:R-:W-:Y:S01]  /*10e0*/  IMAD R17, R0, R17, RZ ;  /* 0x0000001100117224 */ /* 0x000fe200078e02ff */
[----:B------:R-:W-:Y:S01]  /*10f0*/  ISETP.NE.AND.EX P2, PT, RZ, UR7, PT, P2 ;  /* 0x00000007ff007c0c */ /* 0x000fe2000bf45320 */
[----:B------:R-:W-:-:S12]  /*1100*/  @P1 BRA `(.L_x_2407) ;  /* 0x0000000000281947 */ /* 0x000fd80003800000 */
[----:B------:R-:W-:Y:S02]  /*1110*/  ULDC.64 UR4, c[0x0][0xaf8] ;  /* 0x0002be0000047ab9 */ /* 0x000fe40000000a00 */
[----:B------:R-:W-:-:S04]  /*1120*/  ISETP.NE.U32.AND P0, PT, RZ, UR4, PT ;  /* 0x00000004ff007c0c */ /* 0x000fc8000bf05070 */
[----:B------:R-:W-:-:S13]  /*1130*/  ISETP.NE.AND.EX P0, PT, RZ, UR5, PT, P0 ;  /* 0x00000005ff007c0c */ /* 0x000fda000bf05300 */
[----:B------:R-:W-:Y:S05]  /*1140*/  @!P0 BRA `(.L_x_2407) ;  /* 0x0000000000188947 */ /* 0x000fea0003800000 */
[----:B---3--:R-:W0:Y:S01]  /*1150*/  LDC.64 R4, c[0x0][0xaf8] ;  /* 0x0002be00ff047b82 */ /* 0x008e220000000a00 */
[----:B------:R-:W-:Y:S01]  /*1160*/  ULDC.64 UR4, c[0x0][0x208] ;  /* 0x0000820000047ab9 */ /* 0x000fe20000000a00 */
[----:B0-----:R-:W-:-:S05]  /*1170*/  IMAD.WIDE R4, R187, 0x4, R4 ;  /* 0x00000004bb047825 */ /* 0x001fca00078e0204 */
[----:B-----5:R-:W2:Y:S04]  /*1180*/  LDG.E R18, desc[UR4][R4.64] ;  /* 0x0000000404127981 */ /* 0x020ea8000c1e1900 */
[----:B------:R-:W2:Y:S02]  /*1190*/  LDG.E R3, desc[UR4][R4.64+0x4] ;  /* 0x0000040404037981 */ /* 0x000ea4000c1e1900 */
[----:B--2---:R-:W-:-:S07]  /*11a0*/  IMAD.IADD R18, R3, 0x1, -R18 ;  /* 0x0000000103127824 */ /* 0x004fce00078e0a12 */
.L_x_2407:
[----:B------:R-:W-:Y:S02]  /*11b0*/  IMAD.MOV.U32 R196, RZ, RZ, R185 ;  /* 0x000000ffffc47224 */ /* 0x000fe400078e00b9 */
[----:B------:R-:W-:Y:S01]  /*11c0*/  IMAD.MOV.U32 R193, RZ, RZ, R187 ;  /* 0x000000ffffc17224 */ /* 0x000fe200078e00bb */
[----:B------:R-:W-:Y:S06]  /*11d0*/  @!P2 BRA `(.L_x_2408) ;  /* 0x000000000014a947 */ /* 0x000fec0003800000 */
[----:B---3--:R-:W0:Y:S01]  /*11e0*/  LDC.64 R4, c[0x0][0xb18] ;  /* 0x0002c600ff047b82 */ /* 0x008e220000000a00 */
[----:B------:R-:W-:Y:S01]  /*11f0*/  ULDC.64 UR4, c[0x0][0x208] ;  /* 0x0000820000047ab9 */ /* 0x000fe20000000a00 */
[----:B0-----:R-:W-:-:S05]  /*1200*/  IMAD.WIDE R4, R187, 0x4, R4 ;  /* 0x00000004bb047825 */ /* 0x001fca00078e0204 */
[----:B------:R0:W5:Y:S01]  /*1210*/  LDG.E R17, desc[UR4][R4.64] ;  /* 0x0000000404117981 */ /* 0x000162000c1e1900 */
[----:B------:R-:W-:Y:S05]  /*1220*/  BRA `(.L_x_2409) ;  /* 0x0000000000287947 */ /* 0x000fea0003800000 */
.L_x_2408:
[----:B------:R-:W-:Y:S02]  /*1230*/  ULDC.64 UR4, c[0x0][0xb00] ;  /* 0x0002c00000047ab9 */ /* 0x000fe40000000a00 */
[----:B------:R-:W-:-:S04]  /*1240*/  ISETP.NE.U32.AND P0, PT, RZ, UR4, PT ;  /* 0x00000004ff007c0c */ /* 0x000fc8000bf05070 */
[----:B------:R-:W-:-:S13]  /*1250*/  ISETP.NE.AND.EX P0, PT, RZ, UR5, PT, P0 ;  /* 0x00000005ff007c0c */ /* 0x000fda000bf05300 */
[----:B------:R-:W-:Y:S05]  /*1260*/  @!P0 BRA `(.L_x_2409) ;  /* 0x0000000000188947 */ /* 0x000fea0003800000 */
[----:B---3--:R-:W0:Y:S01]  /*1270*/  LDC.64 R4, c[0x0][0xb00] ;  /* 0x0002c000ff047b82 */ /* 0x008e220000000a00 */
[----:B------:R-:W-:Y:S01]  /*1280*/  ULDC.64 UR4, c[0x0][0x208] ;  /* 0x0000820000047ab9 */ /* 0x000fe20000000a00 */
[----:B0-----:R-:W-:-:S05]  /*1290*/  IMAD.WIDE R4, R187, 0x4, R4 ;  /* 0x00000004bb047825 */ /* 0x001fca00078e0204 */
[----:B------:R-:W2:Y:S04]  /*12a0*/  LDG.E R17, desc[UR4][R4.64] ;  /* 0x0000000404117981 */ /* 0x000ea8000c1e1900 */
[----:B------:R-:W2:Y:S02]  /*12b0*/  LDG.E R0, desc[UR4][R4.64+0x4] ;  /* 0x0000040404007981 */ /* 0x000ea4000c1e1900 */
[----:B--2---:R-:W-:-:S07]  /*12c0*/  IMAD.IADD R17, R0, 0x1, -R17 ;  /* 0x0000000100117824 */ /* 0x004fce00078e0a11 */
.L_x_2409:
[----:B---3--:R-:W2:Y:S01]  /*12d0*/  LDL R6, [R1+0x4] ;  /* 0x0000040001067983 */ /* 0x008ea20000100800 */
[----:B0-----:R-:W0:Y:S01]  /*12e0*/  LDC R5, c[0x0][0xad8] ;  /* 0x0002b600ff057b82 */ /* 0x001e220000000800 */
[----:B-----5:R-:W-:Y:S01]  /*12f0*/  IMAD.IADD R17, R17, 0x1, -R8 ;  /* 0x0000000111117824 */ /* 0x020fe200078e0a08 */
[----:B------:R-:W-:-:S03]  /*1300*/  LEA R4, R185, 0x40, 0x6 ;  /* 0x00000040b9047811 */ /* 0x000fc600078e30ff */
[C---:B------:R-:W-:Y:S01]  /*1310*/  VIADD R0, R17.reuse, 0x3f ;  /* 0x0000003f11007836 */ /* 0x040fe20000000000 */
[----:B------:R-:W-:-:S04]  /*1320*/  IADD3 R8, R17, R4, -R18 ;  /* 0x0000000411087210 */ /* 0x000fc80007ffe812 */
[----:B------:R-:W-:-:S04]  /*1330*/  SHF.R.S32.HI R3, RZ, 0x1f, R0 ;  /* 0x0000001fff037819 */ /* 0x000fc80000011400 */
[----:B------:R-:W-:-:S04]  /*1340*/  LEA.HI R3, R3, R0, RZ, 0x6 ;  /* 0x0000000003037211 */ /* 0x000fc800078f30ff */
[----:B------:R-:W-:Y:S01]  /*1350*/  SHF.R.S32.HI R168, RZ, 0x6, R3 ;  /* 0x00000006ffa87819 */ /* 0x000fe20000011403 */
[----:B0-----:R-:W-:Y:S01]  /*1360*/  IMAD.IADD R0, R8, 0x1, R5 ;  /* 0x0000000108007824 */ /* 0x001fe200078e0205 */
[----:B--2---:R-:W-:-:S13]  /*1370*/  ISETP.NE.AND P0, PT, R6, 0x1, PT ;  /* 0x000000010600780c */ /* 0x004fda0003f05270 */
[----:B------:R-:W-:Y:S05]  /*1380*/  @!P0 BRA `(.L_x_2410) ;  /* 0x0000001c00b08947 */ /* 0x000fea0003800000 */
[----:B------:R-:W0:Y:S02]  /*1390*/  LDC R6, c[0x0][0xadc] ;  /* 0x0002b700ff067b82 */ /* 0x000e240000000800 */
[----:B0-----:R-:W-:-:S13]  /*13a0*/  ISETP.GE.AND P1, PT, R6, 0x1, PT ;  /* 0x000000010600780c */ /* 0x001fda0003f26270 */
[----:B------:R-:W-:Y:S05]  /*13b0*/  @!P1 BRA `(.L_x_2411) ;  /* 0x0000000000409947 */ /* 0x000fea0003800000 */
[C---:B------:R-:W-:Y:S02]  /*13c0*/  ISETP.GT.AND P0, PT, R8.reuse, RZ, PT ;  /* 0x000000ff0800720c */ /* 0x040fe40003f04270 */
[----:B------:R-:W-:-:S11]  /*13d0*/  IADD3 R3, R8, -0x1, RZ ;  /* 0xffffffff08037810 */ /* 0x000fd60007ffe0ff */
        /* <DEDUP_REMOVED lines=8> */
.L_x_2412:
[----:B------:R-:W-:-:S13]  /*1460*/  ISETP.NE.AND P0, PT, R6, 0x1, PT ;  /* 0x000000010600780c */ /* 0x000fda0003f05270 */
[----:B------:R-:W0:Y:S02]  /*1470*/  @P0 LDC.64 R4, c[0x0][0xae0] ;  /* 0x0002b800ff040b82 */ /* 0x000e240000000a00 */
[----:B0-----:R-:W-:-:S05]  /*1480*/  @P0 IMAD.HI.U32 R4, R3, R4, RZ ;  /* 0x0000000403040227 */ /* 0x001fca00078e00ff */
[----:B------:R-:W-:-:S07]  /*1490*/  @P0 SHF.R.U32.HI R3, RZ, R5, R4 ;  /* 0x00000005ff030219 */ /* 0x000fce0000011604 */
.L_x_2413:
[----:B------:R-:W-:-:S05]  /*14a0*/  IMAD R3, R3, R6, R6 ;  /* 0x0000000603037224 */ /* 0x000fca00078e0206 */
[----:B------:R-:W-:-:S07]  /*14b0*/  VIMNMX R0, R0, R3, PT ;  /* 0x0000000300007248 */ /* 0x000fce0003fe0100 */
.L_x_2411:
[----:B------:R-:W-:Y:S01]  /*14c0*/  VIADD R0, R0, 0x3f ;  /* 0x0000003f00007836 */ /* 0x000fe20000000000 */
[----:B------:R-:W-:Y:S01]  /*14d0*/  ULDC UR4, c[0x0][0xad4] ;  /* 0x0002b50000047ab9 */ /* 0x000fe20000000800 */
[----:B------:R-:W-:-:S03]  /*14e0*/  IMAD R18, R185, 0x40, -R18 ;  /* 0x00000040b9127824 */ /* 0x000fc600078e0a12 */
[----:B------:R-:W-:Y:S01]  /*14f0*/  SHF.R.S32.HI R3, RZ, 0x1f, R0 ;  /* 0x0000001fff037819 */ /* 0x000fe20000011400 */
[----:B------:R-:W-:-:S03]  /*1500*/  IMAD.IADD R18, R17, 0x1, R18 ;  /* 0x0000000111127824 */ /* 0x000fc600078e0212 */
[----:B------:R-:W-:Y:S01]  /*1510*/  LEA.HI R3, R3, R0, RZ, 0x6 ;  /* 0x0000000003037211 */ /* 0x000fe200078f30ff */
[----:B------:R-:W-:-:S03]  /*1520*/  VIADD R5, R18, -UR4 ;  /* 0x8000000412057c36 */ /* 0x000fc60008000000 */
[----:B------:R-:W-:-:S04]  /*1530*/  SHF.R.S32.HI R3, RZ, 0x6, R3 ;  /* 0x00000006ff037819 */ /* 0x000fc80000011403 */
[----:B------:R-:W-:Y:S01]  /*1540*/  VIMNMX R4, R168, R3, PT ;  /* 0x00000003a8047248 */ /* 0x000fe20003fe0100 */
[----:B------:R-:W-:Y:S06]  /*1550*/  @!P1 BRA `(.L_x_2414) ;  /* 0x00000000003c9947 */ /* 0x000fec0003800000 */
        /* <DEDUP_REMOVED lines=9> */
.L_x_2415:
[----:B------:R-:W-:-:S13]  /*15f0*/  ISETP.NE.AND P0, PT, R6, 0x1, PT ;  /* 0x000000010600780c */ /* 0x000fda0003f05270 */
[----:B------:R-:W0:Y:S02]  /*1600*/  @P0 LDC.64 R8, c[0x0][0xae0] ;  /* 0x0002b800ff080b82 */ /* 0x000e240000000a00 */
[----:B0-----:R-:W-:-:S05]  /*1610*/  @P0 IMAD.HI.U32 R0, R18, R8, RZ ;  /* 0x0000000812000227 */ /* 0x001fca00078e00ff */
[----:B------:R-:W-:-:S07]  /*1620*/  @P0 SHF.R.U32.HI R18, RZ, R9, R0 ;  /* 0x00000009ff120219 */ /* 0x000fce0000011600 */
.L_x_2416:
[----:B------:R-:W-:-:S05]  /*1630*/  IMAD R18, R18, R6, RZ ;  /* 0x0000000612127224 */ /* 0x000fca00078e02ff */
[----:B------:R-:W-:-:S07]  /*1640*/  VIMNMX R5, R5, R18, !PT ;  /* 0x0000001205057248 */ /* 0x000fce0007fe0100 */
.L_x_2414:
[----:B------:R-:W-:Y:S01]  /*1650*/  SHF.R.S32.HI R6, RZ, 0x1f, R5 ;  /* 0x0000001fff067819 */ /* 0x000fe20000011405 */
[----:B------:R-:W-:Y:S01]  /*1660*/  IMAD.MOV.U32 R0, RZ, RZ, RZ ;  /* 0x000000ffff007224 */ /* 0x000fe200078e00ff */
[----:B------:R-:W-:Y:S01]  /*1670*/  PLOP3.LUT P0, PT, PT, PT, PT, 0x80, 0x0 ;  /* 0x000000000000781c */ /* 0x000fe20003f0f070 */
[----:B------:R-:W-:Y:S01]  /*1680*/  IMAD.MOV.U32 R3, RZ, RZ, RZ ;  /* 0x000000ffff037224 */ /* 0x000fe200078e00ff */
[----:B------:R-:W-:Y:S02]  /*1690*/  LEA.HI R6, R6, R5, RZ, 0x6 ;  /* 0x0000000506067211 */ /* 0x000fe400078f30ff */
[----:B------:R-:W-:Y:S02]  /*16a0*/  CS2R R150, SRZ ;  /* 0x0000000000967805 */ /* 0x000fe4000001ff00 */
        /* <DEDUP_REMOVED lines=61> */
[----:B------:R-:W-:Y:S02]  /*1a80*/  CS2R R38, SRZ ;  /* 0x0000000000267805 */ /* 0x000fe4000001ff00 */
[----:B------:R-:W-:Y:S01]  /*1a90*/  CS2R R34, SRZ ;  /* 0x0000000000227805 */ /* 0x000fe2000001ff00 */
[----:B------:R-:W-:Y:S01]  /*1aa0*/  IMAD.MOV.U32 R169, RZ, RZ, RZ ;  /* 0x000000ffffa97224 */ /* 0x000fe200078e00ff */
[----:B------:R-:W-:Y:S01]  /*1ab0*/  CS2R R170, SRZ ;  /* 0x0000000000aa7805 */ /* 0x000fe2000001ff00 */
[----:B------:R-:W-:-:S02]  /*1ac0*/  IMAD.MOV.U32 R7, RZ, RZ, RZ ;  /* 0x000000ffff077224 */ /* 0x000fc400078e00ff */
[----:B------:R-:W-:Y:S02]  /*1ad0*/  IMAD.MOV.U32 R20, RZ, RZ, RZ ;  /* 0x000000ffff147224 */ /* 0x000fe400078e00ff */
[----:B------:R-:W-:Y:S02]  /*1ae0*/  IMAD.MOV.U32 R5, RZ, RZ, RZ ;  /* 0x000000ffff057224 */ /* 0x000fe400078e00ff */
[----:B------:R-:W-:Y:S01]  /*1af0*/  IMAD.MOV.U32 R24, RZ, RZ, RZ ;  /* 0x000000ffff187224 */ /* 0x000fe200078e00ff */
[----:B------:R-:W-:Y:S06]  /*1b00*/  @!P1 BRA `(.L_x_2417) ;  /* 0x000000f000209947 */ /* 0x000fec0003800000 */
[----:B------:R-:W0:Y:S01]  /*1b10*/  SHFL.IDX PT, R0, R198, RZ, 0x1f ;  /* 0x00001fffc6007589 */ /* 0x000e2200000e0000 */
[----:B------:R-:W-:Y:S01]  /*1b20*/  UMOV UR7, 0x40000040 ;  /* 0x4000004000077882 */ /* 0x000fe20000000000 */
[----:B------:R-:W-:Y:S01]  /*1b30*/  UMOV UR9, 0x40000040 ;  /* 0x4000004000097882 */ /* 0x000fe20000000000 */
[----:B------:R-:W-:Y:S01]  /*1b40*/  UMOV UR11, 0x40000040 ;  /* 0x40000040000b7882 */ /* 0x000fe20000000000 */
[----:B------:R-:W-:Y:S01]  /*1b50*/  BAR.SYNC.DEFER_BLOCKING 0xe, 0x100 ;  /* 0x0384000000007b1d */ /* 0x000fe20000010000 */
[----:B------:R-:W-:-:S05]  /*1b60*/  VIADD R3, R4, 0xfffffffe ;  /* 0xfffffffe04037836 */ /* 0x000fca0000000000 */
[----:B------:R-:W-:Y:S01]  /*1b70*/  UMOV UR13, 0x40000040 ;  /* 0x40000040000d7882 */ /* 0x000fe20000000000 */
[----:B------:R-:W-:Y:S01]  /*1b80*/  UMOV UR15, 0x40000040 ;  /* 0x40000040000f7882 */ /* 0x000fe20000000000 */
[----:B------:R-:W-:Y:S01]  /*1b90*/  UMOV UR17, 0x40000040 ;  /* 0x4000004000117882 */ /* 0x000fe20000000000 */
[----:B------:R-:W-:Y:S01]  /*1ba0*/  UMOV UR19, 0x40000040 ;  /* 0x4000004000137882 */ /* 0x000fe20000000000 */
[----:B------:R-:W1:Y:S01]  /*1bb0*/  S2R R8, SR_TID.X ;  /* 0x0000000000087919 */ /* 0x000e620000002100 */
[----:B------:R-:W-:Y:S02]  /*1bc0*/  ISETP.GE.AND P0, PT, R3, R6, PT ;  /* 0x000000060300720c */ /* 0x000fe40003f06270 */
        /* <DEDUP_REMOVED lines=45> */
.L_x_2419:
[----:B------:R-:W-:Y:S01]  /*1ea0*/  BAR.SYNC.DEFER_BLOCKING 0xe, 0x100 ;  /* 0x0384000000007b1d */ /* 0x000fe20000010000 */
[----:B01----:R-:W-:Y:S01]  /*1eb0*/  IMAD.U32 R0, RZ, RZ, UR36 ;  /* 0x00000024ff007e24 */ /* 0x003fe2000f8e00ff */
[----:B------:R-:W-:Y:S01]  /*1ec0*/  UIADD3 UR36, UR36, 0x1, URZ ;  /* 0x0000000124247890 */ /* 0x000fe2000fffe03f */
[C---:B------:R-:W-:Y:S01]  /*1ed0*/  ISETP.GT.AND P0, PT, R3.reuse, R6, PT ;  /* 0x000000060300720c */ /* 0x040fe20003f04270 */
[----:B------:R-:W-:Y:S02]  /*1ee0*/  VIADD R3, R3, 0xffffffff ;  /* 0xffffffff03037836 */ /* 0x000fe40000000000 */
[----:B------:R-:W-:Y:S01]  /*1ef0*/  IMAD R0, R0, 0x40, R19 ;  /* 0x0000004000007824 */ /* 0x000fe200078e0213 */
[----:B------:R-:W-:Y:S01]  /*1f00*/  UISETP.NE.AND UP0, UPT, UR36, 0x2, UPT ;  /* 0x000000022400788c */ /* 0x000fe2000bf05270 */
[----:B------:R-:W-:Y:S01]  /*1f10*/  UMOV UR7, 0x40000040 ;  /* 0x4000004000077882 */ /* 0x000fe20000000000 */
[----:B------:R-:W-:Y:S02]  /*1f20*/  UMOV UR11, 0x40000040 ;  /* 0x40000040000b7882 */ /* 0x000fe40000000000 */
[----:B------:R-:W-:Y:S01]  /*1f30*/  LEA R0, R0, UR37, 0x2 ;  /* 0x0000002500007c11 */ /* 0x000fe2000f8e10ff */
[----:B------:R-:W-:Y:S01]  /*1f40*/  USEL UR36, UR36, URZ, UP0 ;  /* 0x0000003f24247287 */ /* 0x000fe20008000000 */
[----:B------:R-:W-:Y:S01]  /*1f50*/  UMOV UR15, 0x40000040 ;  /* 0x40000040000f7882 */ /* 0x000fe20000000000 */
[----:B------:R-:W-:-:S02]  /*1f60*/  UMOV UR19, 0x40000040 ;  /* 0x4000004000137882 */ /* 0x000fc40000000000 */
[----:B------:R-:W-:-:S04]  /*1f70*/  ULEA UR6, UR36, UR20, 0xc ;  /* 0x0000001424067291 */ /* 0x000fc8000f8e603f */
[----:B------:R-:W-:Y:S02]  /*1f80*/  UIADD3 UR10, UR6, 0x80, URZ ;  /* 0x00000080060a7890 */ /* 0x000fe4000fffe03f */
[----:B------:R-:W-:Y:S01]  /*1f90*/  UIADD3 UR14, UR6, 0x100, URZ ;  /* 0x00000100060e7890 */ /* 0x000fe2000fffe03f */
[----:B------:R-:W0:Y:S01]  /*1fa0*/  LDS R4, [R0+0x38400] ;  /* 0x0384000000047984 */ /* 0x000e220000000800 */
[----:B------:R-:W-:-:S03]  /*1fb0*/  UIADD3 UR18, UR6, 0x180, URZ ;  /* 0x0000018006127890 */ /* 0x000fc6000fffe03f */
[----:B------:R1:W2:Y:S02]  /*1fc0*/  LDS R5, [R0+0x38420] ;  /* 0x0384200000057984 */ /* 0x0002a40000000800 */
[----:B-1----:R-:W-:-:S05]  /*1fd0*/  IMAD.U32 R0, RZ, RZ, UR36 ;  /* 0x00000024ff007e24 */ /* 0x002fca000f8e00ff */
[----:B------:R-:W-:-:S04]  /*1fe0*/  @!P1 LEA R0, R0, UR37, 0x3 ;  /* 0x0000002500009c11 */ /* 0x000fc8000f8e18ff */
[----:B------:R-:W-:-:S04]  /*1ff0*/  @!P1 IADD3 R0, R0, 0x38860, RZ ;  /* 0x0003886000009810 */ /* 0x000fc80007ffe0ff */
        /* <DEDUP_REMOVED lines=149> */
.L_x_2418:
        /* <DEDUP_REMOVED lines=144> */
.L_x_2410:
[----:B------:R-:W0:Y:S02]  /*3250*/  LDC R6, c[0x0][0xadc] ;  /* 0x0002b700ff067b82 */ /* 0x000e240000000800 */
[----:B0-----:R-:W-:-:S13]  /*3260*/  ISETP.GE.AND P0, PT, R6, 0x1, PT ;  /* 0x000000010600780c */ /* 0x001fda0003f06270 */
[----:B------:R-:W-:Y:S05]  /*3270*/  @!P0 BRA `(.L_x_2420) ;  /* 0x0000000000408947 */ /* 0x000fea0003800000 */
[C---:B------:R-:W-:Y:S01]  /*3280*/  ISETP.GT.AND P1, PT, R8.reuse, RZ, PT ;  /* 0x000000ff0800720c */ /* 0x040fe20003f24270 */
[----:B------:R-:W-:-:S12]  /*3290*/  VIADD R3, R8, 0xffffffff ;  /* 0xffffffff08037836 */ /* 0x000fd80000000000 */
        /* <DEDUP_REMOVED lines=8> */
.L_x_2421:
[----:B------:R-:W-:-:S13]  /*3320*/  ISETP.NE.AND P1, PT, R6, 0x1, PT ;  /* 0x000000010600780c */ /* 0x000fda0003f25270 */
[----:B------:R-:W0:Y:S02]  /*3330*/  @P1 LDC.64 R4, c[0x0][0xae0] ;  /* 0x0002b800ff041b82 */ /* 0x000e240000000a00 */
[----:B0-----:R-:W-:-:S05]  /*3340*/  @P1 IMAD.HI.U32 R4, R3, R4, RZ ;  /* 0x0000000403041227 */ /* 0x001fca00078e00ff */
[----:B------:R-:W-:-:S07]  /*3350*/  @P1 SHF.R.U32.HI R3, RZ, R5, R4 ;  /* 0x00000005ff031219 */ /* 0x000fce0000011604 */
.L_x_2422:
[----:B------:R-:W-:-:S05]  /*3360*/  IMAD R3, R3, R6, R6 ;  /* 0x0000000603037224 */ /* 0x000fca00078e0206 */
[----:B------:R-:W-:-:S07]  /*3370*/  VIMNMX R0, R0, R3, PT ;  /* 0x0000000300007248 */ /* 0x000fce0003fe0100 */
.L_x_2420:
[----:B------:R-:W-:Y:S01]  /*3380*/  VIADD R0, R0, 0x3f ;  /* 0x0000003f00007836 */ /* 0x000fe20000000000 */
[----:B------:R-:W-:Y:S01]  /*3390*/  ULDC UR4, c[0x0][0xad4] ;  /* 0x0002b50000047ab9 */ /* 0x000fe20000000800 */
[----:B------:R-:W-:-:S03]  /*33a0*/  IMAD R4, R185, 0x40, -R18 ;  /* 0x00000040b9047824 */ /* 0x000fc600078e0a12 */
[----:B------:R-:W-:-:S04]  /*33b0*/  SHF.R.S32.HI R3, RZ, 0x1f, R0 ;  /* 0x0000001fff037819 */ /* 0x000fc80000011400 */
[----:B------:R-:W-:Y:S01]  /*33c0*/  LEA.HI R3, R3, R0, RZ, 0x6 ;  /* 0x0000000003037211 */ /* 0x000fe200078f30ff */
[----:B------:R-:W-:-:S03]  /*33d0*/  IMAD.IADD R0, R17, 0x1, R4 ;  /* 0x0000000111007824 */ /* 0x000fc600078e0204 */
[----:B------:R-:W-:Y:S01]  /*33e0*/  SHF.R.S32.HI R3, RZ, 0x6, R3 ;  /* 0x00000006ff037819 */ /* 0x000fe20000011403 */
[----:B------:R-:W-:-:S03]  /*33f0*/  VIADD R4, R0, -UR4 ;  /* 0x8000000400047c36 */ /* 0x000fc60008000000 */
[----:B------:R-:W-:Y:S01]  /*3400*/  VIMNMX R168, R168, R3, PT ;  /* 0x00000003a8a87248 */ /* 0x000fe20003fe0100 */
[----:B------:R-:W-:Y:S06]  /*3410*/  @!P0 BRA `(.L_x_2423) ;  /* 0x0000000000408947 */ /* 0x000fec0003800000 */
[----:B------:R-:W-:-:S05]  /*3420*/  IMAD.MOV.U32 R3, RZ, RZ, R0 ;  /* 0x000000ffff037224 */ /* 0x000fca00078e0000 */
        /* <DEDUP_REMOVED lines=9> */
.L_x_2424:
[----:B------:R-:W-:-:S13]  /*34c0*/  ISETP.NE.AND P0, PT, R6, 0x1, PT ;  /* 0x000000010600780c */ /* 0x000fda0003f05270 */
[----:B------:R-:W0:Y:S02]  /*34d0*/  @P0 LDC.64 R8, c[0x0][0xae0] ;  /* 0x0002b800ff080b82 */ /* 0x000e240000000a00 */
[----:B0-----:R-:W-:-:S05]  /*34e0*/  @P0 IMAD.HI.U32 R0, R3, R8, RZ ;  /* 0x0000000803000227 */ /* 0x001fca00078e00ff */
[----:B------:R-:W-:-:S07]  /*34f0*/  @P0 SHF.R.U32.HI R3, RZ, R9, R0 ;  /* 0x00000009ff030219 */ /* 0x000fce0000011600 */
.L_x_2425:
[----:B------:R-:W-:-:S05]  /*3500*/  IMAD R3, R3, R6, RZ ;  /* 0x0000000603037224 */ /* 0x000fca00078e02ff */
[----:B------:R-:W-:-:S07]  /*3510*/  VIMNMX R4, R4, R3, !PT ;  /* 0x0000000304047248 */ /* 0x000fce0007fe0100 */
.L_x_2423:
        /* <DEDUP_REMOVED lines=71> */
[----:B------:R-:W-:Y:S01]  /*3990*/  IMAD.MOV.U32 R7, RZ, RZ, RZ ;  /* 0x000000ffff077224 */ /* 0x000fe200078e00ff */
[----:B------:R-:W-:Y:S01]  /*39a0*/  MOV R24, RZ ;  /* 0x000000ff00187202 */ /* 0x000fe20000000f00 */
[----:B------:R-:W-:-:S02]  /*39b0*/  IMAD.MOV.U32 R20, RZ, RZ, RZ ;  /* 0x000000ffff147224 */ /* 0x000fc400078e00ff */
[----:B------:R-:W-:Y:S01]  /*39c0*/  IMAD.MOV.U32 R5, RZ, RZ, RZ ;  /* 0x000000ffff057224 */ /* 0x000fe200078e00ff */
        /* <DEDUP_REMOVED lines=31> */
.L_x_2426:
[----:B------:R-:W-:Y:S02]  /*3bc0*/  LEA.HI R0, R197, R197, RZ, 0x1 ;  /* 0x000000c5c5007211 */ /* 0x000fe400078f08ff */
[----:B------:R-:W-:Y:S02]  /*3bd0*/  ISETP.NE.AND P0, PT, R192, 0x3, PT ;  /* 0x00000003c000780c */ /* 0x000fe40003f05270 */
[----:B------:R-:W-:-:S05]  /*3be0*/  LOP3.LUT R0, R0, 0xfffffffe, RZ, 0xc0, !PT ;  /* 0xfffffffe00007812 */ /* 0x000fca00078ec0ff */
[----:B------:R-:W-:-:S05]  /*3bf0*/  IMAD.IADD R0, R197, 0x1, -R0 ;  /* 0x00000001c5007824 */ /* 0x000fca00078e0a00 */
[----:B------:R-:W-:-:S04]  /*3c00*/  SHF.L.U32 R0, R0, 0x1f, RZ ;  /* 0x0000001f00007819 */ /* 0x000fc800000006ff */
[----:B------:R-:W0:Y:S02]  /*3c10*/  SYNCS.PHASECHK.TRANS64.TRYWAIT P1, [UR37+0x38800], R0 ;  /* 0x03880000ff0075a7 */ /* 0x000e240008020165 */
[----:B0-----:R-:W-:Y:S05]  /*3c20*/  @!P1 BRA `(.L_x_2427) ;  /* 0x0000015000549947 */ /* 0x001fea0003800000 */
.L_x_2603:
[----:B------:R-:W-:Y:S05]  /*3c30*/  @!P0 BRA `(.L_x_2428) ;  /* 0x0000000000048947 */ /* 0x000fea0003800000 */
[----:B------:R-:W-:Y:S01]  /*3c40*/  BPT.TRAP 0x1 ;  /* 0x000000040000795c */ /* 0x000fe20000300000 */
.L_x_2428:
[----:B------:R-:W-:Y:S01]  /*3c50*/  IMAD.U32 R4, RZ, RZ, UR36 ;  /* 0x00000024ff047e24 */ /* 0x000fe2000f8e00ff */
[----:B------:R-:W-:-:S04]  /*3c60*/  SHF.L.U32 R5, R2, 0x1f, RZ ;  /* 0x0000001f02057819 */ /* 0x000fc800000006ff */
[----:B------:R-:W-:-:S04]  /*3c70*/  LEA R4, R4, UR37, 0x3 ;  /* 0x0000002504047c11 */ /* 0x000fc8000f8e18ff */
[----:B------:R1:W2:Y:S01]  /*3c80*/  SYNCS.PHASECHK.TRANS64.TRYWAIT P1, [R4+URZ+0x38830], R5 ;  /* 0x03883005040075a7 */ /* 0x0002a2000802017f */
[----:B------:R-:W-:Y:S05]  /*3c90*/  @!P0 BRA `(.L_x_2429) ;  /* 0x0000000000048947 */ /* 0x000fea0003800000 */
[----:B------:R-:W-:Y:S01]  /*3ca0*/  BPT.TRAP 0x1 ;  /* 0x000000040000795c */ /* 0x000fe20000300000 */
.L_x_2429:
[----:B--2---:R-:W-:Y:S05]  /*3cb0*/  @P1 BRA `(.L_x_2430) ;  /* 0x0000000000081947 */ /* 0x004fea0003800000 */
[----:B------:R-:W2:Y:S02]  /*3cc0*/  SYNCS.PHASECHK.TRANS64.TRYWAIT P1, [R4+URZ+0x38830], R5 ;  /* 0x03883005040075a7 */ /* 0x000ea4000802017f */
[----:B--2---:R-:W-:Y:S05]  /*3cd0*/  @!P1 BRA `(.L_x_2431) ;  /* 0x0000015000409947 */ /* 0x004fea0003800000 */
.L_x_2430:
[----:B------:R-:W-:-:S04]  /*3ce0*/  UIADD3 UR4, UR37, 0x22400, URZ ;  /* 0x0002240025047890 */ /* 0x000fc8000fffe03f */
[----:B------:R-:W-:-:S04]  /*3cf0*/  USHF.R.U32.HI UR4, URZ, 0x4, UR4 ;  /* 0x000000043f047899 */ /* 0x000fc80008011604 */
[----:B------:R-:W-:-:S06]  /*3d00*/  ULOP3.LUT UR4, UR4, 0x3fff, URZ, 0xc0, !UPT ;  /* 0x00003fff04047892 */ /* 0x000fcc000f8ec03f */
[----:B0-----:R-:W-:Y:S01]  /*3d10*/  IMAD.U32 R3, RZ, RZ, UR4 ;  /* 0x00000004ff037e24 */ /* 0x001fe2000f8e00ff */
        /* <DEDUP_REMOVED lines=34> */
[----:B------:R-:W0:Y:S02]  /*3f40*/  SYNCS.PHASECHK.TRANS64.TRYWAIT P1, [UR37+0x38810], R0 ;  /* 0x03881000ff0075a7 */ /* 0x000e240008020165 */
[----:B0-----:R-:W-:Y:S05]  /*3f50*/  @!P1 BRA `(.L_x_2432) ;  /* 0x0000014c00b49947 */ /* 0x001fea0003800000 */
.L_x_2604:
[----:B------:R-:W-:Y:S05]  /*3f60*/  @!P0 BRA `(.L_x_2433) ;  /* 0x0000000000048947 */ /* 0x000fea0003800000 */
[----:B------:R-:W-:Y:S01]  /*3f70*/  BPT.TRAP 0x1 ;  /* 0x000000040000795c */ /* 0x000fe20000300000 */
.L_x_2433:
[----:B------:R3:W4:Y:S01]  /*3f80*/  SYNCS.PHASECHK.TRANS64.TRYWAIT P1, [R4+URZ+0x38850], R5 ;  /* 0x03885005040075a7 */ /* 0x000722000802017f */
[----:B------:R-:W-:Y:S05]  /*3f90*/  @!P0 BRA `(.L_x_2434) ;  /* 0x0000000000048947 */ /* 0x000fea0003800000 */
[----:B------:R-:W-:Y:S01]  /*3fa0*/  BPT.TRAP 0x1 ;  /* 0x000000040000795c */ /* 0x000fe20000300000 */
.L_x_2434:
[----:B----4-:R-:W-:Y:S05]  /*3fb0*/  @P1 BRA `(.L_x_2435) ;  /* 0x0000000000081947 */ /* 0x010fea0003800000 */
[----:B------:R-:W4:Y:S02]  /*3fc0*/  SYNCS.PHASECHK.TRANS64.TRYWAIT P1, [R4+URZ+0x38850], R5 ;  /* 0x03885005040075a7 */ /* 0x000f24000802017f */
[----:B----4-:R-:W-:Y:S05]  /*3fd0*/  @!P1 BRA `(.L_x_2436) ;  /* 0x0000014c00ac9947 */ /* 0x010fea0003800000 */
.L_x_2435:
[----:B------:R-:W-:Y:S01]  /*3fe0*/  UIADD3 UR4, UR37, 0x400, URZ ;  /* 0x0000040025047890 */ /* 0x000fe2000fffe03f */
[----:B------:R-:W-:Y:S01]  /*3ff0*/  WARPGROUP.ARRIVE ;  /* 0x00000000000079c5 */ /* 0x000fe20000000000 */
[----:B------:R-:W-:-:S05]  /*4000*/  UIADD3 UR5, UR37, 0x26400, URZ ;  /* 0x0002640025057890 */ /* 0x000fca000fffe03f */
[----:B0-----:R-:W0:Y:S01]  /*4010*/  S2R R0, SR_TID.X ;  /* 0x0000000000007919 */ /* 0x001e220000002100 */
[----:B------:R-:W-:Y:S01]  /*4020*/  USHF.R.U32.HI UR4, URZ, 0x4, UR4 ;  /* 0x000000043f047899 */ /* 0x000fe20008011604 */
[----:B------:R-:W-:Y:S01]  /*4030*/  LEA R9, R168, 0xffffffc0, 0x6 ;  /* 0xffffffc0a8097811 */ /* 0x000fe200078e30ff */
[----:B------:R-:W-:Y:S01]  /*4040*/  USHF.R.U32.HI UR5, URZ, 0x4, UR5 ;  /* 0x000000043f057899 */ /* 0x000fe20008011605 */
[----:B------:R-:W1:Y:S01]  /*4050*/  S2R R6, SR_TID.X ;  /* 0x0000000000067919 */ /* 0x000e620000002100 */
[----:B------:R-:W-:Y:S01]  /*4060*/  ULOP3.LUT UR4, UR4, 0x3fff, URZ, 0xc0, !UPT ;  /* 0x00003fff04047892 */ /* 0x000fe2000f8ec03f */
[----:B------:R-:W-:Y:S01]  /*4070*/  IADD3 R8, -R16, R17, -R9 ;  /* 0x0000001110087210 */ /* 0x000fe20007ffe909 */
[----:B------:R-:W-:Y:S02]  /*4080*/  ULOP3.LUT UR5, UR5, 0x3fff, URZ, 0xc0, !UPT ;  /* 0x00003fff05057892 */ /* 0x000fe4000f8ec03f */
[----:B------:R-:W-:Y:S02]  /*4090*/  ULOP3.LUT UR4, UR4, 0x10000, URZ, 0xfc, !UPT ;  /* 0x0001000004047892 */ /* 0x000fe4000f8efc3f */
[----:B------:R-:W-:-:S02]  /*40a0*/  ULOP3.LUT UR5, UR5, 0x10000, URZ, 0xfc, !UPT ;  /* 0x0001000005057892 */ /* 0x000fc4000f8efc3f */
[----:B------:R-:W-:Y:S01]  /*40b0*/  ULEA UR6, UR36, UR4, 0xc ;  /* 0x0000000424067291 */ /* 0x000fe2000f8e603f */
[----:B------:R-:W-:Y:S01]  /*40c0*/  UMOV UR25, 0x40000040 ;  /* 0x4000004000197882 */ /* 0x000fe20000000000 */
[----:B------:R-:W-:Y:S01]  /*40d0*/  UMOV UR27, 0x40000040 ;  /* 0x40000040001b7882 */ /* 0x000fe20000000000 */
[----:B------:R-:W-:Y:S02]  /*40e0*/  UIADD3 UR8, UR5, 0x2, URZ ;  /* 0x0000000205087890 */ /* 0x000fe4000fffe03f */
[----:B------:R-:W-:Y:S02]  /*40f0*/  UMOV UR24, UR5 ;  /* 0x0000000500187c82 */ /* 0x000fe40008000000 */
[----:B------:R-:W-:Y:S01]  /*4100*/  UMOV UR26, UR6 ;  /* 0x00000006001a7c82 */ /* 0x000fe20008000000 */
[----:B------:R-:W-:Y:S01]  /*4110*/  UIADD3 UR10, UR6, 0x2, URZ ;  /* 0x00000002060a7890 */ /* 0x000fe2000fffe03f */
[----:B------:R-:W-:Y:S01]  /*4120*/  HGMMA.64x64x16.F32 R24, gdesc[UR24], R24, gsb0 ;  /* 0x00e00000181879f0 */ /* 0x000fe20008000818 */
[----:B------:R-:W-:Y:S01]  /*4130*/  UMOV UR9, 0x40000040 ;  /* 0x4000004000097882 */ /* 0x000fe20000000000 */
[----:B------:R-:W-:Y:S01]  /*4140*/  UMOV UR11, 0x40000040 ;  /* 0x40000040000b7882 */ /* 0x000fe20000000000 */
[----:B------:R-:W-:-:S02]  /*4150*/  UIADD3 UR14, UR5, 0x800, URZ ;  /* 0x00000800050e7890 */ /* 0x000fc4000fffe03f */
[----:B------:R-:W-:Y:S01]  /*4160*/  UIADD3 UR15, UR6, 0x800, URZ ;  /* 0x00000800060f7890 */ /* 0x000fe2000fffe03f */
[----:B------:R-:W-:Y:S01]  /*4170*/  UMOV UR29, 0x40000040 ;  /* 0x40000040001d7882 */ /* 0x000fe20000000000 */
[----:B------:R-:W-:Y:S01]  /*4180*/  UMOV UR31, 0x40000040 ;  /* 0x40000040001f7882 */ /* 0x000fe20000000000 */
[----:B------:R-:W-:Y:S01]  /*4190*/  ULDC UR18, c[0x0][0xad4] ;  /* 0x0002b50000127ab9 */ /* 0x000fe20000000800 */
[----:B0-----:R-:W-:Y:S02]  /*41a0*/  SHF.R.U32.HI R0, RZ, 0x7, R0 ;  /* 0x00000007ff007819 */ /* 0x001fe40000011600 */
[----:B-1234-:R-:W-:-:S04]  /*41b0*/  LOP3.LUT R5, R6, 0x7f, RZ, 0xc0, !PT ;  /* 0x0000007f06057812 */ /* 0x01efc800078ec0ff */
[----:B------:R-:W0:Y:S01]  /*41c0*/  SHFL.IDX PT, R0, R0, RZ, 0x1f ;  /* 0x00001fff00007589 */ /* 0x000e2200000e0000 */
[----:B------:R-:W-:Y:S01]  /*41d0*/  ISETP.NE.AND P1, PT, R5, RZ, PT ;  /* 0x000000ff0500720c */ /* 0x000fe20003f25270 */
[----:B------:R-:W-:-:S04]  /*41e0*/  IMAD.MOV.U32 R5, RZ, RZ, -0x40 ;  /* 0xffffffc0ff057424 */ /* 0x000fc800078e00ff */
[----:B------:R-:W-:-:S04]  /*41f0*/  IMAD R5, R168, R5, 0x41 ;  /* 0x00000041a8057424 */ /* 0x000fc800078e0205 */
[----:B------:R-:W-:Y:S01]  /*4200*/  VIADD R10, R5, 0xffffffff ;  /* 0xffffffff050a7836 */ /* 0x000fe20000000000 */
[----:B------:R-:W-:-:S05]  /*4210*/  IADD3 R7, -R18, R5, R17 ;  /* 0x0000000512077210 */ /* 0x000fca0007ffe111 */
[----:B------:R-:W-:Y:S01]  /*4220*/  IMAD.IADD R7, R7, 0x1, -R16 ;  /* 0x0000000107077824 */ /* 0x000fe200078e0a10 */
[----:B0-----:R-:W-:Y:S01]  /*4230*/  R2UR UR7, R0 ;  /* 0x00000000000772ca */ /* 0x001fe200000e0000 */
[----:B------:R-:W-:-:S05]  /*4240*/  @!P1 VIADD R0, R4, 0x38840 ;  /* 0x0003884004009836 */ /* 0x000fca0000000000 */
[----:B------:R-:W-:-:S07]  /*4250*/  @!P1 PRMT R0, RZ, 0x654, R0 ;  /* 0x00000654ff009816 */ /* 0x000fce0000000000 */
        /* <DEDUP_REMOVED lines=242> */
[----:B------:R-:W-:-:S05]  /*5180*/  UIADD3 UR6, UR7, UR8, UR6 ;  /* 0x0000000807067290 */ /* 0x000fca000fffe006 */
[----:B------:R-:W-:Y:S02]  /*5190*/  UMOV UR8, UR10 ;  /* 0x0000000a00087c82 */ /* 0x000fe40008000000 */
[----:B------:R-:W-:Y:S01]  /*51a0*/  UMOV UR10, UR6 ;  /* 0x00000006000a7c82 */ /* 0x000fe20008000000 */
[----:B------:R-:W-:Y:S02]  /*51b0*/  ULDC.64 UR6, c[0x0][0xad8] ;  /* 0x0002b60000067ab9 */ /* 0x000fe40000000a00 */
[----:B------:R-:W-:Y:S01]  /*51c0*/  UISETP.GE.AND UP0, UPT, UR7, 0x1, UPT ;  /* 0x000000010700788c */ /* 0x000fe2000bf06270 */
[----:B------:R-:W-:-:S05]  /*51d0*/  VIADD R11, R7, UR6 ;  /* 0x00000006070b7c36 */ /* 0x000fca0008000000 */
[----:B------:R-:W-:Y:S01]  /*51e0*/  PLOP3.LUT P2, PT, PT, PT, UP0, 0x40, 0x0 ;  /* 0x000000000000781c */ /* 0x000fe20003f4e808 */
[----:B------:R-:W-:Y:S02]  /*51f0*/  WARPGROUP.DEPBAR.LE gsb0, 0x0 ;  /* 0x00008000000079c5 */ /* 0x000fe40000010000 */
[----:B------:R-:W-:-:S06]  /*5200*/  WARPGROUP.ARRIVE ;  /* 0x00000000000079c5 */ /* 0x000fcc0000000000 */
[----:B------:R-:W-:Y:S01]  /*5210*/  HGMMA.64x64x16.F32 R24, gdesc[UR8], R24, gsb0 ;  /* 0x00e00000081879f0 */ /* 0x000fe20008000818 */
[----:B------:R-:W-:-:S06]  /*5220*/  ULOP3.LUT UR8, URZ, UR18, URZ, 0x33, !UPT ;  /* 0x000000123f087292 */ /* 0x000fcc000f8e333f */
[----:B------:R-:W-:Y:S01]  /*5230*/  VIADD R13, R7, UR8 ;  /* 0x00000008070d7c36 */ /* 0x000fe20008000000 */
[----:B------:R-:W-:Y:S02]  /*5240*/  WARPGROUP.DEPBAR.LE gsb0, 0x0 ;  /* 0x00008000000079c5 */ /* 0x000fe40000010000 */
[----:B------:R0:W-:Y:S02]  /*5250*/  @!P1 SYNCS.ARRIVE.TRANS64.RED.A1T0 RZ, [R0+URZ], RZ ;  /* 0x000000ff00ff99a7 */ /* 0x0001e4000810043f */
[----:B0-----:R-:W-:-:S05]  /*5260*/  IMAD R0, R185, 0x40, R19 ;  /* 0x00000040b9007824 */ /* 0x001fca00078e0213 */
[----:B------:R-:W-:Y:S02]  /*5270*/  VIADDMNMX R5, R0, R11, R8, PT ;  /* 0x0000000b00057246 */ /* 0x000fe40003800108 */
[----:B------:R-:W-:Y:S01]  /*5280*/  IADD3 R6, R13, R0, RZ ;  /* 0x000000000d067210 */ /* 0x000fe20007ffe0ff */
        /* <DEDUP_REMOVED lines=13> */
.L_x_2439:
[----:B------:R-:W-:-:S06]  /*5360*/  UISETP.NE.AND UP1, UPT, UR7, 0x1, UPT ;  /* 0x000000010700788c */ /* 0x000fcc000bf25270 */
[----:B------:R-:W-:-:S05]  /*5370*/  PLOP3.LUT P2, PT, PT, PT, UP1, 0x80, 0x0 ;  /* 0x000000000000781c */ /* 0x000fca0003f4f018 */
[----:B------:R-:W-:-:S08]  /*5380*/  @UP1 ULDC.64 UR8, c[0x0][0xae0] ;  /* 0x0002b80000081ab9 */ /* 0x000fd00000000a00 */
[----:B------:R-:W-:-:S05]  /*5390*/  @P2 IMAD.HI.U32 R12, R7, UR8, RZ ;  /* 0x00000008070c2c27 */ /* 0x000fca000f8e00ff */
[----:B------:R-:W-:-:S07]  /*53a0*/  @P2 SHF.R.U32.HI R7, RZ, UR9, R12 ;  /* 0x00000009ff072c19 */ /* 0x000fce000801160c */
.L_x_2440:
[----:B------:R-:W-:Y:S05]  /*53b0*/  BSYNC B0 ;  /* 0x0000000000007941 */ /* 0x000fea0003800000 */
.L_x_2438:
[----:B------:R-:W-:-:S04]  /*53c0*/  IMAD R7, R7, UR7, -R9 ;  /* 0x0000000707077c24 */ /* 0x000fc8000f8e0a09 */
[----:B------:R-:W-:-:S05]  /*53d0*/  IMAD.IADD R7, R7, 0x1, -R16 ;  /* 0x0000000107077824 */ /* 0x000fca00078e0a10 */
[----:B------:R-:W-:Y:S02]  /*53e0*/  VIMNMX R6, R6, R7, !PT ;  /* 0x0000000706067248 */ /* 0x000fe40007fe0100 */
[----:B------:R-:W-:-:S07]  /*53f0*/  VIADDMNMX R5, R7, UR7, R5, PT ;  /* 0x0000000707057c46 */ /* 0x000fce000b800105 */
.L_x_2437:
[C---:B------:R-:W-:Y:S02]  /*5400*/  ISETP.GE.AND P2, PT, R10.reuse, 0x2, PT ;  /* 0x000000020a00780c */ /* 0x040fe40003f46270 */
        /* <DEDUP_REMOVED lines=76> */
[----:B------:R-:W-:Y:S02]  /*58d0*/  PLOP3.LUT P6, PT, PT, PT, UP0, 0x40, 0x0 ;  /* 0x000000000000781c */ /* 0x000fe40003fce808 */
[----:B------:R-:W-:Y:S02]  /*58e0*/  VIADDMNMX R7, R5, R11, R8, PT ;  /* 0x0000000b05077246 */ /* 0x000fe40003800108 */
[----:B------:R-:W-:-:S09]  /*58f0*/  IADD3 R5, R13, 0x8, R0 ;  /* 0x000000080d057810 */ /* 0x000fd20007ffe000 */
        /* <DEDUP_REMOVED lines=15> */
.L_x_2443:
[----:B------:R-:W-:-:S06]  /*59f0*/  UISETP.NE.AND UP1, UPT, UR7, 0x1, UPT ;  /* 0x000000010700788c */ /* 0x000fcc000bf25270 */
[----:B------:R-:W-:-:S05]  /*5a00*/  PLOP3.LUT P6, PT, PT, PT, UP1, 0x80, 0x0 ;  /* 0x000000000000781c */ /* 0x000fca0003fcf018 */
[----:B------:R-:W-:-:S08]  /*5a10*/  @UP1 ULDC.64 UR8, c[0x0][0xae0] ;  /* 0x0002b80000081ab9 */ /* 0x000fd00000000a00 */
[----:B------:R-:W-:Y:S01]  /*5a20*/  @P6 IMAD.HI.U32 R8, R6, UR8, RZ ;  /* 0x0000000806086c27 */ /* 0x000fe2000f8e00ff */
[----:B------:R-:W-:-:S13]  /*5a30*/  PLOP3.LUT P6, PT, PT, PT, UP1, 0x80, 0x0 ;  /* 0x000000000000781c */ /* 0x000fda0003fcf018 */
[----:B------:R-:W-:-:S07]  /*5a40*/  @P6 SHF.R.U32.HI R6, RZ, UR9, R8 ;  /* 0x00000009ff066c19 */ /* 0x000fce0008011608 */
.L_x_2444:
[----:B------:R-:W-:Y:S05]  /*5a50*/  BSYNC B0 ;  /* 0x0000000000007941 */ /* 0x000fea0003800000 */
.L_x_2442:
[----:B------:R-:W-:-:S04]  /*5a60*/  IMAD R9, R6, UR7, -R9 ;  /* 0x0000000706097c24 */ /* 0x000fc8000f8e0a09 */
[----:B------:R-:W-:-:S05]  /*5a70*/  IMAD.IADD R6, R9, 0x1, -R16 ;  /* 0x0000000109067824 */ /* 0x000fca00078e0a10 */
[----:B------:R-:W-:Y:S02]  /*5a80*/  VIMNMX R5, R5, R6, !PT ;  /* 0x0000000605057248 */ /* 0x000fe40007fe0100 */
[----:B------:R-:W-:-:S07]  /*5a90*/  VIADDMNMX R7, R6, UR7, R7, PT ;  /* 0x0000000706077c46 */ /* 0x000fce000b800107 */
.L_x_2441:
[----:B------:R-:W-:Y:S01]  /*5aa0*/  ISETP.GT.AND P2, PT, R5, 0x1, !P2 ;  /* 0x000000010500780c */ /* 0x000fe20005744270 */
[----:B------:R-:W-:Y:S01]  /*5ab0*/  ULDC UR11, c[0x0][0xa80] ;  /* 0x0002a000000b7ab9 */ /* 0x000fe20000000800 */
[----:B------:R-:W-:Y:S01]  /*5ac0*/  FMNMX.FTZ R6, R15, R25, !PT ;  /* 0x000000190f067209 */ /* 0x000fe20007810000 */
[----:B------:R-:W-:Y:S01]  /*5ad0*/  ULEA UR8, UR36, UR38, 0xc ;  /* 0x0000002624087291 */ /* 0x000fe2000f8e603f */
[----:B------:R-:W-:Y:S01]  /*5ae0*/  ISETP.LT.OR P2, PT, R7, 0x2, P2 ;  /* 0x000000020700780c */ /* 0x000fe20001741670 */
[----:B------:R-:W-:Y:S01]  /*5af0*/  UMOV UR15, 0x40000040 ;  /* 0x40000040000f7882 */ /* 0x000fe20000000000 */
[----:B------:R-:W-:Y:S01]  /*5b00*/  FMNMX.FTZ R6, R21, R6, !PT ;  /* 0x0000000615067209 */ /* 0x000fe20007810000 */
[----:B------:R-:W-:Y:S01]  /*5b10*/  UIADD3 UR10, UR8, 0x80, URZ ;  /* 0x00000080080a7890 */ /* 0x000fe2000fffe03f */
[----:B------:R-:W-:Y:S01]  /*5b20*/  FSEL R27, R27, -INF , !P2 ;  /* 0xff8000001b1b7808 */ /* 0x000fe20005000000 */
[----:B------:R-:W-:Y:S01]  /*5b30*/  @!P1 VIADD R4, R4, 0x38860 ;  /* 0x0003886004049836 */ /* 0x000fe20000000000 */
[----:B------:R-:W-:Y:S01]  /*5b40*/  ISETP.NE.AND P2, PT, R14, RZ, PT ;  /* 0x000000ff0e00720c */ /* 0x000fe20003f45270 */
[----:B------:R-:W-:Y:S01]  /*5b50*/  UMOV UR14, UR8 ;  /* 0x00000008000e7c82 */ /* 0x000fe20008000000 */
[----:B------:R-:W-:Y:S01]  /*5b60*/  FMNMX.FTZ R6, R29, R6, !PT ;  /* 0x000000061d067209 */ /* 0x000fe20007810000 */
        /* <DEDUP_REMOVED lines=25> */
[----:B------:R-:W-:-:S02]  /*5d00*/  ISETP.GT.AND P3, PT, R5, 0x8, !P3 ;  /* 0x000000080500780c */ /* 0x000fc40005f64270 */
[----:B------:R-:W-:Y:S02]  /*5d10*/  FSEL R38, R38, -INF , !P2 ;  /* 0xff80000026267808 */ /* 0x000fe40005000000 */
[----:B------:R-:W-:Y:S02]  /*5d20*/  ISETP.NE.AND P2, PT, R36, RZ, PT ;  /* 0x000000ff2400720c */ /* 0x000fe40003f45270 */
[----:B------:R-:W-:Y:S02]  /*5d30*/  FMNMX.FTZ R6, R169, R6, !PT ;  /* 0x00000006a9067209 */ /* 0x000fe40007810000 */
[----:B------:R-:W-:Y:S02]  /*5d40*/  ISETP.GT.AND P2, PT, R5, 0x19, !P2 ;  /* 0x000000190500780c */ /* 0x000fe40005744270 */
[C---:B------:R-:W-:Y:S02]  /*5d50*/  ISETP.LT.OR P3, PT, R7.reuse, 0x9, P3 ;  /* 0x000000090700780c */ /* 0x040fe40001f61670 */
[----:B------:R-:W-:-:S02]  /*5d60*/  ISETP.LT.OR P2, PT, R7, 0x1a, P2 ;  /* 0x0000001a0700780c */ /* 0x000fc40001741670 */
[----:B------:R-:W-:Y:S02]  /*5d70*/  FMNMX.FTZ R8, R53, R6, !PT ;  /* 0x0000000635087209 */ /* 0x000fe40007810000 */
[----:B------:R-:W-:Y:S02]  /*5d80*/  FSEL R39, R39, -INF , !P2 ;  /* 0xff80000027277808 */ /* 0x000fe40005000000 */
[----:B------:R-:W-:Y:S01]  /*5d90*/  ISETP.NE.AND P2, PT, R56, RZ, PT ;  /* 0x000000ff3800720c */ /* 0x000fe20003f45270 */
[----:B------:R-:W0:Y:S01]  /*5da0*/  SHFL.BFLY PT, R9, R8, 0x2, 0x1f ;  /* 0x0c401f0008097f89 */ /* 0x000e2200000e0000 */
        /* <DEDUP_REMOVED lines=9> */
[----:B------:R-:W-:Y:S02]  /*5e40*/  ISETP.GT.AND P5, PT, R5, 0x38, !P5 ;  /* 0x000000380500780c */ /* 0x000fe40006fa4270 */
[C---:B------:R-:W-:Y:S02]  /*5e50*/  ISETP.LT.OR P2, PT, R7.reuse, 0x22, P2 ;  /* 0x000000220700780c */ /* 0x040fe40001741670 */
[----:B------:R-:W-:Y:S02]  /*5e60*/  ISETP.LT.OR P4, PT, R7, 0x32, P4 ;  /* 0x000000320700780c */ /* 0x000fe40002781670 */
[----:B------:R-:W-:Y:S02]  /*5e70*/  FSEL R43, R43, -INF , !P2 ;  /* 0xff8000002b2b7808 */ /* 0x000fe40005000000 */
[----:B------:R-:W-:Y:S02]  /*5e80*/  ISETP.GT.AND P2, PT, R5, 0x28, !P3 ;  /* 0x000000280500780c */ /* 0x000fe40005f44270 */
[----:B------:R-:W-:-:S02]  /*5e90*/  ISETP.NE.AND P3, PT, R60, RZ, PT ;  /* 0x000000ff3c00720c */ /* 0x000fc40003f65270 */
[----:B------:R-:W-:Y:S02]  /*5ea0*/  ISETP.LT.OR P2, PT, R7, 0x29, P2 ;  /* 0x000000290700780c */ /* 0x000fe40001741670 */
[C---:B------:R-:W-:Y:S02]  /*5eb0*/  ISETP.GT.AND P3, PT, R5.reuse, 0x30, !P3 ;  /* 0x000000300500780c */ /* 0x040fe40005f64270 */
[----:B------:R-:W-:Y:S02]  /*5ec0*/  FSEL R46, R46, -INF , !P2 ;  /* 0xff8000002e2e7808 */ /* 0x000fe40005000000 */
[----:B------:R-:W-:Y:S02]  /*5ed0*/  ISETP.GT.AND P2, PT, R5, RZ, !P6 ;  /* 0x000000ff0500720c */ /* 0x000fe40007744270 */
[----:B------:R-:W-:Y:S02]  /*5ee0*/  ISETP.NE.AND P6, PT, R10, RZ, PT ;  /* 0x000000ff0a00720c */ /* 0x000fe40003fc5270 */
[----:B------:R-:W-:-:S02]  /*5ef0*/  ISETP.LT.OR P2, PT, R7, 0x1, P2 ;  /* 0x000000010700780c */ /* 0x000fc40001741670 */
[----:B0-----:R-:W-:Y:S02]  /*5f00*/  FMNMX.FTZ R10, R8, R9, !PT ;  /* 0x00000009080a7209 */ /* 0x001fe40007810000 */
[----:B------:R-:W-:Y:S02]  /*5f10*/  FSEL R26, R26, -INF , !P2 ;  /* 0xff8000001a1a7808 */ /* 0x000fe40005000000 */
[----:B------:R-:W-:Y:S01]  /*5f20*/  ISETP.NE.AND P2, PT, R44, RZ, PT ;  /* 0x000000ff2c00720c */ /* 0x000fe20003f45270 */
[----:B------:R-:W0:Y:S01]  /*5f30*/  SHFL.BFLY PT, R11, R10, 0x1, 0x1f ;  /* 0x0c201f000a0b7f89 */ /* 0x000e2200000e0000 */
[----:B------:R-:W-:Y:S02]  /*5f40*/  FMNMX.FTZ R9, R26, R27, !PT ;  /* 0x0000001b1a097209 */ /* 0x000fe40007810000 */
[----:B------:R-:W-:Y:S02]  /*5f50*/  ISETP.GT.AND P2, PT, R5, 0x29, !P2 ;  /* 0x000000290500780c */ /* 0x000fe40005744270 */
[----:B------:R-:W-:-:S02]  /*5f60*/  FMNMX.FTZ R6, R30, R9, !PT ;  /* 0x000000091e067209 */ /* 0x000fc40007810000 */
[----:B------:R-:W-:Y:S02]  /*5f70*/  ISETP.LT.OR P2, PT, R7, 0x2a, P2 ;  /* 0x0000002a0700780c */ /* 0x000fe40001741670 */
[----:B------:R-:W-:Y:S02]  /*5f80*/  FMNMX.FTZ R9, R31, R6, !PT ;  /* 0x000000061f097209 */ /* 0x000fe40007810000 */
[----:B------:R-:W-:Y:S02]  /*5f90*/  FSEL R47, R47, -INF , !P2 ;  /* 0xff8000002f2f7808 */ /* 0x000fe40005000000 */
[----:B------:R-:W-:Y:S02]  /*5fa0*/  FMNMX.FTZ R6, R34, R9, !PT ;  /* 0x0000000922067209 */ /* 0x000fe40007810000 */
[----:B------:R-:W-:Y:S02]  /*5fb0*/  ISETP.LT.OR P3, PT, R7, 0x31, P3 ;  /* 0x000000310700780c */ /* 0x000fe40001f61670 */
[----:B------:R-:W-:-:S02]  /*5fc0*/  FMNMX.FTZ R9, R35, R6, !PT ;  /* 0x0000000623097209 */ /* 0x000fc40007810000 */
[----:B------:R-:W-:Y:S02]  /*5fd0*/  FSEL R50, R50, -INF , !P3 ;  /* 0xff80000032327808 */ /* 0x000fe40005800000 */
[----:B------:R-:W-:Y:S02]  /*5fe0*/  FMNMX.FTZ R8, R38, R9, !PT ;  /* 0x0000000926087209 */ /* 0x000fe40007810000 */
[----:B------:R-:W-:Y:S02]  /*5ff0*/  ISETP.LT.OR P5, PT, R7, 0x39, P5 ;  /* 0x000000390700780c */ /* 0x000fe40002fa1670 */
[----:B------:R-:W-:Y:S02]  /*6000*/  FMNMX.FTZ R9, R39, R8, !PT ;  /* 0x0000000827097209 */ /* 0x000fe40007810000 */
[----:B0-----:R-:W-:Y:S02]  /*6010*/  FMNMX.FTZ R6, R10, R11, !PT ;  /* 0x0000000b0a067209 */ /* 0x001fe40007810000 */
[----:B------:R-:W-:-:S02]  /*6020*/  FMNMX.FTZ R8, R42, R9, !PT ;  /* 0x000000092a087209 */ /* 0x000fc40007810000 */
[C---:B------:R-:W-:Y:S01]  /*6030*/  FSETP.NEU.FTZ.AND P2, PT, R6.reuse, -INF , PT ;  /* 0xff8000000600780b */ /* 0x040fe20003f5d000 */
[----:B------:R-:W-:Y:S01]  /*6040*/  FMUL.FTZ R10, R6, UR11 ;  /* 0x0000000b060a7c20 */ /* 0x000fe20008410000 */
[----:B------:R-:W-:Y:S02]  /*6050*/  FMNMX.FTZ R9, R43, R8, !PT ;  /* 0x000000082b097209 */ /* 0x000fe40007810000 */
[----:B------:R-:W-:Y:S02]  /*6060*/  FSEL R51, R51, -INF , !P4 ;  /* 0xff80000033337808 */ /* 0x000fe40006000000 */
[----:B------:R-:W-:Y:S02]  /*6070*/  FMNMX.FTZ R8, R46, R9, !PT ;  /* 0x000000092e087209 */ /* 0x000fe40007810000 */
[----:B------:R-:W-:Y:S02]  /*6080*/  FSEL R28, R10, RZ, P2 ;  /* 0x000000ff0a1c7208 */ /* 0x000fe40001000000 */
[----:B------:R-:W-:-:S02]  /*6090*/  FMNMX.FTZ R9, R47, R8, !PT ;  /* 0x000000082f097209 */ /* 0x000fc40007810000 */
[----:B------:R-:W-:Y:S01]  /*60a0*/  ISETP.GT.AND P2, PT, R5, 0x39, !P6 ;  /* 0x000000390500780c */ /* 0x000fe20007744270 */
[--C-:B------:R-:W-:Y:S01]  /*60b0*/  FFMA.FTZ R10, R25, UR11, -R28.reuse ;  /* 0x0000000b190a7c23 */ /* 0x100fe2000801081c */
[----:B------:R-:W-:Y:S01]  /*60c0*/  FMNMX.FTZ R8, R50, R9, !PT ;  /* 0x0000000932087209 */ /* 0x000fe20007810000 */
[--C-:B------:R-:W-:Y:S01]  /*60d0*/  FFMA.FTZ R5, R15, UR11, -R28.reuse ;  /* 0x0000000b0f057c23 */ /* 0x100fe2000801081c */
[----:B------:R-:W-:Y:S01]  /*60e0*/  ISETP.LT.OR P2, PT, R7, 0x3a, P2 ;  /* 0x0000003a0700780c */ /* 0x000fe20001741670 */
[--C-:B------:R-:W-:Y:S01]  /*60f0*/  FFMA.FTZ R15, R21, UR11, -R28.reuse ;  /* 0x0000000b150f7c23 */ /* 0x100fe2000801081c */
[----:B------:R-:W-:Y:S01]  /*6100*/  FSEL R54, R54, -INF , !P5 ;  /* 0xff80000036367808 */ /* 0x000fe20006800000 */
[--C-:B------:R-:W-:Y:S01]  /*6110*/  FFMA.FTZ R12, R29, UR11, -R28.reuse ;  /* 0x0000000b1d0c7c23 */ /* 0x100fe2000801081c */
[----:B------:R-:W-:Y:S01]  /*6120*/  FMNMX.FTZ R7, R51, R8, !PT ;  /* 0x0000000833077209 */ /* 0x000fe20007810000 */
[--C-:B------:R-:W-:Y:S01]  /*6130*/  FFMA.FTZ R9, R57, UR11, -R28.reuse ;  /* 0x0000000b39097c23 */ /* 0x100fe2000801081c */
[----:B------:R-:W-:Y:S01]  /*6140*/  FSEL R55, R55, -INF , !P2 ;  /* 0xff80000037377808 */ /* 0x000fe20005000000 */
[--C-:B------:R-:W-:Y:S01]  /*6150*/  FFMA.FTZ R14, R33, UR11, -R28.reuse ;  /* 0x0000000b210e7c23 */ /* 0x100fe2000801081c */
[----:B------:R-:W-:Y:S01]  /*6160*/  FMNMX.FTZ R8, R54, R7, !PT ;  /* 0x0000000736087209 */ /* 0x000fe20007810000 */
[--C-:B------:R-:W-:Y:S01]  /*6170*/  FFMA.FTZ R11, R59, UR11, -R28.reuse ;  /* 0x0000000b3b0b7c23 */ /* 0x100fe2000801081c */
[----:B------:R0:W-:Y:S01]  /*6180*/  MUFU.EX2 R7, R15 ;  /* 0x0000000f00077308 */ /* 0x0001e20000000800 */
[--C-:B------:R-:W-:Y:S01]  /*6190*/  FFMA.FTZ R20, R37, UR11, -R28.reuse ;  /* 0x0000000b25147c23 */ /* 0x100fe2000801081c */
[----:B------:R-:W-:Y:S01]  /*61a0*/  FMNMX.FTZ R8, R55, R8, !PT ;  /* 0x0000000837087209 */ /* 0x000fe20007810000 */
[--C-:B------:R-:W-:Y:S01]  /*61b0*/  FFMA.FTZ R170, R41, UR11, -R28.reuse ;  /* 0x0000000b29aa7c23 */ /* 0x100fe2000801081c */
[--C-:B------:R-:W-:Y:S01]  /*61c0*/  FFMA.FTZ R172, R45, UR11, -R28.reuse ;  /* 0x0000000b2dac7c23 */ /* 0x100fe2000801081c */
[--C-:B------:R-:W-:Y:S01]  /*61d0*/  FFMA.FTZ R21, R65, UR11, -R28.reuse ;  /* 0x0000000b41157c23 */ /* 0x100fe2000801081c */
[--C-:B------:R-:W-:Y:S01]  /*61e0*/  FFMA.FTZ R174, R49, UR11, -R28.reuse ;  /* 0x0000000b31ae7c23 */ /* 0x100fe2000801081c */
[----:B------:R-:W1:Y:S01]  /*61f0*/  SHFL.BFLY PT, R13, R8, 0x2, 0x1f ;  /* 0x0c401f00080d7f89 */ /* 0x000e6200000e0000 */
[--C-:B------:R-:W-:Y:S01]  /*6200*/  FFMA.FTZ R169, R169, UR11, -R28.reuse ;  /* 0x0000000ba9a97c23 */ /* 0x100fe2000801081c */
[--C-:B0-----:R-:W-:Y:S01]  /*6210*/  FFMA.FTZ R15, R63, UR11, -R28.reuse ;  /* 0x0000000b3f0f7c23 */ /* 0x101fe2000801081c */
[--C-:B------:R-:W-:Y:S01]  /*6220*/  FFMA.FTZ R176, R53, UR11, -R28.reuse ;  /* 0x0000000b35b07c23 */ /* 0x100fe2000801081c */
[----:B------:R-:W-:Y:S01]  /*6230*/  FFMA.FTZ R29, R61, UR11, -R28 ;  /* 0x0000000b3d1d7c23 */ /* 0x000fe2000801081c */
[----:B------:R-:W-:Y:S01]  /*6240*/  MUFU.EX2 R5, R5 ;  /* 0x0000000500057308 */ /* 0x000fe20000000800 */
[----:B------:R-:W-:-:S07]  /*6250*/  @!P1 PRMT R4, RZ, 0x654, R4 ;  /* 0x00000654ff049816 */ /* 0x000fce0000000004 */
[----:B------:R-:W0:Y:S08]  /*6260*/  MUFU.EX2 R10, R10 ;  /* 0x0000000a000a7308 */ /* 0x000e300000000800 */
[----:B------:R-:W2:Y:S01]  /*6270*/  MUFU.EX2 R12, R12 ;  /* 0x0000000c000c7308 */ /* 0x000ea20000000800 */
[----:B-1----:R-:W-:-:S05]  /*6280*/  FMNMX.FTZ R24, R8, R13, !PT ;  /* 0x0000000d08187209 */ /* 0x002fca0007810000 */
[----:B------:R-:W1:Y:S02]  /*6290*/  SHFL.BFLY PT, R25, R24, 0x1, 0x1f ;  /* 0x0c201f0018197f89 */ /* 0x000e6400000e0000 */
[----:B------:R-:W-:Y:S01]  /*62a0*/  MUFU.EX2 R9, R9 ;  /* 0x0000000900097308 */ /* 0x000fe20000000800 */
[----:B0-----:R-:W-:Y:S01]  /*62b0*/  F2FP.F16.F32.PACK_AB R152, R10, R5 ;  /* 0x000000050a98723e */ /* 0x001fe200000000ff */
[----:B------:R-:W-:-:S06]  /*62c0*/  FADD.FTZ R10, R5, R10 ;  /* 0x0000000a050a7221 */ /* 0x000fcc0000010000 */
[----:B------:R-:W0:Y:S01]  /*62d0*/  MUFU.EX2 R14, R14 ;  /* 0x0000000e000e7308 */ /* 0x000e220000000800 */
[----:B--2---:R-:W-:Y:S01]  /*62e0*/  F2FP.F16.F32.PACK_AB R154, R12, R7 ;  /* 0x000000070c9a723e */ /* 0x004fe200000000ff */
[----:B------:R-:W-:-:S04]  /*62f0*/  FADD.FTZ R7, R7, R10 ;  /* 0x0000000a07077221 */ /* 0x000fc80000010000 */
[----:B------:R-:W-:Y:S01]  /*6300*/  FADD.FTZ R12, R12, R7 ;  /* 0x000000070c0c7221 */ /* 0x000fe20000010000 */
[----:B------:R-:W-:Y:S01]  /*6310*/  VIADD R7, R168, 0xfffffffe ;  /* 0xfffffffea8077836 */ /* 0x000fe20000000000 */
[----:B------:R-:W-:Y:S01]  /*6320*/  MUFU.EX2 R11, R11 ;  /* 0x0000000b000b7308 */ /* 0x000fe20000000800 */
[----:B-1----:R-:W-:-:S07]  /*6330*/  FMNMX.FTZ R8, R24, R25, !PT ;  /* 0x0000001918087209 */ /* 0x002fce0007810000 */
[----:B------:R-:W1:Y:S01]  /*6340*/  MUFU.EX2 R20, R20 ;  /* 0x0000001400147308 */ /* 0x000e620000000800 */
[----:B0-----:R-:W-:Y:S01]  /*6350*/  F2FP.F16.F32.PACK_AB R156, R14, R9 ;  /* 0x000000090e9c723e */ /* 0x001fe200000000ff */
[----:B------:R-:W-:Y:S01]  /*6360*/  FADD.FTZ R9, R9, R12 ;  /* 0x0000000c09097221 */ /* 0x000fe20000010000 */
[C---:B------:R-:W-:Y:S01]  /*6370*/  FSETP.NEU.FTZ.AND P2, PT, R8.reuse, -INF , PT ;  /* 0xff8000000800780b */ /* 0x040fe20003f5d000 */
[----:B------:R-:W-:Y:S02]  /*6380*/  FMUL.FTZ R24, R8, UR11 ;  /* 0x0000000b08187c20 */ /* 0x000fe40008410000 */
[----:B------:R-:W-:Y:S01]  /*6390*/  FADD.FTZ R14, R14, R9 ;  /* 0x000000090e0e7221 */ /* 0x000fe20000010000 */
[----:B------:R-:W-:Y:S01]  /*63a0*/  IMAD.IADD R9, R17, 0x1, -R18 ;  /* 0x0000000111097824 */ /* 0x000fe200078e0a12 */
[----:B------:R-:W-:Y:S01]  /*63b0*/  MUFU.EX2 R13, R29 ;  /* 0x0000001d000d7308 */ /* 0x000fe20000000800 */
[----:B------:R-:W-:Y:S02]  /*63c0*/  FSEL R24, R24, RZ, P2 ;  /* 0x000000ff18187208 */ /* 0x000fe40001000000 */
[----:B------:R-:W-:-:S03]  /*63d0*/  PLOP3.LUT P2, PT, PT, PT, UP0, 0x40, 0x0 ;  /* 0x000000000000781c */ /* 0x000fc60003f4e808 */
        /* <DEDUP_REMOVED lines=19> */
[----:B------:R-:W-:Y:S01]  /*6510*/  FADD.FTZ R20, R20, R11 ;  /* 0x0000000b14147221 */ /* 0x000fe20000010000 */
[----:B------:R-:W-:Y:S01]  /*6520*/  IMAD R11, R185, 0x40, R9 ;  /* 0x00000040b90b7824 */ /* 0x000fe200078e0209 */
[----:B------:R-:W0:Y:S08]  /*6530*/  MUFU.EX2 R178, R178 ;  /* 0x000000b200b27308 */ /* 0x000e300000000800 */
[----:B------:R-:W-:Y:S08]  /*6540*/  MUFU.EX2 R173, R173 ;  /* 0x000000ad00ad7308 */ /* 0x000ff00000000800 */
[----:B------:R-:W1:Y:S01]  /*6550*/  MUFU.EX2 R180, R180 ;  /* 0x000000b400b47308 */ /* 0x000e620000000800 */
[----:B0-----:R-:W-:Y:S01]  /*6560*/  F2FP.F16.F32.PACK_AB R153, R178, R171 ;  /* 0x000000abb299723e */ /* 0x001fe200000000ff */
[----:B------:R-:W-:-:S06]  /*6570*/  FADD.FTZ R178, R171, R178 ;  /* 0x000000b2abb27221 */ /* 0x000fcc0000010000 */
[----:B------:R-:W-:Y:S08]  /*6580*/  MUFU.EX2 R175, R175 ;  /* 0x000000af00af7308 */ /* 0x000ff00000000800 */
[----:B------:R-:W0:Y:S01]  /*6590*/  MUFU.EX2 R182, R182 ;  /* 0x000000b600b67308 */ /* 0x000e220000000800 */
[----:B-1----:R-:W-:Y:S01]  /*65a0*/  F2FP.F16.F32.PACK_AB R155, R180, R173 ;  /* 0x000000adb49b723e */ /* 0x002fe200000000ff */
[----:B------:R-:W-:-:S04]  /*65b0*/  FADD.FTZ R173, R173, R178 ;  /* 0x000000b2adad7221 */ /* 0x000fc80000010000 */
[----:B------:R1:W-:Y:S01]  /*65c0*/  STSM.16.M88.4 [R23+0x36400], R152 ;  /* 0x0364009817007844 */ /* 0x0003e20000000200 */
[----:B------:R-:W-:Y:S01]  /*65d0*/  FADD.FTZ R180, R180, R173 ;  /* 0x000000adb4b47221 */ /* 0x000fe20000010000 */
[----:B------:R-:W-:Y:S08]  /*65e0*/  MUFU.EX2 R177, R177 ;  /* 0x000000b100b17308 */ /* 0x000ff00000000800 */
[----:B------:R-:W2:Y:S01]  /*65f0*/  MUFU.EX2 R186, R186 ;  /* 0x000000ba00ba7308 */ /* 0x000ea20000000800 */
[----:B0-----:R-:W-:Y:S01]  /*6600*/  F2FP.F16.F32.PACK_AB R157, R182, R175 ;  /* 0x000000afb69d723e */ /* 0x001fe200000000ff */
[----:B------:R-:W-:-:S04]  /*6610*/  FADD.FTZ R175, R175, R180 ;  /* 0x000000b4afaf7221 */ /* 0x000fc80000010000 */
[----:B------:R-:W-:Y:S02]  /*6620*/  FADD.FTZ R182, R182, R175 ;  /* 0x000000afb6b67221 */ /* 0x000fe40000010000 */
[----:B------:R-:W0:Y:S08]  /*6630*/  MUFU.EX2 R170, R170 ;  /* 0x000000aa00aa7308 */ /* 0x000e300000000800 */
        /* <DEDUP_REMOVED lines=33> */
[----:B------:R-:W-:-:S06]  /*6850*/  FADD.FTZ R169, R169, R174 ;  /* 0x000000aea9a97221 */ /* 0x000fcc0000010000 */
[----:B------:R-:W2:Y:S08]  /*6860*/  MUFU.EX2 R187, R187 ;  /* 0x000000bb00bb7308 */ /* 0x000eb00000000800 */
[----:B------:R-:W3:Y:S01]  /*6870*/  MUFU.EX2 R208, R208 ;  /* 0x000000d000d07308 */ /* 0x000ee20000000800 */
[----:B0-----:R-:W-:Y:S01]  /*6880*/  F2FP.F16.F32.PACK_AB R165, R206, R183 ;  /* 0x000000b7cea5723e */ /* 0x001fe200000000ff */
[----:B------:R-:W-:-:S04]  /*6890*/  FADD.FTZ R183, R183, R204 ;  /* 0x000000ccb7b77221 */ /* 0x000fc80000010000 */
[----:B------:R-:W-:-:S04]  /*68a0*/  FADD.FTZ R206, R206, R183 ;  /* 0x000000b7cece7221 */ /* 0x000fc80000010000 */
[----:B--2---:R-:W-:Y:S01]  /*68b0*/  FADD.FTZ R5, R187, R206 ;  /* 0x000000cebb057221 */ /* 0x004fe20000010000 */
[----:B---3--:R-:W-:-:S03]  /*68c0*/  F2FP.F16.F32.PACK_AB R167, R208, R187 ;  /* 0x000000bbd0a7723e */ /* 0x008fc600000000ff */
[----:B------:R-:W-:Y:S02]  /*68d0*/  FADD.FTZ R5, R208, R5 ;  /* 0x00000005d0057221 */ /* 0x000fe40000010000 */
[----:B------:R1:W-:Y:S01]  /*68e0*/  STSM.16.M88.4 [R189], R164 ;  /* 0x000000a4bd007844 */ /* 0x0003e20000000200 */
[----:B------:R-:W-:-:S06]  /*68f0*/  WARPGROUP.ARRIVE ;  /* 0x00000000000079c5 */ /* 0x000fcc0000000000 */
[----:B------:R-:W-:Y:S01]  /*6900*/  HGMMA.64x256x16.F32 R24, R152, gdesc[UR12].tnspB, RZ, !UPT, gsb0 ;  /* 0x43e0000c98187df0 */ /* 0x000fe2000c0008ff */
[----:B------:R-:W-:Y:S01]  /*6910*/  UMOV UR14, UR10 ;  /* 0x0000000a000e7c82 */ /* 0x000fe20008000000 */
[----:B------:R-:W-:Y:S01]  /*6920*/  UMOV UR15, 0x40000040 ;  /* 0x40000040000f7882 */ /* 0x000fe20000000000 */
[----:B------:R-:W-:Y:S02]  /*6930*/  UIADD3 UR10, UR8, 0x100, URZ ;  /* 0x00000100080a7890 */ /* 0x000fe4000fffe03f */
[----:B------:R-:W-:Y:S01]  /*6940*/  UIADD3 UR8, UR8, 0x180, URZ ;  /* 0x0000018008087890 */ /* 0x000fe2000fffe03f */
[----:B------:R-:W-:Y:S02]  /*6950*/  WARPGROUP.DEPBAR.LE gsb0, 0x0 ;  /* 0x00008000000079c5 */ /* 0x000fe40000010000 */
[----:B------:R-:W-:-:S15]  /*6960*/  WARPGROUP.ARRIVE ;  /* 0x00000000000079c5 */ /* 0x000fde0000000000 */
[----:B------:R-:W-:-:S05]  /*6970*/  NOP ;  /* 0x0000000000007918 */ /* 0x000fca0000000000 */
[----:B------:R-:W-:Y:S01]  /*6980*/  HGMMA.64x256x16.F32 R24, R156, gdesc[UR12].tnspB, R24, gsb0 ;  /* 0x43e0000c9c187df0 */ /* 0x000fe20008000818 */
[----:B------:R-:W-:Y:S01]  /*6990*/  UMOV UR14, UR10 ;  /* 0x0000000a000e7c82 */ /* 0x000fe20008000000 */
[----:B------:R-:W-:Y:S01]  /*69a0*/  UMOV UR15, 0x40000040 ;  /* 0x40000040000f7882 */ /* 0x000fe20000000000 */
[----:B------:R-:W-:Y:S02]  /*69b0*/  WARPGROUP.DEPBAR.LE gsb0, 0x0 ;  /* 0x00008000000079c5 */ /* 0x000fe40000010000 */
[----:B------:R-:W-:-:S15]  /*69c0*/  WARPGROUP.ARRIVE ;  /* 0x00000000000079c5 */ /* 0x000fde0000000000 */
[----:B------:R-:W-:-:S08]  /*69d0*/  NOP ;  /* 0x0000000000007918 */ /* 0x000fd00000000000 */
[----:B------:R-:W-:Y:S01]  /*69e0*/  HGMMA.64x256x16.F32 R24, R160, gdesc[UR12].tnspB, R24, gsb0 ;  /* 0x43e0000ca0187df0 */ /* 0x000fe20008000818 */
[----:B------:R-:W-:Y:S01]  /*69f0*/  UMOV UR14, UR8 ;  /* 0x00000008000e7c82 */ /* 0x000fe20008000000 */
[----:B------:R-:W-:Y:S01]  /*6a00*/  UMOV UR15, 0x40000040 ;  /* 0x40000040000f7882 */ /* 0x000fe20000000000 */
[----:B------:R-:W-:-:S13]  /*6a10*/  R2UR UR8, R11 ;  /* 0x000000000b0872ca */ /* 0x000fda00000e0000 */
[----:B------:R-:W-:Y:S01]  /*6a20*/  UIADD3 UR6, UR8, UR6, URZ ;  /* 0x0000000608067290 */ /* 0x000fe2000fffe03f */
[----:B------:R-:W-:Y:S02]  /*6a30*/  WARPGROUP.DEPBAR.LE gsb0, 0x0 ;  /* 0x00008000000079c5 */ /* 0x000fe40000010000 */
[----:B------:R-:W-:-:S09]  /*6a40*/  WARPGROUP.ARRIVE ;  /* 0x00000000000079c5 */ /* 0x000fd20000000000 */
[----:B------:R-:W-:Y:S03]  /*6a50*/  HGMMA.64x256x16.F32 R24, R164, gdesc[UR12].tnspB, R24, gsb0 ;  /* 0x43e0000ca4187df0 */ /* 0x000fe60008000818 */
[----:B------:R-:W-:Y:S02]  /*6a60*/  WARPGROUP.DEPBAR.LE gsb0, 0x0 ;  /* 0x00008000000079c5 */ /* 0x000fe40000010000 */
[----:B------:R0:W-:Y:S06]  /*6a70*/  MEMBAR.ALL.CTA ;  /* 0x0000000000007992 */ /* 0x0001ec0000008000 */
[----:B0-----:R-:W0:Y:S02]  /*6a80*/  FENCE.VIEW.ASYNC.S ;  /* 0x00000000000073c6 */ /* 0x001e240000000000 */
[----:B0-----:R-:W-:Y:S01]  /*6a90*/  NOP ;  /* 0x0000000000007918 */ /* 0x001fe20000000000 */
[----:B------:R-:W-:Y:S06]  /*6aa0*/  BAR.ARV 0xe, 0x100 ;  /* 0x0384000000007b1d */ /* 0x000fec0000002000 */
[----:B------:R0:W-:Y:S02]  /*6ab0*/  @!P1 SYNCS.ARRIVE.TRANS64.RED.A1T0 RZ, [R4+URZ], RZ ;  /* 0x000000ff04ff99a7 */ /* 0x0001e4000810043f */
[----:B0-----:R-:W-:Y:S01]  /*6ac0*/  FADD.FTZ R4, R176, R169 ;  /* 0x000000a9b0047221 */ /* 0x001fe20000010000 */
[----:B-1----:R-:W-:Y:S06]  /*6ad0*/  @P2 BRA `(.L_x_2445) ;  /* 0x0000000000482947 */ /* 0x002fec0003800000 */
[C---:B------:R-:W-:Y:S01]  /*6ae0*/  ISETP.GT.AND P2, PT, R11.reuse, RZ, PT ;  /* 0x000000ff0b00720c */ /* 0x040fe20003f44270 */
[----:B------:R-:W-:-:S05]  /*6af0*/  VIADD R10, R11, 0xffffffff ;  /* 0xffffffff0b0a7836 */ /* 0x000fca0000000000 */
[----:B------:R-:W-:-:S07]  /*6b00*/  R2UR UR10, R10 ;  /* 0x000000000a0a72ca */ /* 0x000fce00000e0000 */
[----:B------:R-:W-:Y:S08]  /*6b10*/  @P2 BRA `(.L_x_2446) ;  /* 0x00000000001c2947 */ /* 0x000ff00003800000 */
[----:B------:R-:W-:Y:S02]  /*6b20*/  UISETP.NE.AND UP1, UPT, UR7, 0x1, UPT ;  /* 0x000000010700788c */ /* 0x000fe4000bf25270 */
[----:B------:R-:W-:-:S09]  /*6b30*/  UIADD3 UR10, -UR8, URZ, URZ ;  /* 0x0000003f080a7290 */ /* 0x000fd2000fffe13f */
[----:B------:R-:W-:Y:S02]  /*6b40*/  @UP1 ULDC.64 UR14, c[0x0][0xae0] ;  /* 0x0002b800000e1ab9 */ /* 0x000fe40000000a00 */
[----:B------:R-:W-:-:S04]  /*6b50*/  UIMAD.WIDE.U32 UR8, UR10, UR14, URZ ;  /* 0x0000000e0a0872a5 */ /* 0x000fc8000f8e003f */
[----:B------:R-:W-:-:S04]  /*6b60*/  @UP1 USHF.R.U32.HI UR10, URZ, UR15, UR9 ;  /* 0x0000000f3f0a1299 */ /* 0x000fc80008011609 */
[----:B------:R-:W-:Y:S01]  /*6b70*/  ULOP3.LUT UR10, URZ, UR10, URZ, 0x33, !UPT ;  /* 0x0000000a3f0a7292 */ /* 0x000fe2000f8e333f */
[----:B------:R-:W-:Y:S11]  /*6b80*/  BRA `(.L_x_2447) ;  /* 0x0000000000107947 */ /* 0x000ff60003800000 */
.L_x_2446:
[----:B------:R-:W-:-:S11]  /*6b90*/  UISETP.NE.AND UP1, UPT, UR7, 0x1, UPT ;  /* 0x000000010700788c */ /* 0x000fd6000bf25270 */
[----:B------:R-:W-:Y:S02]  /*6ba0*/  @UP1 ULDC.64 UR14, c[0x0][0xae0] ;  /* 0x0002b800000e1ab9 */ /* 0x000fe40000000a00 */
[----:B------:R-:W-:-:S04]  /*6bb0*/  UIMAD.WIDE.U32 UR8, UR10, UR14, URZ ;  /* 0x0000000e0a0872a5 */ /* 0x000fc8000f8e003f */
[----:B------:R-:W-:-:S12]  /*6bc0*/  @UP1 USHF.R.U32.HI UR10, URZ, UR15, UR9 ;  /* 0x0000000f3f0a1299 */ /* 0x000fd80008011609 */
.L_x_2447:
[----:B------:R-:W-:-:S04]  /*6bd0*/  UIMAD UR7, UR10, UR7, UR7 ;  /* 0x000000070a0772a4 */ /* 0x000fc8000f8e0207 */
[----:B------:R-:W-:-:S04]  /*6be0*/  UISETP.LT.AND UP1, UPT, UR6, UR7, UPT ;  /* 0x000000070600728c */ /* 0x000fc8000bf21270 */
[----:B------:R-:W-:-:S12]  /*6bf0*/  USEL UR6, UR6, UR7, UP1 ;  /* 0x0000000706067287 */ /* 0x000fd80008800000 */
.L_x_2445:
[----:B------:R-:W-:Y:S01]  /*6c00*/  R2UR UR14, R184 ;  /* 0x00000000b80e72ca */ /* 0x000fe200000e0000 */
[----:B------:R-:W-:-:S04]  /*6c10*/  USHF.R.S32.HI UR7, URZ, 0x1f, UR6 ;  /* 0x0000001f3f077899 */ /* 0x000fc80008011406 */
[----:B------:R-:W-:-:S04]  /*6c20*/  ULEA.HI UR7, UR7, UR6, URZ, 0x6 ;  /* 0x0000000607077291 */ /* 0x000fc8000f8f303f */
[----:B------:R-:W-:-:S04]  /*6c30*/  USHF.R.S32.HI UR7, URZ, 0x6, UR7 ;  /* 0x000000063f077899 */ /* 0x000fc80008011407 */
[----:B------:R-:W-:-:S04]  /*6c40*/  UISETP.LT.AND UP1, UPT, UR14, UR7, UPT ;  /* 0x000000070e00728c */ /* 0x000fc8000bf21270 */
[----:B------:R-:W-:-:S06]  /*6c50*/  USEL UR14, UR14, UR7, !UP1 ;  /* 0x000000070e0e7287 */ /* 0x000fcc000c800000 */
[----:B------:R-:W-:-:S13]  /*6c60*/  ISETP.GE.AND P2, PT, R7, UR14, PT ;  /* 0x0000000e07007c0c */ /* 0x000fda000bf46270 */
[----:B------:R-:W-:Y:S05]  /*6c70*/  @!P2 BRA `(.L_x_2448) ;  /* 0x000000340014a947 */ /* 0x000fea0003800000 */
[----:B------:R-:W-:-:S04]  /*6c80*/  IMAD.IADD R15, R0, 0x1, R9 ;  /* 0x00000001000f7824 */ /* 0x000fc800078e0209 */
[----:B------:R-:W-:-:S05]  /*6c90*/  VIADD R13, R15, 0x8 ;  /* 0x000000080f0d7836 */ /* 0x000fca0000000000 */
[----:B------:R-:W-:-:S07]  /*6ca0*/  LOP3.LUT R11, RZ, R13, RZ, 0x33, !PT ;  /* 0x0000000dff0b7212 */ /* 0x000fce00078e33ff */
.L_x_2465:
[----:B------:R-:W-:-:S04]  /*6cb0*/  UIADD3 UR6, UR36, 0x1, URZ ;  /* 0x0000000124067890 */ /* 0x000fc8000fffe03f */
[----:B------:R-:W-:-:S04]  /*6cc0*/  UISETP.NE.AND UP1, UPT, UR6, 0x2, UPT ;  /* 0x000000020600788c */ /* 0x000fc8000bf25270 */
[----:B------:R-:W-:Y:S02]  /*6cd0*/  USEL UR7, URZ, 0x1, UP1 ;  /* 0x000000013f077887 */ /* 0x000fe40008800000 */
[----:B------:R-:W-:-:S04]  /*6ce0*/  USEL UR6, UR6, URZ, UP1 ;  /* 0x0000003f06067287 */ /* 0x000fc80008800000 */
[----:B------:R-:W-:Y:S01]  /*6cf0*/  LOP3.LUT R2, R2, UR7, RZ, 0x3c, !PT ;  /* 0x0000000702027c12 */ /* 0x000fe2000f8e3cff */
[----:B-1----:R-:W-:Y:S07]  /*6d00*/  @!P0 BRA `(.L_x_2449) ;  /* 0x0000000000048947 */ /* 0x002fee0003800000 */
[----:B------:R-:W-:Y:S01]  /*6d10*/  BPT.TRAP 0x1 ;  /* 0x000000040000795c */ /* 0x000fe20000300000 */
.L_x_2449:
[----:B------:R-:W-:Y:S01]  /*6d20*/  ULEA UR7, UR6, UR37, 0x3 ;  /* 0x0000002506077291 */ /* 0x000fe2000f8e183f */
[----:B------:R-:W-:-:S08]  /*6d30*/  SHF.L.U32 R9, R2, 0x1f, RZ ;  /* 0x0000001f02097819 */ /* 0x000fd000000006ff */
[----:B------:R0:W1:Y:S01]  /*6d40*/  SYNCS.PHASECHK.TRANS64.TRYWAIT P2, [UR7+0x38830], R9 ;  /* 0x03883009ff0075a7 */ /* 0x0000620008040147 */
[----:B------:R-:W-:Y:S05]  /*6d50*/  @!P0 BRA `(.L_x_2450) ;  /* 0x0000000000048947 */ /* 0x000fea0003800000 */
[----:B------:R-:W-:Y:S01]  /*6d60*/  BPT.TRAP 0x1 ;  /* 0x000000040000795c */ /* 0x000fe20000300000 */
.L_x_2450:
[----:B-1----:R-:W-:Y:S05]  /*6d70*/  @P2 BRA `(.L_x_2451) ;  /* 0x0000000000082947 */ /* 0x002fea0003800000 */
[----:B------:R-:W1:Y:S02]  /*6d80*/  SYNCS.PHASECHK.TRANS64.TRYWAIT P2, [UR7+0x38830], R9 ;  /* 0x03883009ff0075a7 */ /* 0x000e640008040147 */
[----:B-1----:R-:W-:Y:S05]  /*6d90*/  @!P2 BRA `(.L_x_2452) ;  /* 0x000001200050a947 */ /* 0x002fea0003800000 */
.L_x_2451:
[----:B------:R-:W-:Y:S01]  /*6da0*/  R2UR UR15, R3 ;  /* 0x00000000030f72ca */ /* 0x000fe200000e0000 */
[----:B------:R-:W-:Y:S01]  /*6db0*/  WARPGROUP.ARRIVE ;  /* 0x00000000000079c5 */ /* 0x000fe20000000000 */
[----:B------:R-:W-:Y:S01]  /*6dc0*/  UMOV UR8, UR32 ;  /* 0x0000002000087c82 */ /* 0x000fe20008000000 */
[----:B------:R-:W-:Y:S01]  /*6dd0*/  UMOV UR9, UR33 ;  /* 0x0000002100097c82 */ /* 0x000fe20008000000 */
[----:B------:R-:W-:-:S09]  /*6de0*/  UMOV UR11, 0x40000040 ;  /* 0x40000040000b7882 */ /* 0x000fd20000000000 */
[----:B------:R-:W-:-:S07]  /*6df0*/  ULEA UR15, UR6, UR15, 0x9 ;  /* 0x0000000f060f7291 */ /* 0x000fce000f8e483f */
        /* <DEDUP_REMOVED lines=26> */
.L_x_2453:
[----:B------:R2:W3:Y:S01]  /*6fa0*/  SYNCS.PHASECHK.TRANS64.TRYWAIT P2, [UR7+0x38850], R9 ;  /* 0x03885009ff0075a7 */ /* 0x0004e20008040147 */
[----:B------:R-:W-:Y:S05]  /*6fb0*/  @!P0 BRA `(.L_x_2454) ;  /* 0x0000000000048947 */ /* 0x000fea0003800000 */
[----:B------:R-:W-:Y:S01]  /*6fc0*/  BPT.TRAP 0x1 ;  /* 0x000000040000795c */ /* 0x000fe20000300000 */
.L_x_2454:
[----:B---3--:R-:W-:Y:S05]  /*6fd0*/  @P2 BRA `(.L_x_2455) ;  /* 0x0000000000082947 */ /* 0x008fea0003800000 */
[----:B------:R-:W3:Y:S02]  /*6fe0*/  SYNCS.PHASECHK.TRANS64.TRYWAIT P2, [UR7+0x38850], R9 ;  /* 0x03885009ff0075a7 */ /* 0x000ee40008040147 */
[----:B---3--:R-:W-:Y:S05]  /*6ff0*/  @!P2 BRA `(.L_x_2456) ;  /* 0x0000011c00d0a947 */ /* 0x008fea0003800000 */
.L_x_2455:
[----:B------:R-:W-:Y:S01]  /*7000*/  ULEA UR8, UR6, UR4, 0xc ;  /* 0x0000000406087291 */ /* 0x000fe2000f8e603f */
[----:B------:R-:W-:Y:S01]  /*7010*/  WARPGROUP.ARRIVE ;  /* 0x00000000000079c5 */ /* 0x000fe20000000000 */
[----:B------:R-:W-:Y:S01]  /*7020*/  UMOV UR27, 0x40000040 ;  /* 0x40000040001b7882 */ /* 0x000fe20000000000 */
[----:B------:R-:W-:-:S04]  /*7030*/  UIADD3 UR28, UR5, 0x2, URZ ;  /* 0x00000002051c7890 */ /* 0x000fc8000fffe03f */
[----:B-1----:R-:W1:Y:S01]  /*7040*/  S2R R10, SR_TID.X ;  /* 0x00000000000a7919 */ /* 0x002e620000002100 */
[----:B------:R-:W-:Y:S01]  /*7050*/  UIADD3 UR30, UR8, 0x2, URZ ;  /* 0x00000002081e7890 */ /* 0x000fe2000fffe03f */
[----:B------:R-:W-:Y:S01]  /*7060*/  PLOP3.LUT P2, PT, PT, PT, UP0, 0x40, 0x0 ;  /* 0x000000000000781c */ /* 0x000fe20003f4e808 */
[----:B------:R-:W-:Y:S01]  /*7070*/  UMOV UR26, UR8 ;  /* 0x00000008001a7c82 */ /* 0x000fe20008000000 */
[----:B------:R-:W-:Y:S01]  /*7080*/  UMOV UR29, 0x40000040 ;  /* 0x40000040001d7882 */ /* 0x000fe20000000000 */
[----:B------:R-:W-:Y:S01]  /*7090*/  HGMMA.64x64x16.F32 R152, gdesc[UR24], R152, gsb0 ;  /* 0x00e00000189879f0 */ /* 0x000fe20008000898 */
[----:B------:R-:W-:Y:S01]  /*70a0*/  UMOV UR31, 0x40000040 ;  /* 0x40000040001f7882 */ /* 0x000fe20000000000 */
[----:B------:R-:W-:Y:S02]  /*70b0*/  UIADD3 UR18, UR5, 0x800, URZ ;  /* 0x0000080005127890 */ /* 0x000fe4000fffe03f */
[----:B------:R-:W-:Y:S01]  /*70c0*/  UIADD3 UR15, UR8, 0x800, URZ ;  /* 0x00000800080f7890 */ /* 0x000fe2000fffe03f */
[----:B------:R-:W-:Y:S01]  /*70d0*/  UMOV UR11, 0x4 ;  /* 0x00000004000b7882 */ /* 0x000fe20000000000 */
[----:B-1----:R-:W-:-:S05]  /*70e0*/  SHF.R.U32.HI R10, RZ, 0x7, R10 ;  /* 0x00000007ff0a7819 */ /* 0x002fca000001160a */
[----:B0-2---:R-:W0:Y:S02]  /*70f0*/  SHFL.IDX PT, R9, R10, RZ, 0x1f ;  /* 0x00001fff0a097589 */ /* 0x005e2400000e0000 */
[----:B0-----:R-:W-:Y:S01]  /*7100*/  R2UR UR9, R9 ;  /* 0x00000000090972ca */ /* 0x001fe200000e0000 */
[----:B------:R-:W-:-:S04]  /*7110*/  IMAD.U32 R9, RZ, RZ, UR7 ;  /* 0x00000007ff097e24 */ /* 0x000fc8000f8e00ff */
[----:B------:R-:W-:-:S05]  /*7120*/  @!P1 VIADD R10, R9, 0x38840 ;  /* 0x00038840090a9836 */ /* 0x000fca0000000000 */
[----:B------:R-:W-:Y:S01]  /*7130*/  @!P1 PRMT R12, RZ, 0x654, R10 ;  /* 0x00000654ff0c9816 */ /* 0x000fe2000000000a */
[----:B------:R-:W-:Y:S02]  /*7140*/  IMAD.SHL.U32 R10, R7, 0x40, RZ ;  /* 0x00000040070a7824 */ /* 0x000fe400078e00ff */
[----:B------:R-:W-:-:S03]  /*7150*/  UISETP.GT.AND UP1, UPT, UR9, 0x7f, UPT ;  /* 0x0000007f0900788c */ /* 0x000fc6000bf24270 */
[----:B------:R-:W-:Y:S01]  /*7160*/  IADD3 R21, R17, 0x1, -R10 ;  /* 0x0000000111157810 */ /* 0x000fe20007ffe80a */
[----:B------:R-:W-:Y:S02]  /*7170*/  USEL UR9, URZ, 0x2, !UP1 ;  /* 0x000000023f097887 */ /* 0x000fe4000c800000 */
[----:B------:R-:W-:Y:S01]  /*7180*/  USEL UR10, UR11, 0x2, UP1 ;  /* 0x000000020b0a7887 */ /* 0x000fe20008800000 */
[----:B------:R-:W-:Y:S02]  /*7190*/  WARPGROUP.DEPBAR.LE gsb0, 0x0 ;  /* 0x00008000000079c5 */ /* 0x000fe40000010000 */
[----:B------:R-:W-:Y:S01]  /*71a0*/  WARPGROUP.ARRIVE ;  /* 0x00000000000079c5 */ /* 0x000fe20000000000 */
[----:B------:R-:W-:Y:S01]  /*71b0*/  USEL UR11, UR11, 0x6, !UP1 ;  /* 0x000000060b0b7887 */ /* 0x000fe2000c800000 */
[----:B------:R-:W-:-:S04]  /*71c0*/  IADD3 R21, -R16, R21, -R18 ;  /* 0x0000001510157210 */ /* 0x000fc80007ffe912 */
        /* <DEDUP_REMOVED lines=232> */
[----:B------:R-:W-:Y:S01]  /*8050*/  UIADD3 UR10, UR9, UR10, UR8 ;  /* 0x0000000a090a7290 */ /* 0x000fe2000fffe008 */
[----:B------:R-:W-:Y:S02]  /*8060*/  ULDC UR18, c[0x0][0xad4] ;  /* 0x0002b50000127ab9 */ /* 0x000fe40000000800 */
[----:B------:R-:W-:Y:S01]  /*8070*/  UMOV UR9, 0x40000040 ;  /* 0x4000004000097882 */ /* 0x000fe20000000000 */
[----:B------:R-:W-:Y:S01]  /*8080*/  ULOP3.LUT UR7, URZ, UR18, URZ, 0x33, !UPT ;  /* 0x000000123f077292 */ /* 0x000fe2000f8e333f */
[----:B------:R-:W-:Y:S01]  /*8090*/  UMOV UR8, UR11 ;  /* 0x0000000b00087c82 */ /* 0x000fe20008000000 */
[----:B------:R-:W-:-:S04]  /*80a0*/  UMOV UR11, 0x40000040 ;  /* 0x40000040000b7882 */ /* 0x000fc80000000000 */
[----:B------:R-:W-:Y:S01]  /*80b0*/  VIADD R205, R21, UR7 ;  /* 0x0000000715cd7c36 */ /* 0x000fe20008000000 */
[----:B------:R-:W-:-:S03]  /*80c0*/  ULDC UR7, c[0x0][0xadc] ;  /* 0x0002b70000077ab9 */ /* 0x000fc60000000800 */
        /* <DEDUP_REMOVED lines=8> */
[----:B------:R-:W-:-:S04]  /*8150*/  VIADD R203, R21, UR8 ;  /* 0x0000000815cb7c36 */ /* 0x000fc80008000000 */
[----:B------:R-:W-:Y:S01]  /*8160*/  IMAD.IADD R186, R0, 0x1, R203 ;  /* 0x0000000100ba7824 */ /* 0x000fe200078e02cb */
[----:B------:R-:W-:Y:S02]  /*8170*/  WARPGROUP.DEPBAR.LE gsb0, 0x0 ;  /* 0x00008000000079c5 */ /* 0x000fe40000010000 */
[----:B------:R0:W-:Y:S01]  /*8180*/  @!P1 SYNCS.ARRIVE.TRANS64.RED.A1T0 RZ, [R12+URZ], RZ ;  /* 0x000000ff0cff99a7 */ /* 0x0001e2000810043f */
[----:B------:R-:W-:Y:S05]  /*8190*/  @P2 BRA `(.L_x_2457) ;  /* 0x00000000005c2947 */ /* 0x000fea0003800000 */
[----:B------:R-:W-:Y:S01]  /*81a0*/  ISETP.GT.AND P2, PT, R15, -0x1, PT ;  /* 0xffffffff0f00780c */ /* 0x000fe20003f44270 */
[----:B------:R-:W-:-:S12]  /*81b0*/  BSSY B0, `(.L_x_2458) ;  /* 0x0000011000007945 */ /* 0x000fd80003800000 */
[----:B------:R-:W-:Y:S05]  /*81c0*/  @P2 BRA `(.L_x_2459) ;  /* 0x0000000000242947 */ /* 0x000fea0003800000 */
[----:B0-----:R-:W-:Y:S01]  /*81d0*/  IMAD.U32 R12, RZ, RZ, UR7 ;  /* 0x00000007ff0c7e24 */ /* 0x001fe2000f8e00ff */
[----:B------:R-:W-:-:S04]  /*81e0*/  IADD3 R187, R0, R17, -R18 ;  /* 0x0000001100bb7210 */ /* 0x000fc80007ffe812 */
[----:B------:R-:W-:Y:S02]  /*81f0*/  ISETP.NE.AND P2, PT, R12, 0x1, PT ;  /* 0x000000010c00780c */ /* 0x000fe40003f45270 */
[----:B------:R-:W-:-:S11]  /*8200*/  LOP3.LUT R187, RZ, R187, RZ, 0x33, !PT ;  /* 0x000000bbffbb7212 */ /* 0x000fd600078e33ff */
[----:B------:R-:W0:Y:S02]  /*8210*/  @P2 LDC.64 R20, c[0x0][0xae0] ;  /* 0x0002b800ff142b82 */ /* 0x000e240000000a00 */
[----:B0-----:R-:W-:-:S05]  /*8220*/  @P2 IMAD.HI.U32 R20, R187, R20, RZ ;  /* 0x00000014bb142227 */ /* 0x001fca00078e00ff */
[----:B------:R-:W-:-:S04]  /*8230*/  @P2 SHF.R.U32.HI R187, RZ, R21, R20 ;  /* 0x00000015ffbb2219 */ /* 0x000fc80000011614 */
[----:B------:R-:W-:Y:S01]  /*8240*/  LOP3.LUT R187, RZ, R187, RZ, 0x33, !PT ;  /* 0x000000bbffbb7212 */ /* 0x000fe200078e33ff */
[----:B------:R-:W-:Y:S06]  /*8250*/  BRA `(.L_x_2460) ;  /* 0x0000000000187947 */ /* 0x000fec0003800000 */
.L_x_2459:
[----:B0-----:R-:W-:Y:S01]  /*8260*/  MOV R12, UR7 ;  /* 0x00000007000c7c02 */ /* 0x001fe20008000f00 */
[----:B------:R-:W-:-:S03]  /*8270*/  IMAD.MOV.U32 R187, RZ, RZ, R15 ;  /* 0x000000ffffbb7224 */ /* 0x000fc600078e000f */
[----:B------:R-:W-:-:S13]  /*8280*/  ISETP.NE.AND P2, PT, R12, 0x1, PT ;  /* 0x000000010c00780c */ /* 0x000fda0003f45270 */
[----:B------:R-:W0:Y:S02]  /*8290*/  @P2 LDC.64 R20, c[0x0][0xae0] ;  /* 0x0002b800ff142b82 */ /* 0x000e240000000a00 */
[----:B0-----:R-:W-:-:S05]  /*82a0*/  @P2 IMAD.HI.U32 R20, R15, R20, RZ ;  /* 0x000000140f142227 */ /* 0x001fca00078e00ff */
[----:B------:R-:W-:-:S07]  /*82b0*/  @P2 SHF.R.U32.HI R187, RZ, R21, R20 ;  /* 0x00000015ffbb2219 */ /* 0x000fce0000011614 */
.L_x_2460:
[----:B------:R-:W-:Y:S05]  /*82c0*/  BSYNC B0 ;  /* 0x0000000000007941 */ /* 0x000fea0003800000 */
.L_x_2458:
[----:B------:R-:W-:-:S04]  /*82d0*/  IMAD R21, R187, R12, -R10 ;  /* 0x0000000cbb157224 */ /* 0x000fc800078e0a0a */
[----:B------:R-:W-:-:S05]  /*82e0*/  IMAD.IADD R21, R21, 0x1, -R16 ;  /* 0x0000000115157824 */ /* 0x000fca00078e0a10 */
[----:B------:R-:W-:Y:S02]  /*82f0*/  VIADDMNMX R186, R21, R12, R186, PT ;  /* 0x0000000c15ba7246 */ /* 0x000fe400038001ba */
[----:B------:R-:W-:-:S07]  /*8300*/  VIMNMX R201, R201, R21, !PT ;  /* 0x00000015c9c97248 */ /* 0x000fce0007fe0100 */
.L_x_2457:
[----:B------:R-:W-:-:S04]  /*8310*/  ISETP.GT.AND P2, PT, R7, -0x1, PT ;  /* 0xffffffff0700780c */ /* 0x000fc80003f44270 */
[C---:B------:R-:W-:Y:S02]  /*8320*/  ISETP.GT.AND P5, PT, R201.reuse, RZ, P2 ;  /* 0x000000ffc900720c */ /* 0x040fe400017a4270 */
[C---:B------:R-:W-:Y:S02]  /*8330*/  ISETP.GT.AND P4, PT, R201.reuse, 0x1, P2 ;  /* 0x00000001c900780c */ /* 0x040fe40001784270 */
[C---:B------:R-:W-:Y:S02]  /*8340*/  ISETP.GT.AND P6, PT, R201.reuse, 0x8, P2 ;  /* 0x00000008c900780c */ /* 0x040fe400017c4270 */
[----:B------:R-:W-:Y:S02]  /*8350*/  ISETP.GT.AND P3, PT, R201, 0x9, P2 ;  /* 0x00000009c900780c */ /* 0x000fe40001764270 */
[C---:B------:R-:W-:Y:S02]  /*8360*/  ISETP.LT.OR P5, PT, R186.reuse, 0x1, P5 ;  /* 0x00000001ba00780c */ /* 0x040fe40002fa1670 */
[----:B------:R-:W-:-:S02]  /*8370*/  ISETP.LT.OR P4, PT, R186, 0x2, P4 ;  /* 0x00000002ba00780c */ /* 0x000fc40002781670 */
[C---:B------:R-:W-:Y:S02]  /*8380*/  ISETP.LT.OR P6, PT, R186.reuse, 0x9, P6 ;  /* 0x00000009ba00780c */ /* 0x040fe400037c1670 */
[----:B------:R-:W-:Y:S02]  /*8390*/  ISETP.LT.OR P3, PT, R186, 0xa, P3 ;  /* 0x0000000aba00780c */ /* 0x000fe40001f61670 */
[----:B------:R-:W-:Y:S02]  /*83a0*/  FSEL R187, R152, -INF , !P5 ;  /* 0xff80000098bb7808 */ /* 0x000fe40006800000 */
[----:B------:R-:W-:Y:S02]  /*83b0*/  ISETP.GT.AND P5, PT, R201, 0x10, P2 ;  /* 0x00000010c900780c */ /* 0x000fe400017a4270 */
[----:B0-----:R-:W-:Y:S02]  /*83c0*/  FSEL R12, R153, -INF , !P4 ;  /* 0xff800000990c7808 */ /* 0x001fe40006000000 */
[----:B------:R-:W-:-:S02]  /*83d0*/  FSEL R14, R156, -INF , !P6 ;  /* 0xff8000009c0e7808 */ /* 0x000fc40007000000 */
[----:B------:R-:W-:Y:S02]  /*83e0*/  FSEL R157, R157, -INF , !P3 ;  /* 0xff8000009d9d7808 */ /* 0x000fe40005800000 */
        /* <DEDUP_REMOVED lines=9> */
[----:B------:R-:W-:Y:S02]  /*8480*/  FSEL R161, R161, -INF , !P4 ;  /* 0xff800000a1a17808 */ /* 0x000fe40006000000 */
        /* <DEDUP_REMOVED lines=22> */
[----:B------:R-:W-:Y:S02]  /*85f0*/  PLOP3.LUT P5, PT, PT, PT, UP0, 0x40, 0x0 ;  /* 0x000000000000781c */ /* 0x000fe40003fae808 */
[--C-:B------:R-:W-:Y:S02]  /*8600*/  IADD3 R168, R203, 0x8, R0.reuse ;  /* 0x00000008cba87810 */ /* 0x100fe40007ffe000 */
[----:B------:R-:W-:-:S02]  /*8610*/  IADD3 R169, R205, 0x8, R0 ;  /* 0x00000008cda97810 */ /* 0x000fc40007ffe000 */
[----:B------:R-:W-:Y:S02]  /*8620*/  FSEL R176, R177, -INF , !P4 ;  /* 0xff800000b1b07808 */ /* 0x000fe40006000000 */
[----:B------:R-:W-:Y:S02]  /*8630*/  FSEL R180, R180, -INF , !P6 ;  /* 0xff800000b4b47808 */ /* 0x000fe40007000000 */
[----:B------:R-:W-:-:S03]  /*8640*/  FSEL R181, R181, -INF , !P3 ;  /* 0xff800000b5b57808 */ /* 0x000fc60005800000 */
[----:B------:R-:W-:Y:S05]  /*8650*/  @P5 BRA `(.L_x_2461) ;  /* 0x0000000000585947 */ /* 0x000fea0003800000 */
        /* <DEDUP_REMOVED lines=11> */
.L_x_2463:
[----:B------:R-:W-:Y:S02]  /*8710*/  IMAD.U32 R177, RZ, RZ, UR7 ;  /* 0x00000007ffb17e24 */ /* 0x000fe4000f8e00ff */
[----:B------:R-:W-:-:S03]  /*8720*/  IMAD.MOV.U32 R173, RZ, RZ, R13 ;  /* 0x000000ffffad7224 */ /* 0x000fc600078e000d */
[----:B------:R-:W-:-:S13]  /*8730*/  ISETP.NE.AND P3, PT, R177, 0x1, PT ;  /* 0x00000001b100780c */ /* 0x000fda0003f65270 */
[----:B------:R-:W0:Y:S02]  /*8740*/  @P3 LDC.64 R20, c[0x0][0xae0] ;  /* 0x0002b800ff143b82 */ /* 0x000e240000000a00 */
[----:B0-----:R-:W-:-:S05]  /*8750*/  @P3 IMAD.HI.U32 R20, R13, R20, RZ ;  /* 0x000000140d143227 */ /* 0x001fca00078e00ff */
[----:B------:R-:W-:-:S07]  /*8760*/  @P3 SHF.R.U32.HI R173, RZ, R21, R20 ;  /* 0x00000015ffad3219 */ /* 0x000fce0000011614 */
.L_x_2464:
[----:B------:R-:W-:Y:S05]  /*8770*/  BSYNC B0 ;  /* 0x0000000000007941 */ /* 0x000fea0003800000 */
.L_x_2462:
[----:B------:R-:W-:-:S04]  /*8780*/  IMAD R21, R173, R177, -R10 ;  /* 0x000000b1ad157224 */ /* 0x000fc800078e0a0a */
[----:B------:R-:W-:-:S05]  /*8790*/  IMAD.IADD R21, R21, 0x1, -R16 ;  /* 0x0000000115157824 */ /* 0x000fca00078e0a10 */
[----:B------:R-:W-:Y:S02]  /*87a0*/  VIADDMNMX R168, R21, R177, R168, PT ;  /* 0x000000b115a87246 */ /* 0x000fe400038001a8 */
[----:B------:R-:W-:-:S07]  /*87b0*/  VIMNMX R169, R169, R21, !PT ;  /* 0x00000015a9a97248 */ /* 0x000fce0007fe0100 */
.L_x_2461:
[----:B------:R-:W-:Y:S01]  /*87c0*/  FMNMX.FTZ R21, R187, R6, !PT ;  /* 0x00000006bb157209 */ /* 0x000fe20007810000 */
[----:B------:R-:W-:Y:S01]  /*87d0*/  ULDC UR11, c[0x0][0xa80] ;  /* 0x0002a000000b7ab9 */ /* 0x000fe20000000800 */
[C---:B------:R-:W-:Y:S01]  /*87e0*/  ISETP.GT.AND P4, PT, R169.reuse, RZ, P2 ;  /* 0x000000ffa900720c */ /* 0x040fe20001784270 */
[----:B------:R-:W-:Y:S01]  /*87f0*/  ULEA UR8, UR6, UR38, 0xc ;  /* 0x0000002606087291 */ /* 0x000fe2000f8e603f */
[----:B------:R-:W-:Y:S01]  /*8800*/  FMNMX.FTZ R21, R12, R21, !PT ;  /* 0x000000150c157209 */ /* 0x000fe20007810000 */
[----:B------:R-:W-:Y:S01]  /*8810*/  UMOV UR23, 0x40000040 ;  /* 0x4000004000177882 */ /* 0x000fe20000000000 */
[----:B------:R-:W-:Y:S01]  /*8820*/  ISETP.GT.AND P3, PT, R169, 0x1, P2 ;  /* 0x00000001a900780c */ /* 0x000fe20001764270 */
[----:B------:R-:W-:Y:S01]  /*8830*/  UIADD3 UR10, UR8, 0x80, URZ ;  /* 0x00000080080a7890 */ /* 0x000fe2000fffe03f */
[----:B------:R-:W-:Y:S01]  /*8840*/  FMNMX.FTZ R10, R14, R21, !PT ;  /* 0x000000150e0a7209 */ /* 0x000fe20007810000 */
[----:B------:R-:W-:Y:S01]  /*8850*/  @!P1 VIADD R9, R9, 0x38860 ;  /* 0x0003886009099836 */ /* 0x000fe20000000000 */
[----:B------:R-:W-:Y:S01]  /*8860*/  ISETP.LT.OR P4, PT, R168, 0x1, P4 ;  /* 0x00000001a800780c */ /* 0x000fe20002781670 */
[----:B------:R-:W-:Y:S01]  /*8870*/  UMOV UR22, UR8 ;  /* 0x0000000800167c82 */ /* 0x000fe20008000000 */
[----:B------:R-:W-:-:S02]  /*8880*/  FMNMX.FTZ R21, R157, R10, !PT ;  /* 0x0000000a9d157209 */ /* 0x000fc40007810000 */
[----:B------:R-:W-:Y:S02]  /*8890*/  ISETP.GT.AND P5, PT, R169, 0x8, P2 ;  /* 0x00000008a900780c */ /* 0x000fe400017a4270 */
[----:B------:R-:W-:Y:S02]  /*88a0*/  FMNMX.FTZ R10, R160, R21, !PT ;  /* 0x00000015a00a7209 */ /* 0x000fe40007810000 */
[----:B------:R-:W-:Y:S02]  /*88b0*/  ISETP.LT.OR P3, PT, R168, 0x2, P3 ;  /* 0x00000002a800780c */ /* 0x000fe40001f61670 */
[----:B------:R-:W-:Y:S02]  /*88c0*/  FMNMX.FTZ R21, R161, R10, !PT ;  /* 0x0000000aa1157209 */ /* 0x000fe40007810000 */
[----:B------:R-:W-:Y:S02]  /*88d0*/  FSEL R201, R154, -INF , !P4 ;  /* 0xff8000009ac97808 */ /* 0x000fe40006000000 */
        /* <DEDUP_REMOVED lines=15> */
[----:B------:R-:W-:Y:S02]  /*89d0*/  FSEL R159, R159, -INF , !P6 ;  /* 0xff8000009f9f7808 */ /* 0x000fe40007000000 */
[----:B------:R-:W-:Y:S02]  /*89e0*/  FMNMX.FTZ R10, R180, R21, !PT ;  /* 0x00000015b40a7209 */ /* 0x000fe40007810000 */
[----:B------:R-:W-:Y:S02]  /*89f0*/  ISETP.LT.OR P3, PT, R168, 0x11, P3 ;  /* 0x00000011a800780c */ /* 0x000fe40001f61670 */
[----:B------:R-:W-:-:S02]  /*8a00*/  FMNMX.FTZ R20, R181, R10, !PT ;  /* 0x0000000ab5147209 */ /* 0x000fc40007810000 */
[C---:B------:R-:W-:Y:S02]  /*8a10*/  ISETP.GT.AND P6, PT, R169.reuse, 0x18, P2 ;  /* 0x00000018a900780c */ /* 0x040fe400017c4270 */
[----:B------:R-:W-:Y:S01]  /*8a20*/  ISETP.LT.OR P5, PT, R168, 0x12, P5 ;  /* 0x00000012a800780c */ /* 0x000fe20002fa1670 */
[----:B------:R-:W0:Y:S01]  /*8a30*/  SHFL.BFLY PT, R21, R20, 0x2, 0x1f ;  /* 0x0c401f0014157f89 */ /* 0x000e2200000e0000 */
[----:B------:R-:W-:Y:S02]  /*8a40*/  FSEL R162, R162, -INF , !P3 ;  /* 0xff800000a2a27808 */ /* 0x000fe40005800000 */
[----:B------:R-:W-:Y:S02]  /*8a50*/  ISETP.GT.AND P4, PT, R169, 0x19, P2 ;  /* 0x00000019a900780c */ /* 0x000fe40001784270 */
[----:B------:R-:W-:Y:S02]  /*8a60*/  ISETP.LT.OR P6, PT, R168, 0x19, P6 ;  /* 0x00000019a800780c */ /* 0x000fe400037c1670 */
[----:B------:R-:W-:-:S02]  /*8a70*/  FSEL R163, R163, -INF , !P5 ;  /* 0xff800000a3a37808 */ /* 0x000fc40006800000 */
[C---:B------:R-:W-:Y:S02]  /*8a80*/  ISETP.GT.AND P5, PT, R169.reuse, 0x21, P2 ;  /* 0x00000021a900780c */ /* 0x040fe400017a4270 */
[----:B------:R-:W-:Y:S02]  /*8a90*/  ISETP.GT.AND P3, PT, R169, 0x20, P2 ;  /* 0x00000020a900780c */ /* 0x000fe40001764270 */
[----:B------:R-:W-:Y:S02]  /*8aa0*/  FSEL R166, R166, -INF , !P6 ;  /* 0xff800000a6a67808 */ /* 0x000fe40007000000 */
[C---:B------:R-:W-:Y:S02]  /*8ab0*/  ISETP.LT.OR P4, PT, R168.reuse, 0x1a, P4 ;  /* 0x0000001aa800780c */ /* 0x040fe40002781670 */
[C---:B------:R-:W-:Y:S02]  /*8ac0*/  ISETP.LT.OR P5, PT, R168.reuse, 0x22, P5 ;  /* 0x00000022a800780c */ /* 0x040fe40002fa1670 */
[----:B------:R-:W-:-:S02]  /*8ad0*/  ISETP.LT.OR P3, PT, R168, 0x21, P3 ;  /* 0x00000021a800780c */ /* 0x000fc40001f61670 */
[----:B------:R-:W-:Y:S02]  /*8ae0*/  FSEL R167, R167, -INF , !P4 ;  /* 0xff800000a7a77808 */ /* 0x000fe40006000000 */
[----:B------:R-:W-:Y:S02]  /*8af0*/  FSEL R202, R171, -INF , !P5 ;  /* 0xff800000abca7808 */ /* 0x000fe40006800000 */
[----:B0-----:R-:W-:Y:S02]  /*8b00*/  FMNMX.FTZ R21, R20, R21, !PT ;  /* 0x0000001514157209 */ /* 0x001fe40007810000 */
[----:B------:R-:W-:Y:S02]  /*8b10*/  FMNMX.FTZ R20, R201, R8, !PT ;  /* 0x00000008c9147209 */ /* 0x000fe40007810000 */
[----:B------:R-:W-:Y:S01]  /*8b20*/  ISETP.GT.AND P6, PT, R169, 0x28, P2 ;  /* 0x00000028a900780c */ /* 0x000fe200017c4270 */
[----:B------:R-:W0:Y:S01]  /*8b30*/  SHFL.BFLY PT, R10, R21, 0x1, 0x1f ;  /* 0x0c201f00150a7f89 */ /* 0x000e2200000e0000 */
[----:B------:R-:W-:-:S02]  /*8b40*/  FSEL R154, R170, -INF , !P3 ;  /* 0xff800000aa9a7808 */ /* 0x000fc40005800000 */
[C---:B------:R-:W-:Y:S02]  /*8b50*/  ISETP.GT.AND P3, PT, R169.reuse, 0x29, P2 ;  /* 0x00000029a900780c */ /* 0x040fe40001764270 */
[C---:B------:R-:W-:Y:S02]  /*8b60*/  ISETP.LT.OR P6, PT, R168.reuse, 0x29, P6 ;  /* 0x00000029a800780c */ /* 0x040fe400037c1670 */
[C---:B------:R-:W-:Y:S02]  /*8b70*/  ISETP.GT.AND P5, PT, R169.reuse, 0x30, P2 ;  /* 0x00000030a900780c */ /* 0x040fe400017a4270 */
[----:B------:R-:W-:Y:S02]  /*8b80*/  ISETP.LT.OR P3, PT, R168, 0x2a, P3 ;  /* 0x0000002aa800780c */ /* 0x000fe40001f61670 */
[----:B------:R-:W-:Y:S02]  /*8b90*/  FSEL R174, R174, -INF , !P6 ;  /* 0xff800000aeae7808 */ /* 0x000fe40007000000 */
[----:B------:R-:W-:-:S02]  /*8ba0*/  ISETP.GT.AND P6, PT, R169, 0x31, P2 ;  /* 0x00000031a900780c */ /* 0x000fc400017c4270 */
[C---:B------:R-:W-:Y:S02]  /*8bb0*/  ISETP.LT.OR P5, PT, R168.reuse, 0x31, P5 ;  /* 0x00000031a800780c */ /* 0x040fe40002fa1670 */
[----:B------:R-:W-:Y:S02]  /*8bc0*/  ISETP.LT.OR P6, PT, R168, 0x32, P6 ;  /* 0x00000032a800780c */ /* 0x000fe400037c1670 */
[----:B------:R-:W-:Y:S02]  /*8bd0*/  FSEL R203, R178, -INF , !P5 ;  /* 0xff800000b2cb7808 */ /* 0x000fe40006800000 */
[----:B------:R-:W-:Y:S02]  /*8be0*/  FSEL R204, R179, -INF , !P6 ;  /* 0xff800000b3cc7808 */ /* 0x000fe40007000000 */
[----:B------:R-:W-:Y:S02]  /*8bf0*/  @!P1 PRMT R9, RZ, 0x654, R9 ;  /* 0x00000654ff099816 */ /* 0x000fe40000000009 */
[----:B0-----:R-:W-:-:S02]  /*8c00*/  FMNMX.FTZ R10, R21, R10, !PT ;  /* 0x0000000a150a7209 */ /* 0x001fc40007810000 */
        /* <DEDUP_REMOVED lines=13> */
[--C-:B------:R-:W-:Y:S01]  /*8ce0*/  FFMA.FTZ R21, R187, UR11, -R205.reuse ;  /* 0x0000000bbb157c23 */ /* 0x100fe200080108cd */
[----:B------:R-:W-:Y:S01]  /*8cf0*/  FSEL R187, R175, -INF , !P3 ;  /* 0xff800000afbb7808 */ /* 0x000fe20005800000 */
[--C-:B------:R-:W-:Y:S01]  /*8d00*/  FFMA.FTZ R175, R160, UR11, -R205.reuse ;  /* 0x0000000ba0af7c23 */ /* 0x100fe200080108cd */
[----:B------:R-:W-:Y:S01]  /*8d10*/  FMNMX.FTZ R171, R167, R20, !PT ;  /* 0x00000014a7ab7209 */ /* 0x000fe20007810000 */
[--C-:B------:R-:W-:Y:S01]  /*8d20*/  FFMA.FTZ R178, R186, UR11, -R205.reuse ;  /* 0x0000000bbab27c23 */ /* 0x100fe200080108cd */
[C---:B------:R-:W-:Y:S01]  /*8d30*/  ISETP.GT.AND P3, PT, R169.reuse, 0x38, P2 ;  /* 0x00000038a900780c */ /* 0x040fe20001764270 */
        /* <DEDUP_REMOVED lines=17> */
[----:B------:R-:W-:Y:S02]  /*8e50*/  FSEL R183, R183, -INF , !P2 ;  /* 0xff800000b7b77808 */ /* 0x000fe40005000000 */
[----:B------:R-:W-:Y:S01]  /*8e60*/  FMNMX.FTZ R157, R204, R169, !PT ;  /* 0x000000a9cc9d7209 */ /* 0x000fe20007810000 */
[----:B------:R-:W-:Y:S03]  /*8e70*/  MUFU.EX2 R12, R12 ;  /* 0x0000000c000c7308 */ /* 0x000fe60000000800 */
[----:B------:R-:W-:-:S04]  /*8e80*/  FMNMX.FTZ R20, R182, R157, !PT ;  /* 0x0000009db6147209 */ /* 0x000fc80007810000 */
[----:B------:R-:W-:Y:S01]  /*8e90*/  FMNMX.FTZ R157, R183, R20, !PT ;  /* 0x00000014b79d7209 */ /* 0x000fe20007810000 */
[----:B------:R0:W-:Y:S04]  /*8ea0*/  MUFU.EX2 R169, R170 ;  /* 0x000000aa00a97308 */ /* 0x0001e80000000800 */
[----:B------:R-:W1:Y:S04]  /*8eb0*/  SHFL.BFLY PT, R160, R157, 0x2, 0x1f ;  /* 0x0c401f009da07f89 */ /* 0x000e6800000e0000 */
[----:B------:R-:W-:Y:S01]  /*8ec0*/  MUFU.EX2 R20, R175 ;  /* 0x000000af00147308 */ /* 0x000fe20000000800 */
[--C-:B0-----:R-:W-:Y:S01]  /*8ed0*/  FFMA.FTZ R170, R152, UR11, -R205.reuse ;  /* 0x0000000b98aa7c23 */ /* 0x101fe200080108cd */
[----:B------:R-:W-:-:S06]  /*8ee0*/  FFMA.FTZ R152, R153, UR11, -R205 ;  /* 0x0000000b99987c23 */ /* 0x000fcc00080108cd */
[----:B------:R0:W-:Y:S08]  /*8ef0*/  MUFU.EX2 R175, R152 ;  /* 0x0000009800af7308 */ /* 0x0001f00000000800 */
[----:B------:R-:W-:Y:S01]  /*8f00*/  MUFU.EX2 R14, R14 ;  /* 0x0000000e000e7308 */ /* 0x000fe20000000800 */
[----:B-1----:R-:W-:Y:S02]  /*8f10*/  FMNMX.FTZ R160, R157, R160, !PT ;  /* 0x000000a09da07209 */ /* 0x002fe40007810000 */
[----:B------:R-:W-:-:S05]  /*8f20*/  FSEL R157, R10, RZ, P4 ;  /* 0x000000ff0a9d7208 */ /* 0x000fca0002000000 */
[----:B------:R-:W-:Y:S01]  /*8f30*/  MUFU.EX2 R171, R171 ;  /* 0x000000ab00ab7308 */ /* 0x000fe20000000800 */
[----:B------:R-:W1:Y:S01]  /*8f40*/  SHFL.BFLY PT, R153, R160, 0x1, 0x1f ;  /* 0x0c201f00a0997f89 */ /* 0x000e6200000e0000 */
[----:B------:R-:W-:-:S04]  /*8f50*/  FADD.FTZ R157, -R157, R6 ;  /* 0x000000069d9d7221 */ /* 0x000fc80000010100 */
[----:B------:R-:W-:Y:S02]  /*8f60*/  FMUL.FTZ R6, R157, UR11 ;  /* 0x0000000b9d067c20 */ /* 0x000fe40008410000 */
[----:B------:R-:W-:Y:S08]  /*8f70*/  MUFU.EX2 R168, R168 ;  /* 0x000000a800a87308 */ /* 0x000ff00000000800 */
[----:B------:R-:W2:Y:S08]  /*8f80*/  MUFU.EX2 R6, R6 ;  /* 0x0000000600067308 */ /* 0x000eb00000000800 */
[----:B------:R-:W3:Y:S01]  /*8f90*/  MUFU.EX2 R173, R173 ;  /* 0x000000ad00ad7308 */ /* 0x000ee20000000800 */
[----:B-1----:R-:W-:-:S04]  /*8fa0*/  FMNMX.FTZ R180, R160, R153, !PT ;  /* 0x00000099a0b47209 */ /* 0x002fc80007810000 */
[C---:B------:R-:W-:Y:S01]  /*8fb0*/  FSETP.NEU.FTZ.AND P2, PT, R180.reuse, -INF , PT ;  /* 0xff800000b400780b */ /* 0x040fe20003f5d000 */
[C---:B0-----:R-:W-:Y:S02]  /*8fc0*/  FMUL.FTZ R152, R180.reuse, UR11 ;  /* 0x0000000bb4987c20 */ /* 0x041fe40008410000 */
[----:B------:R-:W0:Y:S01]  /*8fd0*/  MUFU.EX2 R170, R170 ;  /* 0x000000aa00aa7308 */ /* 0x000e220000000800 */
[----:B------:R-:W-:Y:S01]  /*8fe0*/  FSEL R153, R180, RZ, P2 ;  /* 0x000000ffb4997208 */ /* 0x000fe20001000000 */
[-C--:B--2---:R-:W-:Y:S01]  /*8ff0*/  FMUL.FTZ R24, R24, R6.reuse ;  /* 0x0000000618187220 */ /* 0x084fe20000410000 */
[----:B------:R-:W-:Y:S01]  /*9000*/  FSEL R156, R152, RZ, P2 ;  /* 0x000000ff989c7208 */ /* 0x000fe20001000000 */
[----:B------:R-:W-:Y:S02]  /*9010*/  IMAD.U32 R152, RZ, RZ, UR36 ;  /* 0x00000024ff987e24 */ /* 0x000fe4000f8e00ff */
[-C--:B------:R-:W-:Y:S01]  /*9020*/  FMUL.FTZ R25, R25, R6.reuse ;  /* 0x0000000619197220 */ /* 0x080fe20000410000 */
[----:B------:R-:W-:Y:S01]  /*9030*/  FADD.FTZ R153, -R153, R8 ;  /* 0x0000000899997221 */ /* 0x000fe20000010100 */
[----:B------:R-:W-:Y:S01]  /*9040*/  FMUL.FTZ R28, R28, R6 ;  /* 0x000000061c1c7220 */ /* 0x000fe20000410000 */
[--C-:B------:R-:W-:Y:S01]  /*9050*/  FFMA.FTZ R186, R201, UR11, -R156.reuse ;  /* 0x0000000bc9ba7c23 */ /* 0x100fe2000801089c */
[----:B------:R-:W-:Y:S01]  /*9060*/  FFMA.FTZ R201, R155, UR11, -R156 ;  /* 0x0000000b9bc97c23 */ /* 0x000fe2000801089c */
[----:B------:R-:W-:-:S02]  /*9070*/  IMAD.MOV R155, RZ, RZ, -R22 ;  /* 0x000000ffff9b7224 */ /* 0x000fc400078e0a16 */
[----:B------:R-:W-:Y:S01]  /*9080*/  FMUL.FTZ R153, R153, UR11 ;  /* 0x0000000b99997c20 */ /* 0x000fe20008410000 */
[--C-:B------:R-:W-:Y:S01]  /*9090*/  FFMA.FTZ R159, R159, UR11, -R156.reuse ;  /* 0x0000000b9f9f7c23 */ /* 0x100fe2000801089c */
[--C-:B------:R-:W-:Y:S01]  /*90a0*/  FFMA.FTZ R205, R158, UR11, -R156.reuse ;  /* 0x0000000b9ecd7c23 */ /* 0x100fe2000801089c */
[--C-:B------:R-:W-:Y:S01]  /*90b0*/  FFMA.FTZ R206, R162, UR11, -R156.reuse ;  /* 0x0000000ba2ce7c23 */ /* 0x100fe2000801089c */
[----:B------:R-:W-:Y:S01]  /*90c0*/  ISETP.NE.AND P2, PT, R16, R155, PT ;  /* 0x0000009b1000720c */ /* 0x000fe20003f45270 */
[----:B------:R1:W2:Y:S01]  /*90d0*/  MUFU.EX2 R207, R153 ;  /* 0x0000009900cf7308 */ /* 0x0002a20000000800 */
        /* <DEDUP_REMOVED lines=9> */
[--C-:B------:R-:W-:Y:S01]  /*9170*/  FFMA.FTZ R213, R183, UR11, -R156.reuse ;  /* 0x0000000bb7d57c23 */ /* 0x100fe2000801089c */
[--C-:B-1----:R-:W-:Y:S01]  /*9180*/  FFMA.FTZ R153, R203, UR11, -R156.reuse ;  /* 0x0000000bcb997c23 */ /* 0x102fe2000801089c */
[----:B------:R-:W-:Y:S01]  /*9190*/  @!P2 IMAD R152, R152, 0x40, R19 ;  /* 0x000000409898a824 */ /* 0x000fe200078e0213 */
[----:B---3--:R-:W-:Y:S01]  /*91a0*/  F2FP.F16.F32.PACK_AB R158, R173, R168 ;  /* 0x000000a8ad9e723e */ /* 0x008fe200000000ff */
[----:B------:R-:W-:Y:S01]  /*91b0*/  FMUL.FTZ R29, R29, R6 ;  /* 0x000000061d1d7220 */ /* 0x000fe20000410000 */
[----:B0-----:R-:W-:Y:S01]  /*91c0*/  F2FP.F16.F32.PACK_AB R160, R175, R170 ;  /* 0x000000aaafa0723e */ /* 0x001fe200000000ff */
[----:B------:R-:W-:Y:S01]  /*91d0*/  MUFU.EX2 R186, R186 ;  /* 0x000000ba00ba7308 */ /* 0x000fe20000000800 */
[----:B------:R-:W-:Y:S01]  /*91e0*/  @!P2 LEA R155, R152, UR37, 0x2 ;  /* 0x00000025989bac11 */ /* 0x000fe2000f8e10ff */
[----:B----4-:R-:W-:Y:S01]  /*91f0*/  FFMA.FTZ R159, R154, UR11, -R156 ;  /* 0x0000000b9a9f7c23 */ /* 0x010fe2000801089c */
[----:B------:R-:W-:Y:S01]  /*9200*/  F2FP.F16.F32.PACK_AB R152, R12, R21 ;  /* 0x000000150c98723e */ /* 0x000fe200000000ff */
[----:B------:R-:W-:Y:S01]  /*9210*/  FMUL.FTZ R32, R32, R6 ;  /* 0x0000000620207220 */ /* 0x000fe20000410000 */
[----:B------:R-:W-:Y:S01]  /*9220*/  F2FP.F16.F32.PACK_AB R154, R169, R14 ;  /* 0x0000000ea99a723e */ /* 0x000fe200000000ff */
[----:B------:R-:W-:Y:S01]  /*9230*/  @!P2 STS [R155+0x38400], R6 ;  /* 0x038400069b00a388 */ /* 0x000fe20000000800 */
[----:B------:R-:W-:Y:S01]  /*9240*/  F2FP.F16.F32.PACK_AB R156, R171, R20 ;  /* 0x00000014ab9c723e */ /* 0x000fe200000000ff */
[----:B------:R-:W-:Y:S01]  /*9250*/  MUFU.EX2 R201, R201 ;  /* 0x000000c900c97308 */ /* 0x000fe20000000800 */
[-C--:B------:R-:W-:Y:S01]  /*9260*/  FMUL.FTZ R33, R33, R6.reuse ;  /* 0x0000000621217220 */ /* 0x080fe20000410000 */
[----:B--2---:R0:W-:Y:S01]  /*9270*/  @!P2 STS [R155+0x38420], R207 ;  /* 0x038420cf9b00a388 */ /* 0x0041e20000000800 */
        /* <DEDUP_REMOVED lines=68> */
[----:B------:R-:W-:Y:S01]  /*96c0*/  FMUL.FTZ R26, R26, R207 ;  /* 0x000000cf1a1a7220 */ /* 0x000fe20000410000 */
[----:B------:R-:W2:Y:S01]  /*96d0*/  MUFU.EX2 R203, R161 ;  /* 0x000000a100cb7308 */ /* 0x000ea20000000800 */
[----:B0-----:R-:W-:Y:S01]  /*96e0*/  F2FP.F16.F32.PACK_AB R159, R174, R183 ;  /* 0x000000b7ae9f723e */ /* 0x001fe200000000ff */
[-C--:B------:R-:W-:Y:S01]  /*96f0*/  FMUL.FTZ R27, R27, R207.reuse ;  /* 0x000000cf1b1b7220 */ /* 0x080fe20000410000 */
[----:B-1----:R-:W-:Y:S01]  /*9700*/  F2FP.F16.F32.PACK_AB R162, R177, R172 ;  /* 0x000000acb1a2723e */ /* 0x002fe200000000ff */
        /* <DEDUP_REMOVED lines=63> */
[----:B0-----:R-:W-:Y:S01]  /*9b00*/  F2FP.F16.F32.PACK_AB R166, R181, R176 ;  /* 0x000000b0b5a6723e */ /* 0x001fe200000000ff */
        /* <DEDUP_REMOVED lines=14> */
[----:B------:R-:W-:Y:S01]  /*9bf0*/  FMUL.FTZ R151, R151, R207 ;  /* 0x000000cf97977220 */ /* 0x000fe20000410000 */
[----:B------:R-:W-:Y:S01]  /*9c00*/  FFMA.FTZ R21, R6, R4, R21 ;  /* 0x0000000406157223 */ /* 0x000fe20000010015 */
[----:B------:R-:W-:Y:S01]  /*9c10*/  FFMA.FTZ R186, R207, R5, R186 ;  /* 0x00000005cfba7223 */ /* 0x000fe200000100ba */
[----:B------:R-:W-:Y:S01]  /*9c20*/  ISETP.GT.AND P2, PT, R7, UR14, PT ;  /* 0x0000000e07007c0c */ /* 0x000fe2000bf44270 */
[----:B------:R-:W-:Y:S01]  /*9c30*/  UMOV UR36, UR6 ;  /* 0x0000000600247c82 */ /* 0x000fe20008000000 */
[----:B------:R-:W-:Y:S01]  /*9c40*/  FADD.FTZ R21, R12, R21 ;  /* 0x000000150c157221 */ /* 0x000fe20000010000 */
[----:B------:R-:W-:Y:S01]  /*9c50*/  FADD.FTZ R186, R201, R186 ;  /* 0x000000bac9ba7221 */ /* 0x000fe20000010000 */
[----:B------:R-:W-:Y:S01]  /*9c60*/  VIADD R7, R7, 0xffffffff ;  /* 0xffffffff07077836 */ /* 0x000fe20000000000 */
[----:B------:R1:W-:Y:S01]  /*9c70*/  STSM.16.M88.4 [R23+0x36400], R152 ;  /* 0x0364009817007844 */ /* 0x0003e20000000200 */
[----:B------:R-:W-:Y:S01]  /*9c80*/  FADD.FTZ R14, R14, R21 ;  /* 0x000000150e0e7221 */ /* 0x000fe20000010000 */
[----:B------:R-:W-:Y:S01]  /*9c90*/  FADD.FTZ R205, R205, R186 ;  /* 0x000000bacdcd7221 */ /* 0x000fe20000010000 */
[----:B------:R-:W-:Y:S01]  /*9ca0*/  IMAD.MOV.U32 R6, RZ, RZ, R10 ;  /* 0x000000ffff067224 */ /* 0x000fe200078e000a */
[----:B------:R1:W-:Y:S01]  /*9cb0*/  STSM.16.M88.4 [R188], R156 ;  /* 0x0000009cbc007844 */ /* 0x0003e20000000200 */
[----:B------:R-:W-:Y:S01]  /*9cc0*/  FADD.FTZ R169, R169, R14 ;  /* 0x0000000ea9a97221 */ /* 0x000fe20000010000 */
[----:B------:R-:W-:Y:S01]  /*9cd0*/  FADD.FTZ R205, R8, R205 ;  /* 0x000000cd08cd7221 */ /* 0x000fe20000010000 */
[----:B0-----:R-:W-:Y:S01]  /*9ce0*/  F2FP.F16.F32.PACK_AB R167, R213, R208 ;  /* 0x000000d0d5a7723e */ /* 0x001fe200000000ff */
[----:B------:R1:W-:Y:S01]  /*9cf0*/  STSM.16.M88.4 [R190], R160 ;  /* 0x000000a0be007844 */ /* 0x0003e20000000200 */
[----:B------:R-:W-:Y:S01]  /*9d00*/  FADD.FTZ R20, R20, R169 ;  /* 0x000000a914147221 */ /* 0x000fe20000010000 */
[----:B------:R-:W-:Y:S01]  /*9d10*/  FADD.FTZ R206, R206, R205 ;  /* 0x000000cdcece7221 */ /* 0x000fe20000010000 */
[----:B------:R-:W-:Y:S01]  /*9d20*/  IMAD.MOV.U32 R8, RZ, RZ, R180 ;  /* 0x000000ffff087224 */ /* 0x000fe200078e00b4 */
[----:B------:R1:W-:Y:S01]  /*9d30*/  STSM.16.M88.4 [R189], R164 ;  /* 0x000000a4bd007844 */ /* 0x0003e20000000200 */
[----:B------:R-:W-:Y:S01]  /*9d40*/  WARPGROUP.ARRIVE ;  /* 0x00000000000079c5 */ /* 0x000fe20000000000 */
[----:B------:R-:W-:Y:S01]  /*9d50*/  FADD.FTZ R171, R171, R20 ;  /* 0x00000014abab7221 */ /* 0x000fe20000010000 */
[----:B------:R-:W-:-:S03]  /*9d60*/  FADD.FTZ R206, R187, R206 ;  /* 0x000000cebbce7221 */ /* 0x000fc60000010000 */
[----:B------:R-:W-:Y:S01]  /*9d70*/  FADD.FTZ R168, R168, R171 ;  /* 0x000000aba8a87221 */ /* 0x000fe20000010000 */
[----:B------:R-:W-:Y:S01]  /*9d80*/  HGMMA.64x256x16.F32 R24, R152, gdesc[UR20].tnspB, R24, gsb0 ;  /* 0x43e0001498187df0 */ /* 0x000fe20008000818 */
[----:B------:R-:W-:Y:S01]  /*9d90*/  UMOV UR22, UR10 ;  /* 0x0000000a00167c82 */ /* 0x000fe20008000000 */
[----:B------:R-:W-:Y:S01]  /*9da0*/  UMOV UR23, 0x40000040 ;  /* 0x4000004000177882 */ /* 0x000fe20000000000 */
[----:B------:R-:W-:Y:S01]  /*9db0*/  UIADD3 UR10, UR8, 0x100, URZ ;  /* 0x00000100080a7890 */ /* 0x000fe2000fffe03f */
[----:B------:R-:W-:Y:S01]  /*9dc0*/  FADD.FTZ R183, R183, R206 ;  /* 0x000000ceb7b77221 */ /* 0x000fe20000010000 */
[----:B------:R-:W-:Y:S01]  /*9dd0*/  UIADD3 UR8, UR8, 0x180, URZ ;  /* 0x0000018008087890 */ /* 0x000fe2000fffe03f */
[----:B------:R-:W-:Y:S02]  /*9de0*/  FADD.FTZ R173, R173, R168 ;  /* 0x000000a8adad7221 */ /* 0x000fe40000010000 */
[----:B------:R-:W-:Y:S02]  /*9df0*/  FADD.FTZ R183, R174, R183 ;  /* 0x000000b7aeb77221 */ /* 0x000fe40000010000 */
[----:B------:R-:W-:-:S02]  /*9e00*/  FADD.FTZ R170, R170, R173 ;  /* 0x000000adaaaa7221 */ /* 0x000fc40000010000 */
[----:B------:R-:W-:Y:S02]  /*9e10*/  FADD.FTZ R182, R182, R183 ;  /* 0x000000b7b6b67221 */ /* 0x000fe40000010000 */
[----:B------:R-:W-:Y:S02]  /*9e20*/  FADD.FTZ R175, R175, R170 ;  /* 0x000000aaafaf7221 */ /* 0x000fe40000010000 */
[----:B------:R-:W-:Y:S02]  /*9e30*/  FADD.FTZ R203, R203, R182 ;  /* 0x000000b6cbcb7221 */ /* 0x000fe40000010000 */
        /* <DEDUP_REMOVED lines=38> */
[----:B------:R-:W-:Y:S01]  /*a0a0*/  IMAD.MOV.U32 R8, RZ, RZ, R180 ;  /* 0x000000ffff087224 */ /* 0x000fe200078e00b4 */
[----:B------:R-:W-:Y:S01]  /*a0b0*/  UMOV UR36, UR6 ;  /* 0x0000000600247c82 */ /* 0x000fe20008000000 */
[----:B------:R-:W-:-:S07]  /*a0c0*/  IMAD.MOV.U32 R6, RZ, RZ, R10 ;  /* 0x000000ffff067224 */ /* 0x000fce00078e000a */
.L_x_2448:
[----:B------:R-:W0:Y:S01]  /*a0d0*/  LDC R13, c[0x0][0xadc] ;  /* 0x0002b700ff0d7b82 */ /* 0x000e220000000800 */
[----:B------:R-:W-:-:S05]  /*a0e0*/  IADD3 R10, R17, 0x40, -R18 ;  /* 0x00000040110a7810 */ /* 0x000fca0007ffe812 */
[----:B------:R-:W-:-:S04]  /*a0f0*/  IMAD R10, R185, 0x40, R10 ;  /* 0x00000040b90a7824 */ /* 0x000fc800078e020a */
[----:B-1----:R-:W-:Y:S01]  /*a100*/  VIADD R9, R10, -UR18 ;  /* 0x800000120a097c36 */ /* 0x002fe20008000000 */
[----:B0-----:R-:W-:-:S13]  /*a110*/  ISETP.GE.AND P6, PT, R13, 0x1, PT ;  /* 0x000000010d00780c */ /* 0x001fda0003fc6270 */
[----:B------:R-:W-:Y:S05]  /*a120*/  @!P6 BRA `(.L_x_2466) ;  /* 0x00000000003ce947 */ /* 0x000fea0003800000 */
        /* <DEDUP_REMOVED lines=9> */
.L_x_2467:
[----:B------:R-:W-:-:S13]  /*a1c0*/  ISETP.NE.AND P2, PT, R13, 0x1, PT ;  /* 0x000000010d00780c */ /* 0x000fda0003f45270 */
[----:B------:R-:W0:Y:S02]  /*a1d0*/  @P2 LDC.64 R14, c[0x0][0xae0] ;  /* 0x0002b800ff0e2b82 */ /* 0x000e240000000a00 */
[----:B0-----:R-:W-:-:S05]  /*a1e0*/  @P2 IMAD.HI.U32 R12, R10, R14, RZ ;  /* 0x0000000e0a0c2227 */ /* 0x001fca00078e00ff */
[----:B------:R-:W-:-:S07]  /*a1f0*/  @P2 SHF.R.U32.HI R10, RZ, R15, R12 ;  /* 0x0000000fff0a2219 */ /* 0x000fce000001160c */
.L_x_2468:
[----:B------:R-:W-:-:S05]  /*a200*/  IMAD R10, R10, R13, RZ ;  /* 0x0000000d0a0a7224 */ /* 0x000fca00078e02ff */
[----:B------:R-:W-:-:S07]  /*a210*/  VIMNMX R9, R9, R10, !PT ;  /* 0x0000000a09097248 */ /* 0x000fce0007fe0100 */
.L_x_2466:
[----:B------:R-:W-:-:S05]  /*a220*/  VIADD R9, R9, 0x3f ;  /* 0x0000003f09097836 */ /* 0x000fca0000000000 */
[----:B------:R-:W-:-:S04]  /*a230*/  SHF.R.S32.HI R10, RZ, 0x1f, R9 ;  /* 0x0000001fff0a7819 */ /* 0x000fc80000011409 */
[----:B------:R-:W-:-:S04]  /*a240*/  LEA.HI R10, R10, R9, RZ, 0x6 ;  /* 0x000000090a0a7211 */ /* 0x000fc800078f30ff */
[----:B------:R-:W-:-:S04]  /*a250*/  SHF.R.S32.HI R9, RZ, 0x6, R10 ;  /* 0x00000006ff097819 */ /* 0x000fc8000001140a */
[----:B------:R-:W-:-:S04]  /*a260*/  VIMNMX R10, R184, R9, !PT ;  /* 0x00000009b80a7248 */ /* 0x000fc80007fe0100 */
[----:B------:R-:W-:-:S13]  /*a270*/  ISETP.GE.AND P2, PT, R7, R10, PT ;  /* 0x0000000a0700720c */ /* 0x000fda0003f46270 */
[----:B------:R-:W-:Y:S05]  /*a280*/  @!P2 BRA `(.L_x_2469) ;  /* 0x000000280080a947 */ /* 0x000fea0003800000 */
[----:B------:R-:W-:Y:S01]  /*a290*/  MOV R185, R8 ;  /* 0x0000000800b97202 */ /* 0x000fe20000000f00 */
[----:B------:R-:W-:Y:S01]  /*a2a0*/  IMAD.MOV.U32 R11, RZ, RZ, R6 ;  /* 0x000000ffff0b7224 */ /* 0x000fe200078e0006 */
[----:B------:R-:W-:Y:S01]  /*a2b0*/  UMOV UR7, UR36 ;  /* 0x0000002400077c82 */ /* 0x000fe20008000000 */
[----:B------:R-:W-:-:S07]  /*a2c0*/  IMAD.MOV.U32 R9, RZ, RZ, R7 ;  /* 0x000000ffff097224 */ /* 0x000fce00078e0007 */
.L_x_2478:
[----:B------:R-:W-:Y:S01]  /*a2d0*/  UIADD3 UR14, UR7, 0x1, URZ ;  /* 0x00000001070e7890 */ /* 0x000fe2000fffe03f */
[----:B------:R-:W-:Y:S02]  /*a2e0*/  IMAD.MOV.U32 R7, RZ, RZ, R9 ;  /* 0x000000ffff077224 */ /* 0x000fe400078e0009 */
[----:B------:R-:W-:Y:S01]  /*a2f0*/  VIADD R9, R9, 0xffffffff ;  /* 0xffffffff09097836 */ /* 0x000fe20000000000 */
[----:B------:R-:W-:Y:S02]  /*a300*/  UISETP.NE.AND UP0, UPT, UR14, 0x2, UPT ;  /* 0x000000020e00788c */ /* 0x000fe4000bf05270 */
[----:B------:R-:W-:Y:S02]  /*a310*/  ISETP.GT.AND P2, PT, R7, R10, PT ;  /* 0x0000000a0700720c */ /* 0x000fe40003f44270 */
[----:B------:R-:W-:Y:S02]  /*a320*/  USEL UR14, UR14, URZ, UP0 ;  /* 0x0000003f0e0e7287 */ /* 0x000fe40008000000 */
[----:B------:R-:W-:-:S05]  /*a330*/  USEL UR6, URZ, 0x1, UP0 ;  /* 0x000000013f067887 */ /* 0x000fca0008000000 */
[----:B------:R-:W-:Y:S01]  /*a340*/  UMOV UR36, UR14 ;  /* 0x0000000e00247c82 */ /* 0x000fe20008000000 */
[----:B------:R-:W-:Y:S01]  /*a350*/  LOP3.LUT R2, R2, UR6, RZ, 0x3c, !PT ;  /* 0x0000000602027c12 */ /* 0x000fe2000f8e3cff */
[----:B-1----:R-:W-:Y:S06]  /*a360*/  @!P0 BRA `(.L_x_2470) ;  /* 0x0000000000048947 */ /* 0x002fec0003800000 */
[----:B------:R-:W-:Y:S01]  /*a370*/  BPT.TRAP 0x1 ;  /* 0x000000040000795c */ /* 0x000fe20000300000 */
.L_x_2470:
[----:B------:R-:W-:Y:S01]  /*a380*/  ULEA UR6, UR36, UR37, 0x3 ;  /* 0x0000002524067291 */ /* 0x000fe2000f8e183f */
[----:B------:R-:W-:-:S08]  /*a390*/  SHF.L.U32 R6, R2, 0x1f, RZ ;  /* 0x0000001f02067819 */ /* 0x000fd000000006ff */
[----:B------:R0:W1:Y:S01]  /*a3a0*/  SYNCS.PHASECHK.TRANS64.TRYWAIT P3, [UR6+0x38830], R6 ;  /* 0x03883006ff0075a7 */ /* 0x0000620008060146 */
[----:B------:R-:W-:Y:S05]  /*a3b0*/  @!P0 BRA `(.L_x_2471) ;  /* 0x0000000000048947 */ /* 0x000fea0003800000 */
[----:B------:R-:W-:Y:S01]  /*a3c0*/  BPT.TRAP 0x1 ;  /* 0x000000040000795c */ /* 0x000fe20000300000 */
.L_x_2471:
[----:B-1----:R-:W-:Y:S05]  /*a3d0*/  @P3 BRA `(.L_x_2472) ;  /* 0x0000000000083947 */ /* 0x002fea0003800000 */
[----:B------:R-:W1:Y:S02]  /*a3e0*/  SYNCS.PHASECHK.TRANS64.TRYWAIT P3, [UR6+0x38830], R6 ;  /* 0x03883006ff0075a7 */ /* 0x000e640008060146 */
[----:B-1----:R-:W-:Y:S05]  /*a3f0*/  @!P3 BRA `(.L_x_2473) ;  /* 0x000000e800e8b947 */ /* 0x002fea0003800000 */
.L_x_2472:
        /* <DEDUP_REMOVED lines=32> */
.L_x_2474:
[----:B------:R2:W3:Y:S01]  /*a600*/  SYNCS.PHASECHK.TRANS64.TRYWAIT P3, [UR6+0x38850], R6 ;  /* 0x03885006ff0075a7 */ /* 0x0004e20008060146 */
[----:B------:R-:W-:Y:S05]  /*a610*/  @!P0 BRA `(.L_x_2475) ;  /* 0x0000000000048947 */ /* 0x000fea0003800000 */
[----:B------:R-:W-:Y:S01]  /*a620*/  BPT.TRAP 0x1 ;  /* 0x000000040000795c */ /* 0x000fe20000300000 */
.L_x_2475:
[----:B---3--:R-:W-:Y:S05]  /*a630*/  @P3 BRA `(.L_x_2476) ;  /* 0x0000000000083947 */ /* 0x008fea0003800000 */
[----:B------:R-:W3:Y:S02]  /*a640*/  SYNCS.PHASECHK.TRANS64.TRYWAIT P3, [UR6+0x38850], R6 ;  /* 0x03885006ff0075a7 */ /* 0x000ee40008060146 */
[----:B---3--:R-:W-:Y:S05]  /*a650*/  @!P3 BRA `(.L_x_2477) ;  /* 0x000000e80068b947 */ /* 0x008fea0003800000 */
.L_x_2476:
[----:B------:R-:W-:Y:S01]  /*a660*/  ULEA UR8, UR14, UR4, 0xc ;  /* 0x000000040e087291 */ /* 0x000fe2000f8e603f */
[----:B------:R-:W-:Y:S01]  /*a670*/  WARPGROUP.ARRIVE ;  /* 0x00000000000079c5 */ /* 0x000fe20000000000 */
[----:B------:R-:W-:Y:S01]  /*a680*/  UMOV UR27, 0x40000040 ;  /* 0x40000040001b7882 */ /* 0x000fe20000000000 */
[----:B------:R-:W-:-:S04]  /*a690*/  UIADD3 UR28, UR5, 0x2, URZ ;  /* 0x00000002051c7890 */ /* 0x000fc8000fffe03f */
[----:B-1----:R-:W1:Y:S01]  /*a6a0*/  S2R R7, SR_TID.X ;  /* 0x0000000000077919 */ /* 0x002e620000002100 */
[----:B------:R-:W-:Y:S02]  /*a6b0*/  UIADD3 UR30, UR8, 0x2, URZ ;  /* 0x00000002081e7890 */ /* 0x000fe4000fffe03f */
        /* <DEDUP_REMOVED lines=9> */
[----:B0-----:R-:W-:-:S13]  /*a750*/  R2UR UR9, R6 ;  /* 0x00000000060972ca */ /* 0x001fda00000e0000 */
[----:B------:R-:W-:-:S04]  /*a760*/  UISETP.GT.AND UP0, UPT, UR9, 0x7f, UPT ;  /* 0x0000007f0900788c */ /* 0x000fc8000bf04270 */
[----:B------:R-:W-:Y:S02]  /*a770*/  USEL UR9, URZ, 0x2, !UP0 ;  /* 0x000000023f097887 */ /* 0x000fe4000c000000 */
[----:B------:R-:W-:Y:S01]  /*a780*/  USEL UR10, UR11, 0x2, UP0 ;  /* 0x000000020b0a7887 */ /* 0x000fe20008000000 */
[----:B------:R-:W-:Y:S02]  /*a790*/  WARPGROUP.DEPBAR.LE gsb0, 0x0 ;  /* 0x00008000000079c5 */ /* 0x000fe40000010000 */
[----:B------:R-:W-:Y:S01]  /*a7a0*/  WARPGROUP.ARRIVE ;  /* 0x00000000000079c5 */ /* 0x000fe20000000000 */
[----:B------:R-:W-:-:S05]  /*a7b0*/  USEL UR11, UR11, 0x6, !UP0 ;  /* 0x000000060b0b7887 */ /* 0x000fca000c000000 */
        /* <DEDUP_REMOVED lines=233> */
[----:B------:R-:W-:Y:S02]  /*b650*/  UMOV UR15, 0x40000040 ;  /* 0x40000040000f7882 */ /* 0x000fe40000000000 */
[----:B------:R-:W-:-:S02]  /*b660*/  UMOV UR9, 0x40000040 ;  /* 0x4000004000097882 */ /* 0x000fc40000000000 */
        /* <DEDUP_REMOVED lines=35> */
[----:B------:R-:W-:Y:S02]  /*b8a0*/  FMNMX.FTZ R8, R166, R7, !PT ;  /* 0x00000007a6087209 */ /* 0x000fe40007810000 */
[----:B0-----:R-:W-:-:S05]  /*b8b0*/  FMNMX.FTZ R6, R13, R14, !PT ;  /* 0x0000000e0d067209 */ /* 0x001fca0007810000 */
[C---:B------:R-:W-:Y:S01]  /*b8c0*/  FADD.FTZ R11, -R6.reuse, R11 ;  /* 0x0000000b060b7221 */ /* 0x040fe20000010100 */
[----:B------:R-:W-:-:S03]  /*b8d0*/  FMUL.FTZ R187, R6, UR11 ;  /* 0x0000000b06bb7c20 */ /* 0x000fc60008410000 */
[----:B------:R-:W-:Y:S01]  /*b8e0*/  FMUL.FTZ R7, R11, UR11 ;  /* 0x0000000b0b077c20 */ /* 0x000fe20008410000 */
[----:B------:R-:W-:Y:S01]  /*b8f0*/  FMNMX.FTZ R11, R167, R8, !PT ;  /* 0x00000008a70b7209 */ /* 0x000fe20007810000 */
[--C-:B------:R-:W-:Y:S01]  /*b900*/  FFMA.FTZ R12, R152, UR11, -R187.reuse ;  /* 0x0000000b980c7c23 */ /* 0x100fe200080108bb */
[--C-:B------:R-:W-:Y:S01]  /*b910*/  FFMA.FTZ R14, R157, UR11, -R187.reuse ;  /* 0x0000000b9d0e7c23 */ /* 0x100fe200080108bb */
[--C-:B------:R-:W-:Y:S01]  /*b920*/  FFMA.FTZ R20, R161, UR11, -R187.reuse ;  /* 0x0000000ba1147c23 */ /* 0x100fe200080108bb */
[----:B------:R-:W-:Y:S01]  /*b930*/  FMNMX.FTZ R8, R170, R11, !PT ;  /* 0x0000000baa087209 */ /* 0x000fe20007810000 */
[----:B------:R-:W0:Y:S01]  /*b940*/  MUFU.EX2 R7, R7 ;  /* 0x0000000700077308 */ /* 0x000e220000000800 */
        /* <DEDUP_REMOVED lines=16> */
[----:B------:R-:W-:Y:S01]  /*ba50*/  MUFU.EX2 R12, R12 ;  /* 0x0000000c000c7308 */ /* 0x000fe20000000800 */
[-C--:B0-----:R-:W-:Y:S01]  /*ba60*/  FMUL.FTZ R24, R24, R7.reuse ;  /* 0x0000000718187220 */ /* 0x081fe20000410000 */
[----:B------:R-:W-:Y:S01]  /*ba70*/  FMNMX.FTZ R15, R179, R8, !PT ;  /* 0x00000008b30f7209 */ /* 0x000fe20007810000 */
[-C--:B------:R-:W-:Y:S01]  /*ba80*/  FMUL.FTZ R25, R25, R7.reuse ;  /* 0x0000000719197220 */ /* 0x080fe20000410000 */
[-C--:B------:R-:W-:Y:S01]  /*ba90*/  FMUL.FTZ R28, R28, R7.reuse ;  /* 0x000000071c1c7220 */ /* 0x080fe20000410000 */
[----:B------:R-:W-:Y:S01]  /*baa0*/  FMUL.FTZ R29, R29, R7 ;  /* 0x000000071d1d7220 */ /* 0x000fe20000410000 */
[----:B------:R-:W-:Y:S01]  /*bab0*/  FMNMX.FTZ R8, R182, R15, !PT ;  /* 0x0000000fb6087209 */ /* 0x000fe20007810000 */
[----:B------:R-:W-:Y:S01]  /*bac0*/  FFMA.FTZ R15, R160, UR11, -R187 ;  /* 0x0000000ba00f7c23 */ /* 0x000fe200080108bb */
[----:B------:R-:W-:Y:S01]  /*bad0*/  MUFU.EX2 R11, R11 ;  /* 0x0000000b000b7308 */ /* 0x000fe20000000800 */
[-C--:B------:R-:W-:Y:S01]  /*bae0*/  FMUL.FTZ R32, R32, R7.reuse ;  /* 0x0000000720207220 */ /* 0x080fe20000410000 */
[----:B------:R-:W-:Y:S01]  /*baf0*/  FMNMX.FTZ R8, R183, R8, !PT ;  /* 0x00000008b7087209 */ /* 0x000fe20007810000 */
        /* <DEDUP_REMOVED lines=33> */
[----:B------:R-:W0:Y:S01]  /*bd10*/  SHFL.BFLY PT, R8, R153, 0x1, 0x1f ;  /* 0x0c201f0099087f89 */ /* 0x000e2200000e0000 */
        /* <DEDUP_REMOVED lines=24> */
[----:B------:R-:W-:-:S02]  /*bea0*/  IMAD.MOV R153, RZ, RZ, -R22 ;  /* 0x000000ffff997224 */ /* 0x000fc400078e0a16 */
[-C--:B------:R-:W-:Y:S01]  /*beb0*/  FMUL.FTZ R128, R128, R7.reuse ;  /* 0x0000000780807220 */ /* 0x080fe20000410000 */
[----:B------:R-:W-:Y:S01]  /*bec0*/  FMUL.FTZ R129, R129, R7 ;  /* 0x0000000781817220 */ /* 0x000fe20000410000 */
[----:B------:R-:W-:Y:S01]  /*bed0*/  MUFU.EX2 R169, R169 ;  /* 0x000000a900a97308 */ /* 0x000fe20000000800 */
[----:B------:R-:W-:Y:S01]  /*bee0*/  FADD.FTZ R152, -R8, R185 ;  /* 0x000000b908987221 */ /* 0x000fe20000010100 */
[----:B------:R-:W-:Y:S01]  /*bef0*/  ISETP.NE.AND P3, PT, R16, R153, PT ;  /* 0x000000991000720c */ /* 0x000fe20003f65270 */
[----:B------:R-:W-:Y:S01]  /*bf00*/  FMUL.FTZ R156, R8, UR11 ;  /* 0x0000000b089c7c20 */ /* 0x000fe20008410000 */
[-C--:B------:R-:W-:Y:S01]  /*bf10*/  FMUL.FTZ R132, R132, R7.reuse ;  /* 0x0000000784847220 */ /* 0x080fe20000410000 */
[----:B------:R-:W-:Y:S01]  /*bf20*/  FMUL.FTZ R152, R152, UR11 ;  /* 0x0000000b98987c20 */ /* 0x000fe20008410000 */
[----:B------:R-:W-:Y:S01]  /*bf30*/  FMUL.FTZ R133, R133, R7 ;  /* 0x0000000785857220 */ /* 0x000fe20000410000 */
[--C-:B------:R-:W-:Y:S01]  /*bf40*/  FFMA.FTZ R185, R154, UR11, -R156.reuse ;  /* 0x0000000b9ab97c23 */ /* 0x100fe2000801089c */
[----:B------:R-:W-:Y:S01]  /*bf50*/  FFMA.FTZ R205, R179, UR11, -R156 ;  /* 0x0000000bb3cd7c23 */ /* 0x000fe2000801089c */
[----:B------:R0:W2:Y:S01]  /*bf60*/  MUFU.EX2 R202, R152 ;  /* 0x0000009800ca7308 */ /* 0x0000a20000000800 */
[----:B------:R-:W-:-:S02]  /*bf70*/  IMAD.U32 R179, RZ, RZ, UR6 ;  /* 0x00000006ffb37e24 */ /* 0x000fc4000f8e00ff */
[--C-:B------:R-:W-:Y:S01]  /*bf80*/  FFMA.FTZ R204, R155, UR11, -R156.reuse ;  /* 0x0000000b9bcc7c23 */ /* 0x100fe2000801089c */
[----:B------:R-:W-:Y:S02]  /*bf90*/  IMAD.U32 R154, RZ, RZ, UR7 ;  /* 0x00000007ff9a7e24 */ /* 0x000fe4000f8e00ff */
[--C-:B------:R-:W-:Y:S01]  /*bfa0*/  FFMA.FTZ R187, R158, UR11, -R156.reuse ;  /* 0x0000000b9ebb7c23 */ /* 0x100fe2000801089c */
[--C-:B------:R-:W-:Y:S01]  /*bfb0*/  FFMA.FTZ R206, R159, UR11, -R156.reuse ;  /* 0x0000000b9fce7c23 */ /* 0x100fe2000801089c */
[--C-:B------:R-:W-:Y:S01]  /*bfc0*/  FFMA.FTZ R201, R162, UR11, -R156.reuse ;  /* 0x0000000ba2c97c23 */ /* 0x100fe2000801089c */
[----:B------:R-:W-:Y:S02]  /*bfd0*/  @!P3 IMAD R153, R154, 0x40, R19 ;  /* 0x000000409a99b824 */ /* 0x000fe400078e0213 */
[--C-:B------:R-:W-:Y:S01]  /*bfe0*/  FFMA.FTZ R208, R163, UR11, -R156.reuse ;  /* 0x0000000ba3d07c23 */ /* 0x100fe2000801089c */
[----:B0-----:R-:W-:Y:S02]  /*bff0*/  @!P1 VIADD R152, R179, 0x38840 ;  /* 0x00038840b3989836 */ /* 0x001fe40000000000 */
[--C-:B------:R-:W-:Y:S01]  /*c000*/  FFMA.FTZ R203, R166, UR11, -R156.reuse ;  /* 0x0000000ba6cb7c23 */ /* 0x100fe2000801089c */
[--C-:B------:R-:W-:Y:S01]  /*c010*/  FFMA.FTZ R210, R167, UR11, -R156.reuse ;  /* 0x0000000ba7d27c23 */ /* 0x100fe2000801089c */
[----:B------:R-:W-:Y:S01]  /*c020*/  @!P3 LEA R153, R153, UR37, 0x2 ;  /* 0x000000259999bc11 */ /* 0x000fe2000f8e10ff */
[----:B------:R-:W-:Y:S01]  /*c030*/  FFMA.FTZ R170, R170, UR11, -R156 ;  /* 0x0000000baaaa7c23 */ /* 0x000fe2000801089c */
[----:B------:R-:W-:Y:S01]  /*c040*/  @!P1 PRMT R152, RZ, 0x654, R152 ;  /* 0x00000654ff989816 */ /* 0x000fe20000000098 */
[--C-:B------:R-:W-:Y:S01]  /*c050*/  FFMA.FTZ R171, R171, UR11, -R156.reuse ;  /* 0x0000000babab7c23 */ /* 0x100fe2000801089c */
[--C-:B------:R-:W-:Y:S01]  /*c060*/  FFMA.FTZ R174, R174, UR11, -R156.reuse ;  /* 0x0000000baeae7c23 */ /* 0x100fe2000801089c */
[--C-:B------:R-:W-:Y:S01]  /*c070*/  FFMA.FTZ R175, R175, UR11, -R156.reuse ;  /* 0x0000000bafaf7c23 */ /* 0x100fe2000801089c */
[----:B------:R0:W-:Y:S01]  /*c080*/  @!P1 SYNCS.ARRIVE.TRANS64.RED.A1T0 RZ, [R152+URZ], RZ ;  /* 0x000000ff98ff99a7 */ /* 0x0001e2000810043f */
[--C-:B------:R-:W-:Y:S01]  /*c090*/  FFMA.FTZ R178, R178, UR11, -R156.reuse ;  /* 0x0000000bb2b27c23 */ /* 0x100fe2000801089c */
[--C-:B------:R-:W-:Y:S01]  /*c0a0*/  FFMA.FTZ R182, R182, UR11, -R156.reuse ;  /* 0x0000000bb6b67c23 */ /* 0x100fe2000801089c */
[----:B------:R-:W-:Y:S01]  /*c0b0*/  FFMA.FTZ R183, R183, UR11, -R156 ;  /* 0x0000000bb7b77c23 */ /* 0x000fe2000801089c */
[----:B------:R-:W-:Y:S01]  /*c0c0*/  @!P3 STS [R153+0x38400], R7 ;  /* 0x038400079900b388 */ /* 0x000fe20000000800 */
[----:B------:R-:W-:Y:S01]  /*c0d0*/  MUFU.EX2 R185, R185 ;  /* 0x000000b900b97308 */ /* 0x000fe20000000800 */
[----:B-1----:R-:W-:Y:S01]  /*c0e0*/  F2FP.F16.F32.PACK_AB R154, R14, R13 ;  /* 0x0000000d0e9a723e */ /* 0x002fe200000000ff */
[----:B--2---:R-:W-:Y:S01]  /*c0f0*/  FMUL.FTZ R26, R26, R202 ;  /* 0x000000ca1a1a7220 */ /* 0x004fe20000410000 */
[----:B------:R1:W-:Y:S01]  /*c100*/  @!P3 STS [R153+0x38420], R202 ;  /* 0x038420ca9900b388 */ /* 0x0003e20000000800 */
[----:B0-----:R-:W-:Y:S01]  /*c110*/  F2FP.F16.F32.PACK_AB R152, R11, R12 ;  /* 0x0000000c0b98723e */ /* 0x001fe200000000ff */
[-C--:B------:R-:W-:Y:S01]  /*c120*/  FMUL.FTZ R27, R27, R202.reuse ;  /* 0x000000ca1b1b7220 */ /* 0x080fe20000410000 */
[----:B------:R-:W-:Y:S01]  /*c130*/  F2FP.F16.F32.PACK_AB R156, R20, R15 ;  /* 0x0000000f149c723e */ /* 0x000fe200000000ff */
[-C--:B------:R-:W-:Y:S01]  /*c140*/  FMUL.FTZ R30, R30, R202.reuse ;  /* 0x000000ca1e1e7220 */ /* 0x080fe20000410000 */
[----:B------:R-:W1:Y:S01]  /*c150*/  MUFU.EX2 R204, R204 ;  /* 0x000000cc00cc7308 */ /* 0x000e620000000800 */
[----:B------:R-:W-:Y:S01]  /*c160*/  F2FP.F16.F32.PACK_AB R158, R186, R21 ;  /* 0x00000015ba9e723e */ /* 0x000fe200000000ff */
[----:B------:R-:W-:Y:S01]  /*c170*/  FMUL.FTZ R31, R31, R202 ;  /* 0x000000ca1f1f7220 */ /* 0x000fe20000410000 */
[----:B------:R-:W-:Y:S01]  /*c180*/  F2FP.F16.F32.PACK_AB R160, R169, R168 ;  /* 0x000000a8a9a0723e */ /* 0x000fe200000000ff */
        /* <DEDUP_REMOVED lines=73> */
[----:B------:R-:W-:Y:S01]  /*c620*/  FMUL.FTZ R143, R143, R202 ;  /* 0x000000ca8f8f7220 */ /* 0x000fe20000410000 */
[-C--:B------:R-:W-:Y:S01]  /*c630*/  FMUL.FTZ R144, R144, R7.reuse ;  /* 0x0000000790907220 */ /* 0x080fe20000410000 */
[-C--:B------:R-:W-:Y:S01]  /*c640*/  FMUL.FTZ R145, R145, R7.reuse ;  /* 0x0000000791917220 */ /* 0x080fe20000410000 */
[----:B------:R-:W0:Y:S01]  /*c650*/  MUFU.EX2 R171, R171 ;  /* 0x000000ab00ab7308 */ /* 0x000e220000000800 */
[----:B-1----:R-:W-:Y:S01]  /*c660*/  F2FP.F16.F32.PACK_AB R162, R173, R172 ;  /* 0x000000acada2723e */ /* 0x002fe200000000ff */
[-C--:B------:R-:W-:Y:S01]  /*c670*/  FMUL.FTZ R146, R146, R202.reuse ;  /* 0x000000ca92927220 */ /* 0x080fe20000410000 */
[-C--:B------:R-:W-:Y:S01]  /*c680*/  FMUL.FTZ R147, R147, R202.reuse ;  /* 0x000000ca93937220 */ /* 0x080fe20000410000 */
[-C--:B------:R-:W-:Y:S01]  /*c690*/  FMUL.FTZ R148, R148, R7.reuse ;  /* 0x0000000794947220 */ /* 0x080fe20000410000 */
[----:B------:R-:W-:Y:S01]  /*c6a0*/  FMUL.FTZ R149, R149, R7 ;  /* 0x0000000795957220 */ /* 0x000fe20000410000 */
[-C--:B------:R-:W-:Y:S01]  /*c6b0*/  FMUL.FTZ R150, R150, R202.reuse ;  /* 0x000000ca96967220 */ /* 0x080fe20000410000 */
[----:B------:R-:W-:Y:S01]  /*c6c0*/  FMUL.FTZ R151, R151, R202 ;  /* 0x000000ca97977220 */ /* 0x000fe20000410000 */
[----:B------:R-:W-:Y:S01]  /*c6d0*/  MUFU.EX2 R174, R174 ;  /* 0x000000ae00ae7308 */ /* 0x000fe20000000800 */
[----:B------:R1:W-:Y:S01]  /*c6e0*/  STSM.16.M88.4 [R23+0x36400], R152 ;  /* 0x0364009817007844 */ /* 0x0003e20000000200 */
[----:B------:R-:W-:Y:S01]  /*c6f0*/  ULEA UR6, UR14, UR38, 0xc ;  /* 0x000000260e067291 */ /* 0x000fe2000f8e603f */
[----:B------:R-:W-:Y:S01]  /*c700*/  FFMA.FTZ R4, R7, R4, R12 ;  /* 0x0000000407047223 */ /* 0x000fe2000001000c */
[----:B------:R-:W-:Y:S01]  /*c710*/  UMOV UR7, 0x40000040 ;  /* 0x4000004000077882 */ /* 0x000fe20000000000 */
[----:B------:R1:W-:Y:S01]  /*c720*/  STSM.16.M88.4 [R188], R156 ;  /* 0x0000009cbc007844 */ /* 0x0003e20000000200 */
[----:B------:R-:W-:Y:S01]  /*c730*/  UIADD3 UR8, UR6, 0x80, URZ ;  /* 0x0000008006087890 */ /* 0x000fe2000fffe03f */
[----:B------:R-:W-:Y:S01]  /*c740*/  FFMA.FTZ R5, R202, R5, R185 ;  /* 0x00000005ca057223 */ /* 0x000fe200000100b9 */
[----:B------:R-:W2:Y:S01]  /*c750*/  MUFU.EX2 R175, R175 ;  /* 0x000000af00af7308 */ /* 0x000ea20000000800 */
[----:B0-----:R-:W-:Y:S01]  /*c760*/  F2FP.F16.F32.PACK_AB R161, R171, R170 ;  /* 0x000000aaaba1723e */ /* 0x001fe200000000ff */
[----:B------:R-:W-:Y:S01]  /*c770*/  FADD.FTZ R4, R11, R4 ;  /* 0x000000040b047221 */ /* 0x000fe20000010000 */
[----:B------:R-:W-:Y:S01]  /*c780*/  FADD.FTZ R204, R204, R5 ;  /* 0x00000005cccc7221 */ /* 0x000fe20000010000 */
[----:B------:R-:W-:Y:S01]  /*c790*/  @!P1 VIADD R179, R179, 0x38860 ;  /* 0x00038860b3b39836 */ /* 0x000fe20000000000 */
[----:B------:R-:W-:Y:S01]  /*c7a0*/  UMOV UR14, UR8 ;  /* 0x00000008000e7c82 */ /* 0x000fe20008000000 */
[----:B------:R-:W-:Y:S01]  /*c7b0*/  UIADD3 UR8, UR6, 0x100, URZ ;  /* 0x0000010006087890 */ /* 0x000fe2000fffe03f */
[----:B------:R-:W-:Y:S01]  /*c7c0*/  FADD.FTZ R13, R13, R4 ;  /* 0x000000040d0d7221 */ /* 0x000fe20000010000 */
[----:B------:R-:W-:Y:S01]  /*c7d0*/  MUFU.EX2 R176, R176 ;  /* 0x000000b000b07308 */ /* 0x000fe20000000800 */
[----:B------:R-:W-:Y:S01]  /*c7e0*/  FADD.FTZ R187, R187, R204 ;  /* 0x000000ccbbbb7221 */ /* 0x000fe20000010000 */
[----:B------:R-:W-:Y:S01]  /*c7f0*/  @!P1 PRMT R179, RZ, 0x654, R179 ;  /* 0x00000654ffb39816 */ /* 0x000fe200000000b3 */
[----:B------:R-:W-:Y:S01]  /*c800*/  FADD.FTZ R14, R14, R13 ;  /* 0x0000000d0e0e7221 */ /* 0x000fe20000010000 */
[----:B------:R-:W-:-:S02]  /*c810*/  IMAD.MOV.U32 R185, RZ, RZ, R8 ;  /* 0x000000ffffb97224 */ /* 0x000fc400078e0008 */
[----:B------:R-:W-:Y:S01]  /*c820*/  FADD.FTZ R206, R206, R187 ;  /* 0x000000bbcece7221 */ /* 0x000fe20000010000 */
[----:B------:R-:W-:Y:S02]  /*c830*/  IMAD.MOV.U32 R11, RZ, RZ, R6 ;  /* 0x000000ffff0b7224 */ /* 0x000fe400078e0006 */
[----:B------:R-:W-:Y:S01]  /*c840*/  FADD.FTZ R15, R15, R14 ;  /* 0x0000000e0f0f7221 */ /* 0x000fe20000010000 */
[----:B------:R-:W0:Y:S01]  /*c850*/  MUFU.EX2 R177, R177 ;  /* 0x000000b100b17308 */ /* 0x000e220000000800 */
[----:B--2---:R-:W-:Y:S01]  /*c860*/  F2FP.F16.F32.PACK_AB R163, R175, R174 ;  /* 0x000000aeafa3723e */ /* 0x004fe200000000ff */
[----:B------:R-:W-:Y:S01]  /*c870*/  FADD.FTZ R201, R201, R206 ;  /* 0x000000cec9c97221 */ /* 0x000fe20000010000 */
[----:B------:R-:W-:-:S03]  /*c880*/  FADD.FTZ R20, R20, R15 ;  /* 0x0000000f14147221 */ /* 0x000fc60000010000 */
[----:B------:R1:W-:Y:S01]  /*c890*/  STSM.16.M88.4 [R190], R160 ;  /* 0x000000a0be007844 */ /* 0x0003e20000000200 */
[----:B------:R-:W-:Y:S01]  /*c8a0*/  FADD.FTZ R208, R208, R201 ;  /* 0x000000c9d0d07221 */ /* 0x000fe20000010000 */
[----:B------:R-:W-:Y:S01]  /*c8b0*/  MUFU.EX2 R180, R180 ;  /* 0x000000b400b47308 */ /* 0x000fe20000000800 */
[----:B------:R-:W-:Y:S02]  /*c8c0*/  FADD.FTZ R21, R21, R20 ;  /* 0x0000001415157221 */ /* 0x000fe40000010000 */
[----:B------:R-:W-:Y:S02]  /*c8d0*/  FADD.FTZ R203, R203, R208 ;  /* 0x000000d0cbcb7221 */ /* 0x000fe40000010000 */
[----:B------:R-:W-:Y:S02]  /*c8e0*/  FADD.FTZ R21, R186, R21 ;  /* 0x00000015ba157221 */ /* 0x000fe40000010000 */
[----:B------:R-:W-:Y:S01]  /*c8f0*/  FADD.FTZ R203, R210, R203 ;  /* 0x000000cbd2cb7221 */ /* 0x000fe20000010000 */
[----:B------:R-:W2:Y:S01]  /*c900*/  MUFU.EX2 R181, R181 ;  /* 0x000000b500b57308 */ /* 0x000ea20000000800 */
[----:B0-----:R-:W-:Y:S01]  /*c910*/  F2FP.F16.F32.PACK_AB R164, R177, R176 ;  /* 0x000000b0b1a4723e */ /* 0x001fe200000000ff */
        /* <DEDUP_REMOVED lines=9> */
[----:B------:R-:W0:Y:S01]  /*c9b0*/  MUFU.EX2 R205, R205 ;  /* 0x000000cd00cd7308 */ /* 0x000e220000000800 */
[----:B--2---:R-:W-:Y:S01]  /*c9c0*/  F2FP.F16.F32.PACK_AB R166, R181, R180 ;  /* 0x000000b4b5a6723e */ /* 0x004fe200000000ff */
[----:B------:R-:W-:-:S04]  /*c9d0*/  FADD.FTZ R176, R176, R173 ;  /* 0x000000adb0b07221 */ /* 0x000fc80000010000 */
[----:B------:R-:W-:Y:S02]  /*c9e0*/  FADD.FTZ R177, R177, R176 ;  /* 0x000000b0b1b17221 */ /* 0x000fe40000010000 */
[----:B------:R-:W-:Y:S02]  /*c9f0*/  MUFU.EX2 R182, R182 ;  /* 0x000000b600b67308 */ /* 0x000fe40000000800 */
[----:B------:R-:W-:-:S04]  /*ca00*/  FADD.FTZ R4, R180, R177 ;  /* 0x000000b1b4047221 */ /* 0x000fc80000010000 */
[----:B------:R-:W-:Y:S02]  /*ca10*/  FADD.FTZ R4, R181, R4 ;  /* 0x00000004b5047221 */ /* 0x000fe40000010000 */
[----:B------:R-:W2:Y:S01]  /*ca20*/  MUFU.EX2 R183, R183 ;  /* 0x000000b700b77308 */ /* 0x000ea20000000800 */
[----:B0-----:R-:W-:Y:S01]  /*ca30*/  F2FP.F16.F32.PACK_AB R165, R205, R178 ;  /* 0x000000b2cda5723e */ /* 0x001fe200000000ff */
[----:B------:R-:W-:-:S04]  /*ca40*/  FADD.FTZ R178, R178, R175 ;  /* 0x000000afb2b27221 */ /* 0x000fc80000010000 */
[----:B------:R-:W-:Y:S01]  /*ca50*/  FADD.FTZ R205, R205, R178 ;  /* 0x000000b2cdcd7221 */ /* 0x000fe20000010000 */
[----:B--2---:R-:W-:-:S03]  /*ca60*/  F2FP.F16.F32.PACK_AB R167, R183, R182 ;  /* 0x000000b6b7a7723e */ /* 0x004fc600000000ff */
[----:B------:R-:W-:Y:S02]  /*ca70*/  FADD.FTZ R182, R182, R205 ;  /* 0x000000cdb6b67221 */ /* 0x000fe40000010000 */
[----:B------:R1:W-:Y:S01]  /*ca80*/  STSM.16.M88.4 [R189], R164 ;  /* 0x000000a4bd007844 */ /* 0x0003e20000000200 */
[----:B------:R-:W-:Y:S01]  /*ca90*/  WARPGROUP.ARRIVE ;  /* 0x00000000000079c5 */ /* 0x000fe20000000000 */
[----:B------:R-:W-:-:S05]  /*caa0*/  FADD.FTZ R5, R183, R182 ;  /* 0x000000b6b7057221 */ /* 0x000fca0000010000 */
[----:B------:R-:W-:Y:S01]  /*cab0*/  HGMMA.64x256x16.F32 R24, R152, gdesc[UR4].tnspB, R24, gsb0 ;  /* 0x43e0000498187df0 */ /* 0x000fe20008000818 */
        /* <DEDUP_REMOVED lines=28> */
[----:B------:R-:W-:-:S07]  /*cc80*/  IMAD.MOV.U32 R7, RZ, RZ, R9 ;  /* 0x000000ffff077224 */ /* 0x000fce00078e0009 */
.L_x_2469:
[----:B------:R-:W-:-:S13]  /*cc90*/  ISETP.GE.AND P2, PT, R7, R184, PT ;  /* 0x000000b80700720c */ /* 0x000fda0003f46270 */
[----:B------:R-:W-:Y:S05]  /*cca0*/  @!P2 BRA `(.L_x_2479) ;  /* 0x00000034000ca947 */ /* 0x000fea0003800000 */
[----:B------:R-:W-:Y:S01]  /*ccb0*/  IMAD.IADD R11, R17, 0x1, -R18 ;  /* 0x00000001110b7824 */ /* 0x000fe200078e0a12 */
[----:B------:R-:W-:Y:S01]  /*ccc0*/  UMOV UR6, UR36 ;  /* 0x0000002400067c82 */ /* 0x000fe20008000000 */
[----:B------:R-:W-:Y:S02]  /*ccd0*/  IMAD.MOV.U32 R20, RZ, RZ, R8 ;  /* 0x000000ffff147224 */ /* 0x000fe400078e0008 */
[----:B------:R-:W-:Y:S01]  /*cce0*/  IMAD.MOV.U32 R12, RZ, RZ, R6 ;  /* 0x000000ffff0c7224 */ /* 0x000fe200078e0006 */
[----:B------:R-:W-:Y:S01]  /*ccf0*/  IADD3 R9, R11, 0x8, R0 ;  /* 0x000000080b097810 */ /* 0x000fe20007ffe000 */
[----:B------:R-:W-:-:S03]  /*cd00*/  IMAD.IADD R11, R0, 0x1, R11 ;  /* 0x00000001000b7824 */ /* 0x000fc600078e020b */
[----:B------:R-:W-:-:S07]  /*cd10*/  LOP3.LUT R13, RZ, R9, RZ, 0x33, !PT ;  /* 0x00000009ff0d7212 */ /* 0x000fce00078e33ff */
.L_x_2496:
[----:B------:R-:W-:-:S04]  /*cd20*/  UIADD3 UR14, UR6, 0x1, URZ ;  /* 0x00000001060e7890 */ /* 0x000fc8000fffe03f */
[----:B------:R-:W-:-:S04]  /*cd30*/  UISETP.NE.AND UP0, UPT, UR14, 0x2, UPT ;  /* 0x000000020e00788c */ /* 0x000fc8000bf05270 */
[----:B------:R-:W-:Y:S02]  /*cd40*/  USEL UR14, UR14, URZ, UP0 ;  /* 0x0000003f0e0e7287 */ /* 0x000fe40008000000 */
[----:B------:R-:W-:-:S05]  /*cd50*/  USEL UR7, URZ, 0x1, UP0 ;  /* 0x000000013f077887 */ /* 0x000fca0008000000 */
[----:B------:R-:W-:Y:S01]  /*cd60*/  UMOV UR36, UR14 ;  /* 0x0000000e00247c82 */ /* 0x000fe20008000000 */
[----:B------:R-:W-:Y:S01]  /*cd70*/  LOP3.LUT R2, R2, UR7, RZ, 0x3c, !PT ;  /* 0x0000000702027c12 */ /* 0x000fe2000f8e3cff */
[----:B0-----:R-:W-:Y:S06]  /*cd80*/  @!P0 BRA `(.L_x_2480) ;  /* 0x0000000000048947 */ /* 0x001fec0003800000 */
[----:B------:R-:W-:Y:S01]  /*cd90*/  BPT.TRAP 0x1 ;  /* 0x000000040000795c */ /* 0x000fe20000300000 */
.L_x_2480:
[----:B------:R-:W-:Y:S01]  /*cda0*/  ULEA UR7, UR36, UR37, 0x3 ;  /* 0x0000002524077291 */ /* 0x000fe2000f8e183f */
[----:B------:R-:W-:-:S08]  /*cdb0*/  SHF.L.U32 R6, R2, 0x1f, RZ ;  /* 0x0000001f02067819 */ /* 0x000fd000000006ff */
[----:B------:R0:W2:Y:S01]  /*cdc0*/  SYNCS.PHASECHK.TRANS64.TRYWAIT P2, [UR7+0x38830], R6 ;  /* 0x03883006ff0075a7 */ /* 0x0000a20008040147 */
[----:B------:R-:W-:Y:S05]  /*cdd0*/  @!P0 BRA `(.L_x_2481) ;  /* 0x0000000000048947 */ /* 0x000fea0003800000 */
[----:B------:R-:W-:Y:S01]  /*cde0*/  BPT.TRAP 0x1 ;  /* 0x000000040000795c */ /* 0x000fe20000300000 */
.L_x_2481:
[----:B--2---:R-:W-:Y:S05]  /*cdf0*/  @P2 BRA `(.L_x_2482) ;  /* 0x0000000000082947 */ /* 0x004fea0003800000 */
[----:B------:R-:W2:Y:S02]  /*ce00*/  SYNCS.PHASECHK.TRANS64.TRYWAIT P2, [UR7+0x38830], R6 ;  /* 0x03883006ff0075a7 */ /* 0x000ea40008040147 */
[----:B--2---:R-:W-:Y:S05]  /*ce10*/  @!P2 BRA `(.L_x_2483) ;  /* 0x000000c00090a947 */ /* 0x004fea0003800000 */
.L_x_2482:
[----:B------:R-:W-:Y:S01]  /*ce20*/  R2UR UR15, R3 ;  /* 0x00000000030f72ca */ /* 0x000fe200000e0000 */
[----:B-1----:R-:W-:Y:S01]  /*ce30*/  WARPGROUP.ARRIVE ;  /* 0x00000000000079c5 */ /* 0x002fe20000000000 */
        /* <DEDUP_REMOVED lines=30> */
.L_x_2484:
[----:B------:R1:W3:Y:S01]  /*d020*/  SYNCS.PHASECHK.TRANS64.TRYWAIT P2, [UR7+0x38850], R6 ;  /* 0x03885006ff0075a7 */ /* 0x0002e20008040147 */
[----:B------:R-:W-:Y:S05]  /*d030*/  @!P0 BRA `(.L_x_2485) ;  /* 0x0000000000048947 */ /* 0x000fea0003800000 */
[----:B------:R-:W-:Y:S01]  /*d040*/  BPT.TRAP 0x1 ;  /* 0x000000040000795c */ /* 0x000fe20000300000 */
.L_x_2485:
[----:B---3--:R-:W-:Y:S05]  /*d050*/  @P2 BRA `(.L_x_2486) ;  /* 0x0000000000082947 */ /* 0x008fea0003800000 */
[----:B------:R-:W3:Y:S02]  /*d060*/  SYNCS.PHASECHK.TRANS64.TRYWAIT P2, [UR7+0x38850], R6 ;  /* 0x03885006ff0075a7 */ /* 0x000ee40008040147 */
[----:B---3--:R-:W-:Y:S05]  /*d070*/  @!P2 BRA `(.L_x_2487) ;  /* 0x000000c00010a947 */ /* 0x008fea0003800000 */
.L_x_2486:
[----:B------:R-:W-:Y:S01]  /*d080*/  ULEA UR8, UR14, UR4, 0xc ;  /* 0x000000040e087291 */ /* 0x000fe2000f8e603f */
[----:B------:R-:W-:Y:S01]  /*d090*/  WARPGROUP.ARRIVE ;  /* 0x00000000000079c5 */ /* 0x000fe20000000000 */
[----:B------:R-:W-:Y:S01]  /*d0a0*/  UMOV UR27, 0x40000040 ;  /* 0x40000040001b7882 */ /* 0x000fe20000000000 */
[----:B------:R-:W-:-:S04]  /*d0b0*/  UIADD3 UR28, UR5, 0x2, URZ ;  /* 0x00000002051c7890 */ /* 0x000fc8000fffe03f */
[----:B------:R-:W3:Y:S01]  /*d0c0*/  S2R R8, SR_TID.X ;  /* 0x0000000000087919 */ /* 0x000ee20000002100 */
[----:B------:R-:W-:Y:S01]  /*d0d0*/  UIADD3 UR30, UR8, 0x2, URZ ;  /* 0x00000002081e7890 */ /* 0x000fe2000fffe03f */
[----:B------:R-:W-:Y:S01]  /*d0e0*/  IMAD.U32 R10, RZ, RZ, UR7 ;  /* 0x00000007ff0a7e24 */ /* 0x000fe2000f8e00ff */
[----:B------:R-:W-:Y:S01]  /*d0f0*/  UMOV UR26, UR8 ;  /* 0x00000008001a7c82 */ /* 0x000fe20008000000 */
[----:B------:R-:W-:Y:S01]  /*d100*/  UMOV UR29, 0x40000040 ;  /* 0x40000040001d7882 */ /* 0x000fe20000000000 */
[----:B------:R-:W-:Y:S01]  /*d110*/  HGMMA.64x64x16.F32 R152, gdesc[UR24], R152, gsb0 ;  /* 0x00e00000189879f0 */ /* 0x000fe20008000898 */
[----:B------:R-:W-:Y:S01]  /*d120*/  UMOV UR31, 0x40000040 ;  /* 0x40000040001f7882 */ /* 0x000fe20000000000 */
[----:B------:R-:W-:Y:S02]  /*d130*/  UIADD3 UR18, UR5, 0x800, URZ ;  /* 0x0000080005127890 */ /* 0x000fe4000fffe03f */
[----:B------:R-:W-:Y:S01]  /*d140*/  UIADD3 UR15, UR8, 0x800, URZ ;  /* 0x00000800080f7890 */ /* 0x000fe2000fffe03f */
[----:B------:R-:W-:Y:S01]  /*d150*/  UMOV UR11, 0x4 ;  /* 0x00000004000b7882 */ /* 0x000fe20000000000 */
[----:B------:R-:W-:-:S02]  /*d160*/  ULDC UR7, c[0x0][0xad4] ;  /* 0x0002b50000077ab9 */ /* 0x000fc40000000800 */
[----:B------:R-:W-:Y:S01]  /*d170*/  ULOP3.LUT UR7, URZ, UR7, URZ, 0x33, !UPT ;  /* 0x000000073f077292 */ /* 0x000fe2000f8e333f */
[----:B---3--:R-:W-:-:S05]  /*d180*/  SHF.R.U32.HI R8, RZ, 0x7, R8 ;  /* 0x00000007ff087819 */ /* 0x008fca0000011608 */
[----:B012---:R-:W0:Y:S02]  /*d190*/  SHFL.IDX PT, R6, R8, RZ, 0x1f ;  /* 0x00001fff08067589 */ /* 0x007e2400000e0000 */
[----:B0-----:R-:W-:Y:S01]  /*d1a0*/  R2UR UR9, R6 ;  /* 0x00000000060972ca */ /* 0x001fe200000e0000 */
[----:B------:R-:W-:-:S05]  /*d1b0*/  @!P1 VIADD R6, R10, 0x38840 ;  /* 0x000388400a069836 */ /* 0x000fca0000000000 */
[----:B------:R-:W-:Y:S02]  /*d1c0*/  @!P1 PRMT R8, RZ, 0x654, R6 ;  /* 0x00000654ff089816 */ /* 0x000fe40000000006 */
[----:B------:R-:W-:-:S04]  /*d1d0*/  SHF.L.U32 R6, R7, 0x6, RZ ;  /* 0x0000000607067819 */ /* 0x000fc800000006ff */
[----:B------:R-:W-:Y:S01]  /*d1e0*/  IADD3 R15, R17, 0x1, -R6 ;  /* 0x00000001110f7810 */ /* 0x000fe20007ffe806 */
[----:B------:R-:W-:-:S03]  /*d1f0*/  UISETP.GT.AND UP0, UPT, UR9, 0x7f, UPT ;  /* 0x0000007f0900788c */ /* 0x000fc6000bf04270 */
[----:B------:R-:W-:Y:S01]  /*d200*/  IADD3 R15, -R16, R15, -R18 ;  /* 0x0000000f100f7210 */ /* 0x000fe20007ffe912 */
[----:B------:R-:W-:Y:S02]  /*d210*/  USEL UR9, URZ, 0x2, !UP0 ;  /* 0x000000023f097887 */ /* 0x000fe4000c000000 */
[----:B------:R-:W-:Y:S01]  /*d220*/  USEL UR10, UR11, 0x2, UP0 ;  /* 0x000000020b0a7887 */ /* 0x000fe20008000000 */
[----:B------:R-:W-:Y:S02]  /*d230*/  WARPGROUP.DEPBAR.LE gsb0, 0x0 ;  /* 0x00008000000079c5 */ /* 0x000fe40000010000 */
[----:B------:R-:W-:Y:S01]  /*d240*/  WARPGROUP.ARRIVE ;  /* 0x00000000000079c5 */ /* 0x000fe20000000000 */
[----:B------:R-:W-:Y:S01]  /*d250*/  USEL UR11, UR11, 0x6, !UP0 ;  /* 0x000000060b0b7887 */ /* 0x000fe2000c000000 */
[----:B------:R-:W-:Y:S01]  /*d260*/  VIADD R205, R15, UR7 ;  /* 0x000000070fcd7c36 */ /* 0x000fe20008000000 */
[----:B------:R-:W-:-:S03]  /*d270*/  ULDC UR7, c[0x0][0xadc] ;  /* 0x0002b70000077ab9 */ /* 0x000fc60000000800 */
[----:B------:R-:W-:Y:S01]  /*d280*/  HGMMA.64x64x16.F32 R152, gdesc[UR28], R152, gsb0 ;  /* 0x00e000001c9879f0 */ /* 0x000fe20008000898 */
[----:B------:R-:W-:Y:S01]  /*d290*/  UIADD3 UR28, UR5, 0x4, URZ ;  /* 0x00000004051c7890 */ /* 0x000fe2000fffe03f */
[----:B------:R-:W-:Y:S01]  /*d2a0*/  IMAD.IADD R201, R0, 0x1, R205 ;  /* 0x0000000100c97824 */ /* 0x000fe200078e02cd */
        /* <DEDUP_REMOVED lines=245> */
[----:B------:R-:W-:Y:S05]  /*e200*/  @!P6 BRA `(.L_x_2488) ;  /* 0x00000000005ce947 */ /* 0x000fea0003800000 */
[----:B------:R-:W-:Y:S01]  /*e210*/  ISETP.GT.AND P2, PT, R11, -0x1, PT ;  /* 0xffffffff0b00780c */ /* 0x000fe20003f44270 */
[----:B------:R-:W-:-:S12]  /*e220*/  BSSY B0, `(.L_x_2489) ;  /* 0x0000011000007945 */ /* 0x000fd80003800000 */
[----:B------:R-:W-:Y:S05]  /*e230*/  @P2 BRA `(.L_x_2490) ;  /* 0x0000000000242947 */ /* 0x000fea0003800000 */
[----:B------:R-:W-:Y:S01]  /*e240*/  IMAD.U32 R185, RZ, RZ, UR7 ;  /* 0x00000007ffb97e24 */ /* 0x000fe2000f8e00ff */
[----:B0-----:R-:W-:-:S04]  /*e250*/  IADD3 R8, R0, R17, -R18 ;  /* 0x0000001100087210 */ /* 0x001fc80007ffe812 */
[----:B------:R-:W-:Y:S02]  /*e260*/  ISETP.NE.AND P2, PT, R185, 0x1, PT ;  /* 0x00000001b900780c */ /* 0x000fe40003f45270 */
[----:B------:R-:W-:-:S11]  /*e270*/  LOP3.LUT R21, RZ, R8, RZ, 0x33, !PT ;  /* 0x00000008ff157212 */ /* 0x000fd600078e33ff */
[----:B------:R-:W0:Y:S02]  /*e280*/  @P2 LDC.64 R14, c[0x0][0xae0] ;  /* 0x0002b800ff0e2b82 */ /* 0x000e240000000a00 */
[----:B0-----:R-:W-:-:S05]  /*e290*/  @P2 IMAD.HI.U32 R14, R21, R14, RZ ;  /* 0x0000000e150e2227 */ /* 0x001fca00078e00ff */
[----:B------:R-:W-:-:S04]  /*e2a0*/  @P2 SHF.R.U32.HI R21, RZ, R15, R14 ;  /* 0x0000000fff152219 */ /* 0x000fc8000001160e */
[----:B------:R-:W-:Y:S01]  /*e2b0*/  LOP3.LUT R21, RZ, R21, RZ, 0x33, !PT ;  /* 0x00000015ff157212 */ /* 0x000fe200078e33ff */
[----:B------:R-:W-:Y:S06]  /*e2c0*/  BRA `(.L_x_2491) ;  /* 0x0000000000187947 */ /* 0x000fec0003800000 */
.L_x_2490:
[----:B------:R-:W-:Y:S02]  /*e2d0*/  IMAD.U32 R185, RZ, RZ, UR7 ;  /* 0x00000007ffb97e24 */ /* 0x000fe4000f8e00ff */
[----:B------:R-:W-:-:S03]  /*e2e0*/  IMAD.MOV.U32 R21, RZ, RZ, R11 ;  /* 0x000000ffff157224 */ /* 0x000fc600078e000b */
[----:B------:R-:W-:-:S13]  /*e2f0*/  ISETP.NE.AND P2, PT, R185, 0x1, PT ;  /* 0x00000001b900780c */ /* 0x000fda0003f45270 */
[----:B------:R-:W1:Y:S02]  /*e300*/  @P2 LDC.64 R14, c[0x0][0xae0] ;  /* 0x0002b800ff0e2b82 */ /* 0x000e640000000a00 */
[----:B-1----:R-:W-:-:S05]  /*e310*/  @P2 IMAD.HI.U32 R14, R11, R14, RZ ;  /* 0x0000000e0b0e2227 */ /* 0x002fca00078e00ff */
[----:B------:R-:W-:-:S07]  /*e320*/  @P2 SHF.R.U32.HI R21, RZ, R15, R14 ;  /* 0x0000000fff152219 */ /* 0x000fce000001160e */
.L_x_2491:
[----:B------:R-:W-:Y:S05]  /*e330*/  BSYNC B0 ;  /* 0x0000000000007941 */ /* 0x000fea0003800000 */
.L_x_2489:
[----:B------:R-:W-:-:S04]  /*e340*/  IMAD R15, R21, R185, -R6 ;  /* 0x000000b9150f7224 */ /* 0x000fc800078e0a06 */
[----:B------:R-:W-:-:S05]  /*e350*/  IMAD.IADD R15, R15, 0x1, -R16 ;  /* 0x000000010f0f7824 */ /* 0x000fca00078e0a10 */
[----:B------:R-:W-:Y:S02]  /*e360*/  VIADDMNMX R186, R15, R185, R186, PT ;  /* 0x000000b90fba7246 */ /* 0x000fe400038001ba */
[----:B------:R-:W-:-:S07]  /*e370*/  VIMNMX R201, R201, R15, !PT ;  /* 0x0000000fc9c97248 */ /* 0x000fce0007fe0100 */
.L_x_2488:
        /* <DEDUP_REMOVED lines=29> */
[----:B0-----:R-:W-:Y:S02]  /*e550*/  FSEL R8, R168, -INF , !P3 ;  /* 0xff800000a8087808 */ /* 0x001fe40005800000 */
        /* <DEDUP_REMOVED lines=33> */
.L_x_2494:
[----:B------:R-:W-:Y:S02]  /*e770*/  IMAD.U32 R186, RZ, RZ, UR7 ;  /* 0x00000007ffba7e24 */ /* 0x000fe4000f8e00ff */
[----:B------:R-:W-:-:S03]  /*e780*/  IMAD.MOV.U32 R173, RZ, RZ, R9 ;  /* 0x000000ffffad7224 */ /* 0x000fc600078e0009 */
[----:B------:R-:W-:-:S13]  /*e790*/  ISETP.NE.AND P3, PT, R186, 0x1, PT ;  /* 0x00000001ba00780c */ /* 0x000fda0003f65270 */
[----:B------:R-:W0:Y:S02]  /*e7a0*/  @P3 LDC.64 R14, c[0x0][0xae0] ;  /* 0x0002b800ff0e3b82 */ /* 0x000e240000000a00 */
[----:B0-----:R-:W-:-:S05]  /*e7b0*/  @P3 IMAD.HI.U32 R14, R9, R14, RZ ;  /* 0x0000000e090e3227 */ /* 0x001fca00078e00ff */
[----:B------:R-:W-:-:S07]  /*e7c0*/  @P3 SHF.R.U32.HI R173, RZ, R15, R14 ;  /* 0x0000000fffad3219 */ /* 0x000fce000001160e */
.L_x_2495:
[----:B------:R-:W-:Y:S05]  /*e7d0*/  BSYNC B0 ;  /* 0x0000000000007941 */ /* 0x000fea0003800000 */
.L_x_2493:
[----:B------:R-:W-:-:S04]  /*e7e0*/  IMAD R15, R173, R186, -R6 ;  /* 0x000000baad0f7224 */ /* 0x000fc800078e0a06 */
[----:B------:R-:W-:-:S05]  /*e7f0*/  IMAD.IADD R15, R15, 0x1, -R16 ;  /* 0x000000010f0f7824 */ /* 0x000fca00078e0a10 */
[----:B------:R-:W-:Y:S02]  /*e800*/  VIADDMNMX R168, R15, R186, R168, PT ;  /* 0x000000ba0fa87246 */ /* 0x000fe400038001a8 */
[----:B------:R-:W-:-:S07]  /*e810*/  VIMNMX R169, R169, R15, !PT ;  /* 0x0000000fa9a97248 */ /* 0x000fce0007fe0100 */
.L_x_2492:
[----:B------:R-:W-:Y:S01]  /*e820*/  FMNMX.FTZ R6, R187, R12, !PT ;  /* 0x0000000cbb067209 */ /* 0x000fe20007810000 */
[----:B------:R-:W-:Y:S01]  /*e830*/  ULDC UR11, c[0x0][0xa80] ;  /* 0x0002a000000b7ab9 */ /* 0x000fe20000000800 */
[----:B------:R-:W-:Y:S01]  /*e840*/  ISETP.GT.AND P3, PT, R169, 0x1, P2 ;  /* 0x00000001a900780c */ /* 0x000fe20001764270 */
[----:B------:R-:W-:Y:S01]  /*e850*/  UMOV UR7, 0x40000040 ;  /* 0x4000004000077882 */ /* 0x000fe20000000000 */
[----:B------:R-:W-:Y:S01]  /*e860*/  FMNMX.FTZ R6, R185, R6, !PT ;  /* 0x00000006b9067209 */ /* 0x000fe20007810000 */
[----:B------:R-:W-:Y:S01]  /*e870*/  UMOV UR15, 0x40000040 ;  /* 0x40000040000f7882 */ /* 0x000fe20000000000 */
[----:B------:R-:W-:Y:S01]  /*e880*/  ISETP.LT.OR P3, PT, R168, 0x2, P3 ;  /* 0x00000002a800780c */ /* 0x000fe20001f61670 */
[----:B------:R-:W-:Y:S01]  /*e890*/  @!P1 VIADD R10, R10, 0x38860 ;  /* 0x000388600a0a9836 */ /* 0x000fe20000000000 */
        /* <DEDUP_REMOVED lines=27> */
[C---:B------:R-:W-:Y:S02]  /*ea50*/  ISETP.GT.AND P3, PT, R169.reuse, 0x18, P2 ;  /* 0x00000018a900780c */ /* 0x040fe40001764270 */
[----:B------:R-:W-:Y:S01]  /*ea60*/  FSEL R162, R162, -INF , !P4 ;  /* 0xff800000a2a27808 */ /* 0x000fe20006000000 */
[----:B------:R-:W0:Y:S01]  /*ea70*/  SHFL.BFLY PT, R15, R14, 0x2, 0x1f ;  /* 0x0c401f000e0f7f89 */ /* 0x000e2200000e0000 */
[C---:B------:R-:W-:Y:S02]  /*ea80*/  ISETP.LT.OR P5, PT, R168.reuse, 0x12, P5 ;  /* 0x00000012a800780c */ /* 0x040fe40002fa1670 */
[----:B------:R-:W-:Y:S02]  /*ea90*/  ISETP.LT.OR P3, PT, R168, 0x19, P3 ;  /* 0x00000019a800780c */ /* 0x000fe40001f61670 */
[----:B------:R-:W-:-:S02]  /*eaa0*/  ISETP.GT.AND P4, PT, R169, 0x19, P2 ;  /* 0x00000019a900780c */ /* 0x000fc40001784270 */
[----:B------:R-:W-:Y:S02]  /*eab0*/  FSEL R163, R163, -INF , !P5 ;  /* 0xff800000a3a37808 */ /* 0x000fe40006800000 */
[----:B------:R-:W-:Y:S02]  /*eac0*/  FSEL R166, R166, -INF , !P3 ;  /* 0xff800000a6a67808 */ /* 0x000fe40005800000 */
[C---:B------:R-:W-:Y:S02]  /*ead0*/  ISETP.GT.AND P3, PT, R169.reuse, 0x21, P2 ;  /* 0x00000021a900780c */ /* 0x040fe40001764270 */
[----:B------:R-:W-:Y:S02]  /*eae0*/  ISETP.GT.AND P5, PT, R169, 0x20, P2 ;  /* 0x00000020a900780c */ /* 0x000fe400017a4270 */
[C---:B------:R-:W-:Y:S02]  /*eaf0*/  ISETP.LT.OR P4, PT, R168.reuse, 0x1a, P4 ;  /* 0x0000001aa800780c */ /* 0x040fe40002781670 */
[----:B------:R-:W-:-:S02]  /*eb00*/  ISETP.LT.OR P3, PT, R168, 0x22, P3 ;  /* 0x00000022a800780c */ /* 0x000fc40001f61670 */
[----:B------:R-:W-:Y:S02]  /*eb10*/  ISETP.LT.OR P5, PT, R168, 0x21, P5 ;  /* 0x00000021a800780c */ /* 0x000fe40002fa1670 */
[----:B------:R-:W-:Y:S02]  /*eb20*/  FSEL R167, R167, -INF , !P4 ;  /* 0xff800000a7a77808 */ /* 0x000fe40006000000 */
[----:B------:R-:W-:Y:S02]  /*eb30*/  ISETP.GT.AND P4, PT, R169, 0x28, P2 ;  /* 0x00000028a900780c */ /* 0x000fe40001784270 */
[----:B0-----:R-:W-:Y:S02]  /*eb40*/  FMNMX.FTZ R15, R14, R15, !PT ;  /* 0x0000000f0e0f7209 */ /* 0x001fe40007810000 */
[----:B------:R-:W-:Y:S02]  /*eb50*/  FMNMX.FTZ R14, R201, R20, !PT ;  /* 0x00000014c90e7209 */ /* 0x000fe40007810000 */
[----:B------:R-:W-:Y:S01]  /*eb60*/  FSEL R186, R171, -INF , !P3 ;  /* 0xff800000abba7808 */ /* 0x000fe20005800000 */
[----:B------:R-:W0:Y:S01]  /*eb70*/  SHFL.BFLY PT, R6, R15, 0x1, 0x1f ;  /* 0x0c201f000f067f89 */ /* 0x000e2200000e0000 */
[----:B------:R-:W-:-:S02]  /*eb80*/  FSEL R154, R170, -INF , !P5 ;  /* 0xff800000aa9a7808 */ /* 0x000fc40006800000 */
[----:B------:R-:W-:Y:S02]  /*eb90*/  ISETP.LT.OR P4, PT, R168, 0x29, P4 ;  /* 0x00000029a800780c */ /* 0x000fe40002781670 */
[C---:B------:R-:W-:Y:S02]  /*eba0*/  ISETP.GT.AND P3, PT, R169.reuse, 0x29, P2 ;  /* 0x00000029a900780c */ /* 0x040fe40001764270 */
[----:B------:R-:W-:Y:S02]  /*ebb0*/  FSEL R202, R174, -INF , !P4 ;  /* 0xff800000aeca7808 */ /* 0x000fe40006000000 */
[----:B------:R-:W-:Y:S02]  /*ebc0*/  ISETP.GT.AND P4, PT, R169, 0x30, P2 ;  /* 0x00000030a900780c */ /* 0x000fe40001784270 */
[C---:B------:R-:W-:Y:S02]  /*ebd0*/  ISETP.LT.OR P3, PT, R168.reuse, 0x2a, P3 ;  /* 0x0000002aa800780c */ /* 0x040fe40001f61670 */
[----:B------:R-:W-:-:S02]  /*ebe0*/  ISETP.LT.OR P4, PT, R168, 0x31, P4 ;  /* 0x00000031a800780c */ /* 0x000fc40002781670 */
[----:B------:R-:W-:Y:S02]  /*ebf0*/  @!P1 PRMT R10, RZ, 0x654, R10 ;  /* 0x00000654ff0a9816 */ /* 0x000fe4000000000a */
        /* <DEDUP_REMOVED lines=28> */
[----:B------:R-:W-:Y:S01]  /*edc0*/  MUFU.EX2 R15, R15 ;  /* 0x0000000f000f7308 */ /* 0x000fe20000000800 */
[----:B------:R-:W-:Y:S01]  /*edd0*/  FMNMX.FTZ R170, R202, R171, !PT ;  /* 0x000000abcaaa7209 */ /* 0x000fe20007810000 */
[----:B------:R-:W-:Y:S01]  /*ede0*/  FFMA.FTZ R171, R164, UR11, -R204 ;  /* 0x0000000ba4ab7c23 */ /* 0x000fe200080108cc */
[----:B------:R-:W-:-:S02]  /*edf0*/  ISETP.LT.OR P3, PT, R168, 0x32, P3 ;  /* 0x00000032a800780c */ /* 0x000fc40001f61670 */
[----:B------:R-:W-:Y:S02]  /*ee00*/  FMNMX.FTZ R170, R187, R170, !PT ;  /* 0x000000aabbaa7209 */ /* 0x000fe40007810000 */
[----:B------:R-:W-:Y:S01]  /*ee10*/  ISETP.GT.AND P2, PT, R169, 0x39, P2 ;  /* 0x00000039a900780c */ /* 0x000fe20001744270 */
[--C-:B------:R-:W-:Y:S01]  /*ee20*/  FFMA.FTZ R169, R160, UR11, -R204.reuse ;  /* 0x0000000ba0a97c23 */ /* 0x100fe200080108cc */
[----:B------:R-:W-:Y:S01]  /*ee30*/  ISETP.LT.OR P4, PT, R168, 0x39, P4 ;  /* 0x00000039a800780c */ /* 0x000fe20002781670 */
[----:B------:R-:W-:Y:S01]  /*ee40*/  MUFU.EX2 R14, R14 ;  /* 0x0000000e000e7308 */ /* 0x000fe20000000800 */
[----:B------:R-:W-:Y:S01]  /*ee50*/  FSEL R203, R179, -INF , !P3 ;  /* 0xff800000b3cb7808 */ /* 0x000fe20005800000 */
[--C-:B------:R-:W-:Y:S01]  /*ee60*/  FFMA.FTZ R179, R180, UR11, -R204.reuse ;  /* 0x0000000bb4b37c23 */ /* 0x100fe200080108cc */
[----:B------:R-:W-:Y:S02]  /*ee70*/  FMNMX.FTZ R170, R185, R170, !PT ;  /* 0x000000aab9aa7209 */ /* 0x000fe40007810000 */
[----:B------:R-:W-:Y:S01]  /*ee80*/  ISETP.LT.OR P2, PT, R168, 0x3a, P2 ;  /* 0x0000003aa800780c */ /* 0x000fe20001741670 */
[----:B------:R-:W-:Y:S01]  /*ee90*/  FFMA.FTZ R168, R157, UR11, -R204 ;  /* 0x0000000b9da87c23 */ /* 0x000fe200080108cc */
[----:B------:R-:W-:Y:S01]  /*eea0*/  FSEL R182, R182, -INF , !P4 ;  /* 0xff800000b6b67808 */ /* 0x000fe20006000000 */
[----:B------:R-:W-:Y:S01]  /*eeb0*/  MUFU.EX2 R21, R21 ;  /* 0x0000001500157308 */ /* 0x000fe20000000800 */
[----:B------:R-:W-:-:S02]  /*eec0*/  FMNMX.FTZ R157, R203, R170, !PT ;  /* 0x000000aacb9d7209 */ /* 0x000fc40007810000 */
[----:B------:R-:W-:Y:S02]  /*eed0*/  FSEL R183, R183, -INF , !P2 ;  /* 0xff800000b7b77808 */ /* 0x000fe40005000000 */
[----:B------:R-:W-:-:S03]  /*eee0*/  FMNMX.FTZ R170, R182, R157, !PT ;  /* 0x0000009db6aa7209 */ /* 0x000fc60007810000 */
[----:B------:R-:W-:Y:S01]  /*eef0*/  MUFU.EX2 R168, R168 ;  /* 0x000000a800a87308 */ /* 0x000fe20000000800 */
[----:B------:R-:W-:Y:S01]  /*ef00*/  FMNMX.FTZ R157, R183, R170, !PT ;  /* 0x000000aab79d7209 */ /* 0x000fe20007810000 */
[----:B------:R-:W-:-:S04]  /*ef10*/  FFMA.FTZ R170, R161, UR11, -R204 ;  /* 0x0000000ba1aa7c23 */ /* 0x000fc800080108cc */
[----:B------:R-:W0:Y:S02]  /*ef20*/  SHFL.BFLY PT, R160, R157, 0x2, 0x1f ;  /* 0x0c401f009da07f89 */ /* 0x000e2400000e0000 */
[----:B------:R-:W-:Y:S08]  /*ef30*/  MUFU.EX2 R169, R169 ;  /* 0x000000a900a97308 */ /* 0x000ff00000000800 */
[----:B------:R-:W-:Y:S08]  /*ef40*/  MUFU.EX2 R170, R170 ;  /* 0x000000aa00aa7308 */ /* 0x000ff00000000800 */
[----:B------:R-:W-:Y:S01]  /*ef50*/  MUFU.EX2 R171, R171 ;  /* 0x000000ab00ab7308 */ /* 0x000fe20000000800 */
[----:B0-----:R-:W-:-:S02]  /*ef60*/  FMNMX.FTZ R160, R157, R160, !PT ;  /* 0x000000a09da07209 */ /* 0x001fc40007810000 */
[----:B------:R-:W-:-:S05]  /*ef70*/  FSEL R157, R6, RZ, P5 ;  /* 0x000000ff069d7208 */ /* 0x000fca0002800000 */
[----:B------:R-:W-:Y:S01]  /*ef80*/  MUFU.EX2 R172, R172 ;  /* 0x000000ac00ac7308 */ /* 0x000fe20000000800 */
[----:B------:R-:W0:Y:S01]  /*ef90*/  SHFL.BFLY PT, R153, R160, 0x1, 0x1f ;  /* 0x0c201f00a0997f89 */ /* 0x000e2200000e0000 */
[----:B------:R-:W-:-:S04]  /*efa0*/  FADD.FTZ R157, -R157, R12 ;  /* 0x0000000c9d9d7221 */ /* 0x000fc80000010100 */
[----:B------:R-:W-:Y:S02]  /*efb0*/  FMUL.FTZ R157, R157, UR11 ;  /* 0x0000000b9d9d7c20 */ /* 0x000fe40008410000 */
[----:B------:R1:W-:Y:S08]  /*efc0*/  MUFU.EX2 R12, R152 ;  /* 0x00000098000c7308 */ /* 0x0003f00000000800 */
[----:B------:R-:W2:Y:S01]  /*efd0*/  MUFU.EX2 R180, R157 ;  /* 0x0000009d00b47308 */ /* 0x000ea20000000800 */
[----:B-1----:R-:W-:Y:S01]  /*efe0*/  IMAD.U32 R152, RZ, RZ, UR6 ;  /* 0x00000006ff987e24 */ /* 0x002fe2000f8e00ff */
[----:B------:R-:W-:-:S04]  /*eff0*/  ULEA UR6, UR14, UR38, 0xc ;  /* 0x000000260e067291 */ /* 0x000fc8000f8e603f */
[----:B------:R-:W-:Y:S02]  /*f000*/  UIADD3 UR8, UR6, 0x80, URZ ;  /* 0x0000008006087890 */ /* 0x000fe4000fffe03f */
[----:B------:R-:W-:Y:S01]  /*f010*/  MUFU.EX2 R173, R173 ;  /* 0x000000ad00ad7308 */ /* 0x000fe20000000800 */
[----:B0-----:R-:W-:-:S04]  /*f020*/  FMNMX.FTZ R8, R160, R153, !PT ;  /* 0x00000099a0087209 */ /* 0x001fc80007810000 */
[C---:B------:R-:W-:Y:S01]  /*f030*/  FSETP.NEU.FTZ.AND P2, PT, R8.reuse, -INF , PT ;  /* 0xff8000000800780b */ /* 0x040fe20003f5d000 */
[C---:B------:R-:W-:Y:S01]  /*f040*/  FMUL.FTZ R156, R8.reuse, UR11 ;  /* 0x0000000b089c7c20 */ /* 0x040fe20008410000 */
[----:B------:R-:W-:Y:S01]  /*f050*/  UMOV UR14, UR8 ;  /* 0x00000008000e7c82 */ /* 0x000fe20008000000 */
[----:B------:R-:W0:Y:S01]  /*f060*/  MUFU.EX2 R174, R174 ;  /* 0x000000ae00ae7308 */ /* 0x000e220000000800 */
[----:B------:R-:W-:Y:S01]  /*f070*/  FSEL R153, R8, RZ, P2 ;  /* 0x000000ff08997208 */ /* 0x000fe20001000000 */
[-C--:B--2---:R-:W-:Y:S01]  /*f080*/  FMUL.FTZ R24, R24, R180.reuse ;  /* 0x000000b418187220 */ /* 0x084fe20000410000 */
        /* <DEDUP_REMOVED lines=23> */
[----:B------:R-:W-:Y:S01]  /*f200*/  FFMA.FTZ R209, R183, UR11, -R156 ;  /* 0x0000000bb7d17c23 */ /* 0x000fe2000801089c */
[----:B------:R-:W-:-:S02]  /*f210*/  @!P2 IMAD R152, R152, 0x40, R19 ;  /* 0x000000409898a824 */ /* 0x000fc400078e0213 */
[--C-:B-1----:R-:W-:Y:S01]  /*f220*/  FFMA.FTZ R153, R187, UR11, -R156.reuse ;  /* 0x0000000bbb997c23 */ /* 0x102fe2000801089c */
[----:B------:R-:W-:Y:S01]  /*f230*/  F2FP.F16.F32.PACK_AB R158, R172, R171 ;  /* 0x000000abac9e723e */ /* 0x000fe200000000ff */
[-C--:B------:R-:W-:Y:S01]  /*f240*/  FMUL.FTZ R32, R32, R180.reuse ;  /* 0x000000b420207220 */ /* 0x080fe20000410000 */
[----:B------:R-:W-:Y:S01]  /*f250*/  MUFU.EX2 R204, R204 ;  /* 0x000000cc00cc7308 */ /* 0x000fe20000000800 */
[----:B------:R-:W-:Y:S01]  /*f260*/  @!P2 LEA R155, R152, UR37, 0x2 ;  /* 0x00000025989bac11 */ /* 0x000fe2000f8e10ff */
[----:B---3--:R-:W-:Y:S01]  /*f270*/  FFMA.FTZ R159, R154, UR11, -R156 ;  /* 0x0000000b9a9f7c23 */ /* 0x008fe2000801089c */
[----:B------:R-:W-:Y:S01]  /*f280*/  F2FP.F16.F32.PACK_AB R152, R14, R15 ;  /* 0x0000000f0e98723e */ /* 0x000fe200000000ff */
[-C--:B------:R-:W-:Y:S01]  /*f290*/  FMUL.FTZ R33, R33, R180.reuse ;  /* 0x000000b421217220 */ /* 0x080fe20000410000 */
[----:B------:R-:W-:Y:S01]  /*f2a0*/  F2FP.F16.F32.PACK_AB R154, R168, R21 ;  /* 0x00000015a89a723e */ /* 0x000fe200000000ff */
[----:B------:R-:W-:Y:S01]  /*f2b0*/  @!P2 STS [R155+0x38400], R180 ;  /* 0x038400b49b00a388 */ /* 0x000fe20000000800 */
[----:B------:R-:W-:Y:S01]  /*f2c0*/  F2FP.F16.F32.PACK_AB R156, R170, R169 ;  /* 0x000000a9aa9c723e */ /* 0x000fe200000000ff */
[----:B------:R-:W-:Y:S01]  /*f2d0*/  MUFU.EX2 R181, R181 ;  /* 0x000000b500b57308 */ /* 0x000fe20000000800 */
[----:B0-----:R-:W-:Y:S01]  /*f2e0*/  F2FP.F16.F32.PACK_AB R160, R174, R173 ;  /* 0x000000adaea0723e */ /* 0x001fe200000000ff */
        /* <DEDUP_REMOVED lines=69> */
[-C--:B------:R-:W-:Y:S01]  /*f740*/  FMUL.FTZ R26, R26, R205.reuse ;  /* 0x000000cd1a1a7220 */ /* 0x080fe20000410000 */
[----:B------:R-:W2:Y:S01]  /*f750*/  MUFU.EX2 R185, R161 ;  /* 0x000000a100b97308 */ /* 0x000ea20000000800 */
[----:B0-----:R-:W-:Y:S01]  /*f760*/  F2FP.F16.F32.PACK_AB R159, R183, R210 ;  /* 0x000000d2b79f723e */ /* 0x001fe200000000ff */
[----:B------:R-:W-:Y:S01]  /*f770*/  FMUL.FTZ R27, R27, R205 ;  /* 0x000000cd1b1b7220 */ /* 0x000fe20000410000 */
        /* <DEDUP_REMOVED lines=13> */
[----:B------:R0:W1:Y:S01]  /*f850*/  MUFU.EX2 R203, R153 ;  /* 0x0000009900cb7308 */ /* 0x0000620000000800 */
        /* <DEDUP_REMOVED lines=8> */
[----:B0-----:R-:W-:Y:S01]  /*f8e0*/  F2FP.F16.F32.PACK_AB R153, R181, R204 ;  /* 0x000000ccb599723e */ /* 0x001fe200000000ff */
[----:B------:R-:W-:Y:S01]  /*f8f0*/  BAR.SYNC.DEFER_BLOCKING 0xf, 0x100 ;  /* 0x03c4000000007b1d */ /* 0x000fe20000010000 */
        /* <DEDUP_REMOVED lines=55> */
[----:B------:R0:W-:Y:S01]  /*fc70*/  STSM.16.M88.4 [R23+0x36400], R152 ;  /* 0x0364009817007844 */ /* 0x0001e20000000200 */
[----:B------:R-:W-:Y:S01]  /*fc80*/  UIADD3 UR8, UR6, 0x100, URZ ;  /* 0x0000010006087890 */ /* 0x000fe2000fffe03f */
[----:B------:R-:W-:Y:S01]  /*fc90*/  FFMA.FTZ R15, R180, R4, R15 ;  /* 0x00000004b40f7223 */ /* 0x000fe2000001000f */
[----:B------:R-:W-:Y:S01]  /*fca0*/  FFMA.FTZ R204, R205, R5, R204 ;  /* 0x00000005cdcc7223 */ /* 0x000fe200000100cc */
[----:B------:R0:W-:Y:S01]  /*fcb0*/  STSM.16.M88.4 [R188], R156 ;  /* 0x0000009cbc007844 */ /* 0x0001e20000000200 */
[----:B------:R-:W-:Y:S01]  /*fcc0*/  ISETP.GT.AND P2, PT, R7, R184, PT ;  /* 0x000000b80700720c */ /* 0x000fe20003f44270 */
[----:B------:R-:W-:Y:S01]  /*fcd0*/  FADD.FTZ R14, R14, R15 ;  /* 0x0000000f0e0e7221 */ /* 0x000fe20000010000 */
[----:B-1----:R-:W-:Y:S01]  /*fce0*/  F2FP.F16.F32.PACK_AB R167, R209, R208 ;  /* 0x000000d0d1a7723e */ /* 0x002fe200000000ff */
[----:B------:R0:W-:Y:S01]  /*fcf0*/  STSM.16.M88.4 [R190], R160 ;  /* 0x000000a0be007844 */ /* 0x0001e20000000200 */
[----:B------:R-:W-:Y:S01]  /*fd00*/  FADD.FTZ R204, R181, R204 ;  /* 0x000000ccb5cc7221 */ /* 0x000fe20000010000 */
[----:B------:R-:W-:Y:S01]  /*fd10*/  FADD.FTZ R21, R21, R14 ;  /* 0x0000000e15157221 */ /* 0x000fe20000010000 */
[----:B------:R-:W-:Y:S01]  /*fd20*/  VIADD R7, R7, 0xffffffff ;  /* 0xffffffff07077836 */ /* 0x000fe20000000000 */
[----:B------:R0:W-:Y:S01]  /*fd30*/  STSM.16.M88.4 [R189], R164 ;  /* 0x000000a4bd007844 */ /* 0x0001e20000000200 */
[----:B------:R-:W-:Y:S01]  /*fd40*/  WARPGROUP.ARRIVE ;  /* 0x00000000000079c5 */ /* 0x000fe20000000000 */
[----:B------:R-:W-:Y:S01]  /*fd50*/  FADD.FTZ R201, R201, R204 ;  /* 0x000000ccc9c97221 */ /* 0x000fe20000010000 */
[----:B------:R-:W-:-:S03]  /*fd60*/  FADD.FTZ R168, R168, R21 ;  /* 0x00000015a8a87221 */ /* 0x000fc60000010000 */
[----:B------:R-:W-:Y:S01]  /*fd70*/  FADD.FTZ R201, R20, R201 ;  /* 0x000000c914c97221 */ /* 0x000fe20000010000 */
[----:B------:R-:W-:Y:S01]  /*fd80*/  HGMMA.64x256x16.F32 R24, R152, gdesc[UR4].tnspB, R24, gsb0 ;  /* 0x43e0000498187df0 */ /* 0x000fe20008000818 */
[----:B------:R-:W-:Y:S01]  /*fd90*/  UIADD3 UR6, UR6, 0x180, URZ ;  /* 0x0000018006067890 */ /* 0x000fe2000fffe03f */
[----:B------:R-:W-:Y:S01]  /*fda0*/  FADD.FTZ R169, R169, R168 ;  /* 0x000000a8a9a97221 */ /* 0x000fe20000010000 */
[----:B------:R-:W-:Y:S01]  /*fdb0*/  UMOV UR7, 0x40000040 ;  /* 0x4000004000077882 */ /* 0x000fe20000000000 */
[----:B------:R-:W-:Y:S01]  /*fdc0*/  FADD.FTZ R206, R206, R201 ;  /* 0x000000c9cece7221 */ /* 0x000fe20000010000 */
[----:B------:R-:W-:Y:S01]  /*fdd0*/  MOV R20, R8 ;  /* 0x0000000800147202 */ /* 0x000fe20000000f00 */
        /* <DEDUP_REMOVED lines=20> */
[----:B------:R-:W-:Y:S01]  /*ff20*/  FADD.FTZ R4, R12, R179 ;  /* 0x000000b30c047221 */ /* 0x000fe20000010000 */
[----:B------:R-:W-:-:S02]  /*ff30*/  IMAD.MOV.U32 R12, RZ, RZ, R6 ;  /* 0x000000ffff0c7224 */ /* 0x000fc400078e0006 */
        /* <DEDUP_REMOVED lines=26> */
.L_x_2479:
[----:B------:R-:W2:Y:S01]  /*100e0*/  SHFL.BFLY PT, R3, R4, 0x2, 0x1f ;  /* 0x0c401f0004037f89 */ /* 0x000ea200000e0000 */
[----:B------:R-:W-:Y:S02]  /*100f0*/  IMAD.MOV R11, RZ, RZ, -R22 ;  /* 0x000000ffff0b7224 */ /* 0x000fe400078e0a16 */
[----:B------:R-:W-:Y:S01]  /*10100*/  IMAD.MOV.U32 R9, RZ, RZ, RZ ;  /* 0x000000ffff097224 */ /* 0x000fe200078e00ff */
[----:B0-----:R-:W0:Y:S01]  /*10110*/  SHFL.BFLY PT, R10, R5, 0x2, 0x1f ;  /* 0x0c401f00050a7f89 */ /* 0x001e2200000e0000 */
[----:B------:R-:W-:Y:S01]  /*10120*/  IMAD.U32 R17, RZ, RZ, UR11 ;  /* 0x0000000bff117e24 */ /* 0x000fe2000f8e00ff */
[----:B------:R-:W-:Y:S08]  /*10130*/  BAR.ARV 0x8, 0xa0 ;  /* 0x0202800000007b1d */ /* 0x000ff00000002000 */
[----:B------:R-:W-:Y:S01]  /*10140*/  BAR.SYNC.DEFER_BLOCKING 0xf, 0x100 ;  /* 0x03c4000000007b1d */ /* 0x000fe20000010000 */
[----:B------:R-:W-:Y:S01]  /*10150*/  ISETP.NE.AND P0, PT, R16, R11, PT ;  /* 0x0000000b1000720c */ /* 0x000fe20003f05270 */
[----:B------:R-:W-:-:S02]  /*10160*/  VIADD R197, R197, 0x1 ;  /* 0x00000001c5c57836 */ /* 0x000fc40000000000 */
[----:B--2---:R-:W-:Y:S01]  /*10170*/  FADD.FTZ R3, R3, R4 ;  /* 0x0000000403037221 */ /* 0x004fe20000010000 */
[----:B------:R-:W-:Y:S02]  /*10180*/  IMAD.MOV.U32 R4, RZ, RZ, RZ ;  /* 0x000000ffff047224 */ /* 0x000fe400078e00ff */
[----:B0-----:R-:W-:Y:S02]  /*10190*/  FADD.FTZ R10, R10, R5 ;  /* 0x000000050a0a7221 */ /* 0x001fe40000010000 */
[----:B------:R-:W0:Y:S04]  /*101a0*/  SHFL.BFLY PT, R0, R3, 0x1, 0x1f ;  /* 0x0c201f0003007f89 */ /* 0x000e2800000e0000 */
[----:B------:R-:W2:Y:S01]  /*101b0*/  SHFL.BFLY PT, R7, R10, 0x1, 0x1f ;  /* 0x0c201f000a077f89 */ /* 0x000ea200000e0000 */
[----:B0-----:R-:W-:Y:S01]  /*101c0*/  FADD.FTZ R18, R3, R0 ;  /* 0x0000000003127221 */ /* 0x001fe20000010000 */
[----:B------:R-:W-:Y:S01]  /*101d0*/  IMAD.U32 R0, RZ, RZ, UR36 ;  /* 0x00000024ff007e24 */ /* 0x000fe2000f8e00ff */
[----:B------:R-:W-:Y:S01]  /*101e0*/  UIADD3 UR36, UR36, 0x1, URZ ;  /* 0x0000000124247890 */ /* 0x000fe2000fffe03f */
[----:B------:R-:W-:-:S02]  /*101f0*/  IMAD.MOV.U32 R3, RZ, RZ, -0x800000 ;  /* 0xff800000ff037424 */ /* 0x000fc400078e00ff */
[----:B--2---:R-:W-:Y:S01]  /*10200*/  FADD.FTZ R21, R10, R7 ;  /* 0x000000070a157221 */ /* 0x004fe20000010000 */
[----:B------:R-:W-:Y:S01]  /*10210*/  FSETP.NE.FTZ.AND P1, PT, R18, RZ, PT ;  /* 0x000000ff1200720b */ /* 0x000fe20003f35000 */
[----:B------:R-:W-:Y:S01]  /*10220*/  @!P0 IMAD R0, R0, 0x40, R19 ;  /* 0x0000004000008824 */ /* 0x000fe200078e0213 */
[----:B------:R-:W-:Y:S02]  /*10230*/  UISETP.NE.AND UP0, UPT, UR36, 0x2, UPT ;  /* 0x000000022400788c */ /* 0x000fe4000bf05270 */
[----:B------:R-:W-:Y:S02]  /*10240*/  FSETP.NE.FTZ.AND P2, PT, R21, RZ, PT ;  /* 0x000000ff1500720b */ /* 0x000fe40003f55000 */
[----:B------:R-:W-:Y:S01]  /*10250*/  @!P0 LEA R5, R0, UR37, 0x2 ;  /* 0x0000002500058c11 */ /* 0x000fe2000f8e10ff */
[----:B------:R-:W-:Y:S01]  /*10260*/  USEL UR4, URZ, 0x1, UP0 ;  /* 0x000000013f047887 */ /* 0x000fe20008000000 */
[----:B------:R-:W-:Y:S01]  /*10270*/  IMAD.MOV.U32 R0, RZ, RZ, -0x800000 ;  /* 0xff800000ff007424 */ /* 0x000fe200078e00ff */
[----:B------:R-:W-:-:S04]  /*10280*/  USEL UR36, UR36, URZ, UP0 ;  /* 0x0000003f24247287 */ /* 0x000fc80008000000 */
[----:B------:R-:W0:Y:S01]  /*10290*/  @P1 MUFU.RCP R9, R18 ;  /* 0x0000001200091308 */ /* 0x000e220000001000 */
[----:B------:R-:W-:Y:S01]  /*102a0*/  @P1 FMUL.FTZ R17, R17, 0.69314718246459960938 ;  /* 0x3f31721811111820 */ /* 0x000fe20000410000 */
[----:B------:R-:W-:-:S06]  /*102b0*/  LOP3.LUT R2, R2, UR4, RZ, 0x3c, !PT ;  /* 0x0000000402027c12 */ /* 0x000fcc000f8e3cff */
[----:B------:R-:W2:Y:S08]  /*102c0*/  @P2 MUFU.RCP R4, R21 ;  /* 0x0000001500042308 */ /* 0x000eb00000001000 */
[----:B------:R-:W3:Y:S01]  /*102d0*/  @P1 MUFU.LG2 R18, R18 ;  /* 0x0000001200121308 */ /* 0x000ee20000000c00 */
[----:B0-----:R-:W-:Y:S01]  /*102e0*/  @!P0 STS [R5+0x38400], R9 ;  /* 0x0384000905008388 */ /* 0x001fe20000000800 */
[----:B------:R-:W-:Y:S01]  /*102f0*/  FMUL.FTZ R170, R28, R9 ;  /* 0x000000091caa7220 */ /* 0x000fe20000410000 */
[----:B------:R-:W-:-:S02]  /*10300*/  IMAD.U32 R28, RZ, RZ, UR11 ;  /* 0x0000000bff1c7e24 */ /* 0x000fc4000f8e00ff */
[-C--:B------:R-:W-:Y:S01]  /*10310*/  FMUL.FTZ R171, R24, R9.reuse ;  /* 0x0000000918ab7220 */ /* 0x080fe20000410000 */
[-C--:B------:R-:W-:Y:S01]  /*10320*/  FMUL.FTZ R24, R25, R9.reuse ;  /* 0x0000000919187220 */ /* 0x080fe20000410000 */
[-C--:B------:R-:W-:Y:S01]  /*10330*/  FMUL.FTZ R20, R29, R9.reuse ;  /* 0x000000091d147220 */ /* 0x080fe20000410000 */
[----:B------:R-:W-:Y:S01]  /*10340*/  @P2 FMUL.FTZ R28, R28, 0.69314718246459960938 ;  /* 0x3f3172181c1c2820 */ /* 0x000fe20000410000 */
[----:B------:R-:W0:Y:S01]  /*10350*/  @P2 MUFU.LG2 R21, R21 ;  /* 0x0000001500152308 */ /* 0x000e220000000c00 */
[----:B--2---:R2:W-:Y:S01]  /*10360*/  @!P0 STS [R5+0x38420], R4 ;  /* 0x0384200405008388 */ /* 0x0045e20000000800 */
[-C--:B------:R-:W-:Y:S01]  /*10370*/  FMUL.FTZ R169, R32, R9.reuse ;  /* 0x0000000920a97220 */ /* 0x080fe20000410000 */
[-C--:B-1----:R-:W-:Y:S01]  /*10380*/  FMUL.FTZ R159, R33, R9.reuse ;  /* 0x00000009219f7220 */ /* 0x082fe20000410000 */
        /* <DEDUP_REMOVED lines=128> */
.L_x_2417:
        /* <DEDUP_REMOVED lines=35> */
[----:B------:R-:W-:Y:S02]  /*10dc0*/  IADD3 R177, P0, R130, 0x40, RZ ;  /* 0x0000004082b17810 */ /* 0x000fe40007f1e0ff */
[----:B------:R-:W-:Y:S01]  /*10dd0*/  LOP3.LUT R4, R175, 0x380, RZ, 0xc0, !PT ;  /* 0x00000380af047812 */ /* 0x000fe200078ec0ff */
[--C-:B------:R-:W-:Y:S01]  /*10de0*/  IMAD.X R29, RZ, RZ, R131.reuse, P1 ;  /* 0x000000ffff1d7224 */ /* 0x100fe200008e0683 */
[----:B------:R-:W-:Y:S01]  /*10df0*/  LOP3.LUT R6, R177, 0x380, RZ, 0xc0, !PT ;  /* 0x00000380b1067812 */ /* 0x000fe200078ec0ff */
[----:B------:R-:W-:Y:S01]  /*10e00*/  IMAD.X R33, RZ, RZ, R131, P0 ;  /* 0x000000ffff217224 */ /* 0x000fe200000e0683 */
[----:B------:R-:W-:-:S02]  /*10e10*/  SHF.R.U64 R4, R4, 0x3, RZ ;  /* 0x0000000304047819 */ /* 0x000fc400000012ff */
[----:B------:R-:W-:Y:S02]  /*10e20*/  SHF.R.U64 R6, R6, 0x3, RZ ;  /* 0x0000000306067819 */ /* 0x000fe400000012ff */
[C---:B------:R-:W-:Y:S02]  /*10e30*/  IADD3 R183, P6, R130.reuse, 0x2020, RZ ;  /* 0x0000202082b77810 */ /* 0x040fe40007fde0ff */
[C---:B------:R-:W-:Y:S02]  /*10e40*/  IADD3 R201, P5, R130.reuse, 0x2040, RZ ;  /* 0x0000204082c97810 */ /* 0x040fe40007fbe0ff */
[----:B------:R-:W-:Y:S01]  /*10e50*/  IADD3 R179, P4, R130, 0x60, RZ ;  /* 0x0000006082b37810 */ /* 0x000fe20007f9e0ff */
[--C-:B------:R-:W-:Y:S01]  /*10e60*/  IMAD.X R95, RZ, RZ, R131.reuse, P6 ;  /* 0x000000ffff5f7224 */ /* 0x100fe200030e0683 */
[----:B------:R-:W-:Y:S01]  /*10e70*/  LOP3.LUT R28, R4, R175, RZ, 0x3c, !PT ;  /* 0x000000af041c7212 */ /* 0x000fe200078e3cff */
[--C-:B------:R-:W-:Y:S01]  /*10e80*/  IMAD.X R99, RZ, RZ, R131.reuse, P5 ;  /* 0x000000ffff637224 */ /* 0x100fe200028e0683 */
[----:B------:R-:W-:Y:S01]  /*10e90*/  LOP3.LUT R32, R6, R177, RZ, 0x3c, !PT ;  /* 0x000000b106207212 */ /* 0x000fe200078e3cff */
[----:B------:R-:W-:Y:S01]  /*10ea0*/  IMAD.X R37, RZ, RZ, R131, P4 ;  /* 0x000000ffff257224 */ /* 0x000fe200020e0683 */
[----:B------:R-:W-:-:S02]  /*10eb0*/  LOP3.LUT R4, R183, 0x380, RZ, 0xc0, !PT ;  /* 0x00000380b7047812 */ /* 0x000fc400078ec0ff */
[----:B------:R-:W-:Y:S02]  /*10ec0*/  LOP3.LUT R6, R201, 0x380, RZ, 0xc0, !PT ;  /* 0x00000380c9067812 */ /* 0x000fe400078ec0ff */
[----:B------:R-:W-:Y:S02]  /*10ed0*/  SHF.R.U64 R4, R4, 0x3, RZ ;  /* 0x0000000304047819 */ /* 0x000fe400000012ff */
[----:B------:R-:W-:Y:S02]  /*10ee0*/  SHF.R.U64 R6, R6, 0x3, RZ ;  /* 0x0000000306067819 */ /* 0x000fe400000012ff */
[C---:B------:R-:W-:Y:S02]  /*10ef0*/  IADD3 R207, P0, R130.reuse, 0x4020, RZ ;  /* 0x0000402082cf7810 */ /* 0x040fe40007f1e0ff */
[C---:B------:R-:W-:Y:S02]  /*10f00*/  IADD3 R209, P4, R130.reuse, 0x4040, RZ ;  /* 0x0000404082d17810 */ /* 0x040fe40007f9e0ff */
[C---:B------:R-:W-:Y:S01]  /*10f10*/  LOP3.LUT R21, R130.reuse, 0x380, RZ, 0xc0, !PT ;  /* 0x0000038082157812 */ /* 0x040fe200078ec0ff */
        /* <DEDUP_REMOVED lines=8> */
[----:B------:R-:W-:Y:S02]  /*10fa0*/  LOP3.LUT R98, R6, R201, RZ, 0x3c, !PT ;  /* 0x000000c906627212 */ /* 0x000fe400078e3cff */
[----:B------:R-:W-:Y:S02]  /*10fb0*/  LOP3.LUT R4, R207, 0x380, RZ, 0xc0, !PT ;  /* 0x00000380cf047812 */ /* 0x000fe400078ec0ff */
[----:B------:R-:W-:Y:S02]  /*10fc0*/  LOP3.LUT R6, R209, 0x380, RZ, 0xc0, !PT ;  /* 0x00000380d1067812 */ /* 0x000fe400078ec0ff */
[----:B------:R-:W-:-:S02]  /*10fd0*/  SHF.R.U64 R21, R21, 0x3, RZ ;  /* 0x0000000315157819 */ /* 0x000fc400000012ff */
[----:B------:R-:W-:Y:S02]  /*10fe0*/  IADD3.X R107, RZ, R131, RZ, P1, !PT ;  /* 0x00000083ff6b7210 */ /* 0x000fe40000ffe4ff */
[C---:B------:R-:W-:Y:S02]  /*10ff0*/  IADD3 R211, P3, R130.reuse, 0x4060, RZ ;  /* 0x0000406082d37810 */ /* 0x040fe40007f7e0ff */
[C---:B------:R-:W-:Y:S02]  /*11000*/  IADD3 R213, P6, R130.reuse, 0x6000, RZ ;  /* 0x0000600082d57810 */ /* 0x040fe40007fde0ff */
[C---:B------:R-:W-:Y:S01]  /*11010*/  IADD3 R8, P5, R130.reuse, 0x6020, RZ ;  /* 0x0000602082087810 */ /* 0x040fe20007fbe0ff */
[--C-:B------:R-:W-:Y:S01]  /*11020*/  IMAD.X R119, RZ, RZ, R131.reuse, P3 ;  /* 0x000000ffff777224 */ /* 0x100fe200018e0683 */
[C---:B------:R-:W-:Y:S01]  /*11030*/  IADD3 R18, P2, R130.reuse, 0x6040, RZ ;  /* 0x0000604082127810 */ /* 0x040fe20007f5e0ff */
[--C-:B------:R-:W-:Y:S01]  /*11040*/  IMAD.X R123, RZ, RZ, R131.reuse, P6 ;  /* 0x000000ffff7b7224 */ /* 0x100fe200030e0683 */
[----:B------:R-:W-:Y:S01]  /*11050*/  IADD3 R17, P1, R130, 0x6060, RZ ;  /* 0x0000606082117810 */ /* 0x000fe20007f3e0ff */
[----:B------:R-:W-:Y:S01]  /*11060*/  IMAD.X R127, RZ, RZ, R131, P5 ;  /* 0x000000ffff7f7224 */ /* 0x000fe200028e0683 */
[----:B------:R-:W-:-:S02]  /*11070*/  SHF.R.U64 R4, R4, 0x3, RZ ;  /* 0x0000000304047819 */ /* 0x000fc400000012ff */
[----:B------:R-:W-:Y:S01]  /*11080*/  SHF.R.U64 R6, R6, 0x3, RZ ;  /* 0x0000000306067819 */ /* 0x000fe200000012ff */
[--C-:B------:R-:W-:Y:S01]  /*11090*/  IMAD.X R25, RZ, RZ, R131.reuse, P1 ;  /* 0x000000ffff197224 */ /* 0x100fe200008e0683 */
[----:B------:R-:W-:Y:S01]  /*110a0*/  LOP3.LUT R130, R21, R130, RZ, 0x3c, !PT ;  /* 0x0000008215827212 */ /* 0x000fe200078e3cff */
[----:B------:R-:W-:Y:S01]  /*110b0*/  IMAD.X R21, RZ, RZ, R131, P2 ;  /* 0x000000ffff157224 */ /* 0x000fe200010e0683 */
[----:B------:R-:W-:Y:S02]  /*110c0*/  LOP3.LUT R36, R179, 0x380, RZ, 0xc0, !PT ;  /* 0x00000380b3247812 */ /* 0x000fe400078ec0ff */
[----:B------:R-:W-:Y:S02]  /*110d0*/  LOP3.LUT R110, R4, R207, RZ, 0x3c, !PT ;  /* 0x000000cf046e7212 */ /* 0x000fe400078e3cff */
[----:B------:R-:W-:Y:S02]  /*110e0*/  LOP3.LUT R114, R6, R209, RZ, 0x3c, !PT ;  /* 0x000000d106727212 */ /* 0x000fe400078e3cff */
[----:B------:R-:W-:-:S02]  /*110f0*/  LOP3.LUT R40, R181, 0x380, RZ, 0xc0, !PT ;  /* 0x00000380b5287812 */ /* 0x000fc400078ec0ff */
[----:B------:R-:W-:Y:S02]  /*11100*/  MOV R130, R130 ;  /* 0x0000008200827202 */ /* 0x000fe40000000f00 */
[----:B------:R-:W-:Y:S02]  /*11110*/  F2FP.F16.F32.PACK_AB R4, R24, R171 ;  /* 0x000000ab1804723e */ /* 0x000fe400000000ff */
[----:B------:R-:W-:Y:S02]  /*11120*/  LOP3.LUT R27, R8, 0x380, RZ, 0xc0, !PT ;  /* 0x00000380081b7812 */ /* 0x000fe400078ec0ff */
[----:B------:R-:W-:Y:S02]  /*11130*/  F2FP.F16.F32.PACK_AB R6, R20, R170 ;  /* 0x000000aa1406723e */ /* 0x000fe400000000ff */
[----:B------:R-:W-:Y:S02]  /*11140*/  SHF.R.U64 R36, R36, 0x3, RZ ;  /* 0x0000000324247819 */ /* 0x000fe400000012ff */
[----:B------:R-:W-:Y:S01]  /*11150*/  LOP3.LUT R102, R203, 0x380, RZ, 0xc0, !PT ;  /* 0x00000380cb667812 */ /* 0x000fe200078ec0ff */
[----:B------:R0:W-:Y:S01]  /*11160*/  STSM.16.M88.4 [R130], R4 ;  /* 0x0000000482007844 */ /* 0x0001e20000000200 */
[----:B------:R-:W-:-:S02]  /*11170*/  SHF.R.U64 R40, R40, 0x3, RZ ;  /* 0x0000000328287819 */ /* 0x000fc400000012ff */
[----:B------:R-:W-:Y:S02]  /*11180*/  LOP3.LUT R106, R205, 0x380, RZ, 0xc0, !PT ;  /* 0x00000380cd6a7812 */ /* 0x000fe400078ec0ff */
[----:B------:R-:W-:Y:S02]  /*11190*/  SHF.R.U64 R27, R27, 0x3, RZ ;  /* 0x000000031b1b7819 */ /* 0x000fe400000012ff */
[----:B------:R-:W-:Y:S02]  /*111a0*/  MOV R28, R28 ;  /* 0x0000001c001c7202 */ /* 0x000fe40000000f00 */
[----:B------:R-:W-:Y:S02]  /*111b0*/  LOP3.LUT R36, R36, R179, RZ, 0x3c, !PT ;  /* 0x000000b324247212 */ /* 0x000fe400078e3cff */
[----:B------:R-:W-:Y:S02]  /*111c0*/  SHF.R.U64 R102, R102, 0x3, RZ ;  /* 0x0000000366667819 */ /* 0x000fe400000012ff */
[----:B------:R-:W-:-:S02]  /*111d0*/  LOP3.LUT R118, R211, 0x380, RZ, 0xc0, !PT ;  /* 0x00000380d3767812 */ /* 0x000fc400078ec0ff */
[----:B------:R-:W-:Y:S02]  /*111e0*/  LOP3.LUT R131, R18, 0x380, RZ, 0xc0, !PT ;  /* 0x0000038012837812 */ /* 0x000fe400078ec0ff */
[----:B0-----:R-:W-:Y:S02]  /*111f0*/  F2FP.F16.F32.PACK_AB R4, R159, R169 ;  /* 0x000000a99f04723e */ /* 0x001fe400000000ff */
[----:B------:R-:W-:Y:S02]  /*11200*/  F2FP.F16.F32.PACK_AB R5, R35, R34 ;  /* 0x000000222305723e */ /* 0x000fe400000000ff */
[----:B------:R-:W-:Y:S02]  /*11210*/  F2FP.F16.F32.PACK_AB R6, R155, R165 ;  /* 0x000000a59b06723e */ /* 0x000fe400000000ff */
[----:B------:R-:W-:Y:S02]  /*11220*/  F2FP.F16.F32.PACK_AB R7, R39, R38 ;  /* 0x000000262707723e */ /* 0x000fe400000000ff */
[----:B------:R-:W-:-:S02]  /*11230*/  LOP3.LUT R40, R40, R181, RZ, 0x3c, !PT ;  /* 0x000000b528287212 */ /* 0x000fc400078e3cff */
[----:B------:R-:W-:Y:S01]  /*11240*/  SHF.R.U64 R106, R106, 0x3, RZ ;  /* 0x000000036a6a7819 */ /* 0x000fe200000012ff */
[----:B------:R0:W-:Y:S01]  /*11250*/  STSM.16.M88.4 [R28], R4 ;  /* 0x000000041c007844 */ /* 0x0001e20000000200 */
[----:B------:R-:W-:Y:S02]  /*11260*/  LOP3.LUT R122, R213, 0x380, RZ, 0xc0, !PT ;  /* 0x00000380d57a7812 */ /* 0x000fe400078ec0ff */
[----:B------:R-:W-:Y:S02]  /*11270*/  LOP3.LUT R126, R27, R8, RZ, 0x3c, !PT ;  /* 0x000000081b7e7212 */ /* 0x000fe400078e3cff */
[----:B------:R-:W-:Y:S02]  /*11280*/  LOP3.LUT R24, R17, 0x380, RZ, 0xc0, !PT ;  /* 0x0000038011187812 */ /* 0x000fe400078ec0ff */
[----:B------:R-:W-:Y:S02]  /*11290*/  F2FP.F16.F32.PACK_AB R8, R10, R157 ;  /* 0x0000009d0a08723e */ /* 0x000fe400000000ff */
[----:B------:R-:W-:-:S02]  /*112a0*/  MOV R32, R32 ;  /* 0x0000002000207202 */ /* 0x000fc40000000f00 */
[----:B------:R-:W-:Y:S02]  /*112b0*/  F2FP.F16.F32.PACK_AB R10, R45, R14 ;  /* 0x0000000e2d0a723e */ /* 0x000fe400000000ff */
[----:B------:R-:W-:Y:S02]  /*112c0*/  LOP3.LUT R102, R102, R203, RZ, 0x3c, !PT ;  /* 0x000000cb66667212 */ /* 0x000fe400078e3cff */
[----:B------:R-:W-:Y:S01]  /*112d0*/  SHF.R.U64 R118, R118, 0x3, RZ ;  /* 0x0000000376767819 */ /* 0x000fe200000012ff */
[----:B0-----:R-:W0:Y:S01]  /*112e0*/  LDC.64 R6, c[0x0][0xcd8] ;  /* 0x00033600ff067b82 */ /* 0x001e220000000a00 */
[----:B------:R-:W-:Y:S01]  /*112f0*/  SHF.R.U64 R131, R131, 0x3, RZ ;  /* 0x0000000383837819 */ /* 0x000fe200000012ff */
[----:B------:R1:W-:Y:S01]  /*11300*/  STSM.16.M88.4 [R32], R8 ;  /* 0x0000000820007844 */ /* 0x0003e20000000200 */
[----:B------:R-:W-:Y:S02]  /*11310*/  MOV R36, R36 ;  /* 0x0000002400247202 */ /* 0x000fe40000000f00 */
[----:B------:R-:W-:-:S02]  /*11320*/  F2FP.F16.F32.PACK_AB R14, R53, R52 ;  /* 0x00000034350e723e */ /* 0x000fc400000000ff */
[----:B------:R-:W-:Y:S01]  /*11330*/  LOP3.LUT R106, R106, R205, RZ, 0x3c, !PT ;  /* 0x000000cd6a6a7212 */ /* 0x000fe200078e3cff */
[----:B------:R-:W2:Y:S01]  /*11340*/  LDC.64 R4, c[0x0][0xcd8] ;  /* 0x00033600ff047b82 */ /* 0x000ea20000000a00 */
[----:B------:R-:W-:Y:S01]  /*11350*/  SHF.R.U64 R122, R122, 0x3, RZ ;  /* 0x000000037a7a7819 */ /* 0x000fe200000012ff */
[----:B------:R-:W-:Y:S01]  /*11360*/  STSM.16.M88.4 [R36], R12 ;  /* 0x0000000c24007844 */ /* 0x000fe20000000200 */
[----:B------:R-:W-:Y:S02]  /*11370*/  MOV R40, R40 ;  /* 0x0000002800287202 */ /* 0x000fe40000000f00 */
[----:B------:R-:W-:Y:S02]  /*11380*/  SHF.R.U64 R24, R24, 0x3, RZ ;  /* 0x0000000318187819 */ /* 0x000fe400000012ff */
[----:B------:R-:W-:Y:S01]  /*11390*/  MOV R94, R94 ;  /* 0x0000005e005e7202 */ /* 0x000fe20000000f00 */
[----:B------:R-:W-:Y:S01]  /*113a0*/  STSM.16.M88.4 [R40], R56 ;  /* 0x0000003828007844 */ /* 0x000fe20000000200 */
[----:B------:R-:W-:Y:S01]  /*113b0*/  F2FP.F16.F32.PACK_AB R80, R81, R80 ;  /* 0x000000505150723e */ /* 0x000fe200000000ff */
[----:B-1----:R-:W1:Y:S01]  /*113c0*/  LDC.64 R8, c[0x0][0xce0] ;  /* 0x00033800ff087b82 */ /* 0x002e620000000a00 */
[----:B------:R-:W-:Y:S01]  /*113d0*/  MOV R27, R98 ;  /* 0x00000062001b7202 */ /* 0x000fe20000000f00 */
[----:B------:R-:W-:Y:S01]  /*113e0*/  STSM.16.M88.4 [R94], R64 ;  /* 0x000000405e007844 */ /* 0x000fe20000000200 */
[----:B------:R-:W-:-:S02]  /*113f0*/  F2FP.F16.F32.PACK_AB R74, R77, R76 ;  /* 0x0000004c4d4a723e */ /* 0x000fc400000000ff */
[----:B------:R-:W-:Y:S02]  /*11400*/  F2FP.F16.F32.PACK_AB R75, R79, R78 ;  /* 0x0000004e4f4b723e */ /* 0x000fe400000000ff */
[----:B------:R-:W-:Y:S02]  /*11410*/  F2FP.F16.F32.PACK_AB R81, R83, R82 ;  /* 0x000000525351723e */ /* 0x000fe400000000ff */
[----:B------:R-:W-:Y:S01]  /*11420*/  F2FP.F16.F32.PACK_AB R88, R89, R88 ;  /* 0x000000585958723e */ /* 0x000fe200000000ff */
[----:B------:R-:W-:Y:S01]  /*11430*/  STSM.16.M88.4 [R27], R72 ;  /* 0x000000481b007844 */ /* 0x000fe20000000200 */
[----:B------:R-:W-:Y:S02]  /*11440*/  LOP3.LUT R118, R118, R211, RZ, 0x3c, !PT ;  /* 0x000000d376767212 */ /* 0x000fe400078e3cff */
[----:B------:R-:W-:Y:S02]  /*11450*/  LOP3.LUT R20, R131, R18, RZ, 0x3c, !PT ;  /* 0x0000001283147212 */ /* 0x000fe400078e3cff */
[----:B------:R-:W-:-:S02]  /*11460*/  MOV R102, R102 ;  /* 0x0000006600667202 */ /* 0x000fc40000000f00 */
        /* <DEDUP_REMOVED lines=9> */
[----:B------:R-:W-:Y:S01]  /*11500*/  LOP3.LUT R24, R24, R17, RZ, 0x3c, !PT ;  /* 0x0000001118187212 */ /* 0x000fe200078e3cff */
[----:B------:R-:W-:Y:S01]  /*11510*/  STSM.16.M88.4 [R18], R88 ;  /* 0x0000005812007844 */ /* 0x000fe20000000200 */
[----:B------:R-:W-:Y:S02]  /*11520*/  MOV R110, R110 ;  /* 0x0000006e006e7202 */ /* 0x000fe40000000f00 */
[----:B------:R-:W-:Y:S02]  /*11530*/  F2FP.F16.F32.PACK_AB R97, R44, R42 ;  /* 0x0000002a2c61723e */ /* 0x000fe400000000ff */
        /* <DEDUP_REMOVED lines=21> */
[----:B------:R-:W-:Y:S01]  /*11690*/  F2FP.F16.F32.PACK_AB R136, R137, R136 ;  /* 0x000000888988723e */ /* 0x000fe200000000ff */
[----:B------:R-:W-:Y:S01]  /*116a0*/  STSM.16.M88.4 [R122], R160 ;  /* 0x000000a07a007844 */ /* 0x000fe20000000200 */
[----:B------:R-:W-:-:S02]  /*116b0*/  MOV R126, R126 ;  /* 0x0000007e007e7202 */ /* 0x000fc40000000f00 */
        /* <DEDUP_REMOVED lines=10> */
[----:B------:R-:W-:Y:S01]  /*11760*/  MOV R24, R24 ;  /* 0x0000001800187202 */ /* 0x000fe20000000f00 */
[----:B------:R-:W-:Y:S01]  /*11770*/  STSM.16.M88.4 [R20], R136 ;  /* 0x0000008814007844 */ /* 0x000fe20000000200 */
[----:B------:R-:W-:Y:S02]  /*11780*/  F2FP.F16.F32.PACK_AB R146, R149, R148 ;  /* 0x000000949592723e */ /* 0x000fe400000000ff */
[----:B------:R-:W-:-:S02]  /*11790*/  F2FP.F16.F32.PACK_AB R147, R151, R150 ;  /* 0x000000969793723e */ /* 0x000fc400000000ff */
[----:B0-----:R-:W-:-:S03]  /*117a0*/  ISETP.NE.U32.AND P0, PT, R6, RZ, PT ;  /* 0x000000ff0600720c */ /* 0x001fc60003f05070 */
[----:B------:R0:W-:Y:S01]  /*117b0*/  STSM.16.M88.4 [R24], R144 ;  /* 0x0000009018007844 */ /* 0x0001e20000000200 */
[----:B------:R-:W-:Y:S01]  /*117c0*/  BAR.SYNC.DEFER_BLOCKING 0x1, 0x100 ;  /* 0x0044000000007b1d */ /* 0x000fe20000010000 */
[----:B------:R-:W-:Y:S01]  /*117d0*/  ISETP.NE.AND.EX P0, PT, R7, RZ, PT, P0 ;  /* 0x000000ff0700720c */ /* 0x000fe20003f05300 */
[----:B--2---:R-:W-:-:S12]  /*117e0*/  IMAD.WIDE R6, R193, 0x4, R4 ;  /* 0x00000004c1067825 */ /* 0x004fd800078e0204 */
[----:B------:R-:W2:Y:S01]  /*117f0*/  @P0 LDG.E R10, desc[UR8][R6.64] ;  /* 0x00000008060a0981 */ /* 0x000ea2000c1e1900 */
[----:B-1----:R-:W-:Y:S01]  /*11800*/  ISETP.NE.U32.AND P6, PT, R8, RZ, PT ;  /* 0x000000ff0800720c */ /* 0x002fe20003fc5070 */
[----:B------:R-:W-:Y:S01]  /*11810*/  IMAD R5, R194, 0x40, R191 ;  /* 0x00000040c2057824 */ /* 0x000fe200078e02bf */
[----:B---3--:R-:W1:Y:S02]  /*11820*/  LDC R17, c[0x0][0xb88] ;  /* 0x0002e200ff117b82 */ /* 0x008e640000000800 */
[----:B------:R-:W-:Y:S01]  /*11830*/  ISETP.NE.AND.EX P6, PT, R9, RZ, PT, P6 ;  /* 0x000000ff0900720c */ /* 0x000fe20003fc5360 */
[----:B------:R-:W-:-:S03]  /*11840*/  IMAD.WIDE R172, R5, 0x2, R172 ;  /* 0x0000000205ac7825 */ /* 0x000fc600078e02ac */
[C---:B------:R-:W-:Y:S02]  /*11850*/  IADD3 R9, P1, R172.reuse, 0x1000, RZ ;  /* 0x00001000ac097810 */ /* 0x040fe40007f3e0ff */
[C---:B------:R-:W-:Y:S02]  /*11860*/  IADD3 R25, P2, R172.reuse, 0x2000, RZ ;  /* 0x00002000ac197810 */ /* 0x040fe40007f5e0ff */
[C---:B------:R-:W-:Y:S02]  /*11870*/  IADD3 R13, P3, R172.reuse, 0x3000, RZ ;  /* 0x00003000ac0d7810 */ /* 0x040fe40007f7e0ff */
[----:B------:R-:W-:-:S03]  /*11880*/  IADD3 R33, P4, R172, 0x4000, RZ ;  /* 0x00004000ac217810 */ /* 0x000fc60007f9e0ff */
[----:B------:R-:W3:Y:S01]  /*11890*/  @P6 LDC.64 R4, c[0x0][0xce0] ;  /* 0x00033800ff046b82 */ /* 0x000ee20000000a00 */
[----:B------:R-:W-:Y:S02]  /*118a0*/  LOP3.LUT R8, R9, 0x380, RZ, 0xc0, !PT ;  /* 0x0000038009087812 */ /* 0x000fe400078ec0ff */
[----:B0-----:R-:W-:Y:S02]  /*118b0*/  LOP3.LUT R24, R25, 0x380, RZ, 0xc0, !PT ;  /* 0x0000038019187812 */ /* 0x001fe400078ec0ff */
        /* <DEDUP_REMOVED lines=14> */
[C---:B------:R-:W-:Y:S01]  /*119a0*/  IADD3 R29, P5, R172.reuse, 0x5000, RZ ;  /* 0x00005000ac1d7810 */ /* 0x040fe20007fbe0ff */
[----:B---3--:R-:W-:Y:S01]  /*119b0*/  @P6 IMAD.WIDE R4, R193, 0x4, R4 ;  /* 0x00000004c1046825 */ /* 0x008fe200078e0204 */
[----:B------:R-:W-:-:S02]  /*119c0*/  IADD3 R45, P1, R172, 0x6000, RZ ;  /* 0x00006000ac2d7810 */ /* 0x000fc40007f3e0ff */
[C---:B------:R-:W-:Y:S02]  /*119d0*/  IADD3 R37, P2, R172.reuse, 0x7000, RZ ;  /* 0x00007000ac257810 */ /* 0x040fe40007f5e0ff */
[C---:B------:R-:W-:Y:S01]  /*119e0*/  IADD3 R49, P3, R172.reuse, 0x8000, RZ ;  /* 0x00008000ac317810 */ /* 0x040fe20007f7e0ff */
[----:B------:R-:W-:Y:S01]  /*119f0*/  UMOV UR4, URZ ;  /* 0x0000003f00047c82 */ /* 0x000fe20008000000 */
[----:B------:R-:W-:Y:S01]  /*11a00*/  IADD3 R41, P4, R172, 0x9000, RZ ;  /* 0x00009000ac297810 */ /* 0x000fe20007f9e0ff */
[----:B-1----:R0:W5:Y:S01]  /*11a10*/  @P6 LDG.E R17, desc[UR8][R4.64] ;  /* 0x0000000804116981 */ /* 0x002162000c1e1900 */
[----:B------:R-:W-:Y:S02]  /*11a20*/  P2R R11, PR, RZ, 0x20 ;  /* 0x00000020ff0b7803 */ /* 0x000fe40000000000 */
[----:B------:R-:W-:Y:S02]  /*11a30*/  LOP3.LUT R28, R29, 0x380, RZ, 0xc0, !PT ;  /* 0x000003801d1c7812 */ /* 0x000fe400078ec0ff */
[----:B------:R-:W-:-:S02]  /*11a40*/  LOP3.LUT R44, R45, 0x380, RZ, 0xc0, !PT ;  /* 0x000003802d2c7812 */ /* 0x000fc400078ec0ff */
[----:B------:R-:W-:Y:S02]  /*11a50*/  LOP3.LUT R36, R37, 0x380, RZ, 0xc0, !PT ;  /* 0x0000038025247812 */ /* 0x000fe400078ec0ff */
[----:B------:R-:W-:Y:S02]  /*11a60*/  LOP3.LUT R48, R49, 0x380, RZ, 0xc0, !PT ;  /* 0x0000038031307812 */ /* 0x000fe400078ec0ff */
[----:B------:R-:W-:Y:S02]  /*11a70*/  LOP3.LUT R40, R41, 0x380, RZ, 0xc0, !PT ;  /* 0x0000038029287812 */ /* 0x000fe400078ec0ff */
[----:B------:R-:W-:Y:S02]  /*11a80*/  IADD3 R57, P5, R172, 0xa000, RZ ;  /* 0x0000a000ac397810 */ /* 0x000fe40007fbe0ff */
[----:B------:R-:W-:Y:S02]  /*11a90*/  SHF.R.U64 R28, R28, 0x3, RZ ;  /* 0x000000031c1c7819 */ /* 0x000fe400000012ff */
[----:B------:R-:W-:-:S02]  /*11aa0*/  SHF.R.U64 R44, R44, 0x3, RZ ;  /* 0x000000032c2c7819 */ /* 0x000fc400000012ff */
[----:B------:R-:W-:Y:S02]  /*11ab0*/  SHF.R.U64 R36, R36, 0x3, RZ ;  /* 0x0000000324247819 */ /* 0x000fe400000012ff */
[----:B------:R-:W-:Y:S02]  /*11ac0*/  SHF.R.U64 R48, R48, 0x3, RZ ;  /* 0x0000000330307819 */ /* 0x000fe400000012ff */
[----:B------:R-:W-:Y:S02]  /*11ad0*/  SHF.R.U64 R40, R40, 0x3, RZ ;  /* 0x0000000328287819 */ /* 0x000fe400000012ff */
[----:B------:R-:W-:Y:S02]  /*11ae0*/  LOP3.LUT R56, R57, 0x380, RZ, 0xc0, !PT ;  /* 0x0000038039387812 */ /* 0x000fe400078ec0ff */
[----:B------:R-:W-:Y:S02]  /*11af0*/  LOP3.LUT R28, R28, R29, RZ, 0x3c, !PT ;  /* 0x0000001d1c1c7212 */ /* 0x000fe400078e3cff */
[----:B------:R-:W-:-:S02]  /*11b00*/  LOP3.LUT R44, R44, R45, RZ, 0x3c, !PT ;  /* 0x0000002d2c2c7212 */ /* 0x000fc400078e3cff */
[----:B------:R-:W-:Y:S02]  /*11b10*/  LOP3.LUT R36, R36, R37, RZ, 0x3c, !PT ;  /* 0x0000002524247212 */ /* 0x000fe400078e3cff */
[----:B------:R-:W-:Y:S02]  /*11b20*/  LOP3.LUT R48, R48, R49, RZ, 0x3c, !PT ;  /* 0x0000003130307212 */ /* 0x000fe400078e3cff */
[----:B------:R-:W-:Y:S02]  /*11b30*/  LOP3.LUT R40, R40, R41, RZ, 0x3c, !PT ;  /* 0x0000002928287212 */ /* 0x000fe400078e3cff */
[----:B------:R-:W-:Y:S02]  /*11b40*/  SHF.R.U64 R56, R56, 0x3, RZ ;  /* 0x0000000338387819 */ /* 0x000fe400000012ff */
[----:B--2---:R-:W-:Y:S01]  /*11b50*/  @P0 R2UR UR4, R10 ;  /* 0x000000000a0402ca */ /* 0x004fe200000e0000 */
[----:B0-----:R-:W-:-:S14]  /*11b60*/  @P6 BRA `(.L_x_2499) ;  /* 0x0000000000146947 */ /* 0x001fdc0003800000 */
[----:B------:R-:W-:Y:S05]  /*11b70*/  @!P0 BRA `(.L_x_2499) ;  /* 0x0000000000108947 */ /* 0x000fea0003800000 */
[----:B------:R-:W-:Y:S02]  /*11b80*/  ULDC.64 UR6, c[0x0][0x208] ;  /* 0x0000820000067ab9 */ /* 0x000fe40000000a00 */
[----:B------:R-:W2:Y:S04]  /*11b90*/  LDG.E R4, desc[UR6][R6.64] ;  /* 0x0000000606047981 */ /* 0x000ea8000c1e1900 */
[----:B-----5:R-:W2:Y:S02]  /*11ba0*/  LDG.E R17, desc[UR6][R6.64+0x4] ;  /* 0x0000040606117981 */ /* 0x020ea4000c1e1900 */
[----:B--2---:R-:W-:-:S07]  /*11bb0*/  IMAD.IADD R17, R17, 0x1, -R4 ;  /* 0x0000000111117824 */ /* 0x004fce00078e0a04 */
.L_x_2499:
[----:B------:R-:W0:Y:S01]  /*11bc0*/  SHFL.IDX PT, R4, R198, RZ, 0x1f ;  /* 0x00001fffc6047589 */ /* 0x000e2200000e0000 */
[----:B------:R-:W-:Y:S01]  /*11bd0*/  ISETP.NE.AND P6, PT, R11, RZ, PT ;  /* 0x000000ff0b00720c */ /* 0x000fe20003fc5270 */
[--C-:B------:R-:W-:Y:S01]  /*11be0*/  IMAD.X R41, RZ, RZ, R173.reuse, P4 ;  /* 0x000000ffff297224 */ /* 0x100fe200020e06ad */
[----:B------:R-:W-:Y:S01]  /*11bf0*/  LOP3.LUT R56, R56, R57, RZ, 0x3c, !PT ;  /* 0x0000003938387212 */ /* 0x000fe200078e3cff */
        /* <DEDUP_REMOVED lines=10> */
[----:B------:R-:W-:Y:S01]  /*11ca0*/  USHF.R.S32.HI UR9, URZ, 0x1f, UR4 ;  /* 0x0000001f3f097899 */ /* 0x000fe20008011404 */
[----:B------:R-:W-:Y:S01]  /*11cb0*/  LOP3.LUT R52, R53, 0x380, RZ, 0xc0, !PT ;  /* 0x0000038035347812 */ /* 0x000fe200078ec0ff */
[----:B------:R-:W-:Y:S01]  /*11cc0*/  USHF.R.S32.HI UR12, URZ, 0x1f, UR39 ;  /* 0x0000001f3f0c7899 */ /* 0x000fe20008011427 */
[----:B------:R-:W-:Y:S01]  /*11cd0*/  LOP3.LUT R64, R65, 0x380, RZ, 0xc0, !PT ;  /* 0x0000038041407812 */ /* 0x000fe200078ec0ff */
[----:B------:R-:W-:Y:S01]  /*11ce0*/  IMAD.X R69, RZ, RZ, R173, P5 ;  /* 0x000000ffff457224 */ /* 0x000fe200028e06ad */
[----:B------:R-:W-:-:S02]  /*11cf0*/  LOP3.LUT R60, R61, 0x380, RZ, 0xc0, !PT ;  /* 0x000003803d3c7812 */ /* 0x000fc400078ec0ff */
[----:B------:R-:W-:Y:S02]  /*11d00*/  LOP3.LUT R72, R73, 0x380, RZ, 0xc0, !PT ;  /* 0x0000038049487812 */ /* 0x000fe400078ec0ff */
[----:B------:R-:W-:Y:S02]  /*11d10*/  LOP3.LUT R7, R172, 0x380, RZ, 0xc0, !PT ;  /* 0x00000380ac077812 */ /* 0x000fe400078ec0ff */
[----:B0-----:R-:W-:Y:S02]  /*11d20*/  ISETP.NE.AND P4, PT, R4, RZ, PT ;  /* 0x000000ff0400720c */ /* 0x001fe40003f85270 */
[----:B------:R-:W-:Y:S02]  /*11d30*/  LOP3.LUT R5, R6, 0x380, RZ, 0xc0, !PT ;  /* 0x0000038006057812 */ /* 0x000fe400078ec0ff */
[----:B------:R-:W-:Y:S02]  /*11d40*/  SHF.R.U64 R52, R52, 0x3, RZ ;  /* 0x0000000334347819 */ /* 0x000fe400000012ff */
[----:B------:R-:W-:-:S02]  /*11d50*/  SHF.R.U64 R64, R64, 0x3, RZ ;  /* 0x0000000340407819 */ /* 0x000fc400000012ff */
[----:B------:R-:W-:Y:S02]  /*11d60*/  SHF.R.U64 R60, R60, 0x3, RZ ;  /* 0x000000033c3c7819 */ /* 0x000fe400000012ff */
[----:B------:R-:W-:Y:S02]  /*11d70*/  SHF.R.U64 R72, R72, 0x3, RZ ;  /* 0x0000000348487819 */ /* 0x000fe400000012ff */
[----:B------:R-:W-:Y:S02]  /*11d80*/  SHF.R.U64 R7, R7, 0x3, RZ ;  /* 0x0000000307077819 */ /* 0x000fe400000012ff */
[----:B------:R-:W-:Y:S02]  /*11d90*/  SHF.R.U64 R5, R5, 0x3, RZ ;  /* 0x0000000305057819 */ /* 0x000fe400000012ff */
[----:B------:R-:W-:Y:S02]  /*11da0*/  SHF.R.S32.HI R4, RZ, 0x1f, R193 ;  /* 0x0000001fff047819 */ /* 0x000fe400000114c1 */
[----:B------:R-:W-:-:S02]  /*11db0*/  LOP3.LUT R52, R52, R53, RZ, 0x3c, !PT ;  /* 0x0000003534347212 */ /* 0x000fc400078e3cff */
[----:B------:R-:W-:Y:S01]  /*11dc0*/  LOP3.LUT R64, R64, R65, RZ, 0x3c, !PT ;  /* 0x0000004140407212 */ /* 0x000fe200078e3cff */
[--C-:B------:R-:W-:Y:S01]  /*11dd0*/  IMAD.X R65, RZ, RZ, R173.reuse, P1 ;  /* 0x000000ffff417224 */ /* 0x100fe200008e06ad */
[----:B------:R-:W-:Y:S01]  /*11de0*/  LOP3.LUT R60, R60, R61, RZ, 0x3c, !PT ;  /* 0x0000003d3c3c7212 */ /* 0x000fe200078e3cff */
[--C-:B------:R-:W-:Y:S01]  /*11df0*/  IMAD.X R61, RZ, RZ, R173.reuse, P2 ;  /* 0x000000ffff3d7224 */ /* 0x100fe200010e06ad */
[----:B------:R-:W-:Y:S01]  /*11e00*/  LOP3.LUT R72, R72, R73, RZ, 0x3c, !PT ;  /* 0x0000004948487212 */ /* 0x000fe200078e3cff */
[----:B------:R-:W-:Y:S01]  /*11e10*/  IMAD.X R73, RZ, RZ, R173, P3 ;  /* 0x000000ffff497224 */ /* 0x000fe200018e06ad */
[----:B------:R-:W-:Y:S02]  /*11e20*/  IADD3.X R53, RZ, R173, RZ, P6, !PT ;  /* 0x000000adff357210 */ /* 0x000fe400037fe4ff */
[----:B------:R-:W-:Y:S02]  /*11e30*/  LOP3.LUT R172, R7, R172, RZ, 0x3c, !PT ;  /* 0x000000ac07ac7212 */ /* 0x000fe400078e3cff */
[----:B------:R-:W-:-:S02]  /*11e40*/  LOP3.LUT R68, R5, R6, RZ, 0x3c, !PT ;  /* 0x0000000605447212 */ /* 0x000fc400078e3cff */
[----:B------:R-:W-:Y:S02]  /*11e50*/  SEL R79, R193, RZ, !P0 ;  /* 0x000000ffc14f7207 */ /* 0x000fe40004000000 */
[----:B------:R-:W-:Y:S01]  /*11e60*/  SEL R76, R4, RZ, !P0 ;  /* 0x000000ff044c7207 */ /* 0x000fe20004000000 */
[----:B------:R-:W-:Y:S06]  /*11e70*/  @P4 BRA `(.L_x_2500) ;  /* 0x0000000000744947 */ /* 0x000fec0003800000 */
[----:B------:R-:W-:Y:S01]  /*11e80*/  ULDC.64 UR10, c[0x0][0xc70] ;  /* 0x00031c00000a7ab9 */ /* 0x000fe20000000a00 */
[----:B------:R-:W-:Y:S01]  /*11e90*/  UMOV UR6, UR4 ;  /* 0x0000000400067c82 */ /* 0x000fe20008000000 */
[----:B------:R-:W-:Y:S01]  /*11ea0*/  UIMAD UR8, UR12, UR10, URZ ;  /* 0x0000000a0c0872a4 */ /* 0x000fe2000f8e023f */
[----:B------:R-:W-:Y:S01]  /*11eb0*/  IMAD.MOV R7, RZ, RZ, -R22 ;  /* 0x000000ffff077224 */ /* 0x000fe200078e0a16 */
[----:B------:R-:W-:Y:S01]  /*11ec0*/  UMOV UR7, UR9 ;  /* 0x0000000900077c82 */ /* 0x000fe20008000000 */
[----:B------:R-:W-:Y:S01]  /*11ed0*/  IMAD R14, R196, 0x40, R19 ;  /* 0x00000040c40e7824 */ /* 0x000fe200078e0213 */
[----:B------:R-:W-:Y:S02]  /*11ee0*/  UIMAD.WIDE.U32 UR6, UR39, UR10, UR6 ;  /* 0x0000000a270672a5 */ /* 0x000fe4000f8e0006 */
[----:B------:R-:W-:Y:S01]  /*11ef0*/  UIMAD UR8, UR39, UR11, UR8 ;  /* 0x0000000b270872a4 */ /* 0x000fe2000f8e0208 */
[----:B------:R-:W-:Y:S01]  /*11f00*/  ISETP.NE.AND P0, PT, R16, R7, PT ;  /* 0x000000071000720c */ /* 0x000fe20003f05270 */
[----:B------:R-:W-:Y:S01]  /*11f10*/  ULDC.64 UR14, c[0x0][0x208] ;  /* 0x00008200000e7ab9 */ /* 0x000fe20000000a00 */
[----:B------:R-:W-:Y:S01]  /*11f20*/  SHF.R.S32.HI R7, RZ, 0x1f, R14 ;  /* 0x0000001fff077819 */ /* 0x000fe2000001140e */
[----:B------:R-:W-:Y:S01]  /*11f30*/  UIADD3 UR8, UR7, UR8, URZ ;  /* 0x0000000807087290 */ /* 0x000fe2000fffe03f */
[----:B------:R-:W-:Y:S01]  /*11f40*/  IMAD.U32 R4, RZ, RZ, UR6 ;  /* 0x00000006ff047e24 */ /* 0x000fe2000f8e00ff */
[----:B-----5:R-:W-:Y:S01]  /*11f50*/  ISETP.GE.OR P1, PT, R14, R17, P0 ;  /* 0x000000110e00720c */ /* 0x020fe20000726670 */
[----:B------:R-:W-:Y:S01]  /*11f60*/  IMAD.U32 R5, RZ, RZ, UR7 ;  /* 0x00000007ff057e24 */ /* 0x000fe2000f8e00ff */
[----:B------:R-:W-:-:S02]  /*11f70*/  ULDC.64 UR6, c[0x0][0xc78] ;  /* 0x00031e0000067ab9 */ /* 0x000fc40000000a00 */
[----:B------:R-:W-:Y:S02]  /*11f80*/  IMAD.U32 R5, RZ, RZ, UR8 ;  /* 0x00000008ff057e24 */ /* 0x000fe4000f8e00ff */
[----:B------:R-:W-:Y:S02]  /*11f90*/  IMAD R6, R76, UR6, RZ ;  /* 0x000000064c067c24 */ /* 0x000fe4000f8e02ff */
[----:B------:R-:W-:-:S04]  /*11fa0*/  IMAD.WIDE.U32 R4, R79, UR6, R4 ;  /* 0x000000064f047c25 */ /* 0x000fc8000f8e0004 */
[----:B------:R-:W-:Y:S01]  /*11fb0*/  IMAD R11, R79, UR7, R6 ;  /* 0x000000074f0b7c24 */ /* 0x000fe2000f8e0206 */
[C---:B------:R-:W-:Y:S01]  /*11fc0*/  IADD3 R10, P2, R14.reuse, R4, RZ ;  /* 0x000000040e0a7210 */ /* 0x040fe20007f5e0ff */
[----:B------:R-:W-:Y:S01]  /*11fd0*/  VIADD R6, R14, 0x8 ;  /* 0x000000080e067836 */ /* 0x000fe20000000000 */
[----:B------:R-:W-:Y:S02]  /*11fe0*/  ULDC.64 UR6, c[0x0][0xc40] ;  /* 0x0003100000067ab9 */ /* 0x000fe40000000a00 */
[----:B------:R-:W-:Y:S02]  /*11ff0*/  IADD3.X R7, R7, R5, R11, P2, !PT ;  /* 0x0000000507077210 */ /* 0x000fe400017fe40b */
[----:B------:R-:W-:Y:S02]  /*12000*/  ISETP.GE.OR P0, PT, R6, R17, P0 ;  /* 0x000000110600720c */ /* 0x000fe40000706670 */
[----:B------:R-:W-:-:S04]  /*12010*/  LEA R4, P2, R10, UR6, 0x2 ;  /* 0x000000060a047c11 */ /* 0x000fc8000f8410ff */
[----:B------:R-:W-:-:S05]  /*12020*/  LEA.HI.X R5, R10, UR7, R7, 0x2, P2 ;  /* 0x000000070a057c11 */ /* 0x000fca00090f1407 */
[----:B------:R0:W-:Y:S04]  /*12030*/  @!P1 STG.E desc[UR14][R4.64], R3 ;  /* 0x0000000304009986 */ /* 0x0001e8000c10190e */
[----:B------:R0:W-:Y:S02]  /*12040*/  @!P0 STG.E desc[UR14][R4.64+0x20], R0 ;  /* 0x0000200004008986 */ /* 0x0001e4000c10190e */
.L_x_2500:
[----:B------:R-:W-:Y:S01]  /*12050*/  ULDC.64 UR6, c[0x0][0x208] ;  /* 0x0000820000067ab9 */ /* 0x000fe20000000a00 */
[C---:B0-----:R-:W-:Y:S01]  /*12060*/  VIADD R3, R191.reuse, 0x40 ;  /* 0x00000040bf037836 */ /* 0x041fe20000000000 */
[----:B------:R0:W5:Y:S01]  /*12070*/  LD.E.128 R4, desc[UR6][R172.64] ;  /* 0x00000006ac047980 */ /* 0x000162000c101d00 */
[C---:B------:R-:W-:Y:S01]  /*12080*/  VIADD R82, R191.reuse, 0x80 ;  /* 0x00000080bf527836 */ /* 0x040fe20000000000 */
[----:B------:R-:W-:Y:S02]  /*12090*/  ULDC.64 UR10, c[0x0][0xba0] ;  /* 0x0002e800000a7ab9 */ /* 0x000fe40000000a00 */
[----:B------:R-:W5:Y:S04]  /*120a0*/  LD.E.128 R8, desc[UR6][R8.64] ;  /* 0x0000000608087980 */ /* 0x000f68000c101d00 */
        /* <DEDUP_REMOVED lines=13> */
[----:B------:R-:W5:Y:S01]  /*12180*/  LD.E.128 R68, desc[UR6][R68.64] ;  /* 0x0000000644447980 */ /* 0x000f62000c101d00 */
[----:B------:R-:W-:Y:S01]  /*12190*/  ULDC UR7, c[0x0][0xb8c] ;  /* 0x0002e30000077ab9 */ /* 0x000fe20000000800 */
[----:B------:R-:W-:Y:S01]  /*121a0*/  VIADD R83, R191, 0xc0 ;  /* 0x000000c0bf537836 */ /* 0x000fe20000000000 */
[----:B------:R-:W-:Y:S01]  /*121b0*/  ISETP.GE.AND P1, PT, R3, UR7, PT ;  /* 0x0000000703007c0c */ /* 0x000fe2000bf26270 */
[C---:B------:R-:W-:Y:S01]  /*121c0*/  VIADD R20, R191.reuse, 0x180 ;  /* 0x00000180bf147836 */ /* 0x040fe20000000000 */
[C---:B------:R-:W-:Y:S01]  /*121d0*/  ISETP.GE.AND P0, PT, R191.reuse, UR7, PT ;  /* 0x00000007bf007c0c */ /* 0x040fe2000bf06270 */
[C---:B------:R-:W-:Y:S01]  /*121e0*/  VIADD R84, R191.reuse, 0x100 ;  /* 0x00000100bf547836 */ /* 0x040fe20000000000 */
[----:B------:R-:W-:Y:S01]  /*121f0*/  SEL R18, RZ, 0xffffffff, P1 ;  /* 0xffffffffff127807 */ /* 0x000fe20000800000 */
[----:B------:R-:W-:Y:S01]  /*12200*/  VIADD R86, R191, 0x140 ;  /* 0x00000140bf567836 */ /* 0x000fe20000000000 */
[----:B------:R-:W-:Y:S01]  /*12210*/  SEL R0, RZ, 0x1, P0 ;  /* 0x00000001ff007807 */ /* 0x000fe20000000000 */
[----:B------:R-:W-:Y:S01]  /*12220*/  IMAD.U32 R77, RZ, RZ, UR10 ;  /* 0x0000000aff4d7e24 */ /* 0x000fe2000f8e00ff */
[----:B------:R-:W-:Y:S01]  /*12230*/  ISETP.GE.AND P0, PT, R82, UR7, PT ;  /* 0x0000000752007c0c */ /* 0x000fe2000bf06270 */
[----:B------:R-:W-:Y:S01]  /*12240*/  IMAD.SHL.U32 R21, R18, 0x2, RZ ;  /* 0x0000000212157824 */ /* 0x000fe200078e00ff */
[----:B------:R-:W-:Y:S01]  /*12250*/  ISETP.GE.AND P1, PT, R83, UR7, PT ;  /* 0x0000000753007c0c */ /* 0x000fe2000bf26270 */
[----:B------:R-:W-:Y:S01]  /*12260*/  UIMAD UR6, UR9, UR10, URZ ;  /* 0x0000000a090672a4 */ /* 0x000fe2000f8e023f */
[----:B------:R-:W-:Y:S01]  /*12270*/  ISETP.GE.AND P2, PT, R20, UR7, PT ;  /* 0x0000000714007c0c */ /* 0x000fe2000bf46270 */
[----:B------:R-:W-:Y:S01]  /*12280*/  IMAD.MOV.U32 R20, RZ, RZ, R191 ;  /* 0x000000ffff147224 */ /* 0x000fe200078e00bf */
[----:B------:R-:W-:Y:S01]  /*12290*/  LOP3.LUT R0, R21, 0x2, R0, 0xe2, !PT ;  /* 0x0000000215007812 */ /* 0x000fe200078ee200 */
[----:B------:R-:W-:Y:S01]  /*122a0*/  @!PT LDS RZ, [RZ] ;  /* 0x00000000fffff984 */ /* 0x000fe20000000800 */
[----:B------:R-:W-:Y:S01]  /*122b0*/  @!PT LDS RZ, [RZ] ;  /* 0x00000000fffff984 */ /* 0x000fe20000000800 */
[----:B------:R-:W-:Y:S01]  /*122c0*/  @!PT LDS RZ, [RZ] ;  /* 0x00000000fffff984 */ /* 0x000fe20000000800 */
[----:B------:R-:W-:Y:S01]  /*122d0*/  @!PT LDS RZ, [RZ] ;  /* 0x00000000fffff984 */ /* 0x000fe20000000800 */
[----:B------:R1:W-:Y:S06]  /*122e0*/  MEMBAR.ALL.CTA ;  /* 0x0000000000007992 */ /* 0x0003ec0000008000 */
[----:B-1----:R-:W1:Y:S01]  /*122f0*/  FENCE.VIEW.ASYNC.S ;  /* 0x00000000000073c6 */ /* 0x002e620000000000 */
[----:B------:R-:W-:Y:S01]  /*12300*/  SEL R21, RZ, 0x4, P0 ;  /* 0x00000004ff157807 */ /* 0x000fe20000000000 */
[----:B------:R-:W-:Y:S01]  /*12310*/  UIMAD UR6, UR4, UR11, UR6 ;  /* 0x0000000b040672a4 */ /* 0x000fe2000f8e0206 */
[----:B------:R-:W-:Y:S01]  /*12320*/  SEL R18, RZ, 0x8, P1 ;  /* 0x00000008ff127807 */ /* 0x000fe20000800000 */
[----:B------:R-:W-:Y:S01]  /*12330*/  ULDC.64 UR8, c[0x0][0xbe0] ;  /* 0x0002f80000087ab9 */ /* 0x000fe20000000a00 */
[----:B------:R-:W-:Y:S01]  /*12340*/  ISETP.GE.AND P0, PT, R84, UR7, PT ;  /* 0x0000000754007c0c */ /* 0x000fe2000bf06270 */
[----:B------:R-:W-:Y:S01]  /*12350*/  IMAD.U32 R81, RZ, RZ, UR8 ;  /* 0x00000008ff517e24 */ /* 0x000fe2000f8e00ff */
[----:B------:R-:W-:Y:S01]  /*12360*/  LOP3.LUT R0, R18, R0, R21, 0xfe, !PT ;  /* 0x0000000012007212 */ /* 0x000fe200078efe15 */
[----:B------:R-:W-:Y:S01]  /*12370*/  BSSY B1, `(.L_x_2501) ;  /* 0x000003c000017945 */ /* 0x000fe20003800000 */
[----:B------:R-:W-:-:S02]  /*12380*/  SHF.R.S32.HI R21, RZ, 0x1f, R191 ;  /* 0x0000001fff157819 */ /* 0x000fc400000114bf */
[----:B------:R-:W-:Y:S02]  /*12390*/  ISETP.GE.AND P1, PT, R86, UR7, PT ;  /* 0x0000000756007c0c */ /* 0x000fe4000bf26270 */
[----:B------:R-:W-:Y:S01]  /*123a0*/  IADD3 R78, R191, 0x1c0, RZ ;  /* 0x000001c0bf4e7810 */ /* 0x000fe20007ffe0ff */
[----:B------:R-:W-:Y:S01]  /*123b0*/  IMAD.WIDE.U32 R20, R77, UR4, R20 ;  /* 0x000000044d147c25 */ /* 0x000fe2000f8e0014 */
[----:B------:R-:W-:Y:S01]  /*123c0*/  SEL R77, RZ, 0x10, P0 ;  /* 0x00000010ff4d7807 */ /* 0x000fe20000000000 */
[----:B------:R-:W-:Y:S01]  /*123d0*/  UIMAD UR4, UR12, UR8, URZ ;  /* 0x000000080c0472a4 */ /* 0x000fe2000f8e023f */
[----:B------:R-:W-:Y:S01]  /*123e0*/  SEL R18, RZ, 0x20, P1 ;  /* 0x00000020ff127807 */ /* 0x000fe20000800000 */
[----:B------:R-:W-:Y:S01]  /*123f0*/  VIADD R21, R21, UR6 ;  /* 0x0000000615157c36 */ /* 0x000fe20008000000 */
[----:B------:R-:W-:Y:S01]  /*12400*/  ISETP.GE.AND P1, PT, R78, UR7, PT ;  /* 0x000000074e007c0c */ /* 0x000fe2000bf26270 */
[----:B------:R-:W-:Y:S01]  /*12410*/  UIMAD UR6, UR39, UR9, UR4 ;  /* 0x00000009270672a4 */ /* 0x000fe2000f8e0204 */
[----:B------:R-:W-:Y:S01]  /*12420*/  LOP3.LUT R77, R18, R0, R77, 0xfe, !PT ;  /* 0x00000000124d7212 */ /* 0x000fe200078efe4d */
[----:B-----5:R-:W-:Y:S01]  /*12430*/  IMAD R18, R196, -0x40, R17 ;  /* 0xffffffc0c4127824 */ /* 0x020fe200078e0211 */
[----:B------:R-:W-:Y:S01]  /*12440*/  UIADD3 UR4, UR37, 0x38820, URZ ;  /* 0x0003882025047890 */ /* 0x000fe2000fffe03f */
[----:B------:R-:W-:Y:S01]  /*12450*/  SEL R0, RZ, 0x40, P2 ;  /* 0x00000040ff007807 */ /* 0x000fe20001000000 */
[C---:B------:R-:W-:Y:S01]  /*12460*/  VIADD R17, R194.reuse, 0x20 ;  /* 0x00000020c2117836 */ /* 0x040fe20000000000 */
[----:B------:R-:W-:Y:S01]  /*12470*/  ULDC.64 UR8, c[0x0][0xbe8] ;  /* 0x0002fa0000087ab9 */ /* 0x000fe20000000a00 */
[-C--:B------:R-:W-:Y:S01]  /*12480*/  ISETP.GE.AND P2, PT, R194, R18.reuse, PT ;  /* 0x00000012c200720c */ /* 0x080fe20003f46270 */
[----:B------:R-:W-:Y:S01]  /*12490*/  IMAD.WIDE.U32 R20, R81, UR39, R20 ;  /* 0x0000002751147c25 */ /* 0x000fe2000f8e0014 */
[----:B------:R-:W-:Y:S01]  /*124a0*/  UPRMT UR4, URZ, 0x654, UR4 ;  /* 0x000006543f047896 */ /* 0x000fe20008000004 */
[----:B------:R-:W-:-:S02]  /*124b0*/  ISETP.GE.AND P0, PT, R17, R18, PT ;  /* 0x000000121100720c */ /* 0x000fc40003f06270 */
[----:B------:R-:W-:Y:S01]  /*124c0*/  IMAD R17, R76, UR8, RZ ;  /* 0x000000084c117c24 */ /* 0x000fe2000f8e02ff */
[----:B------:R-:W-:Y:S01]  /*124d0*/  SHF.R.S32.HI R195, RZ, 0x1f, R194 ;  /* 0x0000001fffc37819 */ /* 0x000fe200000114c2 */
[----:B------:R-:W-:Y:S01]  /*124e0*/  VIADD R21, R21, UR6 ;  /* 0x0000000615157c36 */ /* 0x000fe20008000000 */
[----:B------:R-:W-:Y:S01]  /*124f0*/  LOP3.LUT R0, R77, R0, RZ, 0xfc, !PT ;  /* 0x000000004d007212 */ /* 0x000fe200078efcff */
[C---:B------:R-:W-:Y:S01]  /*12500*/  IMAD R81, R79.reuse, UR9, R17 ;  /* 0x000000094f517c24 */ /* 0x040fe2000f8e0211 */
[----:B------:R-:W-:Y:S01]  /*12510*/  SEL R17, RZ, 0x80, P1 ;  /* 0x00000080ff117807 */ /* 0x000fe20000800000 */
[----:B------:R-:W-:Y:S01]  /*12520*/  IMAD.WIDE.U32 R78, R79, UR8, R20 ;  /* 0x000000084f4e7c25 */ /* 0x000fe2000f8e0014 */
[----:B-1----:R-:W-:Y:S02]  /*12530*/  SYNCS.ARRIVE.TRANS64.RED.A1T0 RZ, [UR4], RZ ;  /* 0x000000ffffff79a7 */ /* 0x002fe40008100404 */
[----:B------:R-:W-:Y:S01]  /*12540*/  LOP3.LUT R17, R0, R17, RZ, 0xfc, !PT ;  /* 0x0000001100117212 */ /* 0x000fe200078efcff */
[----:B------:R-:W-:-:S04]  /*12550*/  IMAD.WIDE R76, R196, 0x40, R194 ;  /* 0x00000040c44c7825 */ /* 0x000fc800078e02c2 */
[----:B------:R-:W-:Y:S01]  /*12560*/  IMAD.IADD R85, R79, 0x1, R81 ;  /* 0x000000014f557824 */ /* 0x000fe200078e0251 */
[----:B0-----:R-:W-:Y:S06]  /*12570*/  @P2 BRA `(.L_x_2502) ;  /* 0x00000000006c2947 */ /* 0x001fec0003800000 */
        /* <DEDUP_REMOVED lines=11> */
[----:B------:R-:W-:-:S02]  /*12630*/  LOP3.LUT P5, RZ, R0, 0x40, RZ, 0xc0, !PT ;  /* 0x0000004000ff7812 */ /* 0x000fc400078ac0ff */
[----:B------:R-:W-:Y:S01]  /*12640*/  IMAD.IADD R21, R21, 0x1, R81 ;  /* 0x0000000115157824 */ /* 0x000fe200078e0251 */
[C---:B------:R-:W-:Y:S02]  /*12650*/  LEA R80, P1, R20.reuse, UR8, 0x1 ;  /* 0x0000000814507c11 */ /* 0x040fe4000f8208ff */
        /* <DEDUP_REMOVED lines=13> */
.L_x_2502:
[----:B------:R-:W-:Y:S05]  /*12730*/  BSYNC B1 ;  /* 0x0000000000017941 */ /* 0x000fea0003800000 */
.L_x_2501:
[----:B------:R-:W-:Y:S05]  /*12740*/  @P0 BRA `(.L_x_2503) ;  /* 0x0000000c00280947 */ /* 0x000fea0003800000 */
[----:B0-----:R-:W-:Y:S01]  /*12750*/  IADD3 R7, P0, R76, 0x20, RZ ;  /* 0x000000204c077810 */ /* 0x001fe20007f1e0ff */
[----:B------:R-:W-:Y:S01]  /*12760*/  ULDC.64 UR8, c[0x0][0xbd8] ;  /* 0x0002f60000087ab9 */ /* 0x000fe20000000a00 */
[----:B------:R-:W-:Y:S01]  /*12770*/  IMAD.MOV.U32 R4, RZ, RZ, R78 ;  /* 0x000000ffff047224 */ /* 0x000fe200078e004e */
[----:B------:R-:W-:Y:S01]  /*12780*/  ISETP.GE.AND P4, PT, R3, UR7, PT ;  /* 0x0000000703007c0c */ /* 0x000fe2000bf86270 */
        /* <DEDUP_REMOVED lines=28> */
.L_x_2498:
[----:B------:R-:W0:Y:S01]  /*12950*/  LDC.64 R6, c[0x0][0xcd8] ;  /* 0x00033600ff067b82 */ /* 0x000e220000000a00 */
[----:B------:R-:W-:Y:S01]  /*12960*/  IMAD.MOV.U32 R9, RZ, RZ, RZ ;  /* 0x000000ffff097224 */ /* 0x000fe200078e00ff */
[----:B------:R-:W-:-:S06]  /*12970*/  ULDC.64 UR6, c[0x0][0x208] ;  /* 0x0000820000067ab9 */ /* 0x000fcc0000000a00 */
[----:B------:R-:W1:Y:S01]  /*12980*/  LDC.64 R4, c[0x0][0xcd8] ;  /* 0x00033600ff047b82 */ /* 0x000e620000000a00 */
[----:B0-----:R-:W-:-:S04]  /*12990*/  ISETP.NE.U32.AND P0, PT, R6, RZ, PT ;  /* 0x000000ff0600720c */ /* 0x001fc80003f05070 */
[----:B------:R-:W-:-:S03]  /*129a0*/  ISETP.NE.AND.EX P0, PT, R7, RZ, PT, P0 ;  /* 0x000000ff0700720c */ /* 0x000fc60003f05300 */
[----:B------:R-:W0:Y:S01]  /*129b0*/  LDC.64 R6, c[0x0][0xce0] ;  /* 0x00033800ff067b82 */ /* 0x000e220000000a00 */
[----:B-1----:R-:W-:-:S07]  /*129c0*/  IMAD.WIDE R4, R193, 0x4, R4 ;  /* 0x00000004c1047825 */ /* 0x002fce00078e0204 */
[----:B------:R-:W1:Y:S01]  /*129d0*/  LDC R3, c[0x0][0xb88] ;  /* 0x0002e200ff037b82 */ /* 0x000e620000000800 */
[----:B------:R-:W-:Y:S01]  /*129e0*/  VIADD R13, R191, 0x40 ;  /* 0x00000040bf0d7836 */ /* 0x000fe20000000000 */
[----:B------:R-:W5:Y:S01]  /*129f0*/  @P0 LDG.E R9, desc[UR6][R4.64] ;  /* 0x0000000604090981 */ /* 0x000f62000c1e1900 */
[----:B0-----:R-:W-:-:S04]  /*12a00*/  ISETP.NE.U32.AND P1, PT, R6, RZ, PT ;  /* 0x000000ff0600720c */ /* 0x001fc80003f25070 */
[----:B------:R-:W-:-:S13]  /*12a10*/  ISETP.NE.AND.EX P1, PT, R7, RZ, PT, P1 ;  /* 0x000000ff0700720c */ /* 0x000fda0003f25310 */
[----:B------:R-:W0:Y:S01]  /*12a20*/  @P1 LDC.64 R6, c[0x0][0xce0] ;  /* 0x00033800ff061b82 */ /* 0x000e220000000a00 */
[C---:B------:R-:W-:Y:S02]  /*12a30*/  VIADD R14, R191.reuse, 0x80 ;  /* 0x00000080bf0e7836 */ /* 0x040fe40000000000 */
[----:B------:R-:W-:Y:S02]  /*12a40*/  VIADD R15, R191, 0xc0 ;  /* 0x000000c0bf0f7836 */ /* 0x000fe40000000000 */
[----:B0-----:R-:W-:-:S05]  /*12a50*/  @P1 IMAD.WIDE R6, R193, 0x4, R6 ;  /* 0x00000004c1061825 */ /* 0x001fca00078e0206 */
[----:B-1----:R0:W5:Y:S01]  /*12a60*/  @P1 LDG.E R3, desc[UR6][R6.64] ;  /* 0x0000000606031981 */ /* 0x002162000c1e1900 */
[----:B------:R-:W-:Y:S02]  /*12a70*/  ULDC UR7, c[0x0][0xb8c] ;  /* 0x0002e30000077ab9 */ /* 0x000fe40000000800 */
[----:B------:R-:W-:Y:S02]  /*12a80*/  ISETP.GE.AND P3, PT, R13, UR7, PT ;  /* 0x000000070d007c0c */ /* 0x000fe4000bf66270 */
[----:B------:R-:W-:Y:S02]  /*12a90*/  ISETP.GE.AND P2, PT, R191, UR7, PT ;  /* 0x00000007bf007c0c */ /* 0x000fe4000bf46270 */
[----:B------:R-:W-:Y:S02]  /*12aa0*/  SEL R8, RZ, 0xffffffff, P3 ;  /* 0xffffffffff087807 */ /* 0x000fe40001800000 */
[----:B------:R-:W-:Y:S02]  /*12ab0*/  SEL R0, RZ, 0x1, P2 ;  /* 0x00000001ff007807 */ /* 0x000fe40001000000 */
[----:B------:R-:W-:Y:S01]  /*12ac0*/  ISETP.GE.AND P2, PT, R14, UR7, PT ;  /* 0x000000070e007c0c */ /* 0x000fe2000bf46270 */
[----:B------:R-:W-:Y:S01]  /*12ad0*/  IMAD.SHL.U32 R11, R8, 0x2, RZ ;  /* 0x00000002080b7824 */ /* 0x000fe200078e00ff */
[----:B------:R-:W-:-:S02]  /*12ae0*/  ISETP.GE.AND P3, PT, R15, UR7, PT ;  /* 0x000000070f007c0c */ /* 0x000fc4000bf66270 */
[----:B0-----:R-:W-:Y:S02]  /*12af0*/  SEL R7, RZ, 0x4, P2 ;  /* 0x00000004ff077807 */ /* 0x001fe40001000000 */
[----:B------:R-:W-:Y:S02]  /*12b00*/  LOP3.LUT R0, R11, 0x2, R0, 0xe2, !PT ;  /* 0x000000020b007812 */ /* 0x000fe400078ee200 */
[----:B------:R-:W-:-:S04]  /*12b10*/  SEL R6, RZ, 0x8, P3 ;  /* 0x00000008ff067807 */ /* 0x000fc80001800000 */
[----:B------:R-:W-:Y:S01]  /*12b20*/  LOP3.LUT R17, R6, R0, R7, 0xfe, !PT ;  /* 0x0000000006117212 */ /* 0x000fe200078efe07 */
[----:B------:R-:W-:Y:S06]  /*12b30*/  @P1 BRA `(.L_x_2504) ;  /* 0x0000000000141947 */ /* 0x000fec0003800000 */
[----:B------:R-:W-:Y:S05]  /*12b40*/  @!P0 BRA `(.L_x_2504) ;  /* 0x0000000000108947 */ /* 0x000fea0003800000 */
[----:B------:R-:W-:Y:S02]  /*12b50*/  ULDC.64 UR8, c[0x0][0x208] ;  /* 0x0000820000087ab9 */ /* 0x000fe40000000a00 */
[----:B------:R-:W2:Y:S04]  /*12b60*/  LDG.E R0, desc[UR8][R4.64] ;  /* 0x0000000804007981 */ /* 0x000ea8000c1e1900 */
[----:B-----5:R-:W2:Y:S02]  /*12b70*/  LDG.E R3, desc[UR8][R4.64+0x4] ;  /* 0x0000040804037981 */ /* 0x020ea4000c1e1900 */
[----:B--2---:R-:W-:-:S07]  /*12b80*/  IMAD.IADD R3, R3, 0x1, -R0 ;  /* 0x0000000103037824 */ /* 0x004fce00078e0a00 */
.L_x_2504:
[----:B------:R-:W-:Y:S01]  /*12b90*/  ISETP.GT.AND P1, PT, R200, 0x3f, PT ;  /* 0x0000003fc800780c */ /* 0x000fe20003f24270 */
[----:B------:R-:W-:Y:S01]  /*12ba0*/  USHF.R.S32.HI UR6, URZ, 0x1f, UR39 ;  /* 0x0000001f3f067899 */ /* 0x000fe20008011427 */
[----:B------:R-:W-:Y:S01]  /*12bb0*/  SHF.R.S32.HI R0, RZ, 0x1f, R193 ;  /* 0x0000001fff007819 */ /* 0x000fe200000114c1 */
[----:B------:R-:W-:Y:S01]  /*12bc0*/  BSSY B1, `(.L_x_2505) ;  /* 0x0000020000017945 */ /* 0x000fe20003800000 */
[----:B------:R-:W-:Y:S01]  /*12bd0*/  SHF.R.S32.HI R12, RZ, 0x1f, R191 ;  /* 0x0000001fff0c7819 */ /* 0x000fe200000114bf */
[C---:B------:R-:W-:Y:S01]  /*12be0*/  VIADD R18, R191.reuse, 0x100 ;  /* 0x00000100bf127836 */ /* 0x040fe20000000000 */
[----:B------:R-:W-:Y:S02]  /*12bf0*/  IADD3 R24, R191, 0x140, RZ ;  /* 0x00000140bf187810 */ /* 0x000fe40007ffe0ff */
[----:B------:R-:W-:Y:S02]  /*12c00*/  SEL R11, R193, RZ, !P0 ;  /* 0x000000ffc10b7207 */ /* 0x000fe40004000000 */
[----:B------:R-:W-:-:S02]  /*12c10*/  SEL R10, R0, RZ, !P0 ;  /* 0x000000ff000a7207 */ /* 0x000fc40004000000 */
[----:B-----5:R-:W-:Y:S01]  /*12c20*/  SHF.R.S32.HI R8, RZ, 0x1f, R9 ;  /* 0x0000001fff087819 */ /* 0x020fe20000011409 */
[----:B------:R-:W-:Y:S06]  /*12c30*/  @P1 BRA `(.L_x_2506) ;  /* 0x0000000000601947 */ /* 0x000fec0003800000 */
        /* <DEDUP_REMOVED lines=13> */
[----:B------:R-:W-:-:S03]  /*12d10*/  ULDC.64 UR8, c[0x0][0xc78] ;  /* 0x00031e0000087ab9 */ /* 0x000fc60000000a00 */
[----:B------:R-:W-:Y:S02]  /*12d20*/  IMAD R0, R10, UR8, RZ ;  /* 0x000000080a007c24 */ /* 0x000fe4000f8e02ff */
[----:B------:R-:W-:Y:S02]  /*12d30*/  VIADD R5, R5, UR4 ;  /* 0x0000000405057c36 */ /* 0x000fe40008000000 */
        /* <DEDUP_REMOVED lines=8> */
.L_x_2506:
[----:B------:R-:W-:Y:S05]  /*12dc0*/  BSYNC B1 ;  /* 0x0000000000017941 */ /* 0x000fea0003800000 */
.L_x_2505:
[----:B------:R-:W-:Y:S01]  /*12dd0*/  ULDC.64 UR8, c[0x0][0xba0] ;  /* 0x0002e80000087ab9 */ /* 0x000fe20000000a00 */
[----:B------:R-:W-:Y:S01]  /*12de0*/  IMAD.MOV.U32 R4, RZ, RZ, R191 ;  /* 0x000000ffff047224 */ /* 0x000fe200078e00bf */
[----:B------:R-:W-:Y:S01]  /*12df0*/  ISETP.GE.AND P0, PT, R18, UR7, PT ;  /* 0x0000000712007c0c */ /* 0x000fe2000bf06270 */
[----:B0-----:R-:W-:Y:S01]  /*12e00*/  IMAD.MOV.U32 R5, RZ, RZ, R12 ;  /* 0x000000ffff057224 */ /* 0x001fe200078e000c */
[----:B------:R-:W-:Y:S01]  /*12e10*/  ISETP.GE.AND P1, PT, R24, UR7, PT ;  /* 0x0000000718007c0c */ /* 0x000fe2000bf26270 */
[----:B------:R-:W-:Y:S01]  /*12e20*/  IMAD R0, R8, UR8, RZ ;  /* 0x0000000808007c24 */ /* 0x000fe2000f8e02ff */
[----:B------:R-:W-:Y:S01]  /*12e30*/  BSSY B1, `(.L_x_2507) ;  /* 0x000003d000017945 */ /* 0x000fe20003800000 */
[----:B------:R-:W-:Y:S01]  /*12e40*/  IMAD.WIDE.U32 R4, R9, UR8, R4 ;  /* 0x0000000809047c25 */ /* 0x000fe2000f8e0004 */
[----:B------:R-:W-:-:S03]  /*12e50*/  SEL R6, RZ, 0x20, P1 ;  /* 0x00000020ff067807 */ /* 0x000fc60000800000 */
[----:B------:R-:W-:Y:S01]  /*12e60*/  IMAD R9, R9, UR9, R0 ;  /* 0x0000000909097c24 */ /* 0x000fe2000f8e0200 */
[----:B------:R-:W-:Y:S01]  /*12e70*/  SEL R0, RZ, 0x10, P0 ;  /* 0x00000010ff007807 */ /* 0x000fe20000000000 */
[----:B------:R-:W-:Y:S01]  /*12e80*/  VIADD R7, R191, 0x180 ;  /* 0x00000180bf077836 */ /* 0x000fe20000000000 */
[----:B------:R-:W-:Y:S01]  /*12e90*/  ULDC.64 UR8, c[0x0][0xbe0] ;  /* 0x0002f80000087ab9 */ /* 0x000fe20000000a00 */
[----:B------:R-:W-:Y:S01]  /*12ea0*/  IMAD R3, R196, -0x40, R3 ;  /* 0xffffffc0c4037824 */ /* 0x000fe200078e0203 */
[----:B------:R-:W-:Y:S01]  /*12eb0*/  LOP3.LUT R17, R6, R17, R0, 0xfe, !PT ;  /* 0x0000001106117212 */ /* 0x000fe200078efe00 */
[----:B------:R-:W-:Y:S01]  /*12ec0*/  UIMAD UR4, UR6, UR8, URZ ;  /* 0x00000008060472a4 */ /* 0x000fe2000f8e023f */
[----:B------:R-:W-:Y:S01]  /*12ed0*/  ISETP.GE.AND P0, PT, R7, UR7, PT ;  /* 0x0000000707007c0c */ /* 0x000fe2000bf06270 */
[----:B------:R-:W-:Y:S01]  /*12ee0*/  VIADD R6, R191, 0x1c0 ;  /* 0x000001c0bf067836 */ /* 0x000fe20000000000 */
[----:B------:R-:W-:Y:S01]  /*12ef0*/  ISETP.GE.AND P1, PT, R194, R3, PT ;  /* 0x00000003c200720c */ /* 0x000fe20003f26270 */
[----:B------:R-:W-:Y:S01]  /*12f00*/  IMAD.IADD R5, R5, 0x1, R9 ;  /* 0x0000000105057824 */ /* 0x000fe200078e0209 */
[----:B------:R-:W-:Y:S01]  /*12f10*/  UIMAD UR4, UR39, UR9, UR4 ;  /* 0x00000009270472a4 */ /* 0x000fe2000f8e0204 */
[----:B------:R-:W-:Y:S01]  /*12f20*/  IMAD.U32 R7, RZ, RZ, UR8 ;  /* 0x00000008ff077e24 */ /* 0x000fe2000f8e00ff */
[----:B------:R-:W-:Y:S01]  /*12f30*/  SEL R0, RZ, 0x40, P0 ;  /* 0x00000040ff007807 */ /* 0x000fe20000000000 */
[----:B------:R-:W-:Y:S01]  /*12f40*/  ULDC.64 UR8, c[0x0][0xbe8] ;  /* 0x0002fa0000087ab9 */ /* 0x000fe20000000a00 */
[----:B------:R-:W-:Y:S01]  /*12f50*/  ISETP.GE.AND P2, PT, R6, UR7, PT ;  /* 0x0000000706007c0c */ /* 0x000fe2000bf46270 */
[----:B------:R-:W-:Y:S01]  /*12f60*/  IMAD.WIDE.U32 R4, R7, UR39, R4 ;  /* 0x0000002707047c25 */ /* 0x000fe2000f8e0004 */
[----:B------:R-:W-:-:S02]  /*12f70*/  LOP3.LUT R17, R17, R0, RZ, 0xfc, !PT ;  /* 0x0000000011117212 */ /* 0x000fc400078efcff */
[----:B------:R-:W-:Y:S01]  /*12f80*/  SHF.R.S32.HI R9, RZ, 0x1f, R194 ;  /* 0x0000001fff097819 */ /* 0x000fe200000114c2 */
[----:B------:R-:W-:Y:S02]  /*12f90*/  VIADD R6, R194, 0x20 ;  /* 0x00000020c2067836 */ /* 0x000fe40000000000 */
[----:B------:R-:W-:Y:S02]  /*12fa0*/  IMAD R0, R10, UR8, RZ ;  /* 0x000000080a007c24 */ /* 0x000fe4000f8e02ff */
[----:B------:R-:W-:Y:S01]  /*12fb0*/  VIADD R5, R5, UR4 ;  /* 0x0000000405057c36 */ /* 0x000fe20008000000 */
[----:B------:R-:W-:Y:S01]  /*12fc0*/  ISETP.GE.AND P0, PT, R6, R3, PT ;  /* 0x000000030600720c */ /* 0x000fe20003f06270 */
[C---:B------:R-:W-:Y:S01]  /*12fd0*/  IMAD R3, R11.reuse, UR9, R0 ;  /* 0x000000090b037c24 */ /* 0x040fe2000f8e0200 */
[----:B------:R-:W-:Y:S01]  /*12fe0*/  SEL R0, RZ, 0x80, P2 ;  /* 0x00000080ff007807 */ /* 0x000fe20001000000 */
[----:B------:R-:W-:-:S03]  /*12ff0*/  IMAD.WIDE.U32 R6, R11, UR8, R4 ;  /* 0x000000080b067c25 */ /* 0x000fc6000f8e0004 */
[----:B------:R-:W-:Y:S01]  /*13000*/  LOP3.LUT R0, R17, R0, RZ, 0xfc, !PT ;  /* 0x0000000011007212 */ /* 0x000fe200078efcff */
[----:B------:R-:W-:Y:S02]  /*13010*/  IMAD.MOV.U32 R8, RZ, RZ, R194 ;  /* 0x000000ffff087224 */ /* 0x000fe400078e00c2 */
[----:B------:R-:W-:Y:S02]  /*13020*/  IMAD.IADD R11, R7, 0x1, R3 ;  /* 0x00000001070b7824 */ /* 0x000fe400078e0203 */
        /* <DEDUP_REMOVED lines=29> */
.L_x_2508:
[----:B------:R-:W-:Y:S05]  /*13200*/  BSYNC B1 ;  /* 0x0000000000017941 */ /* 0x000fea0003800000 */
.L_x_2507:
[----:B------:R-:W-:Y:S05]  /*13210*/  @P0 BRA `(.L_x_2503) ;  /* 0x0000000000740947 */ /* 0x000fea0003800000 */
[----:B------:R-:W-:Y:S01]  /*13220*/  IADD3 R3, P0, R8, 0x20, RZ ;  /* 0x0000002008037810 */ /* 0x000fe20007f1e0ff */
[----:B------:R-:W-:Y:S01]  /*13230*/  ULDC.64 UR8, c[0x0][0xbd8] ;  /* 0x0002f60000087ab9 */ /* 0x000fe20000000a00 */
[----:B------:R-:W-:Y:S01]  /*13240*/  IMAD.MOV.U32 R4, RZ, RZ, R6 ;  /* 0x000000ffff047224 */ /* 0x000fe200078e0006 */
[----:B------:R-:W-:Y:S01]  /*13250*/  ULDC.64 UR10, c[0x0][0x208] ;  /* 0x00008200000a7ab9 */ /* 0x000fe20000000a00 */
[----:B------:R-:W-:Y:S01]  /*13260*/  IADD3.X R8, RZ, R9, RZ, P0, !PT ;  /* 0x00000009ff087210 */ /* 0x000fe200007fe4ff */
[----:B------:R-:W-:Y:S01]  /*13270*/  IMAD.MOV.U32 R5, RZ, RZ, R11 ;  /* 0x000000ffff057224 */ /* 0x000fe200078e000b */
[----:B------:R-:W-:Y:S02]  /*13280*/  ISETP.GE.AND P0, PT, R13, UR7, PT ;  /* 0x000000070d007c0c */ /* 0x000fe4000bf06270 */
[----:B------:R-:W-:Y:S01]  /*13290*/  ISETP.GE.AND P1, PT, R14, UR7, PT ;  /* 0x000000070e007c0c */ /* 0x000fe2000bf26270 */
[----:B------:R-:W-:Y:S01]  /*132a0*/  IMAD R8, R8, UR8, RZ ;  /* 0x0000000808087c24 */ /* 0x000fe2000f8e02ff */
[----:B------:R-:W-:Y:S01]  /*132b0*/  ISETP.GE.AND P2, PT, R15, UR7, PT ;  /* 0x000000070f007c0c */ /* 0x000fe2000bf46270 */
[----:B------:R-:W-:Y:S01]  /*132c0*/  IMAD.WIDE.U32 R4, R3, UR8, R4 ;  /* 0x0000000803047c25 */ /* 0x000fe2000f8e0004 */
        /* <DEDUP_REMOVED lines=18> */
.L_x_2503:
[----:B------:R-:W-:Y:S05]  /*133f0*/  BSYNC B0 ;  /* 0x0000000000007941 */ /* 0x000fea0003800000 */
.L_x_2497:
[----:B------:R-:W-:Y:S02]  /*13400*/  ULDC UR4, c[0x0][0xd14] ;  /* 0x0003450000047ab9 */ /* 0x000fe40000000800 */
[----:B------:R-:W-:-:S13]  /*13410*/  ISETP.GE.AND P0, PT, R187, UR4, PT ;  /* 0x00000004bb007c0c */ /* 0x000fda000bf06270 */
[----:B------:R-:W-:Y:S05]  /*13420*/  @!P0 BRA `(.L_x_2509) ;  /* 0xfffffed800cc8947 */ /* 0x000fea000383ffff */
[----:B------:R-:W-:Y:S05]  /*13430*/  EXIT ;  /* 0x000000000000794d */ /* 0x000fea0003800000 */
.L_x_2405:
        /* <DEDUP_REMOVED lines=58> */
[----:B------:R-:W-:Y:S01]  /*137e0*/  ULDC UR5, c[0x0][0xd14] ;  /* 0x0003450000057ab9 */ /* 0x000fe20000000800 */
[----:B------:R-:W-:Y:S01]  /*137f0*/  IMAD.MOV.U32 R6, RZ, RZ, RZ ;  /* 0x000000ffff067224 */ /* 0x000fe200078e00ff */
[----:B------:R-:W-:Y:S01]  /*13800*/  ULDC UR7, c[0x0][0xd14] ;  /* 0x0003450000077ab9 */ /* 0x000fe20000000800 */
[----:B------:R-:W-:-:S05]  /*13810*/  ULDC UR4, c[0x0][0xd10] ;  /* 0x0003440000047ab9 */ /* 0x000fca0000000800 */
.L_x_2514:
        /* <DEDUP_REMOVED lines=16> */
.L_x_2513:
[----:B------:R-:W-:Y:S05]  /*13920*/  BSYNC B0 ;  /* 0x0000000000007941 */ /* 0x000fea0003800000 */
.L_x_2512:
        /* <DEDUP_REMOVED lines=25> */
.L_x_2510:
[----:B------:R-:W-:Y:S01]  /*13ac0*/  IMAD.IADD R7, R5, 0x1, -R2 ;  /* 0x0000000105077824 */ /* 0x000fe200078e0a02 */
[----:B------:R-:W-:-:S03]  /*13ad0*/  ULDC.64 UR8, c[0x0][0x208] ;  /* 0x0000820000087ab9 */ /* 0x000fc60000000a00 */
        /* <DEDUP_REMOVED lines=19> */
.L_x_2515:
        /* <DEDUP_REMOVED lines=25> */
[----:B------:R-:W-:Y:S01]  /*13da0*/  VIADDMNMX R8, R3, UR4, R8, PT ;  /* 0x0000000403087c46 */ /* 0x000fe2000b800108 */
[----:B------:R-:W-:-:S03]  /*13db0*/  IMAD.IADD R4, R5, 0x1, R4 ;  /* 0x0000000105047824 */ /* 0x000fc600078e0204 */
[----:B------:R-:W-:-:S04]  /*13dc0*/  IABS R7, R8 ;  /* 0x0000000800077213 */ /* 0x000fc80000000000 */
[----:B------:R-:W1:Y:S08]  /*13dd0*/  I2F.RP R10, R7 ;  /* 0x00000007000a7306 */ /* 0x000e700000209400 */
[----:B-1----:R-:W1:Y:S02]  /*13de0*/  MUFU.RCP R10, R10 ;  /* 0x0000000a000a7308 */ /* 0x002e640000001000 */
[----:B-1----:R-:W-:-:S06]  /*13df0*/  VIADD R2, R10, 0xffffffe ;  /* 0x0ffffffe0a027836 */ /* 0x002fcc0000000000 */
[----:B------:R1:W2:Y:S02]  /*13e00*/  F2I.FTZ.U32.TRUNC.NTZ R3, R2 ;  /* 0x0000000200037305 */ /* 0x0002a4000021f000 */
[----:B-1----:R-:W-:Y:S02]  /*13e10*/  IMAD.MOV.U32 R2, RZ, RZ, RZ ;  /* 0x000000ffff027224 */ /* 0x002fe400078e00ff */
[----:B--2---:R-:W-:-:S04]  /*13e20*/  IMAD.MOV R6, RZ, RZ, -R3 ;  /* 0x000000ffff067224 */ /* 0x004fc800078e0a03 */
        /* <DEDUP_REMOVED lines=22> */
.L_x_2511:
[----:B------:R-:W-:Y:S02]  /*13f90*/  IMAD.MOV.U32 R17, RZ, RZ, RZ ;  /* 0x000000ffff117224 */ /* 0x000fe400078e00ff */
[----:B------:R-:W-:Y:S02]  /*13fa0*/  IMAD.U32 R16, RZ, RZ, UR6 ;  /* 0x00000006ff107e24 */ /* 0x000fe4000f8e00ff */
[----:B------:R-:W-:-:S07]  /*13fb0*/  IMAD.MOV.U32 R18, RZ, RZ, RZ ;  /* 0x000000ffff127224 */ /* 0x000fce00078e00ff */
.L_x_2516:
[----:B------:R-:W1:Y:S01]  /*13fc0*/  S2R R2, SR_TID.X ;  /* 0x0000000000027919 */ /* 0x000e620000002100 */
[----:B------:R-:W-:Y:S01]  /*13fd0*/  UMOV UR4, URZ ;  /* 0x0000003f00047c82 */ /* 0x000fe20008000000 */
        /* <DEDUP_REMOVED lines=10> */
[----:B------:R1:W-:Y:S02]  /*14080*/  STL [R1+0x4], R0 ;  /* 0x0000040001007387 */ /* 0x0003e40000100800 */
[----:B-1----:R-:W-:-:S05]  /*14090*/  IMAD.U32 R0, RZ, RZ, UR4 ;  /* 0x00000004ff007e24 */ /* 0x002fca000f8e00ff */
[----:B------:R1:W-:Y:S01]  /*140a0*/  STL [R1+0x1c], R0 ;  /* 0x00001c0001007387 */ /* 0x0003e20000100800 */
[----:B------:R-:W-:Y:S05]  /*140b0*/  @P0 BRA `(.L_x_2517) ;  /* 0x00000048003c0947 */ /* 0x000fea0003800000 */
[----:B------:R-:W-:Y:S01]  /*140c0*/  ULDC UR4, c[0x0][0xc] ;  /* 0x0000030000047ab9 */ /* 0x000fe20000000800 */
[----:B------:R-:W-:Y:S01]  /*140d0*/  IMAD.MOV.U32 R2, RZ, RZ, 0x1 ;  /* 0x00000001ff027424 */ /* 0x000fe200078e00ff */
[----:B------:R-:W-:Y:S01]  /*140e0*/  ULDC.64 UR54, c[0x0][0x198] ;  /* 0x0000660000367ab9 */ /* 0x000fe20000000a00 */
[----:B-1----:R-:W-:Y:S01]  /*140f0*/  IMAD.U32 R0, RZ, RZ, UR4 ;  /* 0x00000004ff007e24 */ /* 0x002fe2000f8e00ff */
[----:B------:R-:W-:Y:S02]  /*14100*/  UMOV UR4, URZ ;  /* 0x0000003f00047c82 */ /* 0x000fe40008000000 */
[----:B------:R-:W-:Y:S04]  /*14110*/  STL [R1+0x4], R2 ;  /* 0x0000040201007387 */ /* 0x000fe80000100800 */
[----:B------:R-:W-:Y:S04]  /*14120*/  STL [R1], RZ ;  /* 0x000000ff01007387 */ /* 0x000fe80000100800 */
[----:B------:R1:W-:Y:S02]  /*14130*/  STL [R1+0x20], R0 ;  /* 0x0000200001007387 */ /* 0x0003e40000100800 */
[----:B-1----:R-:W-:-:S05]  /*14140*/  IMAD.U32 R0, RZ, RZ, UR4 ;  /* 0x00000004ff007e24 */ /* 0x002fca000f8e00ff */
[----:B------:R1:W-:Y:S02]  /*14150*/  STL [R1+0x1c], R0 ;  /* 0x00001c0001007387 */ /* 0x0003e40000100800 */
.L_x_2591:
[----:B------:R-:W-:Y:S05]  /*14160*/  YIELD ;  /* 0x0000000000007946 */ /* 0x000fea0003800000 */
[----:B------:R-:W-:Y:S01]  /*14170*/  ULDC.64 UR4, c[0x0][0xb20] ;  /* 0x0002c80000047ab9 */ /* 0x000fe20000000a00 */
[----:B-1----:R-:W-:Y:S01]  /*14180*/  MOV R0, RZ ;  /* 0x000000ff00007202 */ /* 0x002fe20000000f00 */
[----:B------:R-:W-:Y:S01]  /*14190*/  ULDC.64 UR6, c[0x0][0x208] ;  /* 0x0000820000067ab9 */ /* 0x000fe20000000a00 */
[----:B------:R-:W-:-:S04]  /*141a0*/  ISETP.NE.U32.AND P0, PT, RZ, UR4, PT ;  /* 0x00000004ff007c0c */ /* 0x000fc8000bf05070 */
[----:B------:R-:W-:Y:S01]  /*141b0*/  ISETP.NE.AND.EX P0, PT, RZ, UR5, PT, P0 ;  /* 0x00000005ff007c0c */ /* 0x000fe2000bf05300 */
[----:B------:R-:W-:-:S12]  /*141c0*/  ULDC.64 UR4, c[0x0][0xaf8] ;  /* 0x0002be0000047ab9 */ /* 0x000fd80000000a00 */
[----:B--2---:R-:W1:Y:S01]  /*141d0*/  @P0 LDC.64 R2, c[0x0][0xb20] ;  /* 0x0002c800ff020b82 */ /* 0x004e620000000a00 */
[----:B------:R-:W-:Y:S01]  /*141e0*/  ISETP.NE.U32.AND P2, PT, RZ, UR4, PT ;  /* 0x00000004ff007c0c */ /* 0x000fe2000bf45070 */
[----:B-1----:R-:W-:-:S05]  /*141f0*/  @P0 IMAD.WIDE R2, R19, 0x4, R2 ;  /* 0x0000000413020825 */ /* 0x002fca00078e0202 */
[----:B------:R1:W5:Y:S01]  /*14200*/  @P0 LDG.E R0, desc[UR6][R2.64] ;  /* 0x0000000602000981 */ /* 0x000362000c1e1900 */
[----:B------:R-:W-:Y:S01]  /*14210*/  ISETP.NE.AND.EX P2, PT, RZ, UR5, PT, P2 ;  /* 0x00000005ff007c0c */ /* 0x000fe2000bf45320 */
[----:B------:R-:W-:Y:S01]  /*14220*/  IMAD.MOV.U32 R4, RZ, RZ, RZ ;  /* 0x000000ffff047224 */ /* 0x000fe200078e00ff */
[----:B------:R-:W-:Y:S01]  /*14230*/  ULDC.64 UR4, c[0x0][0xb10] ;  /* 0x0002c40000047ab9 */ /* 0x000fe20000000a00 */
[----:B-1----:R-:W1:Y:S02]  /*14240*/  LDC.64 R2, c[0x0][0xaf8] ;  /* 0x0002be00ff027b82 */ /* 0x002e640000000a00 */
[----:B-1----:R-:W-:-:S08]  /*14250*/  IMAD.WIDE R2, R19, 0x4, R2 ;  /* 0x0000000413027825 */ /* 0x002fd000078e0202 */
[----:B------:R-:W2:Y:S01]  /*14260*/  @P2 LDG.E R4, desc[UR6][R2.64] ;  /* 0x0000000602042981 */ /* 0x000ea2000c1e1900 */
[----:B------:R-:W-:Y:S01]  /*14270*/  ISETP.NE.U32.AND P1, PT, RZ, UR4, PT ;  /* 0x00000004ff007c0c */ /* 0x000fe2000bf25070 */
[----:B------:R-:W-:Y:S02]  /*14280*/  ULDC UR4, c[0x0][0x288] ;  /* 0x0000a20000047ab9 */ /* 0x000fe40000000800 */
[----:B------:R-:W-:Y:S01]  /*14290*/  IMAD.U32 R6, RZ, RZ, UR4 ;  /* 0x00000004ff067e24 */ /* 0x000fe2000f8e00ff */
[----:B------:R-:W-:Y:S01]  /*142a0*/  ISETP.NE.AND.EX P1, PT, RZ, UR5, PT, P1 ;  /* 0x00000005ff007c0c */ /* 0x000fe2000bf25310 */
[----:B------:R-:W-:Y:S02]  /*142b0*/  ULDC.64 UR4, c[0x0][0x3f8] ;  /* 0x0000fe0000047ab9 */ /* 0x000fe40000000a00 */
[----:B------:R-:W-:-:S03]  /*142c0*/  UISETP.NE.U32.AND UP0, UPT, UR4, URZ, UPT ;  /* 0x0000003f0400728c */ /* 0x000fc6000bf05070 */
[----:B------:R-:W-:Y:S01]  /*142d0*/  ULDC UR4, c[0x0][0x404] ;  /* 0x0001010000047ab9 */ /* 0x000fe20000000800 */
[----:B------:R-:W-:-:S03]  /*142e0*/  UISETP.NE.AND.EX UP0, UPT, UR5, URZ, UPT, UP0 ;  /* 0x0000003f0500728c */ /* 0x000fc6000bf05300 */
[----:B------:R-:W-:Y:S01]  /*142f0*/  ULDC UR5, c[0x0][0x2e0] ;  /* 0x0000b80000057ab9 */ /* 0x000fe20000000800 */
[----:B------:R-:W-:-:S04]  /*14300*/  USEL UR4, UR4, 0x1, UP0 ;  /* 0x0000000104047887 */ /* 0x000fc80008000000 */
[----:B------:R-:W-:Y:S01]  /*14310*/  UIMAD UR4, UR4, UR5, URZ ;  /* 0x00000005040472a4 */ /* 0x000fe2000f8e023f */
[----:B--2---:R1:W-:Y:S02]  /*14320*/  STL [R1+0x18], R4 ;  /* 0x0000180401007387 */ /* 0x0043e40000100800 */
[----:B-1----:R-:W1:Y:S02]  /*14330*/  @P1 LDC.64 R4, c[0x0][0xb10] ;  /* 0x0002c400ff041b82 */ /* 0x002e640000000a00 */
[----:B-1----:R-:W-:-:S05]  /*14340*/  @P1 IMAD.WIDE R4, R19, 0x4, R4 ;  /* 0x0000000413041825 */ /* 0x002fca00078e0204 */
[----:B------:R1:W5:Y:S01]  /*14350*/  @P1 LDG.E R6, desc[UR6][R4.64] ;  /* 0x0000000604061981 */ /* 0x000362000c1e1900 */
[----:B------:R-:W-:Y:S02]  /*14360*/  ULDC.64 UR6, c[0x0][0xb00] ;  /* 0x0002c00000067ab9 */ /* 0x000fe40000000a00 */
[----:B------:R-:W-:-:S04]  /*14370*/  ISETP.NE.U32.AND P0, PT, RZ, UR6, PT ;  /* 0x00000006ff007c0c */ /* 0x000fc8000bf05070 */
[----:B------:R-:W-:Y:S01]  /*14380*/  ISETP.NE.AND.EX P0, PT, RZ, UR7, PT, P0 ;  /* 0x00000007ff007c0c */ /* 0x000fe2000bf05300 */
[----:B-1----:R-:W-:Y:S01]  /*14390*/  IMAD.U32 R4, RZ, RZ, UR4 ;  /* 0x00000004ff047e24 */ /* 0x002fe2000f8e00ff */
[----:B------:R-:W-:Y:S11]  /*143a0*/  @P1 BRA `(.L_x_2518) ;  /* 0x0000000000141947 */ /* 0x000ff60003800000 */
[----:B------:R-:W-:Y:S05]  /*143b0*/  @!P2 BRA `(.L_x_2518) ;  /* 0x000000000010a947 */ /* 0x000fea0003800000 */
[----:B------:R-:W-:Y:S02]  /*143c0*/  ULDC.64 UR4, c[0x0][0x208] ;  /* 0x0000820000047ab9 */ /* 0x000fe40000000a00 */
[----:B------:R-:W2:Y:S04]  /*143d0*/  LDG.E R5, desc[UR4][R2.64] ;  /* 0x0000000402057981 */ /* 0x000ea8000c1e1900 */
[----:B-----5:R-:W2:Y:S02]  /*143e0*/  LDG.E R6, desc[UR4][R2.64+0x4] ;  /* 0x0000040402067981 */ /* 0x020ea4000c1e1900 */
[----:B--2---:R-:W-:-:S07]  /*143f0*/  IMAD.IADD R6, R6, 0x1, -R5 ;  /* 0x0000000106067824 */ /* 0x004fce00078e0a05 */
.L_x_2518:
[----:B------:R-:W1:Y:S01]  /*14400*/  LDC.64 R2, c[0x0][0xb00] ;  /* 0x0002c000ff027b82 */ /* 0x000e620000000a00 */
[----:B------:R-:W-:Y:S01]  /*14410*/  IMAD.MOV.U32 R5, RZ, RZ, RZ ;  /* 0x000000ffff057224 */ /* 0x000fe200078e00ff */
[----:B------:R-:W-:Y:S01]  /*14420*/  ULDC.64 UR4, c[0x0][0x208] ;  /* 0x0000820000047ab9 */ /* 0x000fe20000000a00 */
[----:B-1----:R-:W-:-:S05]  /*14430*/  IMAD.WIDE R2, R19, 0x4, R2 ;  /* 0x0000000413027825 */ /* 0x002fca00078e0202 */
[----:B------:R-:W2:Y:S01]  /*14440*/  @P0 LDG.E R5, desc[UR4][R2.64] ;  /* 0x0000000402050981 */ /* 0x000ea2000c1e1900 */
[----:B------:R-:W-:Y:S02]  /*14450*/  ULDC.64 UR4, c[0x0][0xb18] ;  /* 0x0002c60000047ab9 */ /* 0x000fe40000000a00 */
[----:B------:R-:W-:-:S04]  /*14460*/  ISETP.NE.U32.AND P1, PT, RZ, UR4, PT ;  /* 0x00000004ff007c0c */ /* 0x000fc8000bf25070 */
[----:B------:R-:W-:Y:S01]  /*14470*/  ISETP.NE.AND.EX P1, PT, RZ, UR5, PT, P1 ;  /* 0x00000005ff007c0c */ /* 0x000fe2000bf25310 */
[----:B--2--5:R-:W-:-:S05]  /*14480*/  IMAD.IADD R5, R5, 0x1, R0 ;  /* 0x0000000105057824 */ /* 0x024fca00078e0200 */
[----:B------:R1:W-:Y:S07]  /*14490*/  STL [R1+0x8], R5 ;  /* 0x0000080501007387 */ /* 0x0003ee0000100800 */
[----:B------:R-:W-:Y:S05]  /*144a0*/  @!P1 BRA `(.L_x_2519) ;  /* 0x0000000000149947 */ /* 0x000fea0003800000 */
[----:B------:R-:W2:Y:S01]  /*144b0*/  LDC.64 R2, c[0x0][0xb18] ;  /* 0x0002c600ff027b82 */ /* 0x000ea20000000a00 */
[----:B------:R-:W-:Y:S01]  /*144c0*/  ULDC.64 UR4, c[0x0][0x208] ;  /* 0x0000820000047ab9 */ /* 0x000fe20000000a00 */
[----:B--2---:R-:W-:-:S05]  /*144d0*/  IMAD.WIDE R2, R19, 0x4, R2 ;  /* 0x0000000413027825 */ /* 0x004fca00078e0202 */
[----:B------:R2:W5:Y:S01]  /*144e0*/  LDG.E R4, desc[UR4][R2.64] ;  /* 0x0000000402047981 */ /* 0x000562000c1e1900 */
[----:B------:R-:W-:Y:S05]  /*144f0*/  BRA `(.L_x_2520) ;  /* 0x0000000000147947 */ /* 0x000fea0003800000 */
.L_x_2519:
[----:B------:R-:W-:Y:S05]  /*14500*/  @!P0 BRA `(.L_x_2520) ;  /* 0x0000000000108947 */ /* 0x000fea0003800000 */
[----:B------:R-:W-:Y:S02]  /*14510*/  ULDC.64 UR4, c[0x0][0x208] ;  /* 0x0000820000047ab9 */ /* 0x000fe40000000a00 */
[----:B-1----:R-:W2:Y:S04]  /*14520*/  LDG.E R5, desc[UR4][R2.64] ;  /* 0x0000000402057981 */ /* 0x002ea8000c1e1900 */
[----:B------:R-:W2:Y:S02]  /*14530*/  LDG.E R4, desc[UR4][R2.64+0x4] ;  /* 0x0000040402047981 */ /* 0x000ea4000c1e1900 */
[----:B--2---:R-:W-:-:S07]  /*14540*/  IMAD.IADD R4, R4, 0x1, -R5 ;  /* 0x0000000104047824 */ /* 0x004fce00078e0a05 */
.L_x_2520:
        /* <DEDUP_REMOVED lines=9> */
[----:B------:R-:W-:-:S11]  /*145e0*/  VIADD R8, R7, 0xffffffff ;  /* 0xffffffff07087836 */ /* 0x000fd60000000000 */
[----:B------:R-:W-:Y:S05]  /*145f0*/  @P1 BRA `(.L_x_2523) ;  /* 0x00000000001c1947 */ /* 0x000fea0003800000 */
[----:B------:R-:W-:Y:S01]  /*14600*/  ISETP.NE.AND P1, PT, R3, 0x1, PT ;  /* 0x000000010300780c */ /* 0x000fe20003f25270 */
[----:B------:R-:W-:-:S12]  /*14610*/  IMAD.MOV R7, RZ, RZ, -R7 ;  /* 0x000000ffff077224 */ /* 0x000fd800078e0a07 */
[----:B-1----:R-:W1:Y:S02]  /*14620*/  @P1 LDC.64 R4, c[0x0][0xae0] ;  /* 0x0002b800ff041b82 */ /* 0x002e640000000a00 */
[----:B-1----:R-:W-:-:S05]  /*14630*/  @P1 IMAD.HI.U32 R4, R7, R4, RZ ;  /* 0x0000000407041227 */ /* 0x002fca00078e00ff */
[----:B------:R-:W-:-:S04]  /*14640*/  @P1 SHF.R.U32.HI R7, RZ, R5, R4 ;  /* 0x00000005ff071219 */ /* 0x000fc80000011604 */
[----:B------:R-:W-:Y:S01]  /*14650*/  LOP3.LUT R8, RZ, R7, RZ, 0x33, !PT ;  /* 0x00000007ff087212 */ /* 0x000fe200078e33ff */
[----:B------:R-:W-:Y:S06]  /*14660*/  BRA `(.L_x_2524) ;  /* 0x0000000000107947 */ /* 0x000fec0003800000 */
.L_x_2523:
[----:B------:R-:W-:-:S13]  /*14670*/  ISETP.NE.AND P1, PT, R3, 0x1, PT ;  /* 0x000000010300780c */ /* 0x000fda0003f25270 */
[----:B-1----:R-:W1:Y:S02]  /*14680*/  @P1 LDC.64 R4, c[0x0][0xae0] ;  /* 0x0002b800ff041b82 */ /* 0x002e640000000a00 */
[----:B-1----:R-:W-:-:S05]  /*14690*/  @P1 IMAD.HI.U32 R4, R8, R4, RZ ;  /* 0x0000000408041227 */ /* 0x002fca00078e00ff */
[----:B------:R-:W-:-:S07]  /*146a0*/  @P1 SHF.R.U32.HI R8, RZ, R5, R4 ;  /* 0x00000005ff081219 */ /* 0x000fce0000011604 */
.L_x_2524:
[----:B------:R-:W-:Y:S05]  /*146b0*/  BSYNC B0 ;  /* 0x0000000000007941 */ /* 0x000fea0003800000 */
.L_x_2522:
[----:B------:R-:W-:-:S05]  /*146c0*/  IMAD R5, R8, R3, R3 ;  /* 0x0000000308057224 */ /* 0x000fca00078e0203 */
[----:B------:R-:W-:-:S07]  /*146d0*/  VIMNMX R2, R2, R5, PT ;  /* 0x0000000502027248 */ /* 0x000fce0003fe0100 */
.L_x_2521:
[----:B------:R-:W-:Y:S01]  /*146e0*/  VIADD R2, R2, 0x3f ;  /* 0x0000003f02027836 */ /* 0x000fe20000000000 */
[----:B------:R-:W-:Y:S01]  /*146f0*/  ULDC UR4, c[0x0][0xad4] ;  /* 0x0002b50000047ab9 */ /* 0x000fe20000000800 */
[----:B------:R-:W-:Y:S02]  /*14700*/  VIADD R4, R0, 0x3f ;  /* 0x0000003f00047836 */ /* 0x000fe40000000000 */
[----:B------:R-:W-:Y:S01]  /*14710*/  IMAD R7, R17, 0x40, -R6 ;  /* 0x0000004011077824 */ /* 0x000fe200078e0a06 */
[----:B-1----:R-:W-:-:S03]  /*14720*/  SHF.R.S32.HI R5, RZ, 0x1f, R2 ;  /* 0x0000001fff057819 */ /* 0x002fc60000011402 */
[----:B------:R-:W-:Y:S01]  /*14730*/  IMAD.IADD R7, R0, 0x1, R7 ;  /* 0x0000000100077824 */ /* 0x000fe200078e0207 */
[----:B------:R-:W-:Y:S02]  /*14740*/  LEA.HI R2, R5, R2, RZ, 0x6 ;  /* 0x0000000205027211 */ /* 0x000fe400078f30ff */
[----:B------:R-:W-:Y:S01]  /*14750*/  SHF.R.S32.HI R5, RZ, 0x1f, R4 ;  /* 0x0000001fff057819 */ /* 0x000fe20000011404 */
[----:B------:R-:W-:Y:S01]  /*14760*/  VIADD R0, R7, -UR4 ;  /* 0x8000000407007c36 */ /* 0x000fe20008000000 */
[----:B------:R-:W-:Y:S02]  /*14770*/  SHF.R.S32.HI R2, RZ, 0x6, R2 ;  /* 0x00000006ff027819 */ /* 0x000fe40000011402 */
[----:B------:R-:W-:-:S04]  /*14780*/  LEA.HI R5, R5, R4, RZ, 0x6 ;  /* 0x0000000405057211 */ /* 0x000fc800078f30ff */
[----:B------:R-:W-:-:S04]  /*14790*/  SHF.R.S32.HI R5, RZ, 0x6, R5 ;  /* 0x00000006ff057819 */ /* 0x000fc80000011405 */
[----:B------:R-:W-:-:S05]  /*147a0*/  VIMNMX R8, R5, R2, PT ;  /* 0x0000000205087248 */ /* 0x000fca0003fe0100 */
[----:B------:R1:W-:Y:S01]  /*147b0*/  STL [R1+0x14], R8 ;  /* 0x0000140801007387 */ /* 0x0003e20000100800 */
[----:B------:R-:W-:Y:S05]  /*147c0*/  @!P0 BRA `(.L_x_2525) ;  /* 0x0000000000488947 */ /* 0x000fea0003800000 */
[----:B------:R-:W-:Y:S01]  /*147d0*/  IMAD.MOV.U32 R2, RZ, RZ, R7 ;  /* 0x000000ffff027224 */ /* 0x000fe200078e0007 */
[----:B------:R-:W-:Y:S04]  /*147e0*/  BSSY B0, `(.L_x_2526) ;  /* 0x000000e000007945 */ /* 0x000fe80003800000 */
[----:B------:R-:W-:-:S13]  /*147f0*/  ISETP.GT.AND P0, PT, R2, -0x1, PT ;  /* 0xffffffff0200780c */ /* 0x000fda0003f04270 */
        /* <DEDUP_REMOVED lines=8> */
.L_x_2527:
[----:B------:R-:W-:-:S13]  /*14880*/  ISETP.NE.AND P0, PT, R3, 0x1, PT ;  /* 0x000000010300780c */ /* 0x000fda0003f05270 */
[----:B------:R-:W2:Y:S02]  /*14890*/  @P0 LDC.64 R4, c[0x0][0xae0] ;  /* 0x0002b800ff040b82 */ /* 0x000ea40000000a00 */
[----:B--2---:R-:W-:-:S05]  /*148a0*/  @P0 IMAD.HI.U32 R4, R2, R4, RZ ;  /* 0x0000000402040227 */ /* 0x004fca00078e00ff */
[----:B------:R-:W-:-:S07]  /*148b0*/  @P0 SHF.R.U32.HI R2, RZ, R5, R4 ;  /* 0x00000005ff020219 */ /* 0x000fce0000011604 */
.L_x_2528:
[----:B------:R-:W-:Y:S05]  /*148c0*/  BSYNC B0 ;  /* 0x0000000000007941 */ /* 0x000fea0003800000 */
.L_x_2526:
[----:B------:R-:W-:-:S05]  /*148d0*/  IMAD R3, R2, R3, RZ ;  /* 0x0000000302037224 */ /* 0x000fca00078e02ff */
[----:B------:R-:W-:-:S07]  /*148e0*/  VIMNMX R0, R0, R3, !PT ;  /* 0x0000000300007248 */ /* 0x000fce0007fe0100 */
.L_x_2525:
        /* <DEDUP_REMOVED lines=12> */
[----:B------:R-:W2:Y:S01]  /*149b0*/  LDL R2, [R1+0x20] ;  /* 0x0000200001027983 */ /* 0x000ea20000100800 */
        /* <DEDUP_REMOVED lines=13> */
[----:B---3--:R-:W-:Y:S01]  /*14a90*/  IADD3 R16, R0, UR5, R7 ;  /* 0x0000000500107c10 */ /* 0x008fe2000fffe007 */
[----:B------:R-:W-:Y:S06]  /*14aa0*/  BRA `(.L_x_2531) ;  /* 0x0000003000ac7947 */ /* 0x000fec0003800000 */
.L_x_2530:
        /* <DEDUP_REMOVED lines=11> */
[----:B------:R-:W-:Y:S01]  /*14b60*/  MOV R4, UR6 ;  /* 0x0000000600047c02 */ /* 0x000fe20008000f00 */
[----:B------:R-:W-:Y:S01]  /*14b70*/  IMAD.U32 R5, RZ, RZ, UR7 ;  /* 0x00000007ff057e24 */ /* 0x000fe2000f8e00ff */
[----:B------:R-:W2:Y:S01]  /*14b80*/  LDC.64 R2, c[0x4][R2] ;  /* 0x0100000002027b82 */ /* 0x000ea20000000a00 */
[----:B------:R-:W-:Y:S02]  /*14b90*/  IMAD.U32 R6, RZ, RZ, UR8 ;  /* 0x00000008ff067e24 */ /* 0x000fe4000f8e00ff */
[----:B------:R-:W-:Y:S02]  /*14ba0*/  IMAD.U32 R7, RZ, RZ, UR9 ;  /* 0x00000009ff077e24 */ /* 0x000fe4000f8e00ff */
[----:B------:R-:W-:-:S02]  /*14bb0*/  IMAD.U32 R10, RZ, RZ, UR4 ;  /* 0x00000004ff0a7e24 */ /* 0x000fc4000f8e00ff */
[----:B------:R-:W-:Y:S02]  /*14bc0*/  IMAD.U32 R11, RZ, RZ, UR5 ;  /* 0x00000005ff0b7e24 */ /* 0x000fe4000f8e00ff */
[----:B-1----:R-:W-:Y:S02]  /*14bd0*/  IMAD.MOV.U32 R8, RZ, RZ, 0x70 ;  /* 0x00000070ff087424 */ /* 0x002fe400078e00ff */
[----:B------:R-:W-:Y:S02]  /*14be0*/  IMAD.MOV.U32 R12, RZ, RZ, 0x1 ;  /* 0x00000001ff0c7424 */ /* 0x000fe400078e00ff */
[----:B0-----:R-:W-:-:S07]  /*14bf0*/  IMAD.MOV.U32 R13, RZ, RZ, RZ ;  /* 0x000000ffff0d7224 */ /* 0x001fce00078e00ff */
[----:B------:R-:W-:-:S07]  /*14c00*/  LEPC R20, `(.L_x_2532) ;  /* 0x000000001014794e */ /* 0x000fce0000000000 */
[----:B--2---:R-:W-:Y:S05]  /*14c10*/  CALL.ABS.NOINC R2 ;  /* 0x0000000002007343 */ /* 0x004fea0003c00000 */
.L_x_2532:
        /* <DEDUP_REMOVED lines=9> */
[----:B------:R-:W-:Y:S02]  /*14cb0*/  IMAD.U32 R4, RZ, RZ, UR6 ;  /* 0x00000006ff047e24 */ /* 0x000fe4000f8e00ff */
[----:B------:R-:W-:Y:S02]  /*14cc0*/  IMAD.U32 R5, RZ, RZ, UR7 ;  /* 0x00000007ff057e24 */ /* 0x000fe4000f8e00ff */
[----:B------:R-:W-:Y:S02]  /*14cd0*/  IMAD.U32 R6, RZ, RZ, UR8 ;  /* 0x00000008ff067e24 */ /* 0x000fe4000f8e00ff */
[----:B------:R-:W-:-:S02]  /*14ce0*/  IMAD.U32 R7, RZ, RZ, UR9 ;  /* 0x00000009ff077e24 */ /* 0x000fc4000f8e00ff */
[----:B------:R-:W-:Y:S02]  /*14cf0*/  IMAD.U32 R10, RZ, RZ, UR4 ;  /* 0x00000004ff0a7e24 */ /* 0x000fe4000f8e00ff */
[----:B------:R-:W-:Y:S02]  /*14d00*/  IMAD.U32 R11, RZ, RZ, UR5 ;  /* 0x00000005ff0b7e24 */ /* 0x000fe4000f8e00ff */
[----:B-1----:R-:W-:Y:S02]  /*14d10*/  IMAD.MOV.U32 R8, RZ, RZ, 0x70 ;  /* 0x00000070ff087424 */ /* 0x002fe400078e00ff */
[----:B------:R-:W-:Y:S02]  /*14d20*/  IMAD.MOV.U32 R12, RZ, RZ, 0x1 ;  /* 0x00000001ff0c7424 */ /* 0x000fe400078e00ff */
[----:B0-2---:R-:W-:-:S07]  /*14d30*/  IMAD.MOV.U32 R13, RZ, RZ, RZ ;  /* 0x000000ffff0d7224 */ /* 0x005fce00078e00ff */
[----:B------:R-:W-:-:S07]  /*14d40*/  LEPC R20, `(.L_x_2534) ;  /* 0x000000001014794e */ /* 0x000fce0000000000 */
[----:B---3--:R-:W-:Y:S05]  /*14d50*/  CALL.ABS.NOINC R2 ;  /* 0x0000000002007343 */ /* 0x008fea0003c00000 */
.L_x_2534:
[----:B------:R-:W-:Y:S01]  /*14d60*/  MOV R2, 0x0 ;  /* 0x0000000000027802 */ /* 0x000fe20000000f00 */
[----:B------:R-:W-:Y:S01]  /*14d70*/  ULDC.64 UR6, c[0x4][0x88] ;  /* 0x0100220000067ab9 */ /* 0x000fe20000000a00 */
[----:B------:R-:W-:Y:S01]  /*14d80*/  ULDC.64 UR8, c[0x4][0x90] ;  /* 0x0100240000087ab9 */ /* 0x000fe20000000a00 */
[----:B------:R-:W-:Y:S01]  /*14d90*/  ULDC.64 UR4, c[0x4][0x18] ;  /* 0x0100060000047ab9 */ /* 0x000fe20000000a00 */
[----:B------:R-:W-:Y:S01]  /*14da0*/  MOV R4, UR6 ;  /* 0x0000000600047c02 */ /* 0x000fe20008000f00 */
[----:B------:R-:W-:Y:S01]  /*14db0*/  IMAD.U32 R5, RZ, RZ, UR7 ;  /* 0x00000007ff057e24 */ /* 0x000fe2000f8e00ff */
        /* <DEDUP_REMOVED lines=10> */
.L_x_2533:
[----:B------:R-:W2:Y:S01]  /*14e60*/  LDL.LU R7, [R1+0x18] ;  /* 0x0000180001077983 */ /* 0x000ea20000300800 */
[----:B------:R-:W3:Y:S01]  /*14e70*/  LDC R0, c[0x0][0x428] ;  /* 0x00010a00ff007b82 */ /* 0x000ee20000000800 */
[----:B------:R-:W-:Y:S01]  /*14e80*/  ULDC.64 UR4, c[0x0][0xaf0] ;  /* 0x0002bc0000047ab9 */ /* 0x000fe20000000a00 */
[----:B------:R-:W-:Y:S01]  /*14e90*/  IMAD.MOV.U32 R4, RZ, RZ, R19 ;  /* 0x000000ffff047224 */ /* 0x000fe200078e0013 */
[----:B------:R-:W4:Y:S01]  /*14ea0*/  S2R R6, SR_TID.X ;  /* 0x0000000000067919 */ /* 0x000f220000002100 */
[----:B------:R-:W-:Y:S01]  /*14eb0*/  ULDC.64 UR6, c[0x0][0x208] ;  /* 0x0000820000067ab9 */ /* 0x000fe20000000a00 */
[----:B---3--:R-:W-:Y:S01]  /*14ec0*/  ISETP.NE.AND P0, PT, R0, 0x1, PT ;  /* 0x000000010000780c */ /* 0x008fe20003f05270 */
[----:B------:R-:W-:Y:S01]  /*14ed0*/  IMAD.MOV.U32 R0, RZ, RZ, R18 ;  /* 0x000000ffff007224 */ /* 0x000fe200078e0012 */
[----:B----4-:R-:W-:-:S11]  /*14ee0*/  LOP3.LUT R6, R6, 0x1f, RZ, 0xc0, !PT ;  /* 0x0000001f06067812 */ /* 0x010fd600078ec0ff */
[----:B------:R-:W3:Y:S08]  /*14ef0*/  @P0 LDC R3, c[0x0][0x42c] ;  /* 0x00010b00ff030b82 */ /* 0x000ef00000000800 */
[----:B------:R-:W4:Y:S01]  /*14f00*/  @P0 LDC R5, c[0x0][0x430] ;  /* 0x00010c00ff050b82 */ /* 0x000f220000000800 */
[----:B---3--:R-:W-:-:S05]  /*14f10*/  @P0 IMAD.HI.U32 R2, R18, R3, RZ ;  /* 0x0000000312020227 */ /* 0x008fca00078e00ff */
[----:B----4-:R-:W-:Y:S02]  /*14f20*/  @P0 SHF.R.U32.HI R0, RZ, R5, R2 ;  /* 0x00000005ff000219 */ /* 0x010fe40000011602 */
[----:B------:R-:W-:-:S04]  /*14f30*/  ISETP.NE.U32.AND P0, PT, RZ, UR4, PT ;  /* 0x00000004ff007c0c */ /* 0x000fc8000bf05070 */
[----:B------:R-:W-:Y:S01]  /*14f40*/  ISETP.NE.AND.EX P0, PT, RZ, UR5, PT, P0 ;  /* 0x00000005ff007c0c */ /* 0x000fe2000bf05300 */
[----:B------:R-:W-:-:S12]  /*14f50*/  ULDC.64 UR4, c[0x0][0xaf8] ;  /* 0x0002be0000047ab9 */ /* 0x000fd80000000a00 */
[----:B------:R-:W3:Y:S01]  /*14f60*/  @P0 LDC.64 R2, c[0x0][0xaf0] ;  /* 0x0002bc00ff020b82 */ /* 0x000ee20000000a00 */
[----:B------:R-:W-:-:S04]  /*14f70*/  ISETP.NE.AND P6, PT, R6, RZ, PT ;  /* 0x000000ff0600720c */ /* 0x000fc80003fc5270 */
[----:B------:R-:W-:-:S09]  /*14f80*/  PLOP3.LUT P1, PT, P6, PT, PT, 0x8, 0x0 ;  /* 0x000000000000781c */ /* 0x000fd2000372e170 */
[----:B------:R-:W-:Y:S01]  /*14f90*/  VOTEU.ALL UP1, P6 ;  /* 0x00000000003f7886 */ /* 0x000fe20003020000 */
[----:B---3--:R-:W-:-:S05]  /*14fa0*/  @P0 IMAD.WIDE R2, R19, 0x4, R2 ;  /* 0x0000000413020825 */ /* 0x008fca00078e0202 */
[----:B------:R3:W5:Y:S01]  /*14fb0*/  @P0 LDG.E R4, desc[UR6][R2.64] ;  /* 0x0000000602040981 */ /* 0x000762000c1e1900 */
[----:B------:R-:W-:Y:S01]  /*14fc0*/  ISETP.NE.U32.AND P0, PT, RZ, UR4, PT ;  /* 0x00000004ff007c0c */ /* 0x000fe2000bf05070 */
[----:B------:R-:W-:-:S03]  /*14fd0*/  @!UP1 UIADD3 UR8, UP0, UR54, 0x270, URZ ;  /* 0x0000027036089890 */ /* 0x000fc6000ff1e03f */
[----:B------:R-:W-:Y:S01]  /*14fe0*/  ISETP.NE.AND.EX P0, PT, RZ, UR5, PT, P0 ;  /* 0x00000005ff007c0c */ /* 0x000fe2000bf05300 */
[----:B------:R-:W-:-:S03]  /*14ff0*/  @!UP1 UIADD3.X UR9, URZ, UR55, URZ, UP0, !UPT ;  /* 0x000000373f099290 */ /* 0x000fc600087fe43f */
[----:B------:R-:W-:Y:S01]  /*15000*/  SEL R6, R19, RZ, !P0 ;  /* 0x000000ff13067207 */ /* 0x000fe20004000000 */
[----:B------:R-:W-:Y:S01]  /*15010*/  VOTEU.ALL UP0, P6 ;  /* 0x00000000003f7886 */ /* 0x000fe20003000000 */
[----:B--23--:R-:W-:-:S07]  /*15020*/  IMAD R17, R17, 0x40, R7 ;  /* 0x0000004011117824 */ /* 0x00cfce00078e0207 */
.L_x_2535:
        /* <DEDUP_REMOVED lines=9> */
[----:B--2---:R-:W-:Y:S05]  /*150c0*/  @P1 BRA.U.ANY `(.L_x_2535) ;  /* 0xfffffffd00d81947 */ /* 0x004fea000393ffff */
[----:B------:R-:W1:Y:S01]  /*150d0*/  LDL R5, [R1+0x14] ;  /* 0x0000140001057983 */ /* 0x000e620000100800 */
[----:B------:R-:W2:Y:S01]  /*150e0*/  LDC.64 R2, c[0x0][0x3f8] ;  /* 0x0000fe00ff027b82 */ /* 0x000ea20000000a00 */
[----:B------:R-:W-:Y:S02]  /*150f0*/  ULDC.64 UR4, c[0x0][0xb00] ;  /* 0x0002c00000047ab9 */ /* 0x000fe40000000a00 */
[----:B--2---:R-:W-:Y:S01]  /*15100*/  LOP3.LUT P0, RZ, R2, UR4, RZ, 0xfc, !PT ;  /* 0x0000000402ff7c12 */ /* 0x004fe2000f80fcff */
[----:B------:R-:W-:-:S03]  /*15110*/  UMOV UR4, 0xffffffff ;  /* 0xffffffff00047882 */ /* 0x000fc60000000000 */
[----:B------:R-:W-:-:S04]  /*15120*/  LOP3.LUT P0, RZ, R3, UR5, RZ, 0xfc, P0 ;  /* 0x0000000503ff7c12 */ /* 0x000fc8000800fcff */
[----:B-----5:R-:W-:Y:S01]  /*15130*/  SEL R7, R4, RZ, !P0 ;  /* 0x000000ff04077207 */ /* 0x020fe20004000000 */
[----:B-1----:R-:W-:Y:S01]  /*15140*/  VIADD R8, R5, 0xffffffff ;  /* 0xffffffff05087836 */ /* 0x002fe20000000000 */
[----:B------:R-:W-:Y:S07]  /*15150*/  BRA.DIV UR4, `(.L_x_2536) ;  /* 0x0000003e04f07947 */ /* 0x000fee000b800000 */
.L_x_2607:
[----:B------:R-:W-:Y:S01]  /*15160*/  UMOV UR4, 0xffffffff ;  /* 0xffffffff00047882 */ /* 0x000fe20000000000 */
[----:B------:R-:W-:Y:S02]  /*15170*/  SHF.R.S32.HI R5, RZ, 0x1f, R4 ;  /* 0x0000001fff057819 */ /* 0x000fe40000011404 */
[----:B------:R-:W-:Y:S05]  /*15180*/  BRA.DIV UR4, `(.L_x_2537) ;  /* 0x0000004204187947 */ /* 0x000fea000b800000 */
[----:B------:R-:W-:-:S13]  /*15190*/  ELECT P6, URZ, PT ;  /* 0x00000000003f782f */ /* 0x000fda00038c0000 */
.L_x_2610:
[----:B------:R-:W-:Y:S05]  /*151a0*/  @!P6 BRA `(.L_x_2538) ;  /* 0x000000040000e947 */ /* 0x000fea0003800000 */
[----:B------:R-:W-:-:S04]  /*151b0*/  ISETP.NE.U32.AND P0, PT, R2, RZ, PT ;  /* 0x000000ff0200720c */ /* 0x000fc80003f05070 */
[----:B------:R-:W-:-:S13]  /*151c0*/  ISETP.NE.AND.EX P0, PT, R3, RZ, PT, P0 ;  /* 0x000000ff0300720c */ /* 0x000fda0003f05300 */
[----:B------:R-:W-:Y:S05]  /*151d0*/  @!P0 BRA `(.L_x_2539) ;  /* 0x00000000004c8947 */ /* 0x000fea0003800000 */
[----:B------:R-:W1:Y:S01]  /*151e0*/  LDC R12, c[0x0][0x41c] ;  /* 0x00010700ff0c7b82 */ /* 0x000e620000000800 */
[----:B------:R-:W-:Y:S01]  /*151f0*/  IMAD.MOV.U32 R7, RZ, RZ, R8 ;  /* 0x000000ffff077224 */ /* 0x000fe200078e0008 */
[----:B------:R-:W-:Y:S01]  /*15200*/  ULDC.64 UR4, c[0x0][0x408] ;  /* 0x0001020000047ab9 */ /* 0x000fe20000000a00 */
        /* <DEDUP_REMOVED lines=16> */
.L_x_2539:
        /* <DEDUP_REMOVED lines=9> */
.L_x_2611:
        /* <DEDUP_REMOVED lines=11> */
.L_x_2541:
        /* <DEDUP_REMOVED lines=14> */
[----:B--2---:R-:W-:Y:S02]  /*15530*/  LEA R9, R11, R12, 0xd ;  /* 0x0000000c0b097211 */ /* 0x004fe400078e68ff */
[----:B---3--:R-:W-:Y:S02]  /*15540*/  R2UR UR4, R10 ;  /* 0x000000000a0472ca */ /* 0x008fe400000e0000 */
[----:B------:R-:W-:-:S11]  /*15550*/  R2UR UR8, R9 ;  /* 0x00000000090872ca */ /* 0x000fd600000e0000 */
[----:B------:R-:W-:Y:S02]  /*15560*/  ULEA UR11, UR11, UR4, 0x6 ;  /* 0x000000040b0b7291 */ /* 0x000fe4000f8e303f */
[----:B------:R-:W-:Y:S01]  /*15570*/  UIADD3 UR8, UR8, 0x22400, URZ ;  /* 0x0002240008087890 */ /* 0x000fe2000fffe03f */
[----:B------:R-:W-:-:S08]  /*15580*/  UMOV UR4, 0x0 ;  /* 0x0000000000047882 */ /* 0x000fd00000000000 */
[----:B------:R1:W-:Y:S02]  /*15590*/  UTMALDG.4D [UR8], [UR6], desc[UR4] ;  /* 0x00000408060075b4 */ /* 0x0003e40008019000 */
[----:B-1----:R-:W-:Y:S01]  /*155a0*/  NOP ;  /* 0x0000000000007918 */ /* 0x002fe20000000000 */
.L_x_2538:
[----:B------:R-:W1:Y:S01]  /*155b0*/  S2R R12, SR_CgaCtaId ;  /* 0x00000000000c7919 */ /* 0x000e620000008800 */
[----:B------:R-:W-:Y:S05]  /*155c0*/  WARPSYNC.ALL ;  /* 0x0000000000007948 */ /* 0x000fea0003800000 */
[----:B------:R-:W-:Y:S01]  /*155d0*/  BAR.SYNC.DEFER_BLOCKING 0x8, 0xa0 ;  /* 0x0202800000007b1d */ /* 0x000fe20000010000 */
[----:B------:R-:W-:Y:S02]  /*155e0*/  ELECT P0, URZ, PT ;  /* 0x00000000003f782f */ /* 0x000fe40003800000 */
[----:B------:R-:W-:-:S03]  /*155f0*/  MOV R11, 0x400 ;  /* 0x00000400000b7802 */ /* 0x000fc60000000f00 */
[----:B------:R-:W-:Y:S01]  /*15600*/  BSSY B0, `(.L_x_2542) ;  /* 0x000004c000007945 */ /* 0x000fe20003800000 */
[----:B-1----:R-:W-:-:S07]  /*15610*/  LEA R11, R12, R11, 0x18 ;  /* 0x0000000b0c0b7211 */ /* 0x002fce00078ec0ff */
        /* <DEDUP_REMOVED lines=8> */
[----:B------:R-:W-:Y:S01]  /*156a0*/  IMAD.MOV.U32 R6, RZ, RZ, 0x2000 ;  /* 0x00002000ff067424 */ /* 0x000fe200078e00ff */
[----:B------:R-:W-:Y:S01]  /*156b0*/  UIADD3 UR4, UP0, UR54, 0x770, URZ ;  /* 0x0000077036047890 */ /* 0x000fe2000ff1e03f */
[----:B------:R-:W-:Y:S01]  /*156c0*/  MOV R9, UR46 ;  /* 0x0000002e00097c02 */ /* 0x000fe20008000f00 */
[----:B------:R-:W-:Y:S01]  /*156d0*/  UMOV UR7, 0x12f00000 ;  /* 0x12f0000000077882 */ /* 0x000fe20000000000 */
[----:B------:R-:W-:Y:S01]  /*156e0*/  UMOV UR10, URZ ;  /* 0x0000003f000a7c82 */ /* 0x000fe20008000000 */
[----:B------:R1:W-:Y:S01]  /*156f0*/  SYNCS.ARRIVE.TRANS64 RZ, [R11+URZ+0x38800], R6 ;  /* 0x038800060bff79a7 */ /* 0x0003e2000800003f */
[----:B------:R-:W-:Y:S01]  /*15700*/  UIADD3 UR8, UR16, 0x20400, URZ ;  /* 0x0002040010087890 */ /* 0x000fe2000fffe03f */
[----:B------:R-:W-:Y:S01]  /*15710*/  R2UR UR46, R9 ;  /* 0x00000000092e72ca */ /* 0x000fe200000e0000 */
[----:B------:R-:W-:-:S02]  /*15720*/  UIADD3 UR9, UR16, 0x38800, URZ ;  /* 0x0003880010097890 */ /* 0x000fc4000fffe03f */
[----:B------:R-:W-:Y:S02]  /*15730*/  UIADD3.X UR5, URZ, UR55, URZ, UP0, !UPT ;  /* 0x000000373f057290 */ /* 0x000fe400087fe43f */
[----:B------:R-:W-:Y:S01]  /*15740*/  UIADD3 UR40, UR16, 0x28400, URZ ;  /* 0x0002840010287890 */ /* 0x000fe2000fffe03f */
[----:B------:R-:W-:Y:S01]  /*15750*/  UMOV UR42, 0x100 ;  /* 0x00000100002a7882 */ /* 0x000fe20000000000 */
[----:B-1----:R-:W-:Y:S01]  /*15760*/  IMAD.MOV.U32 R6, RZ, RZ, 0x10000 ;  /* 0x00010000ff067424 */ /* 0x002fe200078e00ff */
[----:B------:R-:W-:Y:S02]  /*15770*/  MOV R10, UR42 ;  /* 0x0000002a000a7c02 */ /* 0x000fe40008000f00 */
[----:B------:R1:W-:Y:S01]  /*15780*/  UTMALDG.4D [UR8], [UR14], desc[UR6] ;  /* 0x000006080e0075b4 */ /* 0x0003e20008019000 */
[----:B------:R-:W-:Y:S01]  /*15790*/  UMOV UR42, 0x40 ;  /* 0x00000040002a7882 */ /* 0x000fe20000000000 */
[----:B------:R-:W-:Y:S01]  /*157a0*/  UMOV UR43, UR11 ;  /* 0x0000000b002b7c82 */ /* 0x000fe20008000000 */
[----:B------:R-:W-:Y:S01]  /*157b0*/  UMOV UR44, UR12 ;  /* 0x0000000c002c7c82 */ /* 0x000fe20008000000 */
        /* <DEDUP_REMOVED lines=19> */
[----:B--2---:R-:W-:Y:S01]  /*158f0*/  MOV R6, UR47 ;  /* 0x0000002f00067c02 */ /* 0x004fe20008000f00 */
[----:B------:R-:W-:Y:S01]  /*15900*/  UIADD3 UR9, UR16, 0x38810, URZ ;  /* 0x0003881010097890 */ /* 0x000fe2000fffe03f */
[----:B------:R-:W-:Y:S01]  /*15910*/  UMOV UR26, 0x180 ;  /* 0x00000180001a7882 */ /* 0x000fe20000000000 */
[----:B------:R-:W-:Y:S01]  /*15920*/  UMOV UR27, UR11 ;  /* 0x0000000b001b7c82 */ /* 0x000fe20008000000 */
[----:B------:R-:W-:Y:S01]  /*15930*/  UMOV UR28, UR12 ;  /* 0x0000000c001c7c82 */ /* 0x000fe20008000000 */
[----:B------:R-:W-:Y:S01]  /*15940*/  UMOV UR29, UR13 ;  /* 0x0000000d001d7c82 */ /* 0x000fe20008000000 */
[----:B------:R-:W-:-:S02]  /*15950*/  UMOV UR18, 0x1c0 ;  /* 0x000001c000127882 */ /* 0x000fc40000000000 */
        /* <DEDUP_REMOVED lines=9> */
[----:B------:R-:W-:Y:S01]  /*159f0*/  UMOV UR17, UR9 ;  /* 0x0000000900117c82 */ /* 0x000fe20008000000 */
[----:B------:R1:W-:Y:S01]  /*15a00*/  UTMALDG.4D [UR40], [UR4], desc[UR6] ;  /* 0x00000628040075b4 */ /* 0x0003e20008019000 */
[----:B------:R-:W-:Y:S01]  /*15a10*/  R2UR UR47, R6 ;  /* 0x00000000062f72ca */ /* 0x000fe200000e0000 */
[----:B------:R2:W-:Y:S01]  /*15a20*/  UTMALDG.4D [UR56], [UR4], desc[UR6] ;  /* 0x00000638040075b4 */ /* 0x0005e20008019000 */
[----:B------:R2:W-:Y:S01]  /*15a30*/  UTMALDG.4D [UR48], [UR4], desc[UR6] ;  /* 0x00000630040075b4 */ /* 0x0005e20008019000 */
[----:B-1----:R-:W-:Y:S01]  /*15a40*/  R2UR UR42, R10 ;  /* 0x000000000a2a72ca */ /* 0x002fe200000e0000 */
[----:B------:R-:W-:-:S02]  /*15a50*/  UIADD3 UR40, UR16, 0x2e400, URZ ;  /* 0x0002e40010287890 */ /* 0x000fc4000fffe03f */
[----:B------:R-:W-:-:S10]  /*15a60*/  UIADD3 UR16, UR16, 0x34400, URZ ;  /* 0x0003440010107890 */ /* 0x000fd4000fffe03f */
[----:B------:R2:W-:Y:S01]  /*15a70*/  UTMALDG.4D [UR40], [UR4], desc[UR6] ;  /* 0x00000628040075b4 */ /* 0x0005e20008019000 */
[----:B------:R2:W-:Y:S01]  /*15a80*/  UTMALDG.4D [UR32], [UR4], desc[UR6] ;  /* 0x00000620040075b4 */ /* 0x0005e20008019000 */
[----:B------:R2:W-:Y:S01]  /*15a90*/  UTMALDG.4D [UR24], [UR4], desc[UR6] ;  /* 0x00000618040075b4 */ /* 0x0005e20008019000 */
[----:B------:R2:W-:Y:S02]  /*15aa0*/  UTMALDG.4D [UR16], [UR4], desc[UR6] ;  /* 0x00000610040075b4 */ /* 0x0005e40008019000 */
[----:B--2---:R-:W-:Y:S01]  /*15ab0*/  NOP ;  /* 0x0000000000007918 */ /* 0x004fe20000000000 */
.L_x_2543:
[----:B------:R-:W-:Y:S05]  /*15ac0*/  BSYNC B0 ;  /* 0x0000000000007941 */ /* 0x000fea0003800000 */
.L_x_2542:
        /* <DEDUP_REMOVED lines=8> */
[----:B-1----:R-:W-:-:S05]  /*15b50*/  IMAD.U32 R6, RZ, RZ, UR4 ;  /* 0x00000004ff067e24 */ /* 0x002fca000f8e00ff */
[----:B------:R-:W-:-:S04]  /*15b60*/  SHF.L.U32 R6, R6, 0x1f, RZ ;  /* 0x0000001f06067819 */ /* 0x000fc800000006ff */
[----:B------:R-:W1:Y:S02]  /*15b70*/  SYNCS.PHASECHK.TRANS64.TRYWAIT P0, [R11+URZ+0x38820], R6 ;  /* 0x038820060b0075a7 */ /* 0x000e64000800017f */
[----:B-1----:R-:W-:Y:S05]  /*15b80*/  @!P0 BRA `(.L_x_2544) ;  /* 0x0000003400cc8947 */ /* 0x002fea0003800000 */
.L_x_2612:
[----:B------:R-:W-:Y:S01]  /*15b90*/  ULDC.64 UR38, c[0x0][0x3f8] ;  /* 0x0000fe0000267ab9 */ /* 0x000fe20000000a00 */
[----:B------:R-:W-:Y:S01]  /*15ba0*/  ULDC.64 UR46, c[0x0][0x408] ;  /* 0x00010200002e7ab9 */ /* 0x000fe20000000a00 */
        /* <DEDUP_REMOVED lines=11> */
.L_x_2613:
        /* <DEDUP_REMOVED lines=11> */
.L_x_2548:
        /* <DEDUP_REMOVED lines=43> */
[----:B------:R-:W-:-:S02]  /*15fc0*/  UMOV UR10, UR21 ;  /* 0x00000015000a7c82 */ /* 0x000fc40008000000 */
[----:B------:R1:W-:Y:S01]  /*15fd0*/  UTMALDG.4D [UR8], [UR4], desc[UR6] ;  /* 0x00000608040075b4 */ /* 0x0003e20008019000 */
        /* <DEDUP_REMOVED lines=12> */
.L_x_2546:
[----:B------:R-:W-:Y:S05]  /*160a0*/  BSYNC B0 ;  /* 0x0000000000007941 */ /* 0x000fea0003800000 */
.L_x_2545:
        /* <DEDUP_REMOVED lines=47> */
.L_x_2555:
[----:B-1----:R-:W1:Y:S01]  /*163a0*/  S2R R3, SR_CgaCtaId ;  /* 0x0000000000037919 */ /* 0x002e620000008800 */
[----:B------:R-:W-:-:S04]  /*163b0*/  MOV R2, 0x400 ;  /* 0x0000040000027802 */ /* 0x000fc80000000f00 */
[----:B-1----:R-:W-:Y:S02]  /*163c0*/  LEA R2, R3, R2, 0x18 ;  /* 0x0000000203027211 */ /* 0x002fe400078ec0ff */
[----:B------:R-:W-:-:S03]  /*163d0*/  SHF.L.U32 R3, R13, 0x1f, RZ ;  /* 0x0000001f0d037819 */ /* 0x000fc600000006ff */
[----:B------:R-:W-:-:S04]  /*163e0*/  IMAD R2, R14, 0x8, R2 ;  /* 0x000000080e027824 */ /* 0x000fc800078e0202 */
[----:B------:R-:W1:Y:S02]  /*163f0*/  SYNCS.PHASECHK.TRANS64.TRYWAIT P0, [R2+URZ+0x38840], R3 ;  /* 0x03884003020075a7 */ /* 0x000e64000800017f */
[----:B-1----:R-:W-:Y:S05]  /*16400*/  @!P0 BRA `(.L_x_2556) ;  /* 0x0000002c00e08947 */ /* 0x002fea0003800000 */
.L_x_2614:
        /* <DEDUP_REMOVED lines=11> */
.L_x_2557:
        /* <DEDUP_REMOVED lines=15> */
[----:B------:R-:W-:Y:S02]  /*165b0*/  R2UR UR8, R6 ;  /* 0x00000000060872ca */ /* 0x000fe400000e0000 */
[----:B---3--:R-:W-:-:S04]  /*165c0*/  LEA R8, R8, R9, 0x6 ;  /* 0x0000000908087211 */ /* 0x008fc800078e30ff */
[----:B------:R-:W-:-:S07]  /*165d0*/  R2UR UR11, R8 ;  /* 0x00000000080b72ca */ /* 0x000fce00000e0000 */
[----:B------:R-:W-:-:S09]  /*165e0*/  UIADD3 UR8, UR8, 0x22400, URZ ;  /* 0x0002240008087890 */ /* 0x000fd2000fffe03f */
[----:B------:R2:W-:Y:S01]  /*165f0*/  UTMALDG.4D [UR8], [UR4], desc[UR6] ;  /* 0x00000608040075b4 */ /* 0x0005e20008019000 */
[----:B------:R-:W3:Y:S02]  /*16600*/  SYNCS.PHASECHK.TRANS64.TRYWAIT P0, [R2+URZ+0x38860], R3 ;  /* 0x03886003020075a7 */ /* 0x000ee4000800017f */
[----:B--23--:R-:W-:Y:S05]  /*16610*/  @!P0 BRA `(.L_x_2558) ;  /* 0x0000002c00708947 */ /* 0x00cfea0003800000 */
.L_x_2615:
        /* <DEDUP_REMOVED lines=8> */
.L_x_2559:
        /* <DEDUP_REMOVED lines=54> */
.L_x_2554:
[----:B------:R-:W-:Y:S05]  /*16a00*/  BSYNC B2 ;  /* 0x0000000000027941 */ /* 0x000fea0003800000 */
.L_x_2553:
[----:B------:R-:W2:Y:S02]  /*16a10*/  LDL R2, [R1+0x14] ;  /* 0x0000140001027983 */ /* 0x000ea40000100800 */
[----:B--2---:R-:W-:-:S07]  /*16a20*/  VIADD R8, R2, 0xfffffffd ;  /* 0xfffffffd02087836 */ /* 0x004fce0000000000 */
.L_x_2552:
[----:B------:R-:W-:Y:S05]  /*16a30*/  BSYNC B1 ;  /* 0x0000000000017941 */ /* 0x000fea0003800000 */
.L_x_2551:
[----:B------:R-:W2:Y:S01]  /*16a40*/  LDL.LU R2, [R1+0x14] ;  /* 0x0000140001027983 */ /* 0x000ea20000300800 */
[----:B------:R-:W-:Y:S01]  /*16a50*/  VIADD R10, R10, 0xfffffffe ;  /* 0xfffffffe0a0a7836 */ /* 0x000fe20000000000 */
[----:B--2---:R-:W-:-:S04]  /*16a60*/  LOP3.LUT R3, RZ, R2, RZ, 0x33, !PT ;  /* 0x00000002ff037212 */ /* 0x004fc800078e33ff */
[----:B------:R-:W-:-:S13]  /*16a70*/  ISETP.NE.AND P0, PT, R10, R3, PT ;  /* 0x000000030a00720c */ /* 0x000fda0003f05270 */
[----:B------:R-:W-:Y:S05]  /*16a80*/  @!P0 BRA `(.L_x_2550) ;  /* 0x0000001000388947 */ /* 0x000fea0003800000 */
.L_x_2574:
        /* <DEDUP_REMOVED lines=29> */
[----:B------:R-:W-:-:S06]  /*16c60*/  LEA.HI.X R7, R2, UR39, R3, 0x2, P0 ;  /* 0x0000002702077c11 */ /* 0x000fcc00080f1403 */
[----:B------:R1:W5:Y:S03]  /*16c70*/  LDG.E R7, desc[UR4][R6.64] ;  /* 0x0000000406077981 */ /* 0x000366000c1e1900 */
.L_x_2562:
[----:B------:R-:W2:Y:S01]  /*16c80*/  S2R R3, SR_CgaCtaId ;  /* 0x0000000000037919 */ /* 0x000ea20000008800 */
[----:B------:R-:W-:-:S04]  /*16c90*/  MOV R2, 0x400 ;  /* 0x0000040000027802 */ /* 0x000fc80000000f00 */
[----:B--2---:R-:W-:Y:S02]  /*16ca0*/  LEA R2, R3, R2, 0x18 ;  /* 0x0000000203027211 */ /* 0x004fe400078ec0ff */
[----:B------:R-:W-:-:S03]  /*16cb0*/  SHF.L.U32 R3, R10, 0x1f, RZ ;  /* 0x0000001f0a037819 */ /* 0x000fc600000006ff */
[----:B------:R-:W-:-:S04]  /*16cc0*/  IMAD R2, R9, 0x8, R2 ;  /* 0x0000000809027824 */ /* 0x000fc800078e0202 */
[----:B------:R-:W2:Y:S02]  /*16cd0*/  SYNCS.PHASECHK.TRANS64.TRYWAIT P0, [R2+URZ+0x38840], R3 ;  /* 0x03884003020075a7 */ /* 0x000ea4000800017f */
[----:B--2---:R-:W-:Y:S05]  /*16ce0*/  @!P0 BRA `(.L_x_2563) ;  /* 0x0000002400d08947 */ /* 0x004fea0003800000 */
.L_x_2616:
        /* <DEDUP_REMOVED lines=11> */
.L_x_2564:
[----:B------:R-:W3:Y:S01]  /*16da0*/  LDL R12, [R1+0x8] ;  /* 0x00000800010c7983 */ /* 0x000ee20000100800 */
[----:B-1----:R-:W-:Y:S01]  /*16db0*/  MOV R6, 0x400 ;  /* 0x0000040000067802 */ /* 0x002fe20000000f00 */
        /* <DEDUP_REMOVED lines=19> */
.L_x_2617:
        /* <DEDUP_REMOVED lines=8> */
.L_x_2566:
        /* <DEDUP_REMOVED lines=53> */
.L_x_2561:
[----:B------:R-:W-:Y:S05]  /*172c0*/  BSYNC B1 ;  /* 0x0000000000017941 */ /* 0x000fea0003800000 */
.L_x_2560:
        /* <DEDUP_REMOVED lines=10> */
[----:B------:R-:W-:Y:S01]  /*17370*/  ISETP.NE.U32.AND P0, PT, RZ, UR38, PT ;  /* 0x00000026ff007c0c */ /* 0x000fe2000bf05070 */
[----:B------:R-:W-:-:S03]  /*17380*/  IMAD.MOV.U32 R10, RZ, RZ, R9 ;  /* 0x000000ffff0a7224 */ /* 0x000fc600078e0009 */
[----:B------:R-:W-:-:S13]  /*17390*/  ISETP.NE.AND.EX P0, PT, RZ, UR39, PT, P0 ;  /* 0x00000027ff007c0c */ /* 0x000fda000bf05300 */
[----:B------:R-:W-:Y:S05]  /*173a0*/  @!P0 BRA `(.L_x_2569) ;  /* 0x0000000000448947 */ /* 0x000fea0003800000 */
[----:B------:R-:W2:Y:S01]  /*173b0*/  LDC R6, c[0x0][0x41c] ;  /* 0x00010700ff067b82 */ /* 0x000ea20000000800 */
[----:B------:R-:W-:Y:S01]  /*173c0*/  ULDC.64 UR4, c[0x0][0x208] ;  /* 0x0000820000047ab9 */ /* 0x000fe20000000a00 */
[----:B--2---:R-:W-:-:S13]  /*173d0*/  ISETP.NE.AND P0, PT, R6, 0x1, PT ;  /* 0x000000010600780c */ /* 0x004fda0003f05270 */
[----:B------:R-:W2:Y:S02]  /*173e0*/  @P0 LDC.64 R2, c[0x0][0x420] ;  /* 0x00010800ff020b82 */ /* 0x000ea40000000a00 */
[----:B--2---:R-:W-:Y:S01]  /*173f0*/  @P0 IMAD.HI.U32 R7, R10, R2, RZ ;  /* 0x000000020a070227 */ /* 0x004fe200078e00ff */
[----:B------:R-:W-:-:S04]  /*17400*/  MOV R2, R10 ;  /* 0x0000000a00027202 */ /* 0x000fc80000000f00 */
        /* <DEDUP_REMOVED lines=9> */
[----:B------:R-:W-:-:S06]  /*174a0*/  LEA.HI.X R7, R2, UR39, R3, 0x2, P0 ;  /* 0x0000002702077c11 */ /* 0x000fcc00080f1403 */
[----:B------:R2:W5:Y:S03]  /*174b0*/  LDG.E R7, desc[UR4][R6.64] ;  /* 0x0000000406077981 */ /* 0x000566000c1e1900 */
.L_x_2569:
[----:B------:R-:W3:Y:S01]  /*174c0*/  S2R R3, SR_CgaCtaId ;  /* 0x0000000000037919 */ /* 0x000ee20000008800 */
[----:B------:R-:W-:-:S04]  /*174d0*/  MOV R2, 0x400 ;  /* 0x0000040000027802 */ /* 0x000fc80000000f00 */
[----:B---3--:R-:W-:Y:S02]  /*174e0*/  LEA R2, R3, R2, 0x18 ;  /* 0x0000000203027211 */ /* 0x008fe400078ec0ff */
[----:B------:R-:W-:-:S03]  /*174f0*/  SHF.L.U32 R3, R11, 0x1f, RZ ;  /* 0x0000001f0b037819 */ /* 0x000fc600000006ff */
[----:B------:R-:W-:-:S04]  /*17500*/  IMAD R2, R12, 0x8, R2 ;  /* 0x000000080c027824 */ /* 0x000fc800078e0202 */
[----:B------:R-:W3:Y:S02]  /*17510*/  SYNCS.PHASECHK.TRANS64.TRYWAIT P0, [R2+URZ+0x38840], R3 ;  /* 0x03884003020075a7 */ /* 0x000ee4000800017f */
[----:B---3--:R-:W-:Y:S05]  /*17520*/  @!P0 BRA `(.L_x_2570) ;  /* 0x0000001c00e88947 */ /* 0x008fea0003800000 */
.L_x_2618:
        /* <DEDUP_REMOVED lines=11> */
.L_x_2571:
[----:B--2---:R-:W2:Y:S01]  /*175e0*/  LDL R6, [R1] ;  /* 0x0000000001067983 */ /* 0x004ea20000100800 */
        /* <DEDUP_REMOVED lines=21> */
.L_x_2619:
        /* <DEDUP_REMOVED lines=8> */
.L_x_2573:
        /* <DEDUP_REMOVED lines=54> */
.L_x_2568:
[----:B------:R-:W-:Y:S05]  /*17b20*/  BSYNC B1 ;  /* 0x0000000000017941 */ /* 0x000fea0003800000 */
.L_x_2567:
[----:B------:R-:W2:Y:S01]  /*17b30*/  LDL R2, [R1+0xc] ;  /* 0x00000c0001027983 */ /* 0x000ea20000100800 */
[----:B------:R-:W-:Y:S01]  /*17b40*/  VIADD R8, R8, 0xfffffffe ;  /* 0xfffffffe08087836 */ /* 0x000fe20000000000 */
[----:B--2---:R-:W-:-:S13]  /*17b50*/  ISETP.GT.AND P0, PT, R9, R2, PT ;  /* 0x000000020900720c */ /* 0x004fda0003f04270 */
[----:B------:R-:W-:Y:S05]  /*17b60*/  @P0 BRA `(.L_x_2574) ;  /* 0xffffffec00c80947 */ /* 0x000fea000383ffff */
.L_x_2550:
[----:B------:R-:W-:Y:S05]  /*17b70*/  BSYNC B0 ;  /* 0x0000000000007941 */ /* 0x000fea0003800000 */
.L_x_2549:
        /* <DEDUP_REMOVED lines=26> */
.L_x_2576:
[----:B------:R-:W-:Y:S05]  /*17d20*/  BSYNC B0 ;  /* 0x0000000000007941 */ /* 0x000fea0003800000 */
.L_x_2575:
[----:B--2---:R-:W2:Y:S02]  /*17d30*/  LDL.LU R2, [R1+0x4] ;  /* 0x0000040001027983 */ /* 0x004ea40000300800 */
[----:B--2---:R-:W-:-:S05]  /*17d40*/  LOP3.LUT R2, R2, R0, RZ, 0x3c, !PT ;  /* 0x0000000002027212 */ /* 0x004fca00078e3cff */
[----:B------:R2:W-:Y:S02]  /*17d50*/  STL [R1+0x4], R2 ;  /* 0x0000040201007387 */ /* 0x0005e40000100800 */
.L_x_2531:
[----:B------:R-:W-:Y:S05]  /*17d60*/  BSYNC B6 ;  /* 0x0000000000067941 */ /* 0x000fea0003800000 */
.L_x_2529:
[----:B------:R-:W-:-:S03]  /*17d70*/  UMOV UR4, 0xffffffff ;  /* 0xffffffff00047882 */ /* 0x000fc60000000000 */
[----:B------:R-:W-:Y:S05]  /*17d80*/  BRA.DIV UR4, `(.L_x_2577) ;  /* 0x0000001604f87947 */ /* 0x000fea000b800000 */
[----:B------:R3:W4:Y:S04]  /*17d90*/  SHFL.IDX PT, R4, R16, RZ, 0x1f ;  /* 0x00001fff10047589 */ /* 0x00072800000e0000 */
[----:B------:R-:W0:Y:S02]  /*17da0*/  SHFL.IDX PT, R16, R16, 0x1, 0x1f ;  /* 0x00201f0010107f89 */ /* 0x000e2400000e0000 */
.L_x_2623:
[----:B------:R-:W1:Y:S01]  /*17db0*/  S2R R0, SR_TID.X ;  /* 0x0000000000007919 */ /* 0x000e620000002100 */
[----:B------:R-:W-:Y:S01]  /*17dc0*/  ULDC UR4, c[0x0][0xd14] ;  /* 0x0003450000047ab9 */ /* 0x000fe20000000800 */
[----:B------:R-:W-:Y:S01]  /*17dd0*/  BSSY B0, `(.L_x_2578) ;  /* 0x000000c000007945 */ /* 0x000fe20003800000 */
[----:B------:R-:W-:Y:S01]  /*17de0*/  IMAD.MOV.U32 R3, RZ, RZ, RZ ;  /* 0x000000ffff037224 */ /* 0x000fe200078e00ff */
[----:B-1----:R-:W-:Y:S01]  /*17df0*/  LOP3.LUT R8, R0, 0x1f, RZ, 0xc0, !PT ;  /* 0x0000001f00087812 */ /* 0x002fe200078ec0ff */
[----:B------:R-:W-:-:S03]  /*17e00*/  IMAD.U32 R0, RZ, RZ, UR4 ;  /* 0x00000004ff007e24 */ /* 0x000fc6000f8e00ff */
[C---:B------:R-:W-:Y:S01]  /*17e10*/  ISETP.NE.AND P0, PT, R8.reuse, 0x1f, PT ;  /* 0x0000001f0800780c */ /* 0x040fe20003f05270 */
[----:B------:R-:W-:-:S05]  /*17e20*/  IMAD.IADD R5, R8, 0x1, R19 ;  /* 0x0000000108057824 */ /* 0x000fca00078e0213 */
[----:B------:R-:W-:-:S13]  /*17e30*/  ISETP.GE.OR P0, PT, R5, R0, !P0 ;  /* 0x000000000500720c */ /* 0x000fda0004706670 */
[----:B------:R-:W-:Y:S05]  /*17e40*/  @P0 BRA `(.L_x_2579) ;  /* 0x0000000000100947 */ /* 0x000fea0003800000 */
[----:B--2---:R-:W1:Y:S01]  /*17e50*/  LDC.64 R2, c[0x0][0xd58] ;  /* 0x00035600ff027b82 */ /* 0x004e620000000a00 */
[----:B------:R-:W-:Y:S01]  /*17e60*/  ULDC.64 UR4, c[0x0][0x208] ;  /* 0x0000820000047ab9 */ /* 0x000fe20000000a00 */
[----:B-1----:R-:W-:-:S06]  /*17e70*/  IMAD.WIDE R2, R5, 0x4, R2 ;  /* 0x0000000405027825 */ /* 0x002fcc00078e0202 */
[----:B------:R1:W5:Y:S02]  /*17e80*/  LDG.E R3, desc[UR4][R2.64] ;  /* 0x0000000402037981 */ /* 0x000364000c1e1900 */
.L_x_2579:
[----:B------:R-:W-:Y:S05]  /*17e90*/  BSYNC B0 ;  /* 0x0000000000007941 */ /* 0x000fea0003800000 */
.L_x_2578:
        /* <DEDUP_REMOVED lines=19> */
[----:B------:R-:W1:Y:S02]  /*17fd0*/  SHFL.UP PT, R14, R7, 0x10, RZ ;  /* 0x06000000070e7989 */ /* 0x000e6400000e00ff */
[----:B-12---:R-:W-:-:S05]  /*17fe0*/  SEL R2, R14, RZ, P0 ;  /* 0x000000ff0e027207 */ /* 0x006fca0000000000 */
[----:B------:R-:W-:-:S05]  /*17ff0*/  IMAD.IADD R2, R7, 0x1, R2 ;  /* 0x0000000107027824 */ /* 0x000fca00078e0202 */
[----:B------:R0:W1:Y:S02]  /*18000*/  SHFL.IDX PT, R14, R2, 0x1f, 0x1f ;  /* 0x03e01f00020e7f89 */ /* 0x00006400000e0000 */
.L_x_2631:
[----:B------:R-:W-:Y:S02]  /*18010*/  ULDC UR4, c[0x0][0xd10] ;  /* 0x0003440000047ab9 */ /* 0x000fe40000000800 */
[----:B------:R-:W-:-:S05]  /*18020*/  MOV R5, UR4 ;  /* 0x0000000400057c02 */ /* 0x000fca0008000f00 */
[----:B-1----:R-:W-:-:S04]  /*18030*/  IMAD R7, R14, R5, RZ ;  /* 0x000000050e077224 */ /* 0x002fc800078e02ff */
[----:B---3--:R-:W-:-:S05]  /*18040*/  IMAD.IADD R16, R16, 0x1, R7 ;  /* 0x0000000110107824 */ /* 0x008fca00078e0207 */
[----:B----4-:R-:W-:-:S13]  /*18050*/  ISETP.GT.AND P0, PT, R16, R4, PT ;  /* 0x000000041000720c */ /* 0x010fda0003f04270 */
[----:B------:R-:W-:Y:S05]  /*18060*/  @P0 BRA `(.L_x_2581) ;  /* 0x0000000000b80947 */ /* 0x000fea0003800000 */
[----:B------:R-:W1:Y:S02]  /*18070*/  LDC R0, c[0x0][0xd14] ;  /* 0x00034500ff007b82 */ /* 0x000e640000000800 */
.L_x_2586:
[----:B------:R-:W-:-:S05]  /*18080*/  VIADD R19, R19, 0x1f ;  /* 0x0000001f13137836 */ /* 0x000fca0000000000 */
[----:B-1----:R-:W-:-:S13]  /*18090*/  ISETP.GE.AND P0, PT, R19, R0, PT ;  /* 0x000000001300720c */ /* 0x002fda0003f06270 */
        /* <DEDUP_REMOVED lines=9> */
[----:B------:R-:W0:Y:S01]  /*18130*/  LDC.64 R2, c[0x0][0xd58] ;  /* 0x00035600ff027b82 */ /* 0x000e220000000a00 */
[----:B------:R-:W-:Y:S01]  /*18140*/  ULDC.64 UR4, c[0x0][0x208] ;  /* 0x0000820000047ab9 */ /* 0x000fe20000000a00 */
[----:B0-----:R-:W-:-:S06]  /*18150*/  IMAD.WIDE R2, R5, 0x4, R2 ;  /* 0x0000000405027825 */ /* 0x001fcc00078e0202 */
[----:B------:R0:W5:Y:S02]  /*18160*/  LDG.E R3, desc[UR4][R2.64] ;  /* 0x0000000402037981 */ /* 0x000164000c1e1900 */
.L_x_2584:
[----:B------:R-:W-:Y:S05]  /*18170*/  BSYNC B0 ;  /* 0x0000000000007941 */ /* 0x000fea0003800000 */
.L_x_2583:
[----:B------:R-:W-:-:S03]  /*18180*/  UMOV UR4, 0xffffffff ;  /* 0xffffffff00047882 */ /* 0x000fc60000000000 */
[----:B------:R-:W-:Y:S05]  /*18190*/  BRA.DIV UR4, `(.L_x_2585) ;  /* 0x0000001a04107947 */ /* 0x000fea000b800000 */
[----:B-----5:R-:W1:Y:S01]  /*181a0*/  SHFL.UP PT, R14, R3, 0x1, RZ ;  /* 0x04200000030e7989 */ /* 0x020e6200000e00ff */
[C---:B------:R-:W-:Y:S02]  /*181b0*/  ISETP.NE.AND P0, PT, R7.reuse, RZ, PT ;  /* 0x000000ff0700720c */ /* 0x040fe40003f05270 */
[C---:B------:R-:W-:Y:S02]  /*181c0*/  ISETP.GE.U32.AND P1, PT, R7.reuse, 0x2, PT ;  /* 0x000000020700780c */ /* 0x040fe40003f26070 */
[----:B-1----:R-:W-:Y:S02]  /*181d0*/  SEL R14, R14, RZ, P0 ;  /* 0x000000ff0e0e7207 */ /* 0x002fe40000000000 */
        /* <DEDUP_REMOVED lines=17> */
.L_x_2639:
[----:B------:R-:W-:Y:S02]  /*182f0*/  ULDC UR4, c[0x0][0xd10] ;  /* 0x0003440000047ab9 */ /* 0x000fe40000000800 */
[----:B------:R-:W-:-:S04]  /*18300*/  IMAD.U32 R5, RZ, RZ, UR4 ;  /* 0x00000004ff057e24 */ /* 0x000fc8000f8e00ff */
[----:B-1----:R-:W-:-:S04]  /*18310*/  IMAD R7, R14, R5, RZ ;  /* 0x000000050e077224 */ /* 0x002fc800078e02ff */
[----:B------:R-:W-:-:S05]  /*18320*/  IMAD.IADD R16, R7, 0x1, R16 ;  /* 0x0000000107107824 */ /* 0x000fca00078e0210 */
[----:B------:R-:W-:-:S13]  /*18330*/  ISETP.GT.AND P0, PT, R16, R4, PT ;  /* 0x000000041000720c */ /* 0x000fda0003f04270 */
[----:B------:R-:W-:Y:S05]  /*18340*/  @!P0 BRA `(.L_x_2586) ;  /* 0xfffffffc004c8947 */ /* 0x000fea000383ffff */
.L_x_2581:
[----:B------:R-:W-:Y:S01]  /*18350*/  IMAD.IADD R16, R16, 0x1, -R7 ;  /* 0x0000000110107824 */ /* 0x000fe200078e0a07 */
[----:B------:R-:W-:-:S03]  /*18360*/  UMOV UR4, 0xffffffff ;  /* 0xffffffff00047882 */ /* 0x000fc60000000000 */
[----:B------:R-:W-:-:S05]  /*18370*/  IMAD R7, R2, R5, R16 ;  /* 0x0000000502077224 */ /* 0x000fca00078e0210 */
[----:B------:R-:W-:Y:S01]  /*18380*/  ISETP.GT.AND P6, PT, R7, R4, PT ;  /* 0x000000040700720c */ /* 0x000fe20003fc4270 */
[----:B------:R-:W-:-:S12]  /*18390*/  BRA.DIV UR4, `(.L_x_2587) ;  /* 0x0000001a04607947 */ /* 0x000fd8000b800000 */
[----:B------:R-:W-:-:S04]  /*183a0*/  VOTE.ANY R6, PT, !P6 ;  /* 0x0000000000067806 */ /* 0x000fc800070e0100 */
[----:B------:R-:W1:Y:S02]  /*183b0*/  POPC R7, R6 ;  /* 0x0000000600077309 */ /* 0x000e640000000000 */
[----:B-1----:R1:W2:Y:S02]  /*183c0*/  SHFL.IDX PT, R17, R3, R7, 0x1f ;  /* 0x00001f0703117589 */ /* 0x0022a400000e0000 */
.L_x_2643:
[----:B------:R-:W-:Y:S01]  /*183d0*/  ISETP.NE.AND P0, PT, R6, RZ, PT ;  /* 0x000000ff0600720c */ /* 0x000fe20003f05270 */
[----:B------:R-:W-:-:S12]  /*183e0*/  IMAD.MOV.U32 R8, RZ, RZ, RZ ;  /* 0x000000ffff087224 */ /* 0x000fd800078e00ff */
[----:B------:R-:W-:Y:S05]  /*183f0*/  @!P0 BRA `(.L_x_2588) ;  /* 0x0000000000108947 */ /* 0x000fea0003800000 */
[----:B------:R-:W-:Y:S01]  /*18400*/  UMOV UR4, 0xffffffff ;  /* 0xffffffff00047882 */ /* 0x000fe20000000000 */
[----:B------:R-:W-:Y:S02]  /*18410*/  VIADD R12, R7, 0xffffffff ;  /* 0xffffffff070c7836 */ /* 0x000fe40000000000 */
[----:B------:R-:W-:Y:S05]  /*18420*/  BRA.DIV UR4, `(.L_x_2589) ;  /* 0x0000001a04847947 */ /* 0x000fea000b800000 */
[----:B------:R3:W4:Y:S02]  /*18430*/  SHFL.IDX PT, R8, R2, R12, 0x1f ;  /* 0x00001f0c02087589 */ /* 0x00072400000e0000 */
.L_x_2588:
[----:B01-3--:R-:W0:Y:S01]  /*18440*/  LDC.64 R2, c[0x0][0xd68] ;  /* 0x00035a00ff027b82 */ /* 0x00be220000000a00 */
[----:B------:R-:W-:Y:S01]  /*18450*/  IMAD.IADD R19, R7, 0x1, R19 ;  /* 0x0000000107137824 */ /* 0x000fe200078e0213 */
[----:B------:R-:W-:-:S03]  /*18460*/  ULDC.64 UR4, c[0x0][0x208] ;  /* 0x0000820000047ab9 */ /* 0x000fc60000000a00 */
[----:B0-----:R-:W-:-:S05]  /*18470*/  IMAD.WIDE R2, R19, 0x4, R2 ;  /* 0x0000000413027825 */ /* 0x001fca00078e0202 */
[----:B------:R0:W2:Y:S01]  /*18480*/  LDG.E R10, desc[UR4][R2.64] ;  /* 0x00000004020a7981 */ /* 0x0000a2000c1e1900 */
[----:B----4-:R-:W-:Y:S02]  /*18490*/  IMAD R16, R8, R5, R16 ;  /* 0x0000000508107224 */ /* 0x010fe400078e0210 */
[----:B0-----:R-:W-:Y:S02]  /*184a0*/  IMAD.MOV.U32 R2, RZ, RZ, RZ ;  /* 0x000000ffff027224 */ /* 0x001fe400078e00ff */
[----:B--2---:R-:W-:-:S05]  /*184b0*/  IMAD R6, R17, R10, RZ ;  /* 0x0000000a11067224 */ /* 0x004fca00078e02ff */
        /* <DEDUP_REMOVED lines=25> */
[----:B------:R-:W-:Y:S02]  /*18650*/  IMAD R4, R10, R7, RZ ;  /* 0x000000070a047224 */ /* 0x000fe400078e02ff */
[----:B------:R-:W-:Y:S02]  /*18660*/  IMAD.MOV R7, RZ, RZ, -R7 ;  /* 0x000000ffff077224 */ /* 0x000fe400078e0a07 */
        /* <DEDUP_REMOVED lines=27> */
[----:B------:R-:W-:Y:S01]  /*18820*/  @!P0 LOP3.LUT R3, RZ, R5, RZ, 0x33, !PT ;  /* 0x00000005ff038212 */ /* 0x000fe200078e33ff */
[----:B------:R-:W-:-:S03]  /*18830*/  IMAD.MOV R5, RZ, RZ, -R5 ;  /* 0x000000ffff057224 */ /* 0x000fc600078e0a05 */
[----:B------:R-:W-:Y:S01]  /*18840*/  LOP3.LUT R2, RZ, R3, RZ, 0x33, !PT ;  /* 0x00000003ff027212 */ /* 0x000fe200078e33ff */
[----:B------:R-:W-:-:S03]  /*18850*/  IMAD R18, R3, R5, R4 ;  /* 0x0000000503127224 */ /* 0x000fc600078e0204 */
[----:B------:R-:W-:Y:S01]  /*18860*/  IADD3 R17, R17, R2, RZ ;  /* 0x0000000211117210 */ /* 0x000fe20007ffe0ff */
[----:B------:R-:W-:Y:S06]  /*18870*/  BRA `(.L_x_2590) ;  /* 0x00000000001c7947 */ /* 0x000fec0003800000 */
.L_x_2582:
[----:B------:R-:W-:Y:S01]  /*18880*/  UMOV UR4, URZ ;  /* 0x0000003f00047c82 */ /* 0x000fe20008000000 */
[----:B------:R-:W-:Y:S01]  /*18890*/  UMOV UR5, URZ ;  /* 0x0000003f00057c82 */ /* 0x000fe20008000000 */
[----:B------:R-:W-:Y:S01]  /*188a0*/  ULDC UR6, c[0x0][0xd14] ;  /* 0x0003450000067ab9 */ /* 0x000fe20000000800 */
[----:B------:R-:W-:Y:S02]  /*188b0*/  IMAD.MOV.U32 R16, RZ, RZ, R4 ;  /* 0x000000ffff107224 */ /* 0x000fe400078e0004 */
[----:B------:R-:W-:Y:S02]  /*188c0*/  IMAD.U32 R17, RZ, RZ, UR4 ;  /* 0x00000004ff117e24 */ /* 0x000fe4000f8e00ff */
[----:B------:R-:W-:Y:S02]  /*188d0*/  IMAD.U32 R18, RZ, RZ, UR5 ;  /* 0x00000005ff127e24 */ /* 0x000fe4000f8e00ff */
[----:B------:R-:W-:-:S07]  /*188e0*/  IMAD.U32 R19, RZ, RZ, UR6 ;  /* 0x00000006ff137e24 */ /* 0x000fce000f8e00ff */
.L_x_2590:
        /* <DEDUP_REMOVED lines=12> */
.L_x_2517:
[----:B-1----:R-:W3:Y:S01]  /*189b0*/  LDL R0, [R1+0x1c] ;  /* 0x00001c0001007983 */ /* 0x002ee20000100800 */
[----:B------:R-:W1:Y:S01]  /*189c0*/  S2R R3, SR_CgaCtaId ;  /* 0x0000000000037919 */ /* 0x000e620000008800 */
[----:B---3--:R-:W-:Y:S02]  /*189d0*/  R2UR UR4, R0 ;  /* 0x00000000000472ca */ /* 0x008fe400000e0000 */
[----:B------:R-:W-:-:S04]  /*189e0*/  MOV R0, 0x400 ;  /* 0x0000040000007802 */ /* 0x000fc80000000f00 */
[----:B-1----:R-:W-:-:S07]  /*189f0*/  LEA R0, R3, R0, 0x18 ;  /* 0x0000000003007211 */ /* 0x002fce00078ec0ff */
[----:B------:R-:W-:-:S04]  /*18a00*/  UIADD3 UR4, UR4, 0x1, URZ ;  /* 0x0000000104047890 */ /* 0x000fc8000fffe03f */
[----:B------:R-:W-:-:S04]  /*18a10*/  ULEA.HI UR5, UR4, UR4, URZ, 0x1 ;  /* 0x0000000404057291 */ /* 0x000fc8000f8f083f */
[----:B------:R-:W-:-:S04]  /*18a20*/  ULOP3.LUT UR5, UR5, 0xfffffffe, URZ, 0xc0, !UPT ;  /* 0xfffffffe05057892 */ /* 0x000fc8000f8ec03f */
[----:B------:R-:W-:-:S06]  /*18a30*/  UIADD3 UR5, UR4, -UR5, URZ ;  /* 0x8000000504057290 */ /* 0x000fcc000fffe03f */
[----:B------:R-:W-:-:S05]  /*18a40*/  IMAD.U32 R3, RZ, RZ, UR5 ;  /* 0x00000005ff037e24 */ /* 0x000fca000f8e00ff */
[----:B------:R-:W-:-:S04]  /*18a50*/  SHF.L.U32 R3, R3, 0x1f, RZ ;  /* 0x0000001f03037819 */ /* 0x000fc800000006ff */
[----:B------:R-:W1:Y:S02]  /*18a60*/  SYNCS.PHASECHK.TRANS64.TRYWAIT P0, [R0+URZ+0x38820], R3 ;  /* 0x03882003000075a7 */ /* 0x000e64000800017f */
[----:B-1----:R-:W-:Y:S05]  /*18a70*/  @!P0 BRA `(.L_x_2592) ;  /* 0x0000001400188947 */ /* 0x002fea0003800000 */
.L_x_2646:
[----:B------:R-:W-:-:S03]  /*18a80*/  UMOV UR4, 0xffffffff ;  /* 0xffffffff00047882 */ /* 0x000fc60000000000 */
[----:B------:R-:W-:Y:S05]  /*18a90*/  BRA.DIV UR4, `(.L_x_2593) ;  /* 0x0000001604247947 */ /* 0x000fea000b800000 */
[----:B--2---:R-:W2:Y:S02]  /*18aa0*/  S2R R2, SR_TID.X ;  /* 0x0000000000027919 */ /* 0x004ea40000002100 */
[----:B--2---:R-:W-:-:S04]  /*18ab0*/  SHF.R.U32.HI R2, RZ, 0x5, R2 ;  /* 0x00000005ff027819 */ /* 0x004fc80000011602 */
[----:B------:R-:W-:-:S05]  /*18ac0*/  LOP3.LUT R2, R2, 0x3, RZ, 0xc0, !PT ;  /* 0x0000000302027812 */ /* 0x000fca00078ec0ff */
[----:B------:R2:W3:Y:S02]  /*18ad0*/  SHFL.IDX PT, R14, R2, RZ, 0x1f ;  /* 0x00001fff020e7589 */ /* 0x0004e400000e0000 */
.L_x_2649:
[----:B---3--:R-:W-:Y:S01]  /*18ae0*/  ISETP.NE.AND P0, PT, R14, RZ, PT ;  /* 0x000000ff0e00720c */ /* 0x008fe20003f05270 */
[----:B------:R-:W-:-:S12]  /*18af0*/  BSSY B0, `(.L_x_2594) ;  /* 0x0000027000007945 */ /* 0x000fd80003800000 */
[----:B------:R-:W-:Y:S05]  /*18b00*/  @P0 BRA `(.L_x_2595) ;  /* 0x0000000000940947 */ /* 0x000fea0003800000 */
[----:B------:R-:W-:-:S03]  /*18b10*/  UMOV UR4, 0xffffffff ;  /* 0xffffffff00047882 */ /* 0x000fc60000000000 */
[----:B------:R-:W-:Y:S05]  /*18b20*/  BRA.DIV UR4, `(.L_x_2596) ;  /* 0x0000001604347947 */ /* 0x000fea000b800000 */
[----:B------:R-:W-:-:S13]  /*18b30*/  ELECT P6, URZ, PT ;  /* 0x00000000003f782f */ /* 0x000fda00038c0000 */
.L_x_2652:
[----:B------:R-:W-:Y:S05]  /*18b40*/  @!P6 BRA `(.L_x_2595) ;  /* 0x000000000084e947 */ /* 0x000fea0003800000 */
[----:B--2---:R-:W2:Y:S02]  /*18b50*/  LDL.LU R2, [R1+0x24] ;  /* 0x0000240001027983 */ /* 0x004ea40000300800 */
[----:B--2---:R-:W-:-:S04]  /*18b60*/  LOP3.LUT R2, R2, 0x2, RZ, 0xfc, !PT ;  /* 0x0000000202027812 */ /* 0x004fc800078efcff */
[----:B------:R-:W-:-:S13]  /*18b70*/  ISETP.NE.AND P2, PT, R2, 0x3, PT ;  /* 0x000000030200780c */ /* 0x000fda0003f45270 */
[----:B------:R-:W-:Y:S05]  /*18b80*/  @!P2 BRA `(.L_x_2597) ;  /* 0x000000000004a947 */ /* 0x000fea0003800000 */
[----:B------:R-:W-:Y:S01]  /*18b90*/  BPT.TRAP 0x1 ;  /* 0x000000040000795c */ /* 0x000fe20000300000 */
.L_x_2597:
        /* <DEDUP_REMOVED lines=14> */
.L_x_2653:
[----:B------:R-:W2:Y:S02]  /*18c80*/  SYNCS.PHASECHK.TRANS64.TRYWAIT P0, [R7+URZ], R2 ;  /* 0x00000002070075a7 */ /* 0x000ea4000800017f */
[----:B--2---:R-:W-:Y:S05]  /*18c90*/  @!P0 BRA `(.L_x_2599) ;  /* 0x00000014000c8947 */ /* 0x004fea0003800000 */
.L_x_2654:
[----:B------:R-:W-:Y:S05]  /*18ca0*/  @!P2 BRA `(.L_x_2600) ;  /* 0x000000000004a947 */ /* 0x000fea0003800000 */
[----:B------:R-:W-:Y:S01]  /*18cb0*/  BPT.TRAP 0x1 ;  /* 0x000000040000795c */ /* 0x000fe20000300000 */
.L_x_2600:
[----:B------:R-:W3:Y:S01]  /*18cc0*/  LDL.LU R4, [R1] ;  /* 0x0000000001047983 */ /* 0x000ee20000300800 */
[----:B------:R-:W-:-:S04]  /*18cd0*/  VIADD R0, R0, 0x38860 ;  /* 0x0003886000007836 */ /* 0x000fc80000000000 */
[----:B---3--:R-:W-:-:S04]  /*18ce0*/  IMAD R4, R4, 0x8, R0 ;  /* 0x0000000804047824 */ /* 0x008fc800078e0200 */
[----:B------:R-:W3:Y:S02]  /*18cf0*/  SYNCS.PHASECHK.TRANS64.TRYWAIT P0, [R4+URZ], R5 ;  /* 0x00000005040075a7 */ /* 0x000ee4000800017f */
[----:B---3--:R-:W-:Y:S05]  /*18d00*/  @!P0 BRA `(.L_x_2601) ;  /* 0x0000001400048947 */ /* 0x008fea0003800000 */
.L_x_2655:
[----:B------:R-:W-:-:S07]  /*18d10*/  IMAD R3, R3, 0x8, R0 ;  /* 0x0000000803037824 */ /* 0x000fce00078e0200 */
.L_x_2602:
[----:B----4-:R4:W0:Y:S02]  /*18d20*/  SYNCS.PHASECHK.TRANS64.TRYWAIT P0, [R3+URZ], R2 ;  /* 0x00000002030075a7 */ /* 0x010824000800017f */
[----:B0-----:R-:W-:Y:S05]  /*18d30*/  @!P0 NANOSLEEP.SYNCS 0x989680 ;  /* 0x009896800000895d */ /* 0x001fea0003900000 */
[----:B------:R-:W0:Y:S02]  /*18d40*/  @!P0 SYNCS.PHASECHK.TRANS64 P0, [R3+URZ], R2 ;  /* 0x00000002030085a7 */ /* 0x000e24000800007f */
[----:B0-----:R-:W-:Y:S05]  /*18d50*/  @!P0 BRA `(.L_x_2602) ;  /* 0xfffffffc00f08947 */ /* 0x001fea000383ffff */
.L_x_2595:
[----:B------:R-:W-:Y:S05]  /*18d60*/  BSYNC B0 ;  /* 0x0000000000007941 */ /* 0x000fea0003800000 */
.L_x_2594:
[----:B------:R-:W-:Y:S05]  /*18d70*/  EXIT ;  /* 0x000000000000794d */ /* 0x000fea0003800000 */
.L_x_2427:
[----:B0-----:R-:W-:-:S04]  /*18d80*/  IMAD.U32 R3, RZ, RZ, UR37 ;  /* 0x00000025ff037e24 */ /* 0x001fc8000f8e00ff */
[----:B------:R0:W1:Y:S03]  /*18d90*/  SYNCS.PHASECHK.TRANS64.TRYWAIT P1, [R3+URZ+0x38800], R0 ;  /* 0x03880000030075a7 */ /* 0x000066000802017f */
[----:B-1----:R-:W-:Y:S05]  /*18da0*/  @!P1 NANOSLEEP.SYNCS 0x989680 ;  /* 0x009896800000995d */ /* 0x002fea0003900000 */
[----:B------:R-:W1:Y:S02]  /*18db0*/  @!P1 SYNCS.PHASECHK.TRANS64 P1, [R3+URZ+0x38800], R0 ;  /* 0x03880000030095a7 */ /* 0x000e64000802007f */
[----:B-1----:R-:W-:Y:S05]  /*18dc0*/  @!P1 BRA `(.L_x_2427) ;  /* 0xfffffffc00ec9947 */ /* 0x002fea000383ffff */
[----:B------:R-:W-:Y:S05]  /*18dd0*/  BRA `(.L_x_2603) ;  /* 0xfffffeac00947947 */ /* 0x000fea000383ffff */
.L_x_2431:
[----:B--2---:R2:W3:Y:S02]  /*18de0*/  SYNCS.PHASECHK.TRANS64.TRYWAIT P1, [R4+URZ+0x38830], R5 ;  /* 0x03883005040075a7 */ /* 0x0044e4000802017f */
[----:B---3--:R-:W-:Y:S05]  /*18df0*/  @!P1 NANOSLEEP.SYNCS 0x989680 ;  /* 0x009896800000995d */ /* 0x008fea0003900000 */
[----:B------:R-:W3:Y:S02]  /*18e00*/  @!P1 SYNCS.PHASECHK.TRANS64 P1, [R4+URZ+0x38830], R5 ;  /* 0x03883005040095a7 */ /* 0x000ee4000802007f */
[----:B---3--:R-:W-:Y:S05]  /*18e10*/  @!P1 BRA `(.L_x_2431) ;  /* 0xfffffffc00f09947 */ /* 0x008fea000383ffff */
[----:B------:R-:W-:Y:S05]  /*18e20*/  BRA `(.L_x_2430) ;  /* 0xfffffeac00ac7947 */ /* 0x000fea000383ffff */
.L_x_2432:
[----:B0-----:R-:W-:-:S04]  /*18e30*/  IMAD.U32 R7, RZ, RZ, UR37 ;  /* 0x00000025ff077e24 */ /* 0x001fc8000f8e00ff */
[----:B------:R0:W3:Y:S03]  /*18e40*/  SYNCS.PHASECHK.TRANS64.TRYWAIT P1, [R7+URZ+0x38810], R0 ;  /* 0x03881000070075a7 */ /* 0x0000e6000802017f */
[----:B---3--:R-:W-:Y:S05]  /*18e50*/  @!P1 NANOSLEEP.SYNCS 0x989680 ;  /* 0x009896800000995d */ /* 0x008fea0003900000 */
[----:B------:R-:W3:Y:S02]  /*18e60*/  @!P1 SYNCS.PHASECHK.TRANS64 P1, [R7+URZ+0x38810], R0 ;  /* 0x03881000070095a7 */ /* 0x000ee4000802007f */
[----:B---3--:R-:W-:Y:S05]  /*18e70*/  @!P1 BRA `(.L_x_2432) ;  /* 0xfffffffc00ec9947 */ /* 0x008fea000383ffff */
[----:B------:R-:W-:Y:S05]  /*18e80*/  BRA `(.L_x_2604) ;  /* 0xfffffeb000347947 */ /* 0x000fea000383ffff */
.L_x_2436:
[----:B----4-:R4:W0:Y:S02]  /*18e90*/  SYNCS.PHASECHK.TRANS64.TRYWAIT P1, [R4+URZ+0x38850], R5 ;  /* 0x03885005040075a7 */ /* 0x010824000802017f */
[----:B0-----:R-:W-:Y:S05]  /*18ea0*/  @!P1 NANOSLEEP.SYNCS 0x989680 ;  /* 0x009896800000995d */ /* 0x001fea0003900000 */
[----:B------:R-:W0:Y:S02]  /*18eb0*/  @!P1 SYNCS.PHASECHK.TRANS64 P1, [R4+URZ+0x38850], R5 ;  /* 0x03885005040095a7 */ /* 0x000e24000802007f */
[----:B0-----:R-:W-:Y:S05]  /*18ec0*/  @!P1 BRA `(.L_x_2436) ;  /* 0xfffffffc00f09947 */ /* 0x001fea000383ffff */
[----:B------:R-:W-:Y:S05]  /*18ed0*/  BRA `(.L_x_2435) ;  /* 0xfffffeb000407947 */ /* 0x000fea000383ffff */
.L_x_2452:
[----:B-1----:R-:W-:-:S04]  /*18ee0*/  IMAD.U32 R10, RZ, RZ, UR7 ;  /* 0x00000007ff0a7e24 */ /* 0x002fc8000f8e00ff */
[----:B------:R1:W2:Y:S03]  /*18ef0*/  SYNCS.PHASECHK.TRANS64.TRYWAIT P2, [R10+URZ+0x38830], R9 ;  /* 0x038830090a0075a7 */ /* 0x0002a6000804017f */
[----:B--2---:R-:W-:Y:S05]  /*18f00*/  @!P2 NANOSLEEP.SYNCS 0x989680 ;  /* 0x009896800000a95d */ /* 0x004fea0003900000 */
[----:B------:R-:W2:Y:S02]  /*18f10*/  @!P2 SYNCS.PHASECHK.TRANS64 P2, [R10+URZ+0x38830], R9 ;  /* 0x038830090a00a5a7 */ /* 0x000ea4000804007f */
[----:B--2---:R-:W-:Y:S05]  /*18f20*/  @!P2 BRA `(.L_x_2452) ;  /* 0xfffffffc00eca947 */ /* 0x004fea000383ffff */
[----:B------:R-:W-:Y:S05]  /*18f30*/  BRA `(.L_x_2451) ;  /* 0xfffffedc00987947 */ /* 0x000fea000383ffff */
.L_x_2456:
[----:B-1----:R-:W-:-:S04]  /*18f40*/  IMAD.U32 R10, RZ, RZ, UR7 ;  /* 0x00000007ff0a7e24 */ /* 0x002fc8000f8e00ff */
[----:B------:R1:W3:Y:S03]  /*18f50*/  SYNCS.PHASECHK.TRANS64.TRYWAIT P2, [R10+URZ+0x38850], R9 ;  /* 0x038850090a0075a7 */ /* 0x0002e6000804017f */
[----:B---3--:R-:W-:Y:S05]  /*18f60*/  @!P2 NANOSLEEP.SYNCS 0x989680 ;  /* 0x009896800000a95d */ /* 0x008fea0003900000 */
[----:B------:R-:W3:Y:S02]  /*18f70*/  @!P2 SYNCS.PHASECHK.TRANS64 P2, [R10+URZ+0x38850], R9 ;  /* 0x038850090a00a5a7 */ /* 0x000ee4000804007f */
[----:B---3--:R-:W-:Y:S05]  /*18f80*/  @!P2 BRA `(.L_x_2456) ;  /* 0xfffffffc00eca947 */ /* 0x008fea000383ffff */
[----:B------:R-:W-:Y:S05]  /*18f90*/  BRA `(.L_x_2455) ;  /* 0xfffffee000187947 */ /* 0x000fea000383ffff */
.L_x_2473:
[----:B-1----:R-:W-:-:S04]  /*18fa0*/  IMAD.U32 R7, RZ, RZ, UR6 ;  /* 0x00000006ff077e24 */ /* 0x002fc8000f8e00ff */
[----:B------:R1:W2:Y:S03]  /*18fb0*/  SYNCS.PHASECHK.TRANS64.TRYWAIT P3, [R7+URZ+0x38830], R6 ;  /* 0x03883006070075a7 */ /* 0x0002a6000806017f */
[----:B--2---:R-:W-:Y:S05]  /*18fc0*/  @!P3 NANOSLEEP.SYNCS 0x989680 ;  /* 0x009896800000b95d */ /* 0x004fea0003900000 */
[----:B------:R-:W2:Y:S02]  /*18fd0*/  @!P3 SYNCS.PHASECHK.TRANS64 P3, [R7+URZ+0x38830], R6 ;  /* 0x038830060700b5a7 */ /* 0x000ea4000806007f */
[----:B--2---:R-:W-:Y:S05]  /*18fe0*/  @!P3 BRA `(.L_x_2473) ;  /* 0xfffffffc00ecb947 */ /* 0x004fea000383ffff */
[----:B------:R-:W-:Y:S05]  /*18ff0*/  BRA `(.L_x_2472) ;  /* 0xffffff1400007947 */ /* 0x000fea000383ffff */
.L_x_2477:
[----:B-1----:R-:W-:-:S04]  /*19000*/  IMAD.U32 R7, RZ, RZ, UR6 ;  /* 0x00000006ff077e24 */ /* 0x002fc8000f8e00ff */
[----:B------:R1:W3:Y:S03]  /*19010*/  SYNCS.PHASECHK.TRANS64.TRYWAIT P3, [R7+URZ+0x38850], R6 ;  /* 0x03885006070075a7 */ /* 0x0002e6000806017f */
[----:B---3--:R-:W-:Y:S05]  /*19020*/  @!P3 NANOSLEEP.SYNCS 0x989680 ;  /* 0x009896800000b95d */ /* 0x008fea0003900000 */
[----:B------:R-:W3:Y:S02]  /*19030*/  @!P3 SYNCS.PHASECHK.TRANS64 P3, [R7+URZ+0x38850], R6 ;  /* 0x038850060700b5a7 */ /* 0x000ee4000806007f */
[----:B---3--:R-:W-:Y:S05]  /*19040*/  @!P3 BRA `(.L_x_2477) ;  /* 0xfffffffc00ecb947 */ /* 0x008fea000383ffff */
[----:B------:R-:W-:Y:S05]  /*19050*/  BRA `(.L_x_2476) ;  /* 0xffffff1400807947 */ /* 0x000fea000383ffff */
.L_x_2483:
[----:B--2---:R-:W-:-:S04]  /*19060*/  MOV R15, UR7 ;  /* 0x00000007000f7c02 */ /* 0x004fc80008000f00 */
[----:B------:R2:W3:Y:S03]  /*19070*/  SYNCS.PHASECHK.TRANS64.TRYWAIT P2, [R15+URZ+0x38830], R6 ;  /* 0x038830060f0075a7 */ /* 0x0004e6000804017f */
[----:B---3--:R-:W-:Y:S05]  /*19080*/  @!P2 NANOSLEEP.SYNCS 0x989680 ;  /* 0x009896800000a95d */ /* 0x008fea0003900000 */
[----:B------:R-:W3:Y:S02]  /*19090*/  @!P2 SYNCS.PHASECHK.TRANS64 P2, [R15+URZ+0x38830], R6 ;  /* 0x038830060f00a5a7 */ /* 0x000ee4000804007f */
[----:B---3--:R-:W-:Y:S05]  /*190a0*/  @!P2 BRA `(.L_x_2483) ;  /* 0xfffffffc00eca947 */ /* 0x008fea000383ffff */
[----:B------:R-:W-:Y:S05]  /*190b0*/  BRA `(.L_x_2482) ;  /* 0xffffff3c00587947 */ /* 0x000fea000383ffff */
.L_x_2487:
[----:B--2---:R-:W-:-:S04]  /*190c0*/  IMAD.U32 R15, RZ, RZ, UR7 ;  /* 0x00000007ff0f7e24 */ /* 0x004fc8000f8e00ff */
[----:B------:R2:W3:Y:S03]  /*190d0*/  SYNCS.PHASECHK.TRANS64.TRYWAIT P2, [R15+URZ+0x38850], R6 ;  /* 0x038850060f0075a7 */ /* 0x0004e6000804017f */
[----:B---3--:R-:W-:Y:S05]  /*190e0*/  @!P2 NANOSLEEP.SYNCS 0x989680 ;  /* 0x009896800000a95d */ /* 0x008fea0003900000 */
[----:B------:R-:W3:Y:S02]  /*190f0*/  @!P2 SYNCS.PHASECHK.TRANS64 P2, [R15+URZ+0x38850], R6 ;  /* 0x038850060f00a5a7 */ /* 0x000ee4000804007f */
[----:B---3--:R-:W-:Y:S05]  /*19100*/  @!P2 BRA `(.L_x_2487) ;  /* 0xfffffffc00eca947 */ /* 0x008fea000383ffff */
[----:B------:R-:W-:Y:S05]  /*19110*/  BRA `(.L_x_2486) ;  /* 0xffffff3c00d87947 */ /* 0x000fea000383ffff */
.L_x_2536:
        /* <DEDUP_REMOVED lines=11> */
.L_x_2606:
[----:B------:R-:W-:Y:S05]  /*191d0*/  BSYNC B0 ;  /* 0x0000000000007941 */ /* 0x000fea0003800000 */
.L_x_2605:
[----:B------:R-:W-:Y:S05]  /*191e0*/  BRA `(.L_x_2607) ;  /* 0xffffffbc00dc7947 */ /* 0x000fea000383ffff */
.L_x_2537:
[----:B------:R-:W-:Y:S01]  /*191f0*/  BSSY B0, `(.L_x_2608) ;  /* 0x0000006000007945 */ /* 0x000fe20003800000 */
[----:B------:R-:W-:-:S07]  /*19200*/  IMAD.MOV.U32 R15, RZ, RZ, -0x1 ;  /* 0xffffffffff0f7424 */ /* 0x000fce00078e00ff */
[----:B0-----:R-:W-:Y:S05]  /*19210*/  WARPSYNC.COLLECTIVE R15, `(.L_x_2609) ;  /* 0x000000000f0c7348 */ /* 0x001fea0003c00000 */
[----:B------:R-:W-:Y:S02]  /*19220*/  ELECT P6, UR62, PT ;  /* 0x00000000003e782f */ /* 0x000fe400038c0000 */
[----:B------:R-:W-:Y:S01]  /*19230*/  MOV R14, UR62 ;  /* 0x0000003e000e7c02 */ /* 0x000fe20008000f00 */
[----:B0-----:R-:W-:Y:S10]  /*19240*/  ENDCOLLECTIVE ;  /* 0x000000000000791b */ /* 0x001ff40003800000 */
.L_x_2609:
[----:B------:R-:W-:Y:S05]  /*19250*/  BSYNC B0 ;  /* 0x0000000000007941 */ /* 0x000fea0003800000 */
.L_x_2608:
[----:B------:R-:W-:Y:S05]  /*19260*/  BRA `(.L_x_2610) ;  /* 0xffffffbc00cc7947 */ /* 0x000fea000383ffff */
.L_x_2540:
[----:B-1----:R1:W2:Y:S02]  /*19270*/  SYNCS.PHASECHK.TRANS64.TRYWAIT P0, [R9+URZ+0x38840], R10 ;  /* 0x0388400a090075a7 */ /* 0x0022a4000800017f */
[----:B--2---:R-:W-:Y:S05]  /*19280*/  @!P0 NANOSLEEP.SYNCS 0x989680 ;  /* 0x009896800000895d */ /* 0x004fea0003900000 */
[----:B------:R-:W2:Y:S02]  /*19290*/  @!P0 SYNCS.PHASECHK.TRANS64 P0, [R9+URZ+0x38840], R10 ;  /* 0x0388400a090085a7 */ /* 0x000ea4000800007f */
[----:B--2---:R-:W-:Y:S05]  /*192a0*/  @!P0 BRA `(.L_x_2540) ;  /* 0xfffffffc00f08947 */ /* 0x004fea000383ffff */
[----:B------:R-:W-:Y:S05]  /*192b0*/  BRA `(.L_x_2611) ;  /* 0xffffffc000387947 */ /* 0x000fea000383ffff */
.L_x_2544:
        /* <DEDUP_REMOVED lines=8> */
.L_x_2547:
[----:B-1----:R1:W2:Y:S02]  /*19340*/  SYNCS.PHASECHK.TRANS64.TRYWAIT P0, [R6+URZ+0x38860], R9 ;  /* 0x03886009060075a7 */ /* 0x0022a4000800017f */
[----:B--2---:R-:W-:Y:S05]  /*19350*/  @!P0 NANOSLEEP.SYNCS 0x989680 ;  /* 0x009896800000895d */ /* 0x004fea0003900000 */
[----:B------:R-:W2:Y:S02]  /*19360*/  @!P0 SYNCS.PHASECHK.TRANS64 P0, [R6+URZ+0x38860], R9 ;  /* 0x03886009060085a7 */ /* 0x000ea4000800007f */
[----:B--2---:R-:W-:Y:S05]  /*19370*/  @!P0 BRA `(.L_x_2547) ;  /* 0xfffffffc00f08947 */ /* 0x004fea000383ffff */
[----:B------:R-:W-:Y:S05]  /*19380*/  BRA `(.L_x_2613) ;  /* 0xffffffc800347947 */ /* 0x000fea000383ffff */
.L_x_2556:
[----:B-1----:R1:W2:Y:S02]  /*19390*/  SYNCS.PHASECHK.TRANS64.TRYWAIT P0, [R2+URZ+0x38840], R3 ;  /* 0x03884003020075a7 */ /* 0x0022a4000800017f */
[----:B--2---:R-:W-:Y:S05]  /*193a0*/  @!P0 NANOSLEEP.SYNCS 0x989680 ;  /* 0x009896800000895d */ /* 0x004fea0003900000 */
[----:B------:R-:W2:Y:S02]  /*193b0*/  @!P0 SYNCS.PHASECHK.TRANS64 P0, [R2+URZ+0x38840], R3 ;  /* 0x03884003020085a7 */ /* 0x000ea4000800007f */
[----:B--2---:R-:W-:Y:S05]  /*193c0*/  @!P0 BRA `(.L_x_2556) ;  /* 0xfffffffc00f08947 */ /* 0x004fea000383ffff */
[----:B------:R-:W-:Y:S05]  /*193d0*/  BRA `(.L_x_2614) ;  /* 0xffffffd0000c7947 */ /* 0x000fea000383ffff */
.L_x_2558:
[----:B--2---:R2:W3:Y:S02]  /*193e0*/  SYNCS.PHASECHK.TRANS64.TRYWAIT P0, [R2+URZ+0x38860], R3 ;  /* 0x03886003020075a7 */ /* 0x0044e4000800017f */
[----:B---3--:R-:W-:Y:S05]  /*193f0*/  @!P0 NANOSLEEP.SYNCS 0x989680 ;  /* 0x009896800000895d */ /* 0x008fea0003900000 */
[----:B------:R-:W3:Y:S02]  /*19400*/  @!P0 SYNCS.PHASECHK.TRANS64 P0, [R2+URZ+0x38860], R3 ;  /* 0x03886003020085a7 */ /* 0x000ee4000800007f */
[----:B---3--:R-:W-:Y:S05]  /*19410*/  @!P0 BRA `(.L_x_2558) ;  /* 0xfffffffc00f08947 */ /* 0x008fea000383ffff */
[----:B------:R-:W-:Y:S05]  /*19420*/  BRA `(.L_x_2615) ;  /* 0xffffffd0007c7947 */ /* 0x000fea000383ffff */
.L_x_2563:
[----:B--2---:R2:W3:Y:S02]  /*19430*/  SYNCS.PHASECHK.TRANS64.TRYWAIT P0, [R2+URZ+0x38840], R3 ;  /* 0x03884003020075a7 */ /* 0x0044e4000800017f */
[----:B---3--:R-:W-:Y:S05]  /*19440*/  @!P0 NANOSLEEP.SYNCS 0x989680 ;  /* 0x009896800000895d */ /* 0x008fea0003900000 */
[----:B------:R-:W3:Y:S02]  /*19450*/  @!P0 SYNCS.PHASECHK.TRANS64 P0, [R2+URZ+0x38840], R3 ;  /* 0x03884003020085a7 */ /* 0x000ee4000800007f */
[----:B---3--:R-:W-:Y:S05]  /*19460*/  @!P0 BRA `(.L_x_2563) ;  /* 0xfffffffc00f08947 */ /* 0x008fea000383ffff */
[----:B------:R-:W-:Y:S05]  /*19470*/  BRA `(.L_x_2616) ;  /* 0xffffffd8001c7947 */ /* 0x000fea000383ffff */
.L_x_2565:
[----:B0-----:R0:W1:Y:S02]  /*19480*/  SYNCS.PHASECHK.TRANS64.TRYWAIT P1, [R2+URZ+0x38860], R3 ;  /* 0x03886003020075a7 */ /* 0x001064000802017f */
[----:B-1----:R-:W-:Y:S05]  /*19490*/  @!P1 NANOSLEEP.SYNCS 0x989680 ;  /* 0x009896800000995d */ /* 0x002fea0003900000 */
[----:B------:R-:W1:Y:S02]  /*194a0*/  @!P1 SYNCS.PHASECHK.TRANS64 P1, [R2+URZ+0x38860], R3 ;  /* 0x03886003020095a7 */ /* 0x000e64000802007f */
[----:B-1----:R-:W-:Y:S05]  /*194b0*/  @!P1 BRA `(.L_x_2565) ;  /* 0xfffffffc00f09947 */ /* 0x002fea000383ffff */
[----:B------:R-:W-:Y:S05]  /*194c0*/  BRA `(.L_x_2617) ;  /* 0xffffffd800887947 */ /* 0x000fea000383ffff */
.L_x_2570:
[----:B---3--:R3:W4:Y:S02]  /*194d0*/  SYNCS.PHASECHK.TRANS64.TRYWAIT P0, [R2+URZ+0x38840], R3 ;  /* 0x03884003020075a7 */ /* 0x008724000800017f */
[----:B----4-:R-:W-:Y:S05]  /*194e0*/  @!P0 NANOSLEEP.SYNCS 0x989680 ;  /* 0x009896800000895d */ /* 0x010fea0003900000 */
[----:B------:R-:W4:Y:S02]  /*194f0*/  @!P0 SYNCS.PHASECHK.TRANS64 P0, [R2+URZ+0x38840], R3 ;  /* 0x03884003020085a7 */ /* 0x000f24000800007f */
[----:B----4-:R-:W-:Y:S05]  /*19500*/  @!P0 BRA `(.L_x_2570) ;  /* 0xfffffffc00f08947 */ /* 0x010fea000383ffff */
[----:B------:R-:W-:Y:S05]  /*19510*/  BRA `(.L_x_2618) ;  /* 0xffffffe000047947 */ /* 0x000fea000383ffff */
.L_x_2572:
[----:B0-----:R0:W1:Y:S02]  /*19520*/  SYNCS.PHASECHK.TRANS64.TRYWAIT P1, [R2+URZ+0x38860], R3 ;  /* 0x03886003020075a7 */ /* 0x001064000802017f */
[----:B-1----:R-:W-:Y:S05]  /*19530*/  @!P1 NANOSLEEP.SYNCS 0x989680 ;  /* 0x009896800000995d */ /* 0x002fea0003900000 */
[----:B------:R-:W1:Y:S02]  /*19540*/  @!P1 SYNCS.PHASECHK.TRANS64 P1, [R2+URZ+0x38860], R3 ;  /* 0x03886003020095a7 */ /* 0x000e64000802007f */
[----:B-1----:R-:W-:Y:S05]  /*19550*/  @!P1 BRA `(.L_x_2572) ;  /* 0xfffffffc00f09947 */ /* 0x002fea000383ffff */
[----:B------:R-:W-:Y:S05]  /*19560*/  BRA `(.L_x_2619) ;  /* 0xffffffe000747947 */ /* 0x000fea000383ffff */
.L_x_2577:
        /* <DEDUP_REMOVED lines=8> */
.L_x_2621:
[----:B------:R-:W-:Y:S05]  /*195f0*/  BSYNC B0 ;  /* 0x0000000000007941 */ /* 0x000fea0003800000 */
.L_x_2620:
        /* <DEDUP_REMOVED lines=8> */
.L_x_2622:
[----:B------:R-:W-:Y:S01]  /*19680*/  IMAD.MOV.U32 R16, RZ, RZ, R14 ;  /* 0x000000ffff107224 */ /* 0x000fe200078e000e */
[----:B------:R-:W-:Y:S06]  /*19690*/  BRA `(.L_x_2623) ;  /* 0xffffffe400c47947 */ /* 0x000fec000383ffff */
.L_x_2580:
[----:B------:R-:W-:Y:S01]  /*196a0*/  BSSY B0, `(.L_x_2624) ;  /* 0x0000008000007945 */ /* 0x000fe20003800000 */
[----:B0----5:R-:W-:Y:S01]  /*196b0*/  IMAD.MOV.U32 R13, RZ, RZ, R3 ;  /* 0x000000ffff0d7224 */ /* 0x021fe200078e0003 */
[----:B------:R-:W-:Y:S01]  /*196c0*/  MOV R11, RZ ;  /* 0x000000ff000b7202 */ /* 0x000fe20000000f00 */
[----:B------:R-:W-:Y:S02]  /*196d0*/  IMAD.MOV.U32 R12, RZ, RZ, 0x1 ;  /* 0x00000001ff0c7424 */ /* 0x000fe400078e00ff */
[----:B------:R-:W-:-:S07]  /*196e0*/  IMAD.MOV.U32 R15, RZ, RZ, -0x1 ;  /* 0xffffffffff0f7424 */ /* 0x000fce00078e00ff */
[----:B-1234-:R-:W-:Y:S05]  /*196f0*/  WARPSYNC.COLLECTIVE R15, `(.L_x_2625) ;  /* 0x000000000f087348 */ /* 0x01efea0003c00000 */
[----:B------:R0:W0:Y:S02]  /*19700*/  SHFL.UP P6, R14, R13, R12, R11 ;  /* 0x0400000c0d0e7389 */ /* 0x00002400000c000b */
[----:B01234-:R-:W-:Y:S01]  /*19710*/  ENDCOLLECTIVE ;  /* 0x000000000000791b */ /* 0x01ffe20003800000 */
.L_x_2625:
[----:B------:R-:W-:Y:S05]  /*19720*/  BSYNC B0 ;  /* 0x0000000000007941 */ /* 0x000fea0003800000 */
.L_x_2624:
        /* <DEDUP_REMOVED lines=10> */
.L_x_2626:
        /* <DEDUP_REMOVED lines=8> */
.L_x_2627:
        /* <DEDUP_REMOVED lines=8> */
.L_x_2628:
        /* <DEDUP_REMOVED lines=8> */
.L_x_2629:
        /* <DEDUP_REMOVED lines=8> */
.L_x_2630:
[----:B------:R-:W-:Y:S05]  /*199d0*/  BRA `(.L_x_2631) ;  /* 0xffffffe4008c7947 */ /* 0x000fea000383ffff */
.L_x_2585:
[----:B------:R-:W-:Y:S01]  /*199e0*/  BSSY B0, `(.L_x_2632) ;  /* 0x0000008000007945 */ /* 0x000fe20003800000 */
[----:B-----5:R-:W-:Y:S01]  /*199f0*/  MOV R13, R3 ;  /* 0x00000003000d7202 */ /* 0x020fe20000000f00 */
[----:B------:R-:W-:Y:S02]  /*19a00*/  IMAD.MOV.U32 R12, RZ, RZ, 0x1 ;  /* 0x00000001ff0c7424 */ /* 0x000fe400078e00ff */
[----:B------:R-:W-:Y:S02]  /*19a10*/  IMAD.MOV.U32 R11, RZ, RZ, RZ ;  /* 0x000000ffff0b7224 */ /* 0x000fe400078e00ff */
[----:B------:R-:W-:-:S07]  /*19a20*/  IMAD.MOV.U32 R15, RZ, RZ, -0x1 ;  /* 0xffffffffff0f7424 */ /* 0x000fce00078e00ff */
[----:B0-----:R-:W-:Y:S05]  /*19a30*/  WARPSYNC.COLLECTIVE R15, `(.L_x_2633) ;  /* 0x000000000f087348 */ /* 0x001fea0003c00000 */
[----:B------:R1:W2:Y:S02]  /*19a40*/  SHFL.UP P6, R14, R13, R12, R11 ;  /* 0x0400000c0d0e7389 */ /* 0x0002a400000c000b */
[----:B012---:R-:W-:Y:S01]  /*19a50*/  ENDCOLLECTIVE ;  /* 0x000000000000791b */ /* 0x007fe20003800000 */
.L_x_2633:
[----:B------:R-:W-:Y:S05]  /*19a60*/  BSYNC B0 ;  /* 0x0000000000007941 */ /* 0x000fea0003800000 */
.L_x_2632:
[C---:B------:R-:W-:Y:S01]  /*19a70*/  ISETP.NE.AND P0, PT, R7.reuse, RZ, PT ;  /* 0x000000ff0700720c */ /* 0x040fe20003f05270 */
        /* <DEDUP_REMOVED lines=9> */
.L_x_2634:
        /* <DEDUP_REMOVED lines=8> */
.L_x_2635:
        /* <DEDUP_REMOVED lines=8> */
.L_x_2636:
        /* <DEDUP_REMOVED lines=8> */
.L_x_2637:
        /* <DEDUP_REMOVED lines=8> */
.L_x_2638:
[----:B------:R-:W-:Y:S05]  /*19d10*/  BRA `(.L_x_2639) ;  /* 0xffffffe400747947 */ /* 0x000fea000383ffff */
.L_x_2587:
[----:B------:R-:W-:Y:S01]  /*19d20*/  BSSY B0, `(.L_x_2640) ;  /* 0x0000006000007945 */ /* 0x000fe20003800000 */
[----:B------:R-:W-:Y:S01]  /*19d30*/  PLOP3.LUT P6, PT, P6, PT, PT, 0x8, 0x0 ;  /* 0x000000000000781c */ /* 0x000fe200037ce170 */
[----:B------:R-:W-:-:S12]  /*19d40*/  IMAD.MOV.U32 R15, RZ, RZ, -0x1 ;  /* 0xffffffffff0f7424 */ /* 0x000fd800078e00ff */
[----:B0-----:R-:W-:Y:S05]  /*19d50*/  WARPSYNC.COLLECTIVE R15, `(.L_x_2641) ;  /* 0x000000000f087348 */ /* 0x001fea0003c00000 */
[----:B------:R-:W-:Y:S01]  /*19d60*/  VOTE.ANY R14, PT, P6 ;  /* 0x00000000000e7806 */ /* 0x000fe200030e0100 */
[----:B0-----:R-:W-:Y:S06]  /*19d70*/  ENDCOLLECTIVE ;  /* 0x000000000000791b */ /* 0x001fec0003800000 */
.L_x_2641:
[----:B------:R-:W-:Y:S05]  /*19d80*/  BSYNC B0 ;  /* 0x0000000000007941 */ /* 0x000fea0003800000 */
.L_x_2640:
[----:B------:R-:W-:Y:S02]  /*19d90*/  IMAD.MOV.U32 R6, RZ, RZ, R14 ;  /* 0x000000ffff067224 */ /* 0x000fe400078e000e */
[----:B------:R-:W-:Y:S02]  /*19da0*/  IMAD.MOV.U32 R13, RZ, RZ, R3 ;  /* 0x000000ffff0d7224 */ /* 0x000fe400078e0003 */
[----:B------:R-:W0:Y:S01]  /*19db0*/  POPC R7, R6 ;  /* 0x0000000600077309 */ /* 0x000e220000000000 */
[----:B------:R-:W-:Y:S02]  /*19dc0*/  IMAD.MOV.U32 R11, RZ, RZ, 0x1f ;  /* 0x0000001fff0b7424 */ /* 0x000fe400078e00ff */
[----:B------:R-:W-:Y:S02]  /*19dd0*/  IMAD.MOV.U32 R15, RZ, RZ, -0x1 ;  /* 0xffffffffff0f7424 */ /* 0x000fe400078e00ff */
[----:B0-----:R-:W-:-:S07]  /*19de0*/  IMAD.MOV.U32 R12, RZ, RZ, R7 ;  /* 0x000000ffff0c7224 */ /* 0x001fce00078e0007 */
[----:B------:R-:W-:Y:S05]  /*19df0*/  WARPSYNC.COLLECTIVE R15, `(.L_x_2642) ;  /* 0x000000000f087348 */ /* 0x000fea0003c00000 */
[----:B------:R0:W1:Y:S02]  /*19e00*/  SHFL.IDX P6, R14, R13, R12, R11 ;  /* 0x0000000c0d0e7389 */ /* 0x00006400000c000b */
[----:B01----:R-:W-:Y:S01]  /*19e10*/  ENDCOLLECTIVE ;  /* 0x000000000000791b */ /* 0x003fe20003800000 */
.L_x_2642:
[----:B------:R-:W-:Y:S01]  /*19e20*/  IMAD.MOV.U32 R17, RZ, RZ, R14 ;  /* 0x000000ffff117224 */ /* 0x000fe200078e000e */
[----:B------:R-:W-:Y:S06]  /*19e30*/  BRA `(.L_x_2643) ;  /* 0xffffffe400647947 */ /* 0x000fec000383ffff */
.L_x_2589:
[----:B------:R-:W-:Y:S01]  /*19e40*/  BSSY B0, `(.L_x_2644) ;  /* 0x0000007000007945 */ /* 0x000fe20003800000 */
[----:B------:R-:W-:Y:S02]  /*19e50*/  IMAD.MOV.U32 R13, RZ, RZ, R2 ;  /* 0x000000ffff0d7224 */ /* 0x000fe400078e0002 */
[----:B------:R-:W-:Y:S02]  /*19e60*/  IMAD.MOV.U32 R11, RZ, RZ, 0x1f ;  /* 0x0000001fff0b7424 */ /* 0x000fe400078e00ff */
[----:B------:R-:W-:-:S07]  /*19e70*/  IMAD.MOV.U32 R15, RZ, RZ, -0x1 ;  /* 0xffffffffff0f7424 */ /* 0x000fce00078e00ff */
[----:B012---:R-:W-:Y:S05]  /*19e80*/  WARPSYNC.COLLECTIVE R15, `(.L_x_2645) ;  /* 0x000000000f087348 */ /* 0x007fea0003c00000 */
[----:B------:R3:W4:Y:S02]  /*19e90*/  SHFL.IDX P6, R14, R13, R12, R11 ;  /* 0x0000000c0d0e7389 */ /* 0x00072400000c000b */
[----:B01234-:R-:W-:Y:S01]  /*19ea0*/  ENDCOLLECTIVE ;  /* 0x000000000000791b */ /* 0x01ffe20003800000 */
.L_x_2645:
[----:B------:R-:W-:Y:S05]  /*19eb0*/  BSYNC B0 ;  /* 0x0000000000007941 */ /* 0x000fea0003800000 */
.L_x_2644:
[----:B------:R-:W-:Y:S01]  /*19ec0*/  IMAD.MOV.U32 R8, RZ, RZ, R14 ;  /* 0x000000ffff087224 */ /* 0x000fe200078e000e */
[----:B------:R-:W-:Y:S06]  /*19ed0*/  BRA `(.L_x_2588) ;  /* 0xffffffe400587947 */ /* 0x000fec000383ffff */
.L_x_2592:
[----:B-1----:R1:W3:Y:S02]  /*19ee0*/  SYNCS.PHASECHK.TRANS64.TRYWAIT P0, [R0+URZ+0x38820], R3 ;  /* 0x03882003000075a7 */ /* 0x0022e4000800017f */
[----:B---3--:R-:W-:Y:S05]  /*19ef0*/  @!P0 NANOSLEEP.SYNCS 0x989680 ;  /* 0x009896800000895d */ /* 0x008fea0003900000 */
[----:B------:R-:W3:Y:S02]  /*19f00*/  @!P0 SYNCS.PHASECHK.TRANS64 P0, [R0+URZ+0x38820], R3 ;  /* 0x03882003000085a7 */ /* 0x000ee4000800007f */
[----:B---3--:R-:W-:Y:S05]  /*19f10*/  @!P0 BRA `(.L_x_2592) ;  /* 0xfffffffc00f08947 */ /* 0x008fea000383ffff */
[----:B------:R-:W-:Y:S05]  /*19f20*/  BRA `(.L_x_2646) ;  /* 0xffffffe800d47947 */ /* 0x000fea000383ffff */
.L_x_2593:
[----:B--2---:R-:W2:Y:S01]  /*19f30*/  S2R R2, SR_TID.X ;  /* 0x0000000000027919 */ /* 0x004ea20000002100 */
        /* <DEDUP_REMOVED lines=10> */
.L_x_2648:
[----:B------:R-:W-:Y:S05]  /*19fe0*/  BSYNC B0 ;  /* 0x0000000000007941 */ /* 0x000fea0003800000 */
.L_x_2647:
[----:B------:R-:W-:Y:S05]  /*19ff0*/  BRA `(.L_x_2649) ;  /* 0xffffffe800b87947 */ /* 0x000fea000383ffff */
.L_x_2596:
[----:B------:R-:W-:Y:S01]  /*1a000*/  BSSY B1, `(.L_x_2650) ;  /* 0x0000006000017945 */ /* 0x000fe20003800000 */
[----:B------:R-:W-:-:S07]  /*1a010*/  IMAD.MOV.U32 R15, RZ, RZ, -0x1 ;  /* 0xffffffffff0f7424 */ /* 0x000fce00078e00ff */
[----:B012---:R-:W-:Y:S05]  /*1a020*/  WARPSYNC.COLLECTIVE R15, `(.L_x_2651) ;  /* 0x000000000f0c7348 */ /* 0x007fea0003c00000 */
[----:B------:R-:W-:Y:S02]  /*1a030*/  ELECT P6, UR62, PT ;  /* 0x00000000003e782f */ /* 0x000fe400038c0000 */
[----:B------:R-:W-:Y:S01]  /*1a040*/  MOV R14, UR62 ;  /* 0x0000003e000e7c02 */ /* 0x000fe20008000f00 */
[----:B012---:R-:W-:Y:S10]  /*1a050*/  ENDCOLLECTIVE ;  /* 0x000000000000791b */ /* 0x007ff40003800000 */
.L_x_2651:
[----:B------:R-:W-:Y:S05]  /*1a060*/  BSYNC B1 ;  /* 0x0000000000017941 */ /* 0x000fea0003800000 */
.L_x_2650:
[----:B------:R-:W-:Y:S05]  /*1a070*/  BRA `(.L_x_2652) ;  /* 0xffffffe800b07947 */ /* 0x000fea000383ffff */
.L_x_2598:
[----:B-1----:R1:W2:Y:S02]  /*1a080*/  SYNCS.PHASECHK.TRANS64.TRYWAIT P0, [R6+URZ], R5 ;  /* 0x00000005060075a7 */ /* 0x0022a4000800017f */
[----:B--2---:R-:W-:Y:S05]  /*1a090*/  @!P0 NANOSLEEP.SYNCS 0x989680 ;  /* 0x009896800000895d */ /* 0x004fea0003900000 */
[----:B------:R-:W2:Y:S02]  /*1a0a0*/  @!P0 SYNCS.PHASECHK.TRANS64 P0, [R6+URZ], R5 ;  /* 0x00000005060085a7 */ /* 0x000ea4000800007f */
[----:B--2---:R-:W-:Y:S05]  /*1a0b0*/  @!P0 BRA `(.L_x_2598) ;  /* 0xfffffffc00f08947 */ /* 0x004fea000383ffff */
[----:B------:R-:W-:Y:S05]  /*1a0c0*/  BRA `(.L_x_2653) ;  /* 0xffffffe800ec7947 */ /* 0x000fea000383ffff */
.L_x_2599:
[----:B--2---:R2:W3:Y:S02]  /*1a0d0*/  SYNCS.PHASECHK.TRANS64.TRYWAIT P0, [R7+URZ], R2 ;  /* 0x00000002070075a7 */ /* 0x0044e4000800017f */
[----:B---3--:R-:W-:Y:S05]  /*1a0e0*/  @!P0 NANOSLEEP.SYNCS 0x989680 ;  /* 0x009896800000895d */ /* 0x008fea0003900000 */
[----:B------:R-:W3:Y:S02]  /*1a0f0*/  @!P0 SYNCS.PHASECHK.TRANS64 P0, [R7+URZ], R2 ;  /* 0x00000002070085a7 */ /* 0x000ee4000800007f */
[----:B---3--:R-:W-:Y:S05]  /*1a100*/  @!P0 BRA `(.L_x_2599) ;  /* 0xfffffffc00f08947 */ /* 0x008fea000383ffff */
[----:B------:R-:W-:Y:S05]  /*1a110*/  BRA `(.L_x_2654) ;  /* 0xffffffe800e07947 */ /* 0x000fea000383ffff */
.L_x_2601:
[----:B---3--:R3:W4:Y:S02]  /*1a120*/  SYNCS.PHASECHK.TRANS64.TRYWAIT P0, [R4+URZ], R5 ;  /* 0x00000005040075a7 */ /* 0x008724000800017f */
[----:B----4-:R-:W-:Y:S05]  /*1a130*/  @!P0 NANOSLEEP.SYNCS 0x989680 ;  /* 0x009896800000895d */ /* 0x010fea0003900000 */
[----:B------:R-:W4:Y:S02]  /*1a140*/  @!P0 SYNCS.PHASECHK.TRANS64 P0, [R4+URZ], R5 ;  /* 0x00000005040085a7 */ /* 0x000f24000800007f */
[----:B----4-:R-:W-:Y:S05]  /*1a150*/  @!P0 BRA `(.L_x_2601) ;  /* 0xfffffffc00f08947 */ /* 0x010fea000383ffff */
[----:B------:R-:W-:Y:S05]  /*1a160*/  BRA `(.L_x_2655) ;  /* 0xffffffe800e87947 */ /* 0x000fea000383ffff */
.L_x_2656:
        /* <DEDUP_REMOVED lines=9> */
.L_x_4559:


//--------------------- .text._ZN7cutlass13device_kernelIN5flash11enable_sm90INS1_16FlashAttnFwdSm90INS1_25CollectiveMainloopFwdSm90ILi2EN4cute5tupleIJNS5_1CILi1EEES8_S8_EEENS6_IJNS7_ILi64EEESA_SA_EEELi512ENS_6half_tEfNS_4arch4Sm90ELb0ELb1ELb0ELb1ELb0ELb1ELb1ELb0ELb0ELb0ELb0ELb0EEENS1_21CollectiveEpilogueFwdINS6_IJSA_NS7_ILi512EEESA_EEES9_SC_SE_Li256ELb1ELb0ELb0ELb0EEENS1_36VarlenDynamicPersistentTileSchedulerILi64ELi64ELi256ELi32ELb0ELb0ELb1ELb1ELb0ELb1EEEEEEEEEvNT_6ParamsE --------------------------
	.section	.text._ZN7cutlass13device_kernelIN5flash11enable_sm90INS1_16FlashAttnFwdSm90INS1_25CollectiveMainloopFwdSm90ILi2EN4cute5tupleIJNS5_1CILi1EEES8_S8_EEENS6_IJNS7_ILi64EEESA_SA_EEELi512ENS_6half_tEfNS_4arch4Sm90ELb0ELb1ELb0ELb1ELb0ELb1ELb1ELb0ELb0ELb0ELb0ELb0EEENS1_21CollectiveEpilogueFwdINS6_IJSA_NS7_ILi512EEESA_EEES9_SC_SE_Li256ELb1ELb0ELb0ELb0EEENS1_36VarlenDynamicPersistentTileSchedulerILi64ELi64ELi256ELi32ELb0ELb0ELb1ELb1ELb0ELb1EEEEEEEEEvNT_6ParamsE,"ax",@progbits
	.align	128
.text._ZN7cutlass13device_kernelIN5flash11enable_sm90INS1_16FlashAttnFwdSm90INS1_25CollectiveMainloopFwdSm90ILi2EN4cute5tupleIJNS5_1CILi1EEES8_S8_EEENS6_IJNS7_ILi64EEESA_SA_EEELi512ENS_6half_tEfNS_4arch4Sm90ELb0ELb1ELb0ELb1ELb0ELb1ELb1ELb0ELb0ELb0ELb0ELb0EEENS1_21CollectiveEpilogueFwdINS6_IJSA_NS7_ILi512EEESA_EEES9_SC_SE_Li256ELb1ELb0ELb0ELb0EEENS1_36VarlenDynamicPersistentTileSchedulerILi64ELi64ELi256ELi32ELb0ELb0ELb1ELb1ELb0ELb1EEEEEEEEEvNT_6ParamsE:
        .type           _ZN7cutlass13device_kernelIN5flash11enable_sm90INS1_16FlashAttnFwdSm90INS1_25CollectiveMainloopFwdSm90ILi2EN4cute5tupleIJNS5_1CILi1EEES8_S8_EEENS6_IJNS7_ILi64EEESA_SA_EEELi512ENS_6half_tEfNS_4arch4Sm90ELb0ELb1ELb0ELb1ELb0ELb1ELb1ELb0ELb0ELb0ELb0ELb0EEENS1_21CollectiveEpilogueFwdINS6_IJSA_NS7_ILi512EEESA_EEES9_SC_SE_Li256ELb1ELb0ELb0ELb0EEENS1_36VarlenDynamicPersistentTileSchedulerILi64ELi64ELi256ELi32ELb0ELb0ELb1ELb1ELb0ELb1EEEEEEEEEvNT_6ParamsE,@function
        .size           _ZN7cutlass13device_kernelIN5flash11enable_sm90INS1_16FlashAttnFwdSm90INS1_25CollectiveMainloopFwdSm90ILi2EN4cute5tupleIJNS5_1CILi1EEES8_S8_EEENS6_IJNS7_ILi64EEESA_SA_EEELi512ENS_6half_tEfNS_4arch4Sm90ELb0ELb1ELb0ELb1ELb0ELb1ELb1ELb0ELb0ELb0ELb0ELb0EEENS1_21CollectiveEpilogueFwdINS6_IJSA_NS7_ILi512EEESA_EEES9_SC_SE_Li256ELb1ELb0ELb0ELb0EEENS1_36VarlenDynamicPersistentTileSchedulerILi64ELi64ELi256ELi32ELb0ELb0ELb1ELb1ELb0ELb1EEEEEEEEEvNT_6ParamsE,(.L_x_4560 - _ZN7cutlass13device_kernelIN5flash11enable_sm90INS1_16FlashAttnFwdSm90INS1_25CollectiveMainloopFwdSm90ILi2EN4cute5tupleIJNS5_1CILi1EEES8_S8_EEENS6_IJNS7_ILi64EEESA_SA_EEELi512ENS_6half_tEfNS_4arch4Sm90ELb0ELb1ELb0ELb1ELb0ELb1ELb1ELb0ELb0ELb0ELb0ELb0EEENS1_21CollectiveEpilogueFwdINS6_IJSA_NS7_ILi512EEESA_EEES9_SC_SE_Li256ELb1ELb0ELb0ELb0EEENS1_36VarlenDynamicPersistentTileSchedulerILi64ELi64ELi256ELi32ELb0ELb0ELb1ELb1ELb0ELb1EEEEEEEEEvNT_6ParamsE)
        .other          _ZN7cutlass13device_kernelIN5flash11enable_sm90INS1_16FlashAttnFwdSm90INS1_25CollectiveMainloopFwdSm90ILi2EN4cute5tupleIJNS5_1CILi1EEES8_S8_EEENS6_IJNS7_ILi64EEESA_SA_EEELi512ENS_6half_tEfNS_4arch4Sm90ELb0ELb1ELb0ELb1ELb0ELb1ELb1ELb0ELb0ELb0ELb0ELb0EEENS1_21CollectiveEpilogueFwdINS6_IJSA_NS7_ILi512EEESA_EEES9_SC_SE_Li256ELb1ELb0ELb0ELb0EEENS1_36VarlenDynamicPersistentTileSchedulerILi64ELi64ELi256ELi32ELb0ELb0ELb1ELb1ELb0ELb1EEEEEEEEEvNT_6ParamsE,@"STO_CUDA_ENTRY STV_DEFAULT"
_ZN7cutlass13device_kernelIN5flash11enable_sm90INS1_16FlashAttnFwdSm90INS1_25CollectiveMainloopFwdSm90ILi2EN4cute5tupleIJNS5_1CILi1EEES8_S8_EEENS6_IJNS7_ILi64EEESA_SA_EEELi512ENS_6half_tEfNS_4arch4Sm90ELb0ELb1ELb0ELb1ELb0ELb1ELb1ELb0ELb0ELb0ELb0ELb0EEENS1_21CollectiveEpilogueFwdINS6_IJSA_NS7_ILi512EEESA_EEES9_SC_SE_Li256ELb1ELb0ELb0ELb0EEENS1_36VarlenDynamicPersistentTileSchedulerILi64ELi64ELi256ELi32ELb0ELb0ELb1ELb1ELb0ELb1EEEEEEEEEvNT_6ParamsE:
[----:B------:R-:W0:Y:S02]  /*0000*/  LDC R1, c[0x0][0x28] ;  /* 0x00000a00ff017b82 */ /* 0x000e240000000800 */
[----:B0-----:R-:W-:Y:S01]  /*0010*/  VIADD R1, R1, 0xffffffc8 ;  /* 0xffffffc801017836 */ /* 0x001fe20000000000 */
[----:B------:R-:W0:Y:S01]  /*0020*/  S2R R3, SR_TID.X ;  /* 0x0000000000037919 */ /* 0x000e220000002100 */
[----:B------:R-:W-:Y:S01]  /*0030*/  ELECT P0, URZ, PT ;  /* 0x00000000003f782f */ /* 0x000fe20003800000 */
[----:B------:R-:W-:Y:S01]  /*0040*/  BSSY B0, `(.L_x_2657) ;  /* 0x000001a000007945 */ /* 0x000fe20003800000 */
[--C-:B0-----:R-:W-:Y:S02]  /*0050*/  SHF.R.U32.HI R0, RZ, 0x5, R3.reuse ;  /* 0x00000005ff007819 */ /* 0x101fe40000011603 */
[----:B------:R-:W-:-:S03]  /*0060*/  SHF.R.U32.HI R4, RZ, 0x7, R3 ;  /* 0x00000007ff047819 */ /* 0x000fc60000011603 */
        /* <DEDUP_REMOVED lines=23> */
.L_x_2658:
[----:B------:R-:W-:Y:S05]  /*01e0*/  BSYNC B0 ;  /* 0x0000000000007941 */ /* 0x000fea0003800000 */
.L_x_2657:
[----:B------:R-:W0:Y:S01]  /*01f0*/  SHFL.IDX PT, R4, R4, RZ, 0x1f ;  /* 0x00001fff04047589 */ /* 0x000e2200000e0000 */
[----:B------:R-:W-:Y:S01]  /*0200*/  VOTEU.ANY UP0, P0 ;  /* 0x00000000003f7886 */ /* 0x000fe20000000100 */
[----:B------:R-:W-:Y:S01]  /*0210*/  UMOV UR4, 0x1 ;  /* 0x0000000100047882 */ /* 0x000fe20000000000 */
[----:B------:R-:W-:Y:S01]  /*0220*/  UMOV UR7, 0x100 ;  /* 0x0000010000077882 */ /* 0x000fe20000000000 */
[----:B------:R-:W1:Y:S01]  /*0230*/  SHFL.IDX PT, R2, R0, RZ, 0x1f ;  /* 0x00001fff00027589 */ /* 0x000e6200000e0000 */
[----:B------:R-:W-:Y:S01]  /*0240*/  VOTEU.ANY UP1, P0 ;  /* 0x00000000003f7886 */ /* 0x000fe20000020100 */
[----:B------:R-:W2:Y:S01]  /*0250*/  @UP0 S2UR UR8, SR_CgaCtaId ;  /* 0x00000000000809c3 */ /* 0x000ea20000008800 */
[----:B------:R-:W-:Y:S01]  /*0260*/  @UP0 UMOV UR6, 0x400 ;  /* 0x0000040000060882 */ /* 0x000fe20000000000 */
[----:B------:R-:W-:-:S04]  /*0270*/  @UP0 UIADD3 UR4, -UR4, 0x100000, URZ ;  /* 0x0010000004040890 */ /* 0x000fc8000fffe13f */
[----:B------:R-:W-:Y:S02]  /*0280*/  @UP0 USHF.L.U32 UR5, UR4, 0xb, URZ ;  /* 0x0000000b04050899 */ /* 0x000fe4000800063f */
[----:B------:R-:W-:Y:S01]  /*0290*/  @UP0 USHF.L.U32 UR4, UR4, 0x1, URZ ;  /* 0x0000000104040899 */ /* 0x000fe2000800063f */
[----:B------:R-:W-:Y:S01]  /*02a0*/  VOTEU.ANY UP2, P0 ;  /* 0x00000000003f7886 */ /* 0x000fe20000040100 */
[----:B------:R-:W-:Y:S01]  /*02b0*/  VOTEU.ANY UP3, P0 ;  /* 0x00000000003f7886 */ /* 0x000fe20000060100 */
[----:B0-----:R-:W-:Y:S02]  /*02c0*/  R2UR UR9, R4 ;  /* 0x00000000040972ca */ /* 0x001fe400000e0000 */
[----:B-1----:R-:W-:Y:S01]  /*02d0*/  ISETP.NE.AND P1, PT, R2, RZ, PT ;  /* 0x000000ff0200720c */ /* 0x002fe20003f25270 */
[----:B--2---:R-:W-:Y:S02]  /*02e0*/  @UP0 ULEA UR8, UR8, UR6, 0x18 ;  /* 0x0000000608080291 */ /* 0x004fe4000f8ec03f */
[----:B------:R-:W-:-:S04]  /*02f0*/  @UP0 UIADD3 UR6, -UR7, 0x100000, URZ ;  /* 0x0010000007060890 */ /* 0x000fc8000fffe13f */
[----:B------:R-:W-:Y:S02]  /*0300*/  @UP0 USHF.L.U32 UR7, UR6, 0xb, URZ ;  /* 0x0000000b06070899 */ /* 0x000fe4000800063f */
[----:B------:R-:W-:Y:S02]  /*0310*/  @UP0 USHF.L.U32 UR6, UR6, 0x1, URZ ;  /* 0x0000000106060899 */ /* 0x000fe4000800063f */
[----:B------:R-:W-:Y:S01]  /*0320*/  IMAD.U32 R4, RZ, RZ, UR9 ;  /* 0x00000009ff047e24 */ /* 0x000fe2000f8e00ff */
[----:B------:R-:W-:-:S04]  /*0330*/  UISETP.NE.AND UP0, UPT, UR9, URZ, UPT ;  /* 0x0000003f0900728c */ /* 0x000fc8000bf05270 */
[----:B------:R0:W-:Y:S04]  /*0340*/  STL [R1+0x2c], R4 ;  /* 0x00002c0401007387 */ /* 0x0001e80000100800 */
[----:B------:R-:W1:Y:S02]  /*0350*/  FENCE.VIEW.ASYNC.S ;  /* 0x00000000000073c6 */ /* 0x000e640000000000 */
[----:B-1----:R0:W1:Y:S01]  /*0360*/  @UP1 SYNCS.EXCH.64 URZ, [UR8+0x38800], UR4 ;  /* 0x03880004083f15b2 */ /* 0x0020620008000100 */
[----:B------:R0:W2:Y:S01]  /*0370*/  @UP2 SYNCS.EXCH.64 URZ, [UR8+0x38810], UR4 ;  /* 0x03881004083f25b2 */ /* 0x0000a20008000100 */
[----:B------:R0:W3:Y:S01]  /*0380*/  @UP3 SYNCS.EXCH.64 URZ, [UR8+0x38820], UR6 ;  /* 0x03882006083f35b2 */ /* 0x0000e20008000100 */
        /* <DEDUP_REMOVED lines=14> */
[----:B----4-:R-:W-:Y:S01]  /*0470*/  NOP ;  /* 0x0000000000007918 */ /* 0x010fe20000000000 */
.L_x_2659:
[----:B------:R-:W4:Y:S01]  /*0480*/  SHFL.IDX PT, R2, R0, RZ, 0x1f ;  /* 0x00001fff00027589 */ /* 0x000f2200000e0000 */
[----:B------:R-:W-:Y:S01]  /*0490*/  NOP ;  /* 0x0000000000007918 */ /* 0x000fe20000000000 */
[----:B----4-:R-:W-:-:S13]  /*04a0*/  ISETP.NE.AND P0, PT, R2, RZ, PT ;  /* 0x000000ff0200720c */ /* 0x010fda0003f05270 */
        /* <DEDUP_REMOVED lines=18> */
[----:B----4-:R-:W-:Y:S01]  /*05d0*/  NOP ;  /* 0x0000000000007918 */ /* 0x010fe20000000000 */
.L_x_2660:
[----:B------:R-:W4:Y:S01]  /*05e0*/  SHFL.IDX PT, R2, R0, RZ, 0x1f ;  /* 0x00001fff00027589 */ /* 0x000f2200000e0000 */
[----:B------:R-:W-:Y:S01]  /*05f0*/  NOP ;  /* 0x0000000000007918 */ /* 0x000fe20000000000 */
[----:B----4-:R-:W-:-:S13]  /*0600*/  ISETP.NE.AND P0, PT, R2, RZ, PT ;  /* 0x000000ff0200720c */ /* 0x010fda0003f05270 */
        /* <DEDUP_REMOVED lines=15> */
.L_x_2661:
        /* <DEDUP_REMOVED lines=22> */
.L_x_2662:
        /* <DEDUP_REMOVED lines=22> */
.L_x_2663:
[----:B0-----:R-:W-:Y:S01]  /*09c0*/  UMOV UR4, 0x1 ;  /* 0x0000000100047882 */ /* 0x001fe20000000000 */
[----:B------:R-:W-:Y:S01]  /*09d0*/  PLOP3.LUT P0, PT, PT, PT, UP0, 0x80, 0x0 ;  /* 0x000000000000781c */ /* 0x000fe20003f0f008 */
[----:B------:R-:W-:Y:S01]  /*09e0*/  USEL UR4, UR4, 0x2, !UP0 ;  /* 0x0000000204047887 */ /* 0x000fe2000c000000 */
[----:B------:R-:W-:Y:S01]  /*09f0*/  NOP ;  /* 0x0000000000007918 */ /* 0x000fe20000000000 */
[----:B------:R-:W-:Y:S01]  /*0a00*/  ULDC.64 UR54, c[0x0][0x208] ;  /* 0x0000820000367ab9 */ /* 0x000fe20000000a00 */
[----:B------:R-:W-:Y:S03]  /*0a10*/  BSSY B8, `(.L_x_2664) ;  /* 0x00021c9000087945 */ /* 0x000fe60003800000 */
[----:B------:R-:W-:-:S05]  /*0a20*/  IMAD.U32 R2, RZ, RZ, UR4 ;  /* 0x00000004ff027e24 */ /* 0x000fca000f8e00ff */
[----:B------:R0:W-:Y:S01]  /*0a30*/  STL [R1+0x30], R2 ;  /* 0x0000300201007387 */ /* 0x0001e20000100800 */
[----:B-123--:R-:W-:Y:S06]  /*0a40*/  BAR.SYNC.DEFER_BLOCKING 0x0 ;  /* 0x0000000000007b1d */ /* 0x00efec0000010000 */
[----:B------:R-:W-:Y:S05]  /*0a50*/  @!P0 BRA `(.L_x_2665) ;  /* 0x000001ac00988947 */ /* 0x000fea0003800000 */
.L_x_2666:
[----:B------:R-:W-:-:S08]  /*0a60*/  NOP ;  /* 0x0000000000007918 */ /* 0x000fd00000000000 */
[----:B------:R-:W1:Y:S02]  /*0a70*/  USETMAXREG.TRY_ALLOC.CTAPOOL UP0, 0xf0 ;  /* 0x000000f0000079c8 */ /* 0x000e640008000600 */
[----:B-1----:R-:W-:-:S13]  /*0a80*/  PLOP3.LUT P0, PT, PT, PT, UP0, 0x80, 0x0 ;  /* 0x000000000000781c */ /* 0x002fda0003f0f008 */
[----:B------:R-:W-:Y:S05]  /*0a90*/  @!P0 BRA `(.L_x_2666) ;  /* 0xfffffffc00f08947 */ /* 0x000fea000383ffff */
[----:B------:R-:W-:Y:S01]  /*0aa0*/  SHF.R.U32.HI R0, RZ, 0x7, R3 ;  /* 0x00000007ff007819 */ /* 0x000fe20000011603 */
[----:B------:R-:W1:Y:S01]  /*0ab0*/  S2UR UR5, SR_CgaCtaId ;  /* 0x00000000000579c3 */ /* 0x000e620000008800 */
[----:B------:R-:W-:Y:S02]  /*0ac0*/  UMOV UR4, 0x400 ;  /* 0x0000040000047882 */ /* 0x000fe40000000000 */
[----:B------:R-:W-:-:S13]  /*0ad0*/  ISETP.NE.AND P0, PT, R0, 0x1, PT ;  /* 0x000000010000780c */ /* 0x000fda0003f05270 */
[----:B------:R-:W-:Y:S06]  /*0ae0*/  @!P0 BAR.ARV 0x8, 0xa0 ;  /* 0x0202800000008b1d */ /* 0x000fec0000002000 */
[----:B------:R-:W-:Y:S01]  /*0af0*/  ISETP.GE.U32.AND P0, PT, R3, 0x100, PT ;  /* 0x000001000300780c */ /* 0x000fe20003f06070 */
[----:B-1----:R-:W-:-:S06]  /*0b00*/  ULEA UR4, UR5, UR4, 0x18 ;  /* 0x0000000405047291 */ /* 0x002fcc000f8ec03f */
[----:B------:R-:W-:Y:S01]  /*0b10*/  IMAD.U32 R18, RZ, RZ, UR4 ;  /* 0x00000004ff127e24 */ /* 0x000fe2000f8e00ff */
[----:B------:R-:W-:-:S05]  /*0b20*/  ULDC UR4, c[0x0][0xd14] ;  /* 0x0003450000047ab9 */ /* 0x000fca0000000800 */
[----:B------:R-:W-:Y:S08]  /*0b30*/  @P0 BAR.ARV 0xf, 0x100 ;  /* 0x03c4000000000b1d */ /* 0x000ff00000002000 */
[----:B------:R-:W-:Y:S06]  /*0b40*/  BAR.SYNC.DEFER_BLOCKING 0x5, 0x120 ;  /* 0x0144800000007b1d */ /* 0x000fec0000010000 */
[----:B------:R-:W1:Y:S02]  /*0b50*/  LDS.128 R188, [R18+0x388d0] ;  /* 0x0388d00012bc7984 */ /* 0x000e640000000c00 */
[----:B------:R-:W-:Y:S06]  /*0b60*/  BAR.ARV 0x4, 0x120 ;  /* 0x0104800000007b1d */ /* 0x000fec0000002000 */
[----:B-1----:R-:W-:-:S13]  /*0b70*/  ISETP.GE.AND P0, PT, R191, UR4, PT ;  /* 0x00000004bf007c0c */ /* 0x002fda000bf06270 */
[----:B------:R-:W-:Y:S05]  /*0b80*/  @P0 BRA `(.L_x_2667) ;  /* 0x0000021800c40947 */ /* 0x000fea0003800000 */
[----:B------:R-:W2:Y:S01]  /*0b90*/  LDL R0, [R1+0x30] ;  /* 0x0000300001007983 */ /* 0x000ea20000100800 */
[----:B------:R-:W-:Y:S01]  /*0ba0*/  VIADD R234, R3, 0xffffff80 ;  /* 0xffffff8003ea7836 */ /* 0x000fe20000000000 */
[----:B------:R-:W-:Y:S01]  /*0bb0*/  MOV R19, RZ ;  /* 0x000000ff00137202 */ /* 0x000fe20000000f00 */
[----:B------:R-:W-:Y:S02]  /*0bc0*/  IMAD.MOV.U32 R208, RZ, RZ, 0x40 ;  /* 0x00000040ffd07424 */ /* 0x000fe400078e00ff */
[----:B------:R-:W-:Y:S01]  /*0bd0*/  IMAD.MOV.U32 R187, RZ, RZ, RZ ;  /* 0x000000ffffbb7224 */ /* 0x000fe200078e00ff */
[----:B------:R-:W-:Y:S01]  /*0be0*/  SHF.R.S32.HI R3, RZ, 0x1f, R234 ;  /* 0x0000001fff037819 */ /* 0x000fe200000114ea */
[----:B------:R-:W-:Y:S02]  /*0bf0*/  IMAD.MOV.U32 R192, RZ, RZ, RZ ;  /* 0x000000ffffc07224 */ /* 0x000fe400078e00ff */
[----:B------:R-:W-:Y:S01]  /*0c00*/  IMAD.MOV.U32 R22, RZ, RZ, RZ ;  /* 0x000000ffff167224 */ /* 0x000fe200078e00ff */
[CC--:B0-----:R-:W-:Y:S01]  /*0c10*/  LEA.HI R2, R3.reuse, R234.reuse, RZ, 0x4 ;  /* 0x000000ea03027211 */ /* 0x0c1fe200078f20ff */
[----:B------:R-:W-:Y:S01]  /*0c20*/  IMAD.MOV.U32 R218, RZ, RZ, RZ ;  /* 0x000000ffffda7224 */ /* 0x000fe200078e00ff */
[----:B------:R-:W-:-:S02]  /*0c30*/  LEA.HI R6, R3, R234, RZ, 0x5 ;  /* 0x000000ea03067211 */ /* 0x000fc400078f28ff */
[----:B------:R-:W-:Y:S02]  /*0c40*/  LOP3.LUT R5, R2, 0xfffffff0, RZ, 0xc0, !PT ;  /* 0xfffffff002057812 */ /* 0x000fe400078ec0ff */
[--C-:B------:R-:W-:Y:S02]  /*0c50*/  SHF.R.S32.HI R213, RZ, 0x5, R6.reuse ;  /* 0x00000005ffd57819 */ /* 0x100fe40000011406 */
[----:B------:R-:W-:Y:S01]  /*0c60*/  SHF.R.S32.HI R6, RZ, 0x1f, R6 ;  /* 0x0000001fff067819 */ /* 0x000fe20000011406 */
[----:B------:R-:W-:Y:S01]  /*0c70*/  IMAD.IADD R4, R234, 0x1, -R5 ;  /* 0x00000001ea047824 */ /* 0x000fe200078e0a05 */
[----:B------:R-:W-:Y:S02]  /*0c80*/  SHF.R.S32.HI R5, RZ, 0x4, R2 ;  /* 0x00000004ff057819 */ /* 0x000fe40000011402 */
[----:B------:R-:W-:Y:S02]  /*0c90*/  LEA.HI R6, R6, R213, RZ, 0x2 ;  /* 0x000000d506067211 */ /* 0x000fe400078f10ff */
[----:B------:R-:W-:-:S02]  /*0ca0*/  SHF.R.S32.HI R9, RZ, 0x1f, R4 ;  /* 0x0000001fff097819 */ /* 0x000fc40000011404 */
[----:B------:R-:W-:Y:S02]  /*0cb0*/  LEA.HI R2, R2, R5, RZ, 0x1 ;  /* 0x0000000502027211 */ /* 0x000fe400078f08ff */
[----:B------:R-:W-:Y:S02]  /*0cc0*/  LEA.HI R12, R9, R4, RZ, 0x3 ;  /* 0x00000004090c7211 */ /* 0x000fe400078f18ff */
[----:B------:R-:W-:Y:S02]  /*0cd0*/  LOP3.LUT R6, R6, 0x3ffffc, RZ, 0xc0, !PT ;  /* 0x003ffffc06067812 */ /* 0x000fe400078ec0ff */
[C---:B------:R-:W-:Y:S01]  /*0ce0*/  LOP3.LUT R13, R12.reuse, 0xfffffff8, RZ, 0xc0, !PT ;  /* 0xfffffff80c0d7812 */ /* 0x040fe200078ec0ff */
[----:B------:R-:W-:Y:S01]  /*0cf0*/  IMAD.SHL.U32 R12, R12, 0x40, RZ ;  /* 0x000000400c0c7824 */ /* 0x000fe200078e00ff */
[----:B------:R-:W-:Y:S01]  /*0d00*/  LOP3.LUT R2, R2, 0x1ffffffe, RZ, 0xc0, !PT ;  /* 0x1ffffffe02027812 */ /* 0x000fe200078ec0ff */
[----:B------:R-:W-:Y:S02]  /*0d10*/  IMAD.IADD R6, R213, 0x1, -R6 ;  /* 0x00000001d5067824 */ /* 0x000fe400078e0a06 */
[----:B------:R-:W-:Y:S01]  /*0d20*/  IMAD.IADD R13, R4, 0x1, -R13 ;  /* 0x00000001040d7824 */ /* 0x000fe200078e0a0d */
[----:B------:R-:W-:Y:S01]  /*0d30*/  LOP3.LUT R12, R12, 0x7ffffe00, RZ, 0xc0, !PT ;  /* 0x7ffffe000c0c7812 */ /* 0x000fe200078ec0ff */
[----:B------:R-:W-:-:S03]  /*0d40*/  IMAD.IADD R2, R5, 0x1, -R2 ;  /* 0x0000000105027824 */ /* 0x000fc600078e0a02 */
[----:B------:R-:W-:Y:S01]  /*0d50*/  R2P PR, R13, 0x6 ;  /* 0x000000060d007804 */ /* 0x000fe20000000000 */
[----:B------:R-:W-:Y:S02]  /*0d60*/  IMAD.SHL.U32 R2, R2, 0x8, RZ ;  /* 0x0000000802027824 */ /* 0x000fe400078e00ff */
[----:B------:R-:W-:Y:S02]  /*0d70*/  IMAD R12, R213, 0x400, R12 ;  /* 0x00000400d50c7824 */ /* 0x000fe400078e020c */
[----:B------:R-:W-:Y:S02]  /*0d80*/  SEL R208, R208, 0xffffffc0, !P2 ;  /* 0xffffffc0d0d07807 */ /* 0x000fe40005000000 */
[----:B--2---:R-:W-:Y:S02]  /*0d90*/  R2UR UR4, R0 ;  /* 0x00000000000472ca */ /* 0x004fe400000e0000 */
[----:B------:R-:W-:-:S04]  /*0da0*/  LEA.HI R0, R3, R234, RZ, 0x7 ;  /* 0x000000ea03007211 */ /* 0x000fc800078f38ff */
[----:B------:R-:W-:Y:S02]  /*0db0*/  SHF.R.S32.HI R221, RZ, 0x7, R0 ;  /* 0x00000007ffdd7819 */ /* 0x000fe40000011400 */
[C---:B------:R-:W-:Y:S02]  /*0dc0*/  LOP3.LUT R7, R0.reuse, 0xffffff80, RZ, 0xc0, !PT ;  /* 0xffffff8000077812 */ /* 0x040fe400078ec0ff */
[----:B------:R-:W-:Y:S01]  /*0dd0*/  LEA.HI R0, R0, R221, RZ, 0x1 ;  /* 0x000000dd00007211 */ /* 0x000fe200078f08ff */
[----:B------:R-:W-:Y:S02]  /*0de0*/  IMAD R15, R221, 0x100, R4 ;  /* 0x00000100dd0f7824 */ /* 0x000fe400078e0204 */
[----:B------:R-:W-:Y:S01]  /*0df0*/  IMAD.SHL.U32 R4, R13, 0x40, RZ ;  /* 0x000000400d047824 */ /* 0x000fe200078e00ff */
[----:B------:R-:W-:Y:S01]  /*0e00*/  LOP3.LUT R0, R0, 0xfffffe, RZ, 0xc0, !PT ;  /* 0x00fffffe00007812 */ /* 0x000fe200078ec0ff */
[----:B------:R-:W-:Y:S01]  /*0e10*/  IMAD.IADD R7, R234, 0x1, -R7 ;  /* 0x00000001ea077824 */ /* 0x000fe200078e0a07 */
[----:B------:R-:W-:Y:S01]  /*0e20*/  LEA R15, R6, R15, 0x4 ;  /* 0x0000000f060f7211 */ /* 0x000fe200078e20ff */
[----:B------:R-:W-:Y:S01]  /*0e30*/  ULOP3.LUT UR36, UR4, 0x1, URZ, 0xfc, !UPT ;  /* 0x0000000104247892 */ /* 0x000fe2000f8efc3f */
[----:B------:R-:W-:Y:S01]  /*0e40*/  LOP3.LUT R5, R4, 0x1c0, RZ, 0xc0, !PT ;  /* 0x000001c004057812 */ /* 0x000fe200078ec0ff */
[----:B------:R-:W-:Y:S01]  /*0e50*/  IMAD.IADD R0, R221, 0x1, -R0 ;  /* 0x00000001dd007824 */ /* 0x000fe200078e0a00 */
[----:B------:R-:W-:Y:S01]  /*0e60*/  SHF.R.S32.HI R8, RZ, 0x1f, R7 ;  /* 0x0000001fff087819 */ /* 0x000fe20000011407 */
[--C-:B------:R-:W-:Y:S01]  /*0e70*/  IMAD.U32 R233, R15, 0x40, R2.reuse ;  /* 0x000000400fe97824 */ /* 0x100fe200078e0002 */
[----:B------:R-:W-:Y:S01]  /*0e80*/  LOP3.LUT R2, R5, 0x8, R2, 0xf8, !PT ;  /* 0x0000000805027812 */ /* 0x000fe200078ef802 */
[----:B------:R-:W-:Y:S01]  /*0e90*/  IMAD.SHL.U32 R196, R0, 0x100, RZ ;  /* 0x0000010000c47824 */ /* 0x000fe200078e00ff */
[----:B------:R-:W-:-:S02]  /*0ea0*/  SHF.R.U32.HI R5, RZ, 0x3, R5 ;  /* 0x00000003ff057819 */ /* 0x000fc40000011605 */
[CC--:B------:R-:W-:Y:S02]  /*0eb0*/  LEA.HI R6, R3.reuse, R234.reuse, RZ, 0x2 ;  /* 0x000000ea03067211 */ /* 0x0c0fe400078f10ff */
[----:B------:R-:W-:Y:S02]  /*0ec0*/  LOP3.LUT R5, R2, R5, RZ, 0x3c, !PT ;  /* 0x0000000502057212 */ /* 0x000fe400078e3cff */
[----:B------:R-:W-:Y:S02]  /*0ed0*/  LEA.HI R2, R3, R234, RZ, 0x3 ;  /* 0x000000ea03027211 */ /* 0x000fe400078f18ff */
[-C--:B------:R-:W-:Y:S01]  /*0ee0*/  LEA.HI R9, R8, R7.reuse, RZ, 0x2 ;  /* 0x0000000708097211 */ /* 0x080fe200078f10ff */
[----:B------:R-:W-:Y:S01]  /*0ef0*/  IMAD.IADD R5, R12, 0x1, R5 ;  /* 0x000000010c057824 */ /* 0x000fe200078e0205 */
[----:B------:R-:W-:Y:S02]  /*0f00*/  LOP3.LUT R3, R2, 0x1ffffff8, RZ, 0xc0, !PT ;  /* 0x1ffffff802037812 */ /* 0x000fe400078ec0ff */
[----:B------:R-:W-:Y:S01]  /*0f10*/  SHF.R.S32.HI R186, RZ, 0x2, R6 ;  /* 0x00000002ffba7819 */ /* 0x000fe20000011406 */
[----:B------:R-:W-:Y:S01]  /*0f20*/  IMAD R197, R5, 0x2, R18 ;  /* 0x0000000205c57824 */ /* 0x000fe200078e0212 */
[----:B------:R-:W-:Y:S01]  /*0f30*/  LOP3.LUT R4, R9, 0x7ffffffc, RZ, 0xc0, !PT ;  /* 0x7ffffffc09047812 */ /* 0x000fe200078ec0ff */
[----:B------:R-:W-:Y:S01]  /*0f40*/  IMAD.IADD R3, R234, 0x1, -R3 ;  /* 0x00000001ea037824 */ /* 0x000fe200078e0a03 */
[----:B------:R-:W-:Y:S01]  /*0f50*/  LEA.HI R8, R8, R7, RZ, 0x5 ;  /* 0x0000000708087211 */ /* 0x000fe200078f28ff */
[----:B------:R-:W-:Y:S01]  /*0f60*/  VIADD R236, R186, 0x20 ;  /* 0x00000020baec7836 */ /* 0x000fe20000000000 */
[--C-:B------:R-:W-:Y:S01]  /*0f70*/  SHF.R.S32.HI R10, RZ, 0x2, R9.reuse ;  /* 0x00000002ff0a7819 */ /* 0x100fe20000011409 */
[----:B------:R-:W-:Y:S01]  /*0f80*/  IMAD.IADD R4, R7, 0x1, -R4 ;  /* 0x0000000107047824 */ /* 0x000fe200078e0a04 */
[----:B------:R-:W-:Y:S01]  /*0f90*/  LOP3.LUT R7, R6, 0xfffffffc, RZ, 0xc0, !PT ;  /* 0xfffffffc06077812 */ /* 0x000fe200078ec0ff */
[----:B------:R-:W-:Y:S01]  /*0fa0*/  IMAD.SHL.U32 R211, R3, 0x8, RZ ;  /* 0x0000000803d37824 */ /* 0x000fe200078e00ff */
[----:B------:R-:W-:Y:S01]  /*0fb0*/  SHF.R.S32.HI R3, RZ, 0x1f, R236 ;  /* 0x0000001fff037819 */ /* 0x000fe200000114ec */
[----:B------:R-:W-:Y:S01]  /*0fc0*/  IMAD.SHL.U32 R231, R236, 0x40, RZ ;  /* 0x00000040ece77824 */ /* 0x000fe200078e00ff */
[----:B------:R-:W-:Y:S01]  /*0fd0*/  SHF.R.S32.HI R11, RZ, 0x1f, R9 ;  /* 0x0000001fff0b7819 */ /* 0x000fe20000011409 */
[----:B------:R-:W-:Y:S01]  /*0fe0*/  IMAD.IADD R220, R234, 0x1, -R7 ;  /* 0x00000001eadc7824 */ /* 0x000fe200078e0a07 */
[----:B------:R-:W-:Y:S01]  /*0ff0*/  LEA.HI R3, R3, R236, RZ, 0x3 ;  /* 0x000000ec03037211 */ /* 0x000fe200078f18ff */
[----:B------:R-:W-:Y:S01]  /*1000*/  VIADD R209, R197, 0x36400 ;  /* 0x00036400c5d17836 */ /* 0x000fe20000000000 */
[----:B------:R-:W-:Y:S01]  /*1010*/  LEA.HI R11, R11, R10, RZ, 0x3 ;  /* 0x0000000a0b0b7211 */ /* 0x000fe200078f18ff */
[----:B------:R-:W-:Y:S01]  /*1020*/  IMAD.SHL.U32 R16, R220, 0x8, RZ ;  /* 0x00000008dc107824 */ /* 0x000fe200078e00ff */
[----:B------:R-:W-:Y:S01]  /*1030*/  SHF.R.S32.HI R9, RZ, 0x1f, R6 ;  /* 0x0000001fff097819 */ /* 0x000fe20000011406 */
[----:B------:R-:W-:Y:S01]  /*1040*/  IMAD.SHL.U32 R3, R3, 0x40, RZ ;  /* 0x0000004003037824 */ /* 0x000fe200078e00ff */
[----:B------:R-:W-:Y:S01]  /*1050*/  LOP3.LUT R231, R231, 0x1c0, RZ, 0xc0, !PT ;  /* 0x000001c0e7e77812 */ /* 0x000fe200078ec0ff */
[----:B------:R-:W-:Y:S01]  /*1060*/  IMAD.SHL.U32 R185, R4, 0x2, RZ ;  /* 0x0000000204b97824 */ /* 0x000fe200078e00ff */
[----:B------:R-:W-:-:S02]  /*1070*/  SHF.R.S32.HI R214, RZ, 0x3, R2 ;  /* 0x00000003ffd67819 */ /* 0x000fc40000011402 */
[----:B------:R-:W-:Y:S02]  /*1080*/  LOP3.LUT R11, R11, 0xfffffff8, RZ, 0xc0, !PT ;  /* 0xfffffff80b0b7812 */ /* 0x000fe400078ec0ff */
[----:B------:R-:W-:Y:S02]  /*1090*/  LEA.HI R9, R9, R186, RZ, 0x3 ;  /* 0x000000ba09097211 */ /* 0x000fe400078f18ff */
[----:B------:R-:W-:Y:S01]  /*10a0*/  LOP3.LUT R2, R231, 0x38, R16, 0xf8, !PT ;  /* 0x00000038e7027812 */ /* 0x000fe200078ef810 */
[----:B------:R-:W-:Y:S01]  /*10b0*/  IMAD.IADD R11, R10, 0x1, -R11 ;  /* 0x000000010a0b7824 */ /* 0x000fe200078e0a0b */
[----:B------:R-:W-:Y:S02]  /*10c0*/  SHF.R.U32.HI R235, RZ, 0x3, R231 ;  /* 0x00000003ffeb7819 */ /* 0x000fe400000116e7 */
[----:B------:R-:W-:Y:S02]  /*10d0*/  LOP3.LUT R232, R3, 0xfffffe00, RZ, 0xc0, !PT ;  /* 0xfffffe0003e87812 */ /* 0x000fe400078ec0ff */
[----:B------:R-:W-:-:S02]  /*10e0*/  SHF.R.S32.HI R8, RZ, 0x5, R8 ;  /* 0x00000005ff087819 */ /* 0x000fc40000011408 */
[----:B------:R-:W-:Y:S02]  /*10f0*/  LOP3.LUT R9, R9, 0xfffffff8, RZ, 0xc0, !PT ;  /* 0xfffffff809097812 */ /* 0x000fe400078ec0ff */
[----:B------:R-:W-:Y:S01]  /*1100*/  IADD3 R198, R197, 0x36420, RZ ;  /* 0x00036420c5c67810 */ /* 0x000fe20007ffe0ff */
[C---:B------:R-:W-:Y:S01]  /*1110*/  @P1 VIADD R198, R209.reuse, 0xffffffe0 ;  /* 0xffffffe0d1c61836 */ /* 0x040fe20000000000 */
[----:B------:R-:W-:Y:S01]  /*1120*/  LOP3.LUT R3, R232, R2, R235, 0xf6, !PT ;  /* 0x00000002e8037212 */ /* 0x000fe200078ef6eb */
[----:B------:R-:W-:Y:S01]  /*1130*/  IMAD.IADD R209, R209, 0x1, R208 ;  /* 0x00000001d1d17824 */ /* 0x000fe200078e02d0 */
[----:B------:R-:W-:Y:S01]  /*1140*/  SHF.R.S32.HI R225, RZ, 0x1f, R186 ;  /* 0x0000001fffe17819 */ /* 0x000fe200000114ba */
[----:B------:R-:W-:Y:S02]  /*1150*/  IMAD R194, R8, 0x10, R11 ;  /* 0x0000001008c27824 */ /* 0x000fe400078e020b */
[----:B------:R-:W-:Y:S02]  /*1160*/  IMAD.IADD R195, R186, 0x1, -R9 ;  /* 0x00000001bac37824 */ /* 0x000fe400078e0a09 */
[----:B------:R-:W-:-:S02]  /*1170*/  IMAD R230, R3, 0x2, R18 ;  /* 0x0000000203e67824 */ /* 0x000fc400078e0212 */
[----:B------:R-:W-:-:S07]  /*1180*/  IMAD.IADD R208, R208, 0x1, R198 ;  /* 0x00000001d0d07824 */ /* 0x000fce00078e02c6 */
.L_x_2877:
[----:B------:R-:W-:Y:S01]  /*1190*/  ULDC.64 UR4, c[0x0][0xb20] ;  /* 0x0002c80000047ab9 */ /* 0x000fe20000000a00 */
[----:B0-23-5:R-:W0:Y:S01]  /*11a0*/  LDC.64 R4, c[0x0][0xb00] ;  /* 0x0002c000ff047b82 */ /* 0x02de220000000a00 */
[----:B------:R-:W-:Y:S01]  /*11b0*/  ISETP.NE.U32.AND P0, PT, RZ, UR4, PT ;  /* 0x00000004ff007c0c */ /* 0x000fe2000bf05070 */
[----:B------:R-:W-:Y:S01]  /*11c0*/  IMAD.MOV.U32 R11, RZ, RZ, RZ ;  /* 0x000000ffff0b7224 */ /* 0x000fe200078e00ff */
[----:B------:R-:W-:Y:S01]  /*11d0*/  ULDC.64 UR6, c[0x0][0xb18] ;  /* 0x0002c60000067ab9 */ /* 0x000fe20000000a00 */
[----:B------:R-:W-:Y:S01]  /*11e0*/  IMAD.MOV.U32 R25, RZ, RZ, RZ ;  /* 0x000000ffff197224 */ /* 0x000fe200078e00ff */
        /* <DEDUP_REMOVED lines=13> */
[----:B------:R2:W5:Y:S01]  /*12c0*/  @P3 LDG.E R25, desc[UR54][R8.64] ;  /* 0x0000003608193981 */ /* 0x000562000c1e1900 */
        /* <DEDUP_REMOVED lines=16> */
[----:B--2---:R-:W-:Y:S06]  /*13d0*/  @P1 BRA `(.L_x_2668) ;  /* 0x0000000000241947 */ /* 0x004fec0003800000 */
        /* <DEDUP_REMOVED lines=8> */
[----:B--2---:R-:W-:-:S07]  /*1460*/  IADD3 R184, -R184, R5, RZ ;  /* 0x00000005b8b87210 */ /* 0x004fce0007ffe1ff */
.L_x_2668:
[----:B------:R-:W-:Y:S02]  /*1470*/  IMAD.U32 R32, RZ, RZ, UR5 ;  /* 0x00000005ff207e24 */ /* 0x000fe4000f8e00ff */
[----:B------:R-:W-:Y:S01]  /*1480*/  IMAD.U32 R24, RZ, RZ, UR4 ;  /* 0x00000004ff187e24 */ /* 0x000fe2000f8e00ff */
[----:B------:R-:W-:Y:S06]  /*1490*/  @!P2 BRA `(.L_x_2669) ;  /* 0x000000000010a947 */ /* 0x000fec0003800000 */
[----:B------:R-:W0:Y:S02]  /*14a0*/  LDC.64 R2, c[0x0][0xb18] ;  /* 0x0002c600ff027b82 */ /* 0x000e240000000a00 */
[----:B0-----:R-:W-:-:S05]  /*14b0*/  IMAD.WIDE R2, R191, 0x4, R2 ;  /* 0x00000004bf027825 */ /* 0x001fca00078e0202 */
[----:B------:R0:W5:Y:S01]  /*14c0*/  LDG.E R24, desc[UR54][R2.64] ;  /* 0x0000003602187981 */ /* 0x000162000c1e1900 */
[----:B------:R-:W-:Y:S05]  /*14d0*/  BRA `(.L_x_2670) ;  /* 0x0000000000107947 */ /* 0x000fea0003800000 */
.L_x_2669:
[----:B------:R-:W-:Y:S05]  /*14e0*/  @!P3 BRA `(.L_x_2670) ;  /* 0x00000000000cb947 */ /* 0x000fea0003800000 */
[----:B------:R-:W2:Y:S04]  /*14f0*/  LDG.E R3, desc[UR54][R8.64] ;  /* 0x0000003608037981 */ /* 0x000ea8000c1e1900 */
[----:B------:R-:W2:Y:S02]  /*1500*/  LDG.E R24, desc[UR54][R8.64+0x4] ;  /* 0x0000043608187981 */ /* 0x000ea4000c1e1900 */
[----:B--2---:R-:W-:-:S07]  /*1510*/  IMAD.IADD R24, R24, 0x1, -R3 ;  /* 0x0000000118187824 */ /* 0x004fce00078e0a03 */
.L_x_2670:
        /* <DEDUP_REMOVED lines=13> */
[----:B--2---:R-:W-:-:S04]  /*15f0*/  @P1 IMAD.WIDE R4, R191, 0x4, R4 ;  /* 0x00000004bf041825 */ /* 0x004fc800078e0204 */
[----:B------:R-:W-:Y:S01]  /*1600*/  IMAD.IADD R10, R24, 0x1, -R11 ;  /* 0x00000001180a7824 */ /* 0x000fe200078e0a0b */
[----:B------:R0:W5:Y:S01]  /*1610*/  @P1 LDG.E R33, desc[UR54][R4.64] ;  /* 0x0000003604211981 */ /* 0x000162000c1e1900 */
[----:B-1----:R-:W-:Y:S02]  /*1620*/  ISETP.GE.AND P1, PT, R9, 0x1, PT ;  /* 0x000000010900780c */ /* 0x002fe40003f26270 */
[----:B------:R-:W-:Y:S01]  /*1630*/  LEA R47, R189, 0x40, 0x6 ;  /* 0x00000040bd2f7811 */ /* 0x000fe200078e30ff */
[----:B---3--:R-:W-:-:S04]  /*1640*/  @P0 IMAD.IADD R32, R7, 0x1, -R0 ;  /* 0x0000000107200824 */ /* 0x008fc800078e0a00 */
[----:B------:R-:W-:-:S04]  /*1650*/  IMAD.IADD R23, R10, 0x1, R32 ;  /* 0x000000010a177824 */ /* 0x000fc800078e0220 */
[C---:B------:R-:W-:Y:S01]  /*1660*/  VIADD R0, R23.reuse, 0x3f ;  /* 0x0000003f17007836 */ /* 0x040fe20000000000 */
[----:B------:R-:W-:-:S04]  /*1670*/  IADD3 R47, R23, R47, -R184 ;  /* 0x0000002f172f7210 */ /* 0x000fc80007ffe8b8 */
        /* <DEDUP_REMOVED lines=16> */
.L_x_2673:
[----:B------:R-:W-:-:S13]  /*1780*/  ISETP.NE.AND P0, PT, R9, 0x1, PT ;  /* 0x000000010900780c */ /* 0x000fda0003f05270 */
[----:B------:R-:W0:Y:S02]  /*1790*/  @P0 LDC.64 R4, c[0x0][0xae0] ;  /* 0x0002b800ff040b82 */ /* 0x000e240000000a00 */
[----:B0-----:R-:W-:-:S05]  /*17a0*/  @P0 IMAD.HI.U32 R4, R2, R4, RZ ;  /* 0x0000000402040227 */ /* 0x001fca00078e00ff */
[----:B------:R-:W-:-:S07]  /*17b0*/  @P0 SHF.R.U32.HI R2, RZ, R5, R4 ;  /* 0x00000005ff020219 */ /* 0x000fce0000011604 */
.L_x_2674:
[----:B------:R-:W-:Y:S05]  /*17c0*/  BSYNC B0 ;  /* 0x0000000000007941 */ /* 0x000fea0003800000 */
.L_x_2672:
[----:B------:R-:W-:-:S05]  /*17d0*/  IMAD R3, R2, R9, R9 ;  /* 0x0000000902037224 */ /* 0x000fca00078e0209 */
[----:B------:R-:W-:-:S07]  /*17e0*/  VIMNMX R0, R0, R3, PT ;  /* 0x0000000300007248 */ /* 0x000fce0003fe0100 */
.L_x_2671:
[----:B------:R-:W-:Y:S01]  /*17f0*/  IMAD R2, R189, 0x40, -R184 ;  /* 0x00000040bd027824 */ /* 0x000fe200078e0ab8 */
[----:B------:R-:W-:-:S04]  /*1800*/  ULDC UR4, c[0x0][0xad4] ;  /* 0x0002b50000047ab9 */ /* 0x000fc80000000800 */
[----:B------:R-:W-:-:S05]  /*1810*/  IADD3 R45, R23, R2, RZ ;  /* 0x00000002172d7210 */ /* 0x000fca0007ffe0ff */
        /* <DEDUP_REMOVED lines=12> */
.L_x_2677:
[----:B------:R-:W-:Y:S01]  /*18e0*/  ISETP.NE.AND P0, PT, R9, 0x1, PT ;  /* 0x000000010900780c */ /* 0x000fe20003f05270 */
[----:B------:R-:W-:-:S12]  /*18f0*/  IMAD.MOV.U32 R4, RZ, RZ, R45 ;  /* 0x000000ffff047224 */ /* 0x000fd800078e002d */
[----:B------:R-:W0:Y:S02]  /*1900*/  @P0 LDC.64 R6, c[0x0][0xae0] ;  /* 0x0002b800ff060b82 */ /* 0x000e240000000a00 */
[----:B0-----:R-:W-:-:S05]  /*1910*/  @P0 IMAD.HI.U32 R6, R45, R6, RZ ;  /* 0x000000062d060227 */ /* 0x001fca00078e00ff */
[----:B------:R-:W-:-:S07]  /*1920*/  @P0 SHF.R.U32.HI R4, RZ, R7, R6 ;  /* 0x00000007ff040219 */ /* 0x000fce0000011606 */
.L_x_2678:
[----:B------:R-:W-:Y:S05]  /*1930*/  BSYNC B0 ;  /* 0x0000000000007941 */ /* 0x000fea0003800000 */
.L_x_2676:
[----:B------:R-:W-:-:S05]  /*1940*/  IMAD R3, R4, R9, RZ ;  /* 0x0000000904037224 */ /* 0x000fca00078e02ff */
[----:B------:R-:W-:-:S07]  /*1950*/  VIMNMX R2, R2, R3, !PT ;  /* 0x0000000302027248 */ /* 0x000fce0007fe0100 */
.L_x_2675:
        /* <DEDUP_REMOVED lines=42> */
[----:B-1---5:R-:W-:Y:S05]  /*1c00*/  CALL.ABS.NOINC R2 ;  /* 0x0000000002007343 */ /* 0x022fea0003c00000 */
.L_x_2681:
[----:B------:R-:W-:Y:S05]  /*1c10*/  BSYNC B6 ;  /* 0x0000000000067941 */ /* 0x000fea0003800000 */
.L_x_2680:
        /* <DEDUP_REMOVED lines=20> */
.L_x_2683:
[----:B------:R-:W-:Y:S05]  /*1d60*/  BSYNC B6 ;  /* 0x0000000000067941 */ /* 0x000fea0003800000 */
.L_x_2682:
        /* <DEDUP_REMOVED lines=8> */
[----:B------:R-:W2:Y:S08]  /*1df0*/  LDC.64 R20, c[0x0][0x3d8] ;  /* 0x0000f600ff147b82 */ /* 0x000eb00000000a00 */
[----:B------:R-:W3:Y:S08]  /*1e00*/  @P0 LDC.64 R2, c[0x0][0xaf0] ;  /* 0x0002bc00ff020b82 */ /* 0x000ef00000000a00 */
[----:B------:R-:W4:Y:S01]  /*1e10*/  LDC R63, c[0x0][0x3d4] ;  /* 0x0000f500ff3f7b82 */ /* 0x000f220000000800 */
[----:B------:R-:W-:-:S07]  /*1e20*/  SHF.R.S32.HI R17, RZ, 0x1f, R16 ;  /* 0x0000001fff117819 */ /* 0x000fce0000011410 */
[----:B------:R-:W1:Y:S01]  /*1e30*/  LDC.64 R26, c[0x0][0x3e8] ;  /* 0x0000fa00ff1a7b82 */ /* 0x000e620000000a00 */
[----:B---3--:R-:W-:-:S04]  /*1e40*/  @P0 IMAD.WIDE R2, R191, 0x4, R2 ;  /* 0x00000004bf020825 */ /* 0x008fc800078e0202 */
[----:B------:R-:W-:Y:S01]  /*1e50*/  IMAD.SHL.U32 R40, R220, 0x4, RZ ;  /* 0x00000004dc287824 */ /* 0x000fe200078e00ff */
[----:B------:R3:W3:Y:S01]  /*1e60*/  @P0 LDG.E R191, desc[UR54][R2.64] ;  /* 0x0000003602bf0981 */ /* 0x0006e2000c1e1900 */
[----:B0-----:R-:W-:Y:S01]  /*1e70*/  ISETP.NE.AND P0, PT, R0, 0x1, PT ;  /* 0x000000010000780c */ /* 0x001fe20003f05270 */
[----:B------:R-:W-:Y:S01]  /*1e80*/  IMAD.SHL.U32 R57, R195, 0x40, RZ ;  /* 0x00000040c3397824 */ /* 0x000fe200078e00ff */
[----:B------:R-:W-:Y:S01]  /*1e90*/  SHF.R.S32.HI R10, RZ, 0x1f, R25 ;  /* 0x0000001fff0a7819 */ /* 0x000fe20000011419 */
[----:B------:R-:W0:Y:S01]  /*1ea0*/  S2R R58, SR_TID.X ;  /* 0x00000000003a7919 */ /* 0x000e220000002100 */
[----:B------:R-:W-:Y:S01]  /*1eb0*/  SHF.R.S32.HI R41, RZ, 0x1f, R40 ;  /* 0x0000001fff297819 */ /* 0x000fe20000011428 */
[----:B--2---:R-:W-:Y:S01]  /*1ec0*/  IMAD.SHL.U32 R55, R20, 0x40, RZ ;  /* 0x0000004014377824 */ /* 0x004fe200078e00ff */
[----:B----4-:R-:W-:Y:S01]  /*1ed0*/  ISETP.GE.AND P1, PT, R16, R63, PT ;  /* 0x0000003f1000720c */ /* 0x010fe20003f26270 */
[-C--:B-1----:R-:W-:Y:S01]  /*1ee0*/  IMAD R4, R10, R52.reuse, RZ ;  /* 0x000000340a047224 */ /* 0x082fe200078e02ff */
[----:B------:R-:W-:Y:S01]  /*1ef0*/  SHF.L.U64.HI R51, R52, 0x6, R53 ;  /* 0x0000000634337819 */ /* 0x000fe20000010235 */
[----:B---3--:R-:W-:Y:S01]  /*1f00*/  IMAD.WIDE.U32 R2, R25, R52, RZ ;  /* 0x0000003419027225 */ /* 0x008fe200078e00ff */
[----:B------:R-:W-:Y:S01]  /*1f10*/  SEL R11, R63, RZ, P1 ;  /* 0x000000ff3f0b7207 */ /* 0x000fe20000800000 */
[----:B------:R-:W1:Y:S01]  /*1f20*/  LDC R59, c[0x0][0x3d4] ;  /* 0x0000f500ff3b7b82 */ /* 0x000e620000000800 */
[----:B------:R-:W-:Y:S01]  /*1f30*/  LOP3.LUT R57, R57, 0x1c0, RZ, 0xc0, !PT ;  /* 0x000001c039397812 */ /* 0x000fe200078ec0ff */
[C---:B------:R-:W-:Y:S01]  /*1f40*/  VIADD R76, R16.reuse, 0x20 ;  /* 0x00000020104c7836 */ /* 0x040fe20000000000 */
[----:B------:R-:W-:Y:S01]  /*1f50*/  P2R R72, PR, RZ, 0x2 ;  /* 0x00000002ff487803 */ /* 0x000fe20000000000 */
[----:B------:R-:W-:Y:S01]  /*1f60*/  IMAD.IADD R11, R16, 0x1, R11 ;  /* 0x00000001100b7824 */ /* 0x000fe200078e020b */
[----:B------:R-:W-:Y:S01]  /*1f70*/  SHF.R.U32.HI R61, RZ, 0x3, R57 ;  /* 0x00000003ff3d7819 */ /* 0x000fe20000011639 */
[C---:B------:R-:W-:Y:S01]  /*1f80*/  IMAD.SHL.U32 R56, R26.reuse, 0x40, RZ ;  /* 0x000000401a387824 */ /* 0x040fe200078e00ff */
[----:B------:R-:W-:Y:S01]  /*1f90*/  SHF.L.U64.HI R54, R26, 0x6, R27 ;  /* 0x000000061a367819 */ /* 0x000fe2000001021b */
[----:B------:R-:W2:Y:S01]  /*1fa0*/  @P0 LDC R5, c[0x0][0x42c] ;  /* 0x00010b00ff050b82 */ /* 0x000ea20000000800 */
[----:B------:R-:W-:Y:S01]  /*1fb0*/  SHF.R.S32.HI R50, RZ, 0x1f, R11 ;  /* 0x0000001fff327819 */ /* 0x000fe2000001140b */
[----:B------:R-:W-:-:S03]  /*1fc0*/  IMAD.SHL.U32 R63, R63, 0x2, RZ ;  /* 0x000000023f3f7824 */ /* 0x000fc600078e00ff */
[----:B------:R-:W-:-:S03]  /*1fd0*/  LEA.HI R50, R50, R11, RZ, 0x3 ;  /* 0x0000000b32327211 */ /* 0x000fc600078f18ff */
[----:B------:R-:W3:Y:S01]  /*1fe0*/  @P0 LDC R7, c[0x0][0x430] ;  /* 0x00010c00ff070b82 */ /* 0x000ee20000000800 */
[----:B------:R-:W-:-:S04]  /*1ff0*/  LOP3.LUT R67, R50, 0xfffffff8, RZ, 0xc0, !PT ;  /* 0xfffffff832437812 */ /* 0x000fc800078ec0ff */
[----:B------:R-:W-:-:S03]  /*2000*/  SHF.R.S32.HI R71, RZ, 0x1f, R67 ;  /* 0x0000001fff477819 */ /* 0x000fc60000011443 */
[----:B------:R-:W4:Y:S01]  /*2010*/  LDC R60, c[0x0][0x2e4] ;  /* 0x0000b900ff3c7b82 */ /* 0x000f220000000800 */
[----:B0-----:R-:W-:-:S05]  /*2020*/  SHF.R.U32.HI R58, RZ, 0x7, R58 ;  /* 0x00000007ff3a7819 */ /* 0x001fca000001163a */
[----:B------:R-:W-:Y:S02]  /*2030*/  VIADD R58, R58, 0x8 ;  /* 0x000000083a3a7836 */ /* 0x000fe40000000000 */
[----:B--2---:R-:W-:-:S04]  /*2040*/  @P0 IMAD.HI.U32 R0, R190, R5, RZ ;  /* 0x00000005be000227 */ /* 0x004fc800078e00ff */
[----:B------:R-:W-:Y:S01]  /*2050*/  IMAD R5, R25, R53, R4 ;  /* 0x0000003519057224 */ /* 0x000fe200078e0204 */
[----:B---3--:R-:W-:-:S03]  /*2060*/  @P0 SHF.R.U32.HI R190, RZ, R7, R0 ;  /* 0x00000007ffbe0219 */ /* 0x008fc60000011600 */
[----:B------:R-:W-:Y:S01]  /*2070*/  IMAD.IADD R3, R3, 0x1, R5 ;  /* 0x0000000103037824 */ /* 0x000fe200078e0205 */
[----:B------:R-:W-:Y:S02]  /*2080*/  ISETP.NE.U32.AND P0, PT, RZ, UR6, PT ;  /* 0x00000006ff007c0c */ /* 0x000fe4000bf05070 */
[----:B------:R-:W-:Y:S01]  /*2090*/  SHF.R.S32.HI R0, RZ, 0x1f, R190 ;  /* 0x0000001fff007819 */ /* 0x000fe200000114be */
[----:B------:R-:W-:Y:S01]  /*20a0*/  IMAD.WIDE.U32 R2, R190, UR4, R2 ;  /* 0x00000004be027c25 */ /* 0x000fe2000f8e0002 */
[----:B------:R-:W-:Y:S01]  /*20b0*/  ISETP.NE.AND.EX P0, PT, RZ, UR7, PT, P0 ;  /* 0x00000007ff007c0c */ /* 0x000fe2000bf05300 */
[----:B------:R-:W-:Y:S02]  /*20c0*/  ULDC.64 UR6, c[0x0][0x320] ;  /* 0x0000c80000067ab9 */ /* 0x000fe40000000a00 */
[----:B------:R-:W-:-:S04]  /*20d0*/  IMAD R5, R0, UR4, RZ ;  /* 0x0000000400057c24 */ /* 0x000fc8000f8e02ff */
[----:B------:R-:W-:Y:S01]  /*20e0*/  IMAD R7, R190, UR5, R5 ;  /* 0x00000005be077c24 */ /* 0x000fe2000f8e0205 */
[----:B------:R-:W-:Y:S01]  /*20f0*/  ULDC.64 UR4, c[0x0][0x300] ;  /* 0x0000c00000047ab9 */ /* 0x000fe20000000a00 */
[----:B------:R-:W-:Y:S02]  /*2100*/  IMAD R5, R0, UR6, RZ ;  /* 0x0000000600057c24 */ /* 0x000fe4000f8e02ff */
[----:B------:R-:W-:Y:S02]  /*2110*/  IMAD.IADD R3, R3, 0x1, R7 ;  /* 0x0000000103037824 */ /* 0x000fe400078e0207 */
[C---:B------:R-:W-:Y:S02]  /*2120*/  IMAD R9, R190.reuse, UR7, R5 ;  /* 0x00000007be097c24 */ /* 0x040fe4000f8e0205 */
[----:B------:R-:W-:-:S04]  /*2130*/  IMAD.WIDE.U32 R4, R190, UR6, R16 ;  /* 0x00000006be047c25 */ /* 0x000fc8000f8e0010 */
        /* <DEDUP_REMOVED lines=9> */
[C---:B------:R-:W-:Y:S01]  /*21d0*/  IMAD R6, R225.reuse, R52, RZ ;  /* 0x00000034e1067224 */ /* 0x040fe200078e02ff */
[----:B------:R-:W-:Y:S01]  /*21e0*/  IADD3 R46, P0, R42, R2, RZ ;  /* 0x000000022a2e7210 */ /* 0x000fe20007f1e0ff */
[----:B------:R-:W-:Y:S01]  /*21f0*/  IMAD R2, R225, R20, RZ ;  /* 0x00000014e1027224 */ /* 0x000fe200078e02ff */
[----:B------:R-:W-:Y:S01]  /*2200*/  SHF.L.U32 R52, R52, 0x6, RZ ;  /* 0x0000000634347819 */ /* 0x000fe200000006ff */
[----:B------:R-:W-:Y:S01]  /*2210*/  IMAD R9, R186, R53, R6 ;  /* 0x00000035ba097224 */ /* 0x000fe200078e0206 */
[----:B------:R-:W-:Y:S01]  /*2220*/  SHF.L.U64.HI R53, R20, 0x6, R21 ;  /* 0x0000000614357819 */ /* 0x000fe20000010215 */
[----:B------:R-:W-:Y:S02]  /*2230*/  IMAD R6, R0, UR4, RZ ;  /* 0x0000000400067c24 */ /* 0x000fe4000f8e02ff */
[----:B------:R-:W-:-:S02]  /*2240*/  IMAD.IADD R0, R43, 0x1, R7 ;  /* 0x000000012b007824 */ /* 0x000fc400078e0207 */
[----:B------:R-:W-:Y:S02]  /*2250*/  IMAD R73, R39, UR5, R6 ;  /* 0x0000000527497c24 */ /* 0x000fe4000f8e0206 */
[----:B------:R-:W-:Y:S01]  /*2260*/  IMAD R13, R186, R21, R2 ;  /* 0x00000015ba0d7224 */ /* 0x000fe200078e0202 */
[----:B------:R-:W-:Y:S01]  /*2270*/  IADD3.X R48, R0, R3, R9, P0, !PT ;  /* 0x0000000300307210 */ /* 0x000fe200007fe409 */
[----:B------:R-:W-:-:S04]  /*2280*/  IMAD.WIDE.U32 R6, R186, R20, R16 ;  /* 0x00000014ba067225 */ /* 0x000fc800078e0010 */
[----:B------:R-:W-:-:S04]  /*2290*/  IMAD.WIDE.U32 R2, R186, R20, R40 ;  /* 0x00000014ba027225 */ /* 0x000fc800078e0028 */
[----:B------:R-:W-:Y:S01]  /*22a0*/  IMAD.WIDE.U32 R38, R39, UR4, R4 ;  /* 0x0000000427267c25 */ /* 0x000fe2000f8e0004 */
[----:B------:R-:W-:Y:S02]  /*22b0*/  ULDC UR4, c[0x0][0x2e4] ;  /* 0x0000b90000047ab9 */ /* 0x000fe40000000800 */
[----:B------:R-:W-:Y:S01]  /*22c0*/  ISETP.GE.AND P0, PT, R16, UR4, PT ;  /* 0x0000000410007c0c */ /* 0x000fe2000bf06270 */
[----:B------:R-:W-:Y:S01]  /*22d0*/  IMAD R4, R225, R26, RZ ;  /* 0x0000001ae1047224 */ /* 0x000fe200078e02ff */
[----:B------:R-:W-:Y:S01]  /*22e0*/  ISETP.GE.AND P1, PT, R76, UR4, PT ;  /* 0x000000044c007c0c */ /* 0x000fe2000bf26270 */
[----:B------:R-:W-:Y:S02]  /*22f0*/  IMAD.IADD R7, R13, 0x1, R7 ;  /* 0x000000010d077824 */ /* 0x000fe400078e0207 */
[----:B------:R-:W-:Y:S01]  /*2300*/  IMAD.IADD R3, R3, 0x1, R13 ;  /* 0x0000000103037824 */ /* 0x000fe200078e020d */
[----:B-----5:R-:W-:Y:S01]  /*2310*/  SHF.R.S32.HI R13, RZ, 0x1f, R33 ;  /* 0x0000001fff0d7819 */ /* 0x020fe20000011421 */
[----:B------:R-:W-:-:S02]  /*2320*/  IMAD R15, R186, R27, R4 ;  /* 0x0000001bba0f7224 */ /* 0x000fc400078e0204 */
[----:B------:R-:W-:-:S04]  /*2330*/  IMAD.WIDE.U32 R4, R186, R26, R40 ;  /* 0x0000001aba047225 */ /* 0x000fc800078e0028 */
[-C--:B------:R-:W-:Y:S02]  /*2340*/  IMAD R12, R13, R20.reuse, RZ ;  /* 0x000000140d0c7224 */ /* 0x080fe400078e02ff */
[----:B------:R-:W-:Y:S02]  /*2350*/  IMAD.IADD R5, R5, 0x1, R15 ;  /* 0x0000000105057824 */ /* 0x000fe400078e020f */
[C---:B------:R-:W-:Y:S02]  /*2360*/  IMAD R11, R33.reuse, R21, R12 ;  /* 0x00000015210b7224 */ /* 0x040fe400078e020c */
[----:B------:R-:W-:-:S04]  /*2370*/  IMAD.WIDE.U32 R36, R33, R20, R6 ;  /* 0x0000001421247225 */ /* 0x000fc800078e0006 */
[C---:B------:R-:W-:Y:S01]  /*2380*/  IMAD.WIDE.U32 R34, R33.reuse, R20, R2 ;  /* 0x0000001421227225 */ /* 0x040fe200078e0002 */
[----:B------:R-:W-:Y:S01]  /*2390*/  IADD3 R2, P2, R186, R25, RZ ;  /* 0x00000019ba027210 */ /* 0x000fe20007f5e0ff */
[----:B------:R-:W0:Y:S02]  /*23a0*/  LDC.64 R20, c[0x0][0x2d8] ;  /* 0x0000b600ff147b82 */ /* 0x000e240000000a00 */
[----:B------:R-:W-:Y:S01]  /*23b0*/  IMAD.WIDE.U32 R28, R33, R26, R4 ;  /* 0x0000001a211c7225 */ /* 0x000fe200078e0004 */
[----:B------:R-:W-:-:S03]  /*23c0*/  LOP3.LUT R4, R57, 0x18, R16, 0xf8, !PT ;  /* 0x0000001839047812 */ /* 0x000fc600078ef810 */
[----:B------:R-:W-:Y:S01]  /*23d0*/  IMAD.WIDE.U32 R8, R186, R26, R16 ;  /* 0x0000001aba087225 */ /* 0x000fe200078e0010 */
[----:B------:R-:W-:-:S03]  /*23e0*/  LOP3.LUT R4, R4, R61, RZ, 0x3c, !PT ;  /* 0x0000003d04047212 */ /* 0x000fc600078e3cff */
[----:B------:R-:W-:Y:S02]  /*23f0*/  IMAD.IADD R9, R15, 0x1, R9 ;  /* 0x000000010f097824 */ /* 0x000fe400078e0209 */
[-C--:B------:R-:W-:Y:S02]  /*2400*/  IMAD R12, R13, R26.reuse, RZ ;  /* 0x0000001a0d0c7224 */ /* 0x080fe400078e02ff */
[----:B------:R-:W-:Y:S01]  /*2410*/  IMAD R62, R213, 0x200, R4 ;  /* 0x00000200d53e7824 */ /* 0x000fe200078e0204 */
[----:B------:R-:W-:Y:S01]  /*2420*/  LOP3.LUT R4, R57, 0x38, R50, 0xf8, !PT ;  /* 0x0000003839047812 */ /* 0x000fe200078ef832 */
[C---:B------:R-:W-:Y:S02]  /*2430*/  IMAD R69, R33.reuse, R27, R12 ;  /* 0x0000001b21457224 */ /* 0x040fe400078e020c */
[----:B------:R-:W-:Y:S01]  /*2440*/  IMAD.WIDE.U32 R30, R33, R26, R8 ;  /* 0x0000001a211e7225 */ /* 0x000fe200078e0008 */
[----:B------:R-:W-:-:S03]  /*2450*/  LOP3.LUT R4, R4, R61, RZ, 0x3c, !PT ;  /* 0x0000003d04047212 */ /* 0x000fc600078e3cff */
[----:B------:R-:W-:Y:S01]  /*2460*/  IMAD.IADD R65, R69, 0x1, R31 ;  /* 0x0000000145417824 */ /* 0x000fe200078e021f */
[----:B------:R-:W-:Y:S01]  /*2470*/  LEA R68, R213, R4, 0x9 ;  /* 0x00000004d5447211 */ /* 0x000fe200078e48ff */
[----:B------:R-:W-:Y:S02]  /*2480*/  IMAD.X R3, R225, 0x1, R10, P2 ;  /* 0x00000001e1037824 */ /* 0x000fe400010e060a */
[----:B------:R-:W-:Y:S02]  /*2490*/  IMAD.IADD R64, R11, 0x1, R37 ;  /* 0x000000010b407824 */ /* 0x000fe400078e0225 */
[----:B------:R-:W-:Y:S02]  /*24a0*/  IMAD.IADD R66, R35, 0x1, R11 ;  /* 0x0000000123427824 */ /* 0x000fe400078e020b */
[----:B------:R-:W-:Y:S02]  /*24b0*/  IMAD.IADD R69, R29, 0x1, R69 ;  /* 0x000000011d457824 */ /* 0x000fe400078e0245 */
[----:B-1--4-:R-:W-:-:S07]  /*24c0*/  IMAD.IADD R73, R39, 0x1, R73 ;  /* 0x0000000127497824 */ /* 0x012fce00078e0249 */
.L_x_2713:
        /* <DEDUP_REMOVED lines=9> */
[----:B-1----:R-:W-:-:S03]  /*2560*/  IADD3 R4, P2, R46, R24, RZ ;  /* 0x000000182e047210 */ /* 0x002fc60007f5e0ff */
[----:B------:R-:W-:Y:S01]  /*2570*/  IMAD.IADD R79, R25, 0x1, R5 ;  /* 0x00000001194f7824 */ /* 0x000fe200078e0205 */
[----:B0-----:R-:W-:Y:S01]  /*2580*/  LEA R12, P4, R4, R20, 0x1 ;  /* 0x00000014040c7211 */ /* 0x001fe200078808ff */
        /* <DEDUP_REMOVED lines=22> */
[----:B------:R-:W-:Y:S01]  /*26f0*/  IADD3 R7, P3, R34, R4, RZ ;  /* 0x0000000422077210 */ /* 0x000fe20007f7e0ff */
[----:B------:R-:W-:Y:S01]  /*2700*/  IMAD R9, R54, R49, RZ ;  /* 0x0000003136097224 */ /* 0x000fe200078e02ff */
[----:B------:R-:W-:Y:S01]  /*2710*/  ULDC.64 UR4, c[0x0][0x3c8] ;  /* 0x0000f20000047ab9 */ /* 0x000fe20000000a00 */
[----:B------:R-:W-:Y:S01]  /*2720*/  IMAD.MOV.U32 R4, RZ, RZ, R28 ;  /* 0x000000ffff047224 */ /* 0x000fe200078e001c */
[----:B------:R-:W-:Y:S01]  /*2730*/  ULDC.64 UR6, c[0x0][0x3e0] ;  /* 0x0000f80000067ab9 */ /* 0x000fe20000000a00 */
[----:B------:R-:W-:Y:S01]  /*2740*/  IMAD.MOV.U32 R5, RZ, RZ, R69 ;  /* 0x000000ffff057224 */ /* 0x000fe200078e0045 */
[----:B------:R-:W-:Y:S01]  /*2750*/  IADD3 R8, R40, 0x10, RZ ;  /* 0x0000001028087810 */ /* 0x000fe20007ffe0ff */
[-C--:B------:R-:W-:Y:S02]  /*2760*/  IMAD R9, R77, R56.reuse, R9 ;  /* 0x000000384d097224 */ /* 0x080fe400078e0209 */
[----:B------:R-:W-:-:S04]  /*2770*/  IMAD.WIDE.U32 R4, R49, R56, R4 ;  /* 0x0000003831047225 */ /* 0x000fc800078e0004 */
[----:B------:R-:W-:Y:S01]  /*2780*/  IMAD.X R10, R81, 0x1, R66, P3 ;  /* 0x00000001510a7824 */ /* 0x000fe200018e0642 */
[----:B------:R-:W-:Y:S01]  /*2790*/  LEA R6, P3, R7, UR4, 0x1 ;  /* 0x0000000407067c11 */ /* 0x000fe2000f8608ff */
[----:B------:R-:W-:Y:S01]  /*27a0*/  IMAD.IADD R5, R5, 0x1, R9 ;  /* 0x0000000105057824 */ /* 0x000fe200078e0209 */
[C---:B------:R-:W-:Y:S02]  /*27b0*/  LEA R78, P5, R4.reuse, UR6, 0x1 ;  /* 0x00000006044e7c11 */ /* 0x040fe4000f8a08ff */
        /* <DEDUP_REMOVED lines=10> */
.L_x_2688:
[----:B------:R-:W-:Y:S05]  /*2860*/  BSYNC B1 ;  /* 0x0000000000017941 */ /* 0x000fea0003800000 */
.L_x_2687:
        /* <DEDUP_REMOVED lines=10> */
[----:B------:R-:W-:Y:S02]  /*2910*/  IMAD.MOV.U32 R4, RZ, RZ, R10 ;  /* 0x000000ffff047224 */ /* 0x000fe400078e000a */
[----:B------:R-:W-:-:S03]  /*2920*/  IMAD.MOV.U32 R6, RZ, RZ, R24 ;  /* 0x000000ffff067224 */ /* 0x000fc600078e0018 */
[----:B------:R-:W-:Y:S02]  /*2930*/  PRMT R84, R4, 0x5410, R5 ;  /* 0x0000541004547816 */ /* 0x000fe40000000005 */
[----:B------:R-:W-:Y:S01]  /*2940*/  PRMT R86, R6, 0x5410, R7 ;  /* 0x0000541006567816 */ /* 0x000fe20000000007 */
[----:B------:R-:W-:Y:S06]  /*2950*/  @!P3 BRA `(.L_x_2689) ;  /* 0x000000000004b947 */ /* 0x000fec0003800000 */
[----:B------:R-:W-:Y:S01]  /*2960*/  BPT.TRAP 0x1 ;  /* 0x000000040000795c */ /* 0x000fe20000300000 */
.L_x_2689:
[----:B------:R-:W-:Y:S01]  /*2970*/  IMAD R70, R187, 0x8, R18 ;  /* 0x00000008bb467824 */ /* 0x000fe200078e0212 */
[----:B------:R-:W-:Y:S01]  /*2980*/  SHF.L.U32 R77, R192, 0x1f, RZ ;  /* 0x0000001fc04d7819 */ /* 0x000fe200000006ff */
[----:B------:R-:W-:Y:S03]  /*2990*/  BSSY B1, `(.L_x_2690) ;  /* 0x0000003000017945 */ /* 0x000fe60003800000 */
[----:B------:R-:W0:Y:S02]  /*29a0*/  SYNCS.PHASECHK.TRANS64.TRYWAIT P5, [R70+URZ+0x38890], R77 ;  /* 0x0388904d460075a7 */ /* 0x000e2400080a017f */
[----:B0-----:R-:W-:Y:S05]  /*29b0*/  @!P5 BRA `(.L_x_2691) ;  /* 0x000001fc0040d947 */ /* 0x001fea0003800000 */
.L_x_2995:
[----:B------:R-:W-:Y:S05]  /*29c0*/  BSYNC B1 ;  /* 0x0000000000017941 */ /* 0x000fea0003800000 */
.L_x_2690:
        /* <DEDUP_REMOVED lines=10> */
[----:B------:R-:W-:Y:S01]  /*2a70*/  HADD2.F32 R6, -RZ, R5.H1_H1 ;  /* 0x30000005ff067230 */ /* 0x000fe20000004100 */
[--C-:B------:R-:W-:Y:S01]  /*2a80*/  SHF.R.U64 R27, R24, 0x10, R25.reuse ;  /* 0x00000010181b7819 */ /* 0x100fe20000001219 */
[----:B------:R-:W-:Y:S01]  /*2a90*/  HADD2.F32 R24, -RZ, R7.H1_H1 ;  /* 0x30000007ff187230 */ /* 0x000fe20000004100 */
[----:B------:R-:W-:Y:S01]  /*2aa0*/  SHF.R.U32.HI R74, RZ, 0x10, R25 ;  /* 0x00000010ff4a7819 */ /* 0x000fe20000011619 */
[----:B------:R-:W-:Y:S02]  /*2ab0*/  HADD2.F32 R5, -RZ, R5.H0_H0 ;  /* 0x20000005ff057230 */ /* 0x000fe40000004100 */
        /* <DEDUP_REMOVED lines=11> */
[----:B------:R-:W-:Y:S01]  /*2b70*/  FFMA.FTZ R85, R24, R26, R79 ;  /* 0x0000001a18557223 */ /* 0x000fe2000001004f */
[----:B------:R-:W-:-:S02]  /*2b80*/  HADD2.F32 R24, -RZ, R86.H0_H0 ;  /* 0x20000056ff187230 */ /* 0x000fc40000004100 */
[----:B------:R-:W-:Y:S01]  /*2b90*/  FFMA.FTZ R80, R7, R26, -R80 ;  /* 0x0000001a07507223 */ /* 0x000fe20000010850 */
[----:B------:R-:W-:Y:S02]  /*2ba0*/  HADD2.F32 R27, -RZ, R86.H1_H1 ;  /* 0x30000056ff1b7230 */ /* 0x000fe40000004100 */
[----:B------:R-:W-:Y:S02]  /*2bb0*/  HADD2.F32 R5, -RZ, R4.H1_H1 ;  /* 0x30000004ff057230 */ /* 0x000fe40000004100 */
[----:B------:R-:W-:Y:S02]  /*2bc0*/  HADD2.F32 R6, -RZ, R14.H1_H1 ;  /* 0x3000000eff067230 */ /* 0x000fe40000004100 */
[----:B------:R-:W-:Y:S02]  /*2bd0*/  HADD2.F32 R4, -RZ, R4.H0_H0 ;  /* 0x20000004ff047230 */ /* 0x000fe40000004100 */
[----:B------:R-:W-:Y:S01]  /*2be0*/  FMUL.FTZ R79, R5, R24 ;  /* 0x00000018054f7220 */ /* 0x000fe20000410000 */
[----:B------:R-:W-:-:S02]  /*2bf0*/  HADD2.F32 R14, -RZ, R14.H0_H0 ;  /* 0x2000000eff0e7230 */ /* 0x000fc40000004100 */
[--C-:B------:R-:W-:Y:S02]  /*2c00*/  HADD2.F32 R7, -RZ, R83.reuse.H0_H0 ;  /* 0x20000053ff077230 */ /* 0x100fe40000004100 */
[----:B------:R-:W-:Y:S01]  /*2c10*/  FMUL.FTZ R24, R4, R24 ;  /* 0x0000001804187220 */ /* 0x000fe20000410000 */
[----:B------:R-:W-:Y:S02]  /*2c20*/  HADD2.F32 R25, -RZ, R83.H1_H1 ;  /* 0x30000053ff197230 */ /* 0x000fe40000004100 */
[-C--:B------:R-:W-:Y:S01]  /*2c30*/  FMUL.FTZ R83, R6, R27.reuse ;  /* 0x0000001b06537220 */ /* 0x080fe20000410000 */
        /* <DEDUP_REMOVED lines=9> */
.L_x_2696:
[----:B------:R-:W-:Y:S05]  /*2cd0*/  BSYNC B2 ;  /* 0x0000000000027941 */ /* 0x000fea0003800000 */
.L_x_2695:
[----:B--2---:R1:W-:Y:S02]  /*2ce0*/  STG.E.128 desc[UR54][R12.64], R4 ;  /* 0x000000040c007986 */ /* 0x0043e4000c101d36 */
.L_x_2694:
[----:B------:R-:W-:Y:S05]  /*2cf0*/  BSYNC B1 ;  /* 0x0000000000017941 */ /* 0x000fea0003800000 */
.L_x_2693:
[----:B------:R-:W-:Y:S05]  /*2d00*/  @P1 BRA `(.L_x_2692) ;  /* 0x0000000c00ec1947 */ /* 0x000fea0003800000 */
[----:B-1----:R-:W-:Y:S01]  /*2d10*/  IMAD.MOV.U32 R4, RZ, RZ, 0x20 ;  /* 0x00000020ff047424 */ /* 0x002fe200078e00ff */
[----:B------:R-:W-:Y:S01]  /*2d20*/  LOP3.LUT P4, RZ, R195, 0x4, RZ, 0xc0, !PT ;  /* 0x00000004c3ff7812 */ /* 0x000fe2000788c0ff */
[----:B------:R-:W-:Y:S01]  /*2d30*/  BSSY B1, `(.L_x_2697) ;  /* 0x0000031000017945 */ /* 0x000fe20003800000 */
[----:B------:R-:W-:Y:S02]  /*2d40*/  IADD3 R14, R40, 0x10, RZ ;  /* 0x00000010280e7810 */ /* 0x000fe40007ffe0ff */
[----:B------:R-:W-:Y:S02]  /*2d50*/  SEL R4, R4, 0xffffffe0, !P4 ;  /* 0xffffffe004047807 */ /* 0x000fe40006000000 */
[----:B------:R-:W-:Y:S02]  /*2d60*/  ISETP.GE.AND P4, PT, R14, R59, PT ;  /* 0x0000003b0e00720c */ /* 0x000fe40003f86270 */
[----:B------:R-:W-:-:S05]  /*2d70*/  IADD3 R15, R4, R62, R15 ;  /* 0x0000003e040f7210 */ /* 0x000fca0007ffe00f */
[----:B------:R-:W-:-:S06]  /*2d80*/  IMAD R4, R15, 0x2, R18 ;  /* 0x000000020f047824 */ /* 0x000fcc00078e0212 */
[----:B------:R-:W1:Y:S01]  /*2d90*/  LDS.128 R4, [R4+0x22400] ;  /* 0x0224000004047984 */ /* 0x000e620000000c00 */
        /* <DEDUP_REMOVED lines=42> */
.L_x_2698:
[----:B------:R-:W-:Y:S05]  /*3040*/  BSYNC B1 ;  /* 0x0000000000017941 */ /* 0x000fea0003800000 */
.L_x_2697:
[----:B-1----:R2:W-:Y:S01]  /*3050*/  STG.E.128 desc[UR54][R12.64+0x40], R4 ;  /* 0x000040040c007986 */ /* 0x0025e2000c101d36 */
[----:B------:R-:W-:Y:S05]  /*3060*/  BRA `(.L_x_2692) ;  /* 0x0000000c00147947 */ /* 0x000fea0003800000 */
.L_x_2686:
        /* <DEDUP_REMOVED lines=42> */
.L_x_2699:
[----:B------:R-:W-:Y:S01]  /*3310*/  IMAD R70, R187, 0x8, R18 ;  /* 0x00000008bb467824 */ /* 0x000fe200078e0212 */
[----:B------:R-:W-:Y:S01]  /*3320*/  SHF.L.U32 R77, R192, 0x1f, RZ ;  /* 0x0000001fc04d7819 */ /* 0x000fe200000006ff */
[----:B------:R-:W-:Y:S03]  /*3330*/  BSSY B1, `(.L_x_2700) ;  /* 0x0000003000017945 */ /* 0x000fe60003800000 */
[----:B------:R-:W0:Y:S02]  /*3340*/  SYNCS.PHASECHK.TRANS64.TRYWAIT P5, [R70+URZ+0x38890], R77 ;  /* 0x0388904d460075a7 */ /* 0x000e2400080a017f */
[----:B0-----:R-:W-:Y:S05]  /*3350*/  @!P5 BRA `(.L_x_2701) ;  /* 0x000001f000ecd947 */ /* 0x001fea0003800000 */
.L_x_2996:
[----:B------:R-:W-:Y:S05]  /*3360*/  BSYNC B1 ;  /* 0x0000000000017941 */ /* 0x000fea0003800000 */
.L_x_2700:
        /* <DEDUP_REMOVED lines=20> */
[----:B------:R-:W-:Y:S02]  /*34b0*/  IMAD.SHL.U32 R83, R13, 0x8, RZ ;  /* 0x000000080d537824 */ /* 0x000fe400078e00ff */
[----:B------:R-:W-:-:S03]  /*34c0*/  IMAD.IADD R13, R68, 0x1, R15 ;  /* 0x00000001440d7824 */ /* 0x000fc600078e020f */
[----:B------:R-:W-:Y:S01]  /*34d0*/  LOP3.LUT R12, R57, 0x38, R83, 0xf8, !PT ;  /* 0x00000038390c7812 */ /* 0x000fe200078ef853 */
[----:B------:R-:W-:-:S03]  /*34e0*/  IMAD R13, R13, 0x2, R18 ;  /* 0x000000020d0d7824 */ /* 0x000fc600078e0212 */
[----:B------:R-:W-:-:S05]  /*34f0*/  LOP3.LUT R12, R12, R61, RZ, 0x3c, !PT ;  /* 0x0000003d0c0c7212 */ /* 0x000fca00078e3cff */
        /* <DEDUP_REMOVED lines=40> */
[-C--:B------:R-:W-:Y:S01]  /*3780*/  FMUL.FTZ R9, R5, R7.reuse ;  /* 0x0000000705097220 */ /* 0x080fe20000410000 */
[----:B------:R-:W-:Y:S02]  /*3790*/  HADD2.F32 R8, -RZ, R86.H0_H0 ;  /* 0x20000056ff087230 */ /* 0x000fe40000004100 */
[C---:B------:R-:W-:Y:S01]  /*37a0*/  FMUL.FTZ R86, R4.reuse, R7 ;  /* 0x0000000704567220 */ /* 0x040fe20000410000 */
[----:B------:R-:W-:Y:S01]  /*37b0*/  FMUL.FTZ R10, R15, R10 ;  /* 0x0000000a0f0a7220 */ /* 0x000fe20000410000 */
[-C--:B------:R-:W-:Y:S01]  /*37c0*/  FFMA.FTZ R84, R4, R6.reuse, -R9 ;  /* 0x0000000604547223 */ /* 0x080fe20000010809 */
[----:B------:R-:W-:Y:S02]  /*37d0*/  HADD2.F32 R9, -RZ, R91.H0_H0 ;  /* 0x2000005bff097230 */ /* 0x000fe40000004100 */
[----:B------:R-:W-:Y:S01]  /*37e0*/  FFMA.FTZ R86, R5, R6, R86 ;  /* 0x0000000605567223 */ /* 0x000fe20000010056 */
[-C--:B------:R-:W-:Y:S01]  /*37f0*/  FFMA.FTZ R87, R15, R8.reuse, -R88 ;  /* 0x000000080f577223 */ /* 0x080fe20000010858 */
[----:B------:R-:W-:Y:S01]  /*3800*/  FFMA.FTZ R89, R27, R8, R10 ;  /* 0x000000081b597223 */ /* 0x000fe2000001000a */
[----:B------:R-:W-:-:S02]  /*3810*/  HADD2.F32 R8, -RZ, R95.H1_H1 ;  /* 0x3000005fff087230 */ /* 0x000fc40000004100 */
[----:B------:R-:W-:Y:S01]  /*3820*/  HADD2.F32 R5, -RZ, R24.H0_H0 ;  /* 0x20000018ff057230 */ /* 0x000fe20000004100 */
[----:B------:R-:W-:Y:S01]  /*3830*/  F2FP.F16.F32.PACK_AB R84, R87, R84 ;  /* 0x000000545754723e */ /* 0x000fe200000000ff */
[----:B------:R-:W-:Y:S02]  /*3840*/  HADD2.F32 R4, -RZ, R12.H0_H0 ;  /* 0x2000000cff047230 */ /* 0x000fe40000004100 */
[----:B------:R-:W-:Y:S02]  /*3850*/  HADD2.F32 R24, -RZ, R24.H1_H1 ;  /* 0x30000018ff187230 */ /* 0x000fe40000004100 */
[-C--:B------:R-:W-:Y:S01]  /*3860*/  FMUL.FTZ R11, R5, R8.reuse ;  /* 0x00000008050b7220 */ /* 0x080fe20000410000 */
        /* <DEDUP_REMOVED lines=33> */
.L_x_2703:
[----:B------:R-:W-:Y:S05]  /*3a80*/  BSYNC B1 ;  /* 0x0000000000017941 */ /* 0x000fea0003800000 */
.L_x_2702:
        /* <DEDUP_REMOVED lines=10> */
.L_x_2685:
[----:B------:R-:W-:-:S06]  /*3b30*/  UISETP.NE.AND UP0, UPT, UR36, 0x3, UPT ;  /* 0x000000032400788c */ /* 0x000fcc000bf05270 */
[----:B------:R-:W-:-:S13]  /*3b40*/  PLOP3.LUT P3, PT, PT, PT, UP0, 0x80, 0x0 ;  /* 0x000000000000781c */ /* 0x000fda0003f6f008 */
[----:B------:R-:W-:Y:S05]  /*3b50*/  @!P3 BRA `(.L_x_2704) ;  /* 0x000000000004b947 */ /* 0x000fea0003800000 */
[----:B------:R-:W-:Y:S01]  /*3b60*/  BPT.TRAP 0x1 ;  /* 0x000000040000795c */ /* 0x000fe20000300000 */
.L_x_2704:
[----:B------:R-:W-:Y:S01]  /*3b70*/  LEA R70, R187, R18, 0x3 ;  /* 0x00000012bb467211 */ /* 0x000fe200078e18ff */
[----:B------:R-:W-:Y:S01]  /*3b80*/  IMAD R75, R49, -0x40, R32 ;  /* 0xffffffc0314b7824 */ /* 0x000fe200078e0220 */
[----:B------:R-:W-:Y:S01]  /*3b90*/  SHF.L.U32 R77, R192, 0x1f, RZ ;  /* 0x0000001fc04d7819 */ /* 0x000fe200000006ff */
[----:B------:R-:W-:Y:S03]  /*3ba0*/  BSSY B1, `(.L_x_2705) ;  /* 0x0000005000017945 */ /* 0x000fe60003800000 */
[----:B------:R-:W0:Y:S01]  /*3bb0*/  SYNCS.PHASECHK.TRANS64.TRYWAIT P5, [R70+URZ+0x38890], R77 ;  /* 0x0388904d460075a7 */ /* 0x000e2200080a017f */
[----:B------:R-:W-:-:S04]  /*3bc0*/  VIMNMX R75, R75, 0x40, PT ;  /* 0x000000404b4b7848 */ /* 0x000fc80003fe0100 */
[----:B------:R-:W-:Y:S01]  /*3bd0*/  ISETP.GE.AND P4, PT, R186, R75, PT ;  /* 0x0000004bba00720c */ /* 0x000fe20003f86270 */
[----:B0-----:R-:W-:-:S12]  /*3be0*/  @!P5 BRA `(.L_x_2706) ;  /* 0x000001e800dcd947 */ /* 0x001fd80003800000 */
.L_x_2997:
[----:B------:R-:W-:Y:S05]  /*3bf0*/  BSYNC B1 ;  /* 0x0000000000017941 */ /* 0x000fea0003800000 */
.L_x_2705:
[----:B------:R-:W-:Y:S05]  /*3c00*/  @P4 BRA `(.L_x_2692) ;  /* 0x00000000002c4947 */ /* 0x000fea0003800000 */
[----:B------:R-:W-:Y:S01]  /*3c10*/  @!P1 LOP3.LUT P4, RZ, R195, 0x4, RZ, 0xc0, !PT ;  /* 0x00000004c3ff9812 */ /* 0x000fe2000788c0ff */
[----:B------:R-:W-:Y:S01]  /*3c20*/  @!P1 VIADD R4, R62, 0x20 ;  /* 0x000000203e049836 */ /* 0x000fe20000000000 */
[----:B------:R-:W-:Y:S02]  /*3c30*/  PLOP3.LUT P5, PT, PT, PT, PT, 0x8, 0x0 ;  /* 0x000000000000781c */ /* 0x000fe40003fae170 */
[----:B------:R-:W-:-:S13]  /*3c40*/  @!P1 PLOP3.LUT P5, PT, P4, PT, PT, 0x80, 0x0 ;  /* 0x000000000000981c */ /* 0x000fda00027af070 */
[----:B------:R-:W-:-:S04]  /*3c50*/  @P5 VIADD R4, R62, 0xffffffe0 ;  /* 0xffffffe03e045836 */ /* 0x000fc80000000000 */
[----:B------:R-:W-:Y:S02]  /*3c60*/  @!P1 IMAD.IADD R15, R15, 0x1, R4 ;  /* 0x000000010f0f9824 */ /* 0x000fe400078e0204 */
[----:B------:R-:W1:Y:S02]  /*3c70*/  @!P0 LDS.128 R4, [R14+0x22400] ;  /* 0x022400000e048984 */ /* 0x000e640000000c00 */
[----:B------:R-:W-:-:S06]  /*3c80*/  @!P1 IMAD R8, R15, 0x2, R18 ;  /* 0x000000020f089824 */ /* 0x000fcc00078e0212 */
[----:B------:R-:W2:Y:S04]  /*3c90*/  @!P1 LDS.128 R8, [R8+0x22400] ;  /* 0x0224000008089984 */ /* 0x000ea80000000c00 */
[----:B-1----:R1:W-:Y:S04]  /*3ca0*/  @!P0 STG.E.128 desc[UR54][R12.64], R4 ;  /* 0x000000040c008986 */ /* 0x0023e8000c101d36 */
[----:B--2---:R1:W-:Y:S02]  /*3cb0*/  @!P1 STG.E.128 desc[UR54][R12.64+0x40], R8 ;  /* 0x000040080c009986 */ /* 0x0043e4000c101d36 */
.L_x_2692:
[----:B------:R-:W-:Y:S05]  /*3cc0*/  BSYNC B0 ;  /* 0x0000000000007941 */ /* 0x000fea0003800000 */
.L_x_2684:
        /* <DEDUP_REMOVED lines=17> */
.L_x_2708:
[----:B------:R-:W-:Y:S05]  /*3de0*/  BSYNC B0 ;  /* 0x0000000000007941 */ /* 0x000fea0003800000 */
.L_x_2707:
[----:B------:R-:W2:Y:S01]  /*3df0*/  SYNCS.PHASECHK.TRANS64.TRYWAIT P5, [R70+URZ+0x388b0], R77 ;  /* 0x0388b04d460075a7 */ /* 0x000ea200080a017f */
[----:B------:R-:W-:Y:S01]  /*3e00*/  BSSY B0, `(.L_x_2709) ;  /* 0x0000003000007945 */ /* 0x000fe20003800000 */
[----:B------:R-:W-:-:S03]  /*3e10*/  ISETP.GE.AND P3, PT, R186, R75, PT ;  /* 0x0000004bba00720c */ /* 0x000fc60003f66270 */
[----:B--2---:R-:W-:Y:S10]  /*3e20*/  @!P5 BRA `(.L_x_2710) ;  /* 0x000001e80060d947 */ /* 0x004ff40003800000 */
.L_x_2998:
[----:B------:R-:W-:Y:S05]  /*3e30*/  BSYNC B0 ;  /* 0x0000000000007941 */ /* 0x000fea0003800000 */
.L_x_2709:
[----:B------:R-:W-:Y:S04]  /*3e40*/  BSSY B0, `(.L_x_2711) ;  /* 0x0000052000007945 */ /* 0x000fe80003800000 */
[----:B------:R-:W-:Y:S05]  /*3e50*/  @P3 BRA `(.L_x_2712) ;  /* 0x0000000400403947 */ /* 0x000fea0003800000 */
[----:B-1----:R-:W-:Y:S01]  /*3e60*/  IMAD.WIDE R4, R49, 0x40, R2 ;  /* 0x0000004031047825 */ /* 0x002fe200078e0202 */
[----:B------:R-:W-:Y:S01]  /*3e70*/  ULDC.64 UR4, c[0x0][0x318] ;  /* 0x0000c60000047ab9 */ /* 0x000fe20000000a00 */
[----:B------:R-:W-:Y:S02]  /*3e80*/  LOP3.LUT P3, RZ, R195, 0x4, RZ, 0xc0, !PT ;  /* 0x00000004c3ff7812 */ /* 0x000fe4000786c0ff */
[----:B------:R-:W-:Y:S02]  /*3e90*/  IMAD R5, R5, UR4, RZ ;  /* 0x0000000405057c24 */ /* 0x000fe4000f8e02ff */
[----:B------:R-:W-:Y:S02]  /*3ea0*/  IMAD.MOV.U32 R6, RZ, RZ, R38 ;  /* 0x000000ffff067224 */ /* 0x000fe400078e0026 */
[----:B------:R-:W-:Y:S02]  /*3eb0*/  IMAD.MOV.U32 R7, RZ, RZ, R73 ;  /* 0x000000ffff077224 */ /* 0x000fe400078e0049 */
[----:B------:R-:W-:-:S02]  /*3ec0*/  IMAD R5, R4, UR5, R5 ;  /* 0x0000000504057c24 */ /* 0x000fc4000f8e0205 */
[----:B------:R-:W-:Y:S01]  /*3ed0*/  IMAD.WIDE.U32 R6, R4, UR4, R6 ;  /* 0x0000000404067c25 */ /* 0x000fe2000f8e0006 */
[----:B------:R-:W-:-:S03]  /*3ee0*/  ULDC.64 UR4, c[0x0][0x308] ;  /* 0x0000c20000047ab9 */ /* 0x000fc60000000a00 */
[----:B------:R-:W-:Y:S01]  /*3ef0*/  IMAD R9, R187, 0x8000, R62 ;  /* 0x00008000bb097824 */ /* 0x000fe200078e023e */
[----:B------:R-:W-:Y:S01]  /*3f00*/  LEA R74, P5, R6, UR4, 0x1 ;  /* 0x00000004064a7c11 */ /* 0x000fe2000f8a08ff */
[----:B------:R-:W-:Y:S01]  /*3f10*/  IMAD.IADD R5, R7, 0x1, R5 ;  /* 0x0000000107057824 */ /* 0x000fe200078e0205 */
[----:B------:R-:W-:Y:S01]  /*3f20*/  ULDC UR4, c[0x0][0x310] ;  /* 0x0000c40000047ab9 */ /* 0x000fe20000000800 */
[----:B------:R-:W-:Y:S01]  /*3f30*/  VIADD R4, R16, 0x40 ;  /* 0x0000004010047836 */ /* 0x000fe20000000000 */
[C---:B---3--:R-:W-:Y:S01]  /*3f40*/  LEA R80, R9.reuse, R18, 0x1 ;  /* 0x0000001209507211 */ /* 0x048fe200078e08ff */
[C---:B0-2---:R-:W-:Y:S01]  /*3f50*/  VIADD R77, R9.reuse, 0x20 ;  /* 0x00000020094d7836 */ /* 0x045fe20000000000 */
[----:B------:R-:W-:Y:S01]  /*3f60*/  LEA.HI.X R75, R6, UR5, R5, 0x1, P5 ;  /* 0x00000005064b7c11 */ /* 0x000fe2000a8f0c05 */
[----:B------:R-:W-:Y:S01]  /*3f70*/  @P3 VIADD R77, R9, 0xffffffe0 ;  /* 0xffffffe0094d3836 */ /* 0x000fe20000000000 */
[C---:B------:R-:W-:Y:S01]  /*3f80*/  ISETP.GE.AND P5, PT, R16.reuse, UR4, PT ;  /* 0x0000000410007c0c */ /* 0x040fe2000bfa6270 */
[----:B------:R-:W-:Y:S01]  /*3f90*/  VIADD R12, R16, 0x80 ;  /* 0x00000080100c7836 */ /* 0x000fe20000000000 */
[----:B------:R-:W-:Y:S01]  /*3fa0*/  ISETP.GE.AND P3, PT, R4, UR4, PT ;  /* 0x0000000404007c0c */ /* 0x000fe2000bf66270 */
[----:B------:R-:W-:-:S02]  /*3fb0*/  VIADD R13, R16, 0xc0 ;  /* 0x000000c0100d7836 */ /* 0x000fc40000000000 */
[C---:B------:R-:W-:Y:S02]  /*3fc0*/  VIADD R78, R16.reuse, 0x100 ;  /* 0x00000100104e7836 */ /* 0x040fe40000000000 */
[----:B------:R-:W-:-:S06]  /*3fd0*/  VIADD R79, R16, 0x140 ;  /* 0x00000140104f7836 */ /* 0x000fcc0000000000 */
        /* <DEDUP_REMOVED lines=21> */
[----:B------:R-:W-:Y:S02]  /*4130*/  IMAD R79, R77, 0x2, R18 ;  /* 0x000000024d4f7824 */ /* 0x000fe400078e0212 */
[----:B------:R-:W-:-:S06]  /*4140*/  VIADD R77, R16, 0xa0 ;  /* 0x000000a0104d7836 */ /* 0x000fcc0000000000 */
        /* <DEDUP_REMOVED lines=33> */
.L_x_2712:
[----:B------:R-:W-:Y:S05]  /*4360*/  BSYNC B0 ;  /* 0x0000000000007941 */ /* 0x000fea0003800000 */
.L_x_2711:
        /* <DEDUP_REMOVED lines=16> */
[----:B--2---:R-:W-:Y:S06]  /*4470*/  @P2 BRA `(.L_x_2713) ;  /* 0xffffffe000142947 */ /* 0x004fec000383ffff */
.L_x_2679:
[----:B------:R-:W-:Y:S04]  /*4480*/  BSSY B0, `(.L_x_2714) ;  /* 0x0000004000007945 */ /* 0x000fe80003800000 */
[----:B------:R-:W-:Y:S05]  /*4490*/  @P3 BRA `(.L_x_2715) ;  /* 0x0000000000083947 */ /* 0x000fea0003800000 */
[----:B------:R-:W0:Y:S02]  /*44a0*/  FENCE.VIEW.ASYNC.G ;  /* 0x00000000000073c6 */ /* 0x000e240000000100 */
[----:B0-----:R-:W-:Y:S06]  /*44b0*/  BAR.ARV 0xc, 0x120 ;  /* 0x0304800000007b1d */ /* 0x001fec0000002000 */
.L_x_2715:
[----:B------:R-:W-:Y:S05]  /*44c0*/  BSYNC B0 ;  /* 0x0000000000007941 */ /* 0x000fea0003800000 */
.L_x_2714:
[----:B------:R-:W2:Y:S01]  /*44d0*/  LDL R0, [R1+0x2c] ;  /* 0x00002c0001007983 */ /* 0x000ea20000100800 */
[----:B------:R-:W-:Y:S01]  /*44e0*/  BSSY B7, `(.L_x_2716) ;  /* 0x00014c8000077945 */ /* 0x000fe20003800000 */
[----:B--2---:R-:W-:-:S13]  /*44f0*/  R2UR UR4, R0 ;  /* 0x00000000000472ca */ /* 0x004fda00000e0000 */
[----:B------:R-:W-:-:S03]  /*4500*/  UISETP.NE.AND UP0, UPT, UR4, 0x1, UPT ;  /* 0x000000010400788c */ /* 0x000fc6000bf05270 */
[----:B------:R-:W-:Y:S02]  /*4510*/  ULDC UR4, c[0x0][0xad8] ;  /* 0x0002b60000047ab9 */ /* 0x000fe40000000800 */
[----:B------:R-:W-:Y:S01]  /*4520*/  VIADD R0, R47, UR4 ;  /* 0x000000042f007c36 */ /* 0x000fe20008000000 */
[----:B------:R-:W-:-:S13]  /*4530*/  PLOP3.LUT P0, PT, PT, PT, UP0, 0x80, 0x0 ;  /* 0x000000000000781c */ /* 0x000fda0003f0f008 */
[----:B------:R-:W-:Y:S05]  /*4540*/  @!P0 BRA `(.L_x_2717) ;  /* 0x00000020001c8947 */ /* 0x000fea0003800000 */
[----:B-1----:R-:W0:Y:S02]  /*4550*/  LDC R4, c[0x0][0xadc] ;  /* 0x0002b700ff047b82 */ /* 0x002e240000000800 */
        /* <DEDUP_REMOVED lines=13> */
.L_x_2720:
[----:B------:R-:W-:-:S13]  /*4630*/  ISETP.NE.AND P1, PT, R4, 0x1, PT ;  /* 0x000000010400780c */ /* 0x000fda0003f25270 */
[----:B------:R-:W0:Y:S02]  /*4640*/  @P1 LDC.64 R6, c[0x0][0xae0] ;  /* 0x0002b800ff061b82 */ /* 0x000e240000000a00 */
[----:B0-----:R-:W-:-:S05]  /*4650*/  @P1 IMAD.HI.U32 R2, R3, R6, RZ ;  /* 0x0000000603021227 */ /* 0x001fca00078e00ff */
[----:B------:R-:W-:-:S07]  /*4660*/  @P1 SHF.R.U32.HI R3, RZ, R7, R2 ;  /* 0x00000007ff031219 */ /* 0x000fce0000011602 */
.L_x_2721:
[----:B------:R-:W-:Y:S05]  /*4670*/  BSYNC B0 ;  /* 0x0000000000007941 */ /* 0x000fea0003800000 */
.L_x_2719:
[----:B------:R-:W-:-:S05]  /*4680*/  IMAD R3, R3, R4, R4 ;  /* 0x0000000403037224 */ /* 0x000fca00078e0204 */
[----:B------:R-:W-:-:S07]  /*4690*/  VIMNMX R0, R0, R3, PT ;  /* 0x0000000300007248 */ /* 0x000fce0003fe0100 */
.L_x_2718:
[----:B------:R-:W-:Y:S01]  /*46a0*/  VIADD R0, R0, 0x3f ;  /* 0x0000003f00007836 */ /* 0x000fe20000000000 */
[----:B------:R-:W-:Y:S02]  /*46b0*/  ULDC UR4, c[0x0][0xad4] ;  /* 0x0002b50000047ab9 */ /* 0x000fe40000000800 */
[----:B------:R-:W-:Y:S02]  /*46c0*/  VIADD R2, R45, -UR4 ;  /* 0x800000042d027c36 */ /* 0x000fe40008000000 */
[----:B------:R-:W-:-:S04]  /*46d0*/  SHF.R.S32.HI R3, RZ, 0x1f, R0 ;  /* 0x0000001fff037819 */ /* 0x000fc80000011400 */
[----:B------:R-:W-:-:S04]  /*46e0*/  LEA.HI R3, R3, R0, RZ, 0x6 ;  /* 0x0000000003037211 */ /* 0x000fc800078f30ff */
[----:B------:R-:W-:-:S04]  /*46f0*/  SHF.R.S32.HI R3, RZ, 0x6, R3 ;  /* 0x00000006ff037819 */ /* 0x000fc80000011403 */
[----:B---34-:R-:W-:Y:S01]  /*4700*/  VIMNMX R14, R168, R3, PT ;  /* 0x00000003a80e7248 */ /* 0x018fe20003fe0100 */
        /* <DEDUP_REMOVED lines=11> */
.L_x_2724:
[----:B------:R-:W-:-:S13]  /*47c0*/  ISETP.NE.AND P0, PT, R4, 0x1, PT ;  /* 0x000000010400780c */ /* 0x000fda0003f05270 */
[----:B------:R-:W0:Y:S02]  /*47d0*/  @P0 LDC.64 R6, c[0x0][0xae0] ;  /* 0x0002b800ff060b82 */ /* 0x000e240000000a00 */
[----:B0-----:R-:W-:-:S05]  /*47e0*/  @P0 IMAD.HI.U32 R6, R45, R6, RZ ;  /* 0x000000062d060227 */ /* 0x001fca00078e00ff */
[----:B------:R-:W-:-:S07]  /*47f0*/  @P0 SHF.R.U32.HI R45, RZ, R7, R6 ;  /* 0x00000007ff2d0219 */ /* 0x000fce0000011606 */
.L_x_2725:
[----:B------:R-:W-:Y:S05]  /*4800*/  BSYNC B0 ;  /* 0x0000000000007941 */ /* 0x000fea0003800000 */
.L_x_2723:
[----:B------:R-:W-:-:S05]  /*4810*/  IMAD R45, R45, R4, RZ ;  /* 0x000000042d2d7224 */ /* 0x000fca00078e02ff */
[----:B------:R-:W-:-:S07]  /*4820*/  VIMNMX R2, R2, R45, !PT ;  /* 0x0000002d02027248 */ /* 0x000fce0007fe0100 */
.L_x_2722:
[----:B------:R-:W-:Y:S01]  /*4830*/  SHF.R.S32.HI R3, RZ, 0x1f, R2 ;  /* 0x0000001fff037819 */ /* 0x000fe20000011402 */
[----:B------:R-:W-:Y:S01]  /*4840*/  IMAD.MOV.U32 R0, RZ, RZ, RZ ;  /* 0x000000ffff007224 */ /* 0x000fe200078e00ff */
[----:B------:R-:W-:Y:S02]  /*4850*/  PLOP3.LUT P0, PT, PT, PT, PT, 0x80, 0x0 ;  /* 0x000000000000781c */ /* 0x000fe40003f0f070 */
[----:B------:R-:W-:Y:S02]  /*4860*/  CS2R R150, SRZ ;  /* 0x0000000000967805 */ /* 0x000fe4000001ff00 */
        /* <DEDUP_REMOVED lines=64> */
[----:B------:R-:W-:Y:S01]  /*4c70*/  CS2R R6, SRZ ;  /* 0x0000000000067805 */ /* 0x000fe2000001ff00 */
[----:B------:R-:W-:Y:S01]  /*4c80*/  IMAD.MOV.U32 R31, RZ, RZ, RZ ;  /* 0x000000ffff1f7224 */ /* 0x000fe200078e00ff */
[----:B------:R-:W-:Y:S01]  /*4c90*/  CS2R R172, SRZ ;  /* 0x0000000000ac7805 */ /* 0x000fe2000001ff00 */
[----:B------:R-:W-:Y:S01]  /*4ca0*/  IMAD.MOV.U32 R27, RZ, RZ, RZ ;  /* 0x000000ffff1b7224 */ /* 0x000fe200078e00ff */
[----:B------:R-:W-:Y:S01]  /*4cb0*/  MOV R5, RZ ;  /* 0x000000ff00057202 */ /* 0x000fe20000000f00 */
[----:B------:R-:W-:Y:S01]  /*4cc0*/  IMAD.MOV.U32 R174, RZ, RZ, RZ ;  /* 0x000000ffffae7224 */ /* 0x000fe200078e00ff */
[----:B------:R-:W-:Y:S06]  /*4cd0*/  @!P1 BRA `(.L_x_2726) ;  /* 0x0000014400209947 */ /* 0x000fec0003800000 */
[----:B------:R-:W0:Y:S01]  /*4ce0*/  SHFL.IDX PT, R0, R221, RZ, 0x1f ;  /* 0x00001fffdd007589 */ /* 0x000e2200000e0000 */
[----:B------:R-:W-:Y:S01]  /*4cf0*/  IMAD.MOV.U32 R7, RZ, RZ, 0x40000040 ;  /* 0x40000040ff077424 */ /* 0x000fe200078e00ff */
[----:B------:R-:W-:Y:S01]  /*4d00*/  BSSY B0, `(.L_x_2727) ;  /* 0x00000fc000007945 */ /* 0x000fe20003800000 */
[----:B------:R-:W-:Y:S01]  /*4d10*/  IMAD.MOV.U32 R13, RZ, RZ, 0x40000040 ;  /* 0x40000040ff0d7424 */ /* 0x000fe200078e00ff */
[----:B------:R-:W-:Y:S01]  /*4d20*/  BAR.SYNC.DEFER_BLOCKING 0xe, 0x100 ;  /* 0x0384000000007b1d */ /* 0x000fe20000010000 */
[----:B------:R-:W-:Y:S01]  /*4d30*/  IMAD.MOV.U32 R9, RZ, RZ, 0x40000040 ;  /* 0x40000040ff097424 */ /* 0x000fe200078e00ff */
[----:B------:R-:W-:Y:S01]  /*4d40*/  R2UR UR7, R7 ;  /* 0x00000000070772ca */ /* 0x000fe200000e0000 */
[----:B------:R-:W-:Y:S02]  /*4d50*/  IMAD.MOV.U32 R11, RZ, RZ, 0x40000040 ;  /* 0x40000040ff0b7424 */ /* 0x000fe400078e00ff */
[----:B------:R-:W-:Y:S02]  /*4d60*/  IMAD.MOV.U32 R7, RZ, RZ, 0x40000040 ;  /* 0x40000040ff077424 */ /* 0x000fe400078e00ff */
[----:B------:R-:W-:Y:S01]  /*4d70*/  IMAD.MOV.U32 R21, RZ, RZ, 0x40000040 ;  /* 0x40000040ff157424 */ /* 0x000fe200078e00ff */
[----:B------:R-:W1:Y:S01]  /*4d80*/  S2R R15, SR_TID.X ;  /* 0x00000000000f7919 */ /* 0x000e620000002100 */
[----:B------:R-:W-:-:S05]  /*4d90*/  VIADD R5, R14, 0xfffffffe ;  /* 0xfffffffe0e057836 */ /* 0x000fca0000000000 */
[----:B------:R-:W-:Y:S02]  /*4da0*/  ISETP.GE.AND P0, PT, R5, R4, PT ;  /* 0x000000040500720c */ /* 0x000fe40003f06270 */
[----:B0-----:R-:W-:-:S04]  /*4db0*/  LEA.HI R2, R0, R0, RZ, 0x1 ;  /* 0x0000000000027211 */ /* 0x001fc800078f08ff */
[----:B------:R-:W-:Y:S01]  /*4dc0*/  LOP3.LUT R3, R2, 0x1fffe, RZ, 0xc0, !PT ;  /* 0x0001fffe02037812 */ /* 0x000fe200078ec0ff */
[----:B-----5:R-:W-:-:S04]  /*4dd0*/  WARPGROUP.ARRIVE ;  /* 0x00000000000079c5 */ /* 0x020fc80000000000 */
[----:B------:R-:W-:Y:S02]  /*4de0*/  IMAD.IADD R3, R0, 0x1, -R3 ;  /* 0x0000000100037824 */ /* 0x000fe400078e0a03 */
[----:B------:R-:W-:Y:S02]  /*4df0*/  VIADD R0, R18, 0x36400 ;  /* 0x0003640012007836 */ /* 0x000fe40000000000 */
[----:B------:R-:W-:-:S03]  /*4e00*/  IMAD R3, R3, 0x8000, R18 ;  /* 0x0000800003037824 */ /* 0x000fc600078e0212 */
[----:B------:R-:W-:Y:S01]  /*4e10*/  SHF.R.U32.HI R0, RZ, 0x4, R0 ;  /* 0x00000004ff007819 */ /* 0x000fe20000011600 */
[----:B------:R-:W-:-:S03]  /*4e20*/  VIADD R3, R3, 0x400 ;  /* 0x0000040003037836 */ /* 0x000fc60000000000 */
[----:B------:R-:W-:Y:S02]  /*4e30*/  LOP3.LUT R0, R0, 0x3fff, RZ, 0xc0, !PT ;  /* 0x00003fff00007812 */ /* 0x000fe400078ec0ff */
[----:B------:R-:W-:Y:S02]  /*4e40*/  SHF.R.U32.HI R3, RZ, 0x4, R3 ;  /* 0x00000004ff037819 */ /* 0x000fe40000011603 */
[----:B------:R-:W-:Y:S02]  /*4e50*/  LOP3.LUT R2, R0, 0x10000, RZ, 0xfc, !PT ;  /* 0x0001000000027812 */ /* 0x000fe400078efcff */
[----:B------:R-:W-:Y:S02]  /*4e60*/  LOP3.LUT R3, R3, 0x3fff, RZ, 0xc0, !PT ;  /* 0x00003fff03037812 */ /* 0x000fe400078ec0ff */
[C---:B------:R-:W-:Y:S01]  /*4e70*/  R2UR UR4, R2.reuse ;  /* 0x00000000020472ca */ /* 0x040fe200000e0000 */
[C---:B------:R-:W-:Y:S01]  /*4e80*/  VIADD R12, R2.reuse, 0x2 ;  /* 0x00000002020c7836 */ /* 0x040fe20000000000 */
[----:B------:R-:W-:Y:S01]  /*4e90*/  LOP3.LUT R152, R3, 0x2000000, RZ, 0xfc, !PT ;  /* 0x0200000003987812 */ /* 0x000fe200078efcff */
[----:B------:R-:W-:Y:S01]  /*4ea0*/  IMAD.MOV.U32 R3, RZ, RZ, 0x40000040 ;  /* 0x40000040ff037424 */ /* 0x000fe200078e00ff */
[C---:B------:R-:W-:Y:S01]  /*4eb0*/  IADD3 R10, R2.reuse, 0x4, RZ ;  /* 0x00000004020a7810 */ /* 0x040fe20007ffe0ff */
[----:B------:R-:W-:Y:S01]  /*4ec0*/  VIADD R20, R2, 0x6 ;  /* 0x0000000602147836 */ /* 0x000fe20000000000 */
[----:B-1----:R-:W-:Y:S01]  /*4ed0*/  LOP3.LUT R15, R15, 0x7f, RZ, 0xc0, !PT ;  /* 0x0000007f0f0f7812 */ /* 0x002fe200078ec0ff */
[----:B------:R-:W-:Y:S01]  /*4ee0*/  IMAD R6, R19, 0x1000, R152 ;  /* 0x0000100013067824 */ /* 0x000fe200078e0298 */
[----:B------:R-:W-:-:S02]  /*4ef0*/  R2UR UR5, R3 ;  /* 0x00000000030572ca */ /* 0x000fc400000e0000 */
[----:B------:R-:W-:Y:S01]  /*4f00*/  ISETP.NE.AND P2, PT, R15, RZ, PT ;  /* 0x000000ff0f00720c */ /* 0x000fe20003f45270 */
[C---:B------:R-:W-:Y:S01]  /*4f10*/  VIADD R8, R6.reuse, 0x80 ;  /* 0x0000008006087836 */ /* 0x040fe20000000000 */
[----:B------:R-:W-:-:S11]  /*4f20*/  R2UR UR6, R6 ;  /* 0x00000000060672ca */ /* 0x000fd600000e0000 */
[----:B------:R-:W-:Y:S02]  /*4f30*/  @!P2 IMAD R0, R19, 0x8, R18 ;  /* 0x000000081300a824 */ /* 0x000fe400078e0212 */
[----:B------:R-:W-:Y:S01]  /*4f40*/  HGMMA.64x256x16.F32 R24, gdesc[UR4].tnspB, RZ, !UPT, gsb0 ;  /* 0x43e00000041879f0 */ /* 0x000fe2000c0008ff */
[----:B------:R-:W-:Y:S01]  /*4f50*/  R2UR UR4, R12 ;  /* 0x000000000c0472ca */ /* 0x000fe200000e0000 */
[----:B------:R-:W-:Y:S01]  /*4f60*/  @!P2 VIADD R0, R0, 0x38860 ;  /* 0x000388600000a836 */ /* 0x000fe20000000000 */
[----:B------:R-:W-:Y:S02]  /*4f70*/  R2UR UR5, R13 ;  /* 0x000000000d0572ca */ /* 0x000fe400000e0000 */
[----:B------:R-:W-:Y:S01]  /*4f80*/  R2UR UR6, R8 ;  /* 0x00000000080672ca */ /* 0x000fe200000e0000 */
[C---:B------:R-:W-:Y:S01]  /*4f90*/  VIADD R8, R6.reuse, 0x100 ;  /* 0x0000010006087836 */ /* 0x040fe20000000000 */
[----:B------:R-:W-:Y:S01]  /*4fa0*/  R2UR UR7, R9 ;  /* 0x00000000090772ca */ /* 0x000fe200000e0000 */
[----:B------:R-:W-:Y:S01]  /*4fb0*/  IMAD.MOV.U32 R9, RZ, RZ, 0x40000040 ;  /* 0x40000040ff097424 */ /* 0x000fe200078e00ff */
[----:B------:R-:W-:Y:S01]  /*4fc0*/  @!P2 PRMT R0, RZ, 0x654, R0 ;  /* 0x00000654ff00a816 */ /* 0x000fe20000000000 */
[----:B------:R-:W-:Y:S01]  /*4fd0*/  VIADD R6, R6, 0x180 ;  /* 0x0000018006067836 */ /* 0x000fe20000000000 */
[----:B------:R-:W-:-:S02]  /*4fe0*/  WARPGROUP.DEPBAR.LE gsb0, 0x0 ;  /* 0x00008000000079c5 */ /* 0x000fc40000010000 */
[----:B------:R-:W-:-:S15]  /*4ff0*/  WARPGROUP.ARRIVE ;  /* 0x00000000000079c5 */ /* 0x000fde0000000000 */
        /* <DEDUP_REMOVED lines=21> */
.L_x_2729:
[----:B------:R-:W-:Y:S01]  /*5150*/  BAR.SYNC.DEFER_BLOCKING 0xe, 0x100 ;  /* 0x0384000000007b1d */ /* 0x000fe20000010000 */
[C---:B------:R-:W-:Y:S01]  /*5160*/  IMAD R7, R19.reuse, 0x40, R194 ;  /* 0x0000004013077824 */ /* 0x040fe200078e02c2 */
[----:B------:R-:W-:Y:S02]  /*5170*/  IADD3 R19, R19, 0x1, RZ ;  /* 0x0000000113137810 */ /* 0x000fe40007ffe0ff */
[----:B------:R-:W-:Y:S01]  /*5180*/  R2UR UR4, R2 ;  /* 0x00000000020472ca */ /* 0x000fe200000e0000 */
[----:B01----:R-:W-:Y:S01]  /*5190*/  IMAD R0, R7, 0x4, R18 ;  /* 0x0000000407007824 */ /* 0x003fe200078e0212 */
[----:B------:R-:W-:Y:S01]  /*51a0*/  ISETP.NE.AND P0, PT, R19, 0x2, PT ;  /* 0x000000021300780c */ /* 0x000fe20003f05270 */
[----:B------:R-:W-:Y:S01]  /*51b0*/  IMAD.MOV.U32 R7, RZ, RZ, 0x40000040 ;  /* 0x40000040ff077424 */ /* 0x000fe200078e00ff */
[----:B------:R-:W-:Y:S02]  /*51c0*/  R2UR UR5, R3 ;  /* 0x00000000030572ca */ /* 0x000fe400000e0000 */
[----:B------:R-:W-:-:S02]  /*51d0*/  SEL R19, R19, RZ, P0 ;  /* 0x000000ff13137207 */ /* 0x000fc40000000000 */
[----:B------:R-:W-:Y:S01]  /*51e0*/  R2UR UR7, R7 ;  /* 0x00000000070772ca */ /* 0x000fe200000e0000 */
[----:B------:R-:W-:Y:S01]  /*51f0*/  IMAD.MOV.U32 R7, RZ, RZ, 0x40000040 ;  /* 0x40000040ff077424 */ /* 0x000fe200078e00ff */
[----:B------:R-:W-:Y:S01]  /*5200*/  ISETP.GT.AND P1, PT, R5, R4, PT ;  /* 0x000000040500720c */ /* 0x000fe20003f24270 */
[----:B------:R-:W-:Y:S02]  /*5210*/  IMAD R6, R19, 0x1000, R152 ;  /* 0x0000100013067824 */ /* 0x000fe400078e0298 */
[----:B------:R-:W-:-:S03]  /*5220*/  VIADD R5, R5, 0xffffffff ;  /* 0xffffffff05057836 */ /* 0x000fc60000000000 */
[----:B------:R-:W-:Y:S01]  /*5230*/  R2UR UR6, R6 ;  /* 0x00000000060672ca */ /* 0x000fe200000e0000 */
[----:B------:R-:W0:Y:S04]  /*5240*/  LDS R8, [R0+0x38400] ;  /* 0x0384000000087984 */ /* 0x000e280000000800 */
[----:B------:R1:W2:Y:S02]  /*5250*/  LDS R9, [R0+0x38420] ;  /* 0x0384200000097984 */ /* 0x0002a40000000800 */
[----:B-1----:R-:W-:-:S04]  /*5260*/  @!P2 IMAD R0, R19, 0x8, R18 ;  /* 0x000000081300a824 */ /* 0x002fc800078e0212 */
        /* <DEDUP_REMOVED lines=130> */
[----:B------:R-:W-:-:S02]  /*5a90*/  VIADD R8, R6, 0x80 ;  /* 0x0000008006087836 */ /* 0x000fc40000000000 */
[----:B------:R-:W-:-:S03]  /*5aa0*/  IMAD.MOV.U32 R9, RZ, RZ, 0x40000040 ;  /* 0x40000040ff097424 */ /* 0x000fc600078e00ff */
[----:B------:R-:W-:-:S06]  /*5ab0*/  WARPGROUP.ARRIVE ;  /* 0x00000000000079c5 */ /* 0x000fcc0000000000 */
[----:B------:R-:W-:Y:S01]  /*5ac0*/  HGMMA.64x256x16.F32 R24, gdesc[UR4].tnspB, R24, gsb0 ;  /* 0x43e00000041879f0 */ /* 0x000fe20008000818 */
        /* <DEDUP_REMOVED lines=21> */
[----:B------:R-:W-:Y:S02]  /*5c20*/  R2UR UR7, R7 ;  /* 0x00000000070772ca */ /* 0x000fe400000e0000 */
[----:B------:R-:W-:-:S04]  /*5c30*/  SEL R7, RZ, 0x1, P0 ;  /* 0x00000001ff077807 */ /* 0x000fc80000000000 */
[----:B------:R-:W-:Y:S01]  /*5c40*/  LOP3.LUT R22, R22, R7, RZ, 0x3c, !PT ;  /* 0x0000000716167212 */ /* 0x000fe200078e3cff */
[----:B------:R-:W-:Y:S02]  /*5c50*/  WARPGROUP.DEPBAR.LE gsb0, 0x0 ;  /* 0x00008000000079c5 */ /* 0x000fe40000010000 */
[----:B------:R-:W-:-:S12]  /*5c60*/  WARPGROUP.ARRIVE ;  /* 0x00000000000079c5 */ /* 0x000fd80000000000 */
[----:B------:R-:W-:Y:S03]  /*5c70*/  HGMMA.64x256x16.F32 R24, gdesc[UR4].tnspB, R24, gsb0 ;  /* 0x43e00000041879f0 */ /* 0x000fe60008000818 */
[----:B------:R-:W-:Y:S02]  /*5c80*/  WARPGROUP.DEPBAR.LE gsb0, 0x0 ;  /* 0x00008000000079c5 */ /* 0x000fe40000010000 */
[----:B------:R-:W-:Y:S06]  /*5c90*/  BAR.ARV 0xf, 0x100 ;  /* 0x03c4000000007b1d */ /* 0x000fec0000002000 */
[----:B------:R1:W-:Y:S01]  /*5ca0*/  @!P2 SYNCS.ARRIVE.TRANS64.RED.A1T0 RZ, [R0+URZ], RZ ;  /* 0x000000ff00ffa9a7 */ /* 0x0003e2000810043f */
[----:B------:R-:W-:Y:S05]  /*5cb0*/  @P1 BRA `(.L_x_2729) ;  /* 0xfffffff400241947 */ /* 0x000fea000383ffff */
.L_x_2728:
[----:B------:R-:W-:Y:S05]  /*5cc0*/  BSYNC B0 ;  /* 0x0000000000007941 */ /* 0x000fea0003800000 */
.L_x_2727:
[----:B------:R-:W-:Y:S01]  /*5cd0*/  BAR.SYNC.DEFER_BLOCKING 0xe, 0x100 ;  /* 0x0384000000007b1d */ /* 0x000fe20000010000 */
[C---:B------:R-:W-:Y:S01]  /*5ce0*/  IMAD R3, R19.reuse, 0x40, R194 ;  /* 0x0000004013037824 */ /* 0x040fe200078e02c2 */
[----:B------:R-:W-:Y:S01]  /*5cf0*/  PLOP3.LUT P0, PT, PT, PT, PT, 0x8, 0x0 ;  /* 0x000000000000781c */ /* 0x000fe20003f0e170 */
[----:B------:R-:W-:-:S03]  /*5d00*/  VIADD R19, R19, 0x1 ;  /* 0x0000000113137836 */ /* 0x000fc60000000000 */
[----:B------:R-:W-:Y:S02]  /*5d10*/  LEA R3, R3, R18, 0x2 ;  /* 0x0000001203037211 */ /* 0x000fe400078e10ff */
[----:B------:R-:W-:-:S04]  /*5d20*/  ISETP.NE.AND P1, PT, R19, 0x2, PT ;  /* 0x000000021300780c */ /* 0x000fc80003f25270 */
[----:B------:R-:W-:Y:S02]  /*5d30*/  SEL R5, RZ, 0x1, P1 ;  /* 0x00000001ff057807 */ /* 0x000fe40000800000 */
[----:B------:R-:W-:Y:S02]  /*5d40*/  SEL R19, R19, RZ, P1 ;  /* 0x000000ff13137207 */ /* 0x000fe40000800000 */
[----:B------:R-:W-:Y:S01]  /*5d50*/  LOP3.LUT R22, R22, R5, RZ, 0x3c, !PT ;  /* 0x0000000516167212 */ /* 0x000fe200078e3cff */
[----:B------:R-:W2:Y:S04]  /*5d60*/  LDS R2, [R3+0x38400] ;  /* 0x0384000003027984 */ /* 0x000ea80000000800 */
[----:B01----:R-:W0:Y:S01]  /*5d70*/  LDS R0, [R3+0x38420] ;  /* 0x0384200003007984 */ /* 0x003e220000000800 */
[-C--:B--2---:R-:W-:Y:S01]  /*5d80*/  FMUL.FTZ R172, R25, R2.reuse ;  /* 0x0000000219ac7220 */ /* 0x084fe20000410000 */
[-C--:B------:R-:W-:Y:S01]  /*5d90*/  FMUL.FTZ R6, R29, R2.reuse ;  /* 0x000000021d067220 */ /* 0x080fe20000410000 */
[-C--:B------:R-:W-:Y:S01]  /*5da0*/  FMUL.FTZ R174, R24, R2.reuse ;  /* 0x0000000218ae7220 */ /* 0x080fe20000410000 */
[-C--:B------:R-:W-:Y:S01]  /*5db0*/  FMUL.FTZ R173, R28, R2.reuse ;  /* 0x000000021cad7220 */ /* 0x080fe20000410000 */
[----:B------:R-:W-:Y:S01]  /*5dc0*/  FMUL.FTZ R155, R64, R2 ;  /* 0x00000002409b7220 */ /* 0x000fe20000410000 */
[-C--:B0-----:R-:W-:Y:S01]  /*5dd0*/  FMUL.FTZ R9, R42, R0.reuse ;  /* 0x000000002a097220 */ /* 0x081fe20000410000 */
        /* <DEDUP_REMOVED lines=126> */
.L_x_2717:
        /* <DEDUP_REMOVED lines=14> */
.L_x_2732:
[----:B------:R-:W-:-:S13]  /*66a0*/  ISETP.NE.AND P1, PT, R4, 0x1, PT ;  /* 0x000000010400780c */ /* 0x000fda0003f25270 */
[----:B------:R-:W0:Y:S02]  /*66b0*/  @P1 LDC.64 R6, c[0x0][0xae0] ;  /* 0x0002b800ff061b82 */ /* 0x000e240000000a00 */
[----:B0-----:R-:W-:-:S05]  /*66c0*/  @P1 IMAD.HI.U32 R2, R3, R6, RZ ;  /* 0x0000000603021227 */ /* 0x001fca00078e00ff */
[----:B------:R-:W-:-:S07]  /*66d0*/  @P1 SHF.R.U32.HI R3, RZ, R7, R2 ;  /* 0x00000007ff031219 */ /* 0x000fce0000011602 */
.L_x_2733:
[----:B------:R-:W-:Y:S05]  /*66e0*/  BSYNC B0 ;  /* 0x0000000000007941 */ /* 0x000fea0003800000 */
.L_x_2731:
[----:B------:R-:W-:-:S05]  /*66f0*/  IMAD R3, R3, R4, R4 ;  /* 0x0000000403037224 */ /* 0x000fca00078e0204 */
[----:B------:R-:W-:-:S07]  /*6700*/  VIMNMX R0, R0, R3, PT ;  /* 0x0000000300007248 */ /* 0x000fce0003fe0100 */
.L_x_2730:
        /* <DEDUP_REMOVED lines=18> */
.L_x_2736:
[----:B------:R-:W-:-:S13]  /*6830*/  ISETP.NE.AND P0, PT, R4, 0x1, PT ;  /* 0x000000010400780c */ /* 0x000fda0003f05270 */
[----:B------:R-:W0:Y:S02]  /*6840*/  @P0 LDC.64 R6, c[0x0][0xae0] ;  /* 0x0002b800ff060b82 */ /* 0x000e240000000a00 */
[----:B0-----:R-:W-:-:S05]  /*6850*/  @P0 IMAD.HI.U32 R6, R45, R6, RZ ;  /* 0x000000062d060227 */ /* 0x001fca00078e00ff */
[----:B------:R-:W-:-:S07]  /*6860*/  @P0 SHF.R.U32.HI R45, RZ, R7, R6 ;  /* 0x00000007ff2d0219 */ /* 0x000fce0000011606 */
.L_x_2737:
[----:B------:R-:W-:Y:S05]  /*6870*/  BSYNC B0 ;  /* 0x0000000000007941 */ /* 0x000fea0003800000 */
.L_x_2735:
[----:B------:R-:W-:-:S05]  /*6880*/  IMAD R45, R45, R4, RZ ;  /* 0x000000042d2d7224 */ /* 0x000fca00078e02ff */
[----:B------:R-:W-:-:S07]  /*6890*/  VIMNMX R2, R2, R45, !PT ;  /* 0x0000002d02027248 */ /* 0x000fce0007fe0100 */
.L_x_2734:
        /* <DEDUP_REMOVED lines=47> */
[----:B---3--:R-:W-:Y:S02]  /*6b90*/  CS2R R80, SRZ ;  /* 0x0000000000507805 */ /* 0x008fe4000001ff00 */
[----:B------:R-:W-:-:S02]  /*6ba0*/  CS2R R78, SRZ ;  /* 0x00000000004e7805 */ /* 0x000fc4000001ff00 */
[----:B------:R-:W-:Y:S02]  /*6bb0*/  CS2R R76, SRZ ;  /* 0x00000000004c7805 */ /* 0x000fe4000001ff00 */
[----:B----4-:R-:W-:Y:S02]  /*6bc0*/  CS2R R74, SRZ ;  /* 0x00000000004a7805 */ /* 0x010fe4000001ff00 */
        /* <DEDUP_REMOVED lines=45> */
[----:B------:R-:W-:Y:S01]  /*6ea0*/  MOV R13, RZ ;  /* 0x000000ff000d7202 */ /* 0x000fe20000000f00 */
[----:B------:R-:W-:Y:S02]  /*6eb0*/  IMAD.U32 R7, RZ, RZ, UR7 ;  /* 0x00000007ff077e24 */ /* 0x000fe4000f8e00ff */
[----:B------:R-:W-:-:S02]  /*6ec0*/  IMAD.U32 R10, RZ, RZ, UR4 ;  /* 0x00000004ff0a7e24 */ /* 0x000fc4000f8e00ff */
[----:B------:R-:W-:Y:S02]  /*6ed0*/  IMAD.U32 R11, RZ, RZ, UR5 ;  /* 0x00000005ff0b7e24 */ /* 0x000fe4000f8e00ff */
[----:B------:R-:W-:Y:S02]  /*6ee0*/  IMAD.MOV.U32 R8, RZ, RZ, 0x70 ;  /* 0x00000070ff087424 */ /* 0x000fe400078e00ff */
[----:B0-----:R-:W-:-:S07]  /*6ef0*/  IMAD.MOV.U32 R12, RZ, RZ, 0x1 ;  /* 0x00000001ff0c7424 */ /* 0x001fce00078e00ff */
[----:B------:R-:W-:-:S07]  /*6f00*/  LEPC R20, `(.L_x_2739) ;  /* 0x000000001014794e */ /* 0x000fce0000000000 */
[----:B-1---5:R-:W-:Y:S05]  /*6f10*/  CALL.ABS.NOINC R2 ;  /* 0x0000000002007343 */ /* 0x022fea0003c00000 */
.L_x_2739:
[----:B------:R-:W-:Y:S05]  /*6f20*/  BSYNC B6 ;  /* 0x0000000000067941 */ /* 0x000fea0003800000 */
.L_x_2738:
        /* <DEDUP_REMOVED lines=12> */
.L_x_2743:
[----:B-1----:R1:W2:Y:S02]  /*6ff0*/  SYNCS.PHASECHK.TRANS64.TRYWAIT P0, [R18+URZ+0x38800], R3 ;  /* 0x03880003120075a7 */ /* 0x0022a4000800017f */
[----:B--2---:R-:W-:Y:S05]  /*7000*/  @!P0 NANOSLEEP.SYNCS 0x989680 ;  /* 0x009896800000895d */ /* 0x004fea0003900000 */
[----:B------:R-:W2:Y:S02]  /*7010*/  @!P0 SYNCS.PHASECHK.TRANS64 P0, [R18+URZ+0x38800], R3 ;  /* 0x03880003120085a7 */ /* 0x000ea4000800007f */
[----:B--2---:R-:W-:Y:S05]  /*7020*/  @!P0 BRA `(.L_x_2743) ;  /* 0xfffffffc00f08947 */ /* 0x004fea000383ffff */
.L_x_2742:
[----:B------:R-:W-:Y:S05]  /*7030*/  BSYNC B0 ;  /* 0x0000000000007941 */ /* 0x000fea0003800000 */
.L_x_2741:
[----:B------:R-:W-:Y:S05]  /*7040*/  BRA `(.L_x_2744) ;  /* 0x0000002c004c7947 */ /* 0x000fea0003800000 */
.L_x_2740:
        /* <DEDUP_REMOVED lines=10> */
[-C--:B0-----:R-:W-:Y:S01]  /*70f0*/  IMAD R0, R5, R10.reuse, RZ ;  /* 0x0000000a05007224 */ /* 0x081fe200078e02ff */
[----:B------:R-:W-:Y:S01]  /*7100*/  SHF.L.U64.HI R46, R10, 0x5, R11 ;  /* 0x000000050a2e7819 */ /* 0x000fe2000001020b */
[----:B------:R-:W-:-:S02]  /*7110*/  IMAD R6, R225, R10, RZ ;  /* 0x0000000ae1067224 */ /* 0x000fc400078e02ff */
[----:B------:R-:W-:-:S04]  /*7120*/  IMAD.WIDE.U32 R42, R33, R10, RZ ;  /* 0x0000000a212a7225 */ /* 0x000fc800078e00ff */
[-C--:B-1----:R-:W-:Y:S01]  /*7130*/  IMAD R4, R5, R38.reuse, RZ ;  /* 0x0000002605047224 */ /* 0x082fe200078e02ff */
[----:B------:R-:W-:Y:S01]  /*7140*/  SHF.L.U64.HI R44, R38, 0x5, R39 ;  /* 0x00000005262c7819 */ /* 0x000fe20000010227 */
[-C--:B------:R-:W-:Y:S02]  /*7150*/  IMAD R5, R225, R38.reuse, RZ ;  /* 0x00000026e1057224 */ /* 0x080fe400078e02ff */
[-C--:B------:R-:W-:Y:S02]  /*7160*/  IMAD R51, R186, R11.reuse, R6 ;  /* 0x0000000bba337224 */ /* 0x080fe400078e0206 */
[C---:B------:R-:W-:Y:S02]  /*7170*/  IMAD R47, R33.reuse, R11, R0 ;  /* 0x0000000b212f7224 */ /* 0x040fe400078e0200 */
[C---:B------:R-:W-:Y:S02]  /*7180*/  IMAD R49, R33.reuse, R39, R4 ;  /* 0x0000002721317224 */ /* 0x040fe400078e0204 */
[----:B------:R-:W-:-:S04]  /*7190*/  IMAD.WIDE.U32 R40, R33, R38, RZ ;  /* 0x0000002621287225 */ /* 0x000fc800078e00ff */
[----:B------:R-:W-:-:S04]  /*71a0*/  IMAD.WIDE.U32 R6, R186, R10, R2 ;  /* 0x0000000aba067225 */ /* 0x000fc800078e0002 */
[----:B------:R-:W-:Y:S01]  /*71b0*/  IMAD R55, R186, R39, R5 ;  /* 0x00000027ba377224 */ /* 0x000fe200078e0205 */
[----:B------:R-:W-:Y:S01]  /*71c0*/  IADD3 R26, P3, R6, R42, RZ ;  /* 0x0000002a061a7210 */ /* 0x000fe20007f7e0ff */
[----:B------:R-:W-:-:S04]  /*71d0*/  IMAD.WIDE.U32 R8, R186, R38, R2 ;  /* 0x00000026ba087225 */ /* 0x000fc800078e0002 */
[----:B------:R-:W-:Y:S01]  /*71e0*/  IMAD.WIDE.U32 R2, R186, R10, R24 ;  /* 0x0000000aba027225 */ /* 0x000fe200078e0018 */
[----:B------:R-:W-:-:S03]  /*71f0*/  IADD3 R29, P4, R8, R40, RZ ;  /* 0x00000028081d7210 */ /* 0x000fc60007f9e0ff */
[----:B------:R-:W-:Y:S01]  /*7200*/  IMAD.WIDE.U32 R4, R186, R38, R24 ;  /* 0x00000026ba047225 */ /* 0x000fe200078e0018 */
[----:B------:R-:W-:-:S03]  /*7210*/  IADD3 R48, P1, R2, R42, RZ ;  /* 0x0000002a02307210 */ /* 0x000fc60007f3e0ff */
[----:B------:R-:W-:Y:S01]  /*7220*/  IMAD.IADD R47, R47, 0x1, R43 ;  /* 0x000000012f2f7824 */ /* 0x000fe200078e022b */
[----:B------:R-:W-:Y:S01]  /*7230*/  IADD3 R53, P2, R4, R40, RZ ;  /* 0x0000002804357210 */ /* 0x000fe20007f5e0ff */
[----:B------:R-:W-:Y:S02]  /*7240*/  IMAD.IADD R49, R49, 0x1, R41 ;  /* 0x0000000131317824 */ /* 0x000fe400078e0229 */
[----:B------:R-:W-:Y:S01]  /*7250*/  IMAD.SHL.U32 R45, R10, 0x20, RZ ;  /* 0x000000200a2d7824 */ /* 0x000fe200078e00ff */
[----:B------:R-:W-:Y:S01]  /*7260*/  IADD3.X R27, R47, R51, R7, P3, !PT ;  /* 0x000000332f1b7210 */ /* 0x000fe20001ffe407 */
[----:B------:R-:W-:Y:S01]  /*7270*/  IMAD.SHL.U32 R38, R38, 0x20, RZ ;  /* 0x0000002026267824 */ /* 0x000fe200078e00ff */
[----:B------:R-:W-:Y:S02]  /*7280*/  IADD3.X R31, R49, R55, R9, P4, !PT ;  /* 0x00000037311f7210 */ /* 0x000fe400027fe409 */
[----:B------:R-:W-:Y:S02]  /*7290*/  IADD3.X R51, R47, R3, R51, P1, !PT ;  /* 0x000000032f337210 */ /* 0x000fe40000ffe433 */
        /* <DEDUP_REMOVED lines=18> */
.L_x_2746:
[----:B------:R-:W-:Y:S05]  /*73c0*/  BSYNC B6 ;  /* 0x0000000000067941 */ /* 0x000fea0003800000 */
.L_x_2745:
[----:B------:R-:W0:Y:S01]  /*73d0*/  LDC.64 R4, c[0x0][0x3d8] ;  /* 0x0000f600ff047b82 */ /* 0x000e220000000a00 */
[----:B------:R-:W-:Y:S01]  /*73e0*/  SHF.R.S32.HI R7, RZ, 0x1f, R189 ;  /* 0x0000001fff077819 */ /* 0x000fe200000114bd */
[----:B------:R-:W-:Y:S01]  /*73f0*/  ULDC.U8 UR4, c[0x0][0x3f0] ;  /* 0x0000fc0000047ab9 */ /* 0x000fe20000000000 */
[----:B------:R-:W-:Y:S01]  /*7400*/  BSSY B0, `(.L_x_2747) ;  /* 0x000028f000007945 */ /* 0x000fe20003800000 */
[----:B------:R-:W-:-:S04]  /*7410*/  ISETP.NE.AND P0, PT, RZ, UR4, PT ;  /* 0x00000004ff007c0c */ /* 0x000fc8000bf05270 */
[----:B------:R-:W1:Y:S01]  /*7420*/  LDC.64 R2, c[0x0][0x3e8] ;  /* 0x0000fa00ff027b82 */ /* 0x000e620000000a00 */
[----:B0-----:R-:W-:-:S04]  /*7430*/  IMAD R0, R7, R4, RZ ;  /* 0x0000000407007224 */ /* 0x001fc800078e02ff */
[C---:B------:R-:W-:Y:S02]  /*7440*/  IMAD R11, R189.reuse, R5, R0 ;  /* 0x00000005bd0b7224 */ /* 0x040fe400078e0200 */
[----:B------:R-:W-:Y:S02]  /*7450*/  IMAD R0, R189, -0x40, R184 ;  /* 0xffffffc0bd007824 */ /* 0x000fe400078e02b8 */
[----:B-1----:R-:W-:Y:S02]  /*7460*/  IMAD R10, R7, R2, RZ ;  /* 0x00000002070a7224 */ /* 0x002fe400078e02ff */
[----:B------:R-:W-:-:S04]  /*7470*/  IMAD.WIDE.U32 R6, R189, R4, RZ ;  /* 0x00000004bd067225 */ /* 0x000fc800078e00ff */
[----:B------:R-:W-:-:S04]  /*7480*/  IMAD.WIDE.U32 R8, R189, R2, RZ ;  /* 0x00000002bd087225 */ /* 0x000fc800078e00ff */
[----:B------:R-:W-:Y:S02]  /*7490*/  IMAD R13, R189, R3, R10 ;  /* 0x00000003bd0d7224 */ /* 0x000fe400078e020a */
[----:B------:R-:W-:Y:S02]  /*74a0*/  IMAD.IADD R11, R7, 0x1, R11 ;  /* 0x00000001070b7824 */ /* 0x000fe400078e020b */
[----:B------:R-:W-:Y:S01]  /*74b0*/  IMAD.IADD R7, R9, 0x1, R13 ;  /* 0x0000000109077824 */ /* 0x000fe200078e020d */
[----:B------:R-:W-:Y:S01]  /*74c0*/  VIMNMX R9, R0, 0x40, PT ;  /* 0x0000004000097848 */ /* 0x000fe20003fe0100 */
[C---:B------:R-:W-:Y:S01]  /*74d0*/  IMAD.SHL.U32 R57, R6.reuse, 0x40, RZ ;  /* 0x0000004006397824 */ /* 0x040fe200078e00ff */
[----:B------:R-:W-:Y:S01]  /*74e0*/  SHF.L.U64.HI R50, R6, 0x6, R11 ;  /* 0x0000000606327819 */ /* 0x000fe2000001020b */
[C---:B------:R-:W-:Y:S01]  /*74f0*/  IMAD.SHL.U32 R54, R8.reuse, 0x40, RZ ;  /* 0x0000004008367824 */ /* 0x040fe200078e00ff */
[----:B------:R-:W-:Y:S01]  /*7500*/  SHF.L.U64.HI R52, R8, 0x6, R7 ;  /* 0x0000000608347819 */ /* 0x000fe20000010207 */
[----:B------:R-:W-:Y:S06]  /*7510*/  @!P0 BRA `(.L_x_2748) ;  /* 0x0000001400488947 */ /* 0x000fec0003800000 */
[----:B------:R-:W0:Y:S01]  /*7520*/  LDC R0, c[0x0][0x428] ;  /* 0x00010a00ff007b82 */ /* 0x000e220000000800 */
[----:B------:R-:W-:Y:S01]  /*7530*/  IMAD R7, R189, 0x40, R186 ;  /* 0x00000040bd077824 */ /* 0x000fe200078e02ba */
[-C--:B------:R-:W-:Y:S01]  /*7540*/  ISETP.GE.AND P0, PT, R186, R9.reuse, PT ;  /* 0x00000009ba00720c */ /* 0x080fe20003f06270 */
[----:B------:R-:W-:Y:S01]  /*7550*/  BSSY B1, `(.L_x_2749) ;  /* 0x000002c000017945 */ /* 0x000fe20003800000 */
[----:B------:R-:W-:Y:S01]  /*7560*/  ISETP.GE.AND P1, PT, R236, R9, PT ;  /* 0x00000009ec00720c */ /* 0x000fe20003f26270 */
[----:B------:R-:W-:Y:S01]  /*7570*/  IMAD R39, R220, 0x20, R7 ;  /* 0x00000020dc277824 */ /* 0x000fe200078e0207 */
[----:B------:R-:W-:Y:S01]  /*7580*/  MOV R10, R40 ;  /* 0x00000028000a7202 */ /* 0x000fe20000000f00 */
        /* <DEDUP_REMOVED lines=15> */
[----:B-1----:R-:W-:-:S04]  /*7680*/  @P2 SHF.R.U32.HI R39, RZ, R13, R0 ;  /* 0x0000000dff272219 */ /* 0x002fc80000011600 */
        /* <DEDUP_REMOVED lines=8> */
[----:B------:R-:W-:Y:S01]  /*7710*/  IMAD.X R30, R50, 0x1, R51, P4 ;  /* 0x00000001321e7824 */ /* 0x000fe200020e0633 */
[----:B------:R-:W-:Y:S01]  /*7720*/  ISETP.GE.AND P3, PT, R24, UR4, PT ;  /* 0x0000000418007c0c */ /* 0x000fe2000bf66270 */
[----:B------:R-:W-:Y:S01]  /*7730*/  ULDC.64 UR8, c[0x0][0x3e0] ;  /* 0x0000f80000087ab9 */ /* 0x000fe20000000a00 */
[----:B------:R-:W-:Y:S01]  /*7740*/  LEA R12, P4, R13, UR6, 0x1 ;  /* 0x000000060d0c7c11 */ /* 0x000fe2000f8808ff */
[----:B------:R-:W-:Y:S01]  /*7750*/  IMAD.X R15, R52, 0x1, R55, P5 ;  /* 0x00000001340f7824 */ /* 0x000fe200028e0637 */
[----:B------:R-:W-:-:S02]  /*7760*/  LEA R14, P5, R0, UR8, 0x1 ;  /* 0x00000008000e7c11 */ /* 0x000fc4000f8a08ff */
[----:B------:R-:W-:Y:S02]  /*7770*/  CS2R R36, SRZ ;  /* 0x0000000000247805 */ /* 0x000fe4000001ff00 */
[----:B------:R-:W-:Y:S02]  /*7780*/  LEA.HI.X R13, R13, UR7, R30, 0x1, P4 ;  /* 0x000000070d0d7c11 */ /* 0x000fe4000a0f0c1e */
[----:B------:R-:W-:Y:S02]  /*7790*/  CS2R R32, SRZ ;  /* 0x0000000000207805 */ /* 0x000fe4000001ff00 */
[----:B------:R-:W-:Y:S02]  /*77a0*/  CS2R R34, SRZ ;  /* 0x0000000000227805 */ /* 0x000fe4000001ff00 */
[----:B------:R-:W-:Y:S02]  /*77b0*/  CS2R R30, SRZ ;  /* 0x00000000001e7805 */ /* 0x000fe4000001ff00 */
[----:B------:R-:W-:Y:S01]  /*77c0*/  LEA.HI.X R15, R0, UR9, R15, 0x1, P5 ;  /* 0x00000009000f7c11 */ /* 0x000fe2000a8f0c0f */
[----:B------:R0:W5:Y:S04]  /*77d0*/  @!P3 LDG.E.64 R36, desc[UR54][R12.64] ;  /* 0x000000360c24b981 */ /* 0x000168000c1e1b00 */
[----:B------:R0:W5:Y:S04]  /*77e0*/  @!P2 LDG.E.64 R32, desc[UR54][R12.64+0x20] ;  /* 0x000020360c20a981 */ /* 0x000168000c1e1b00 */
[----:B------:R0:W5:Y:S04]  /*77f0*/  @!P3 LDG.E.64 R34, desc[UR54][R14.64] ;  /* 0x000000360e22b981 */ /* 0x000168000c1e1b00 */
[----:B------:R0:W5:Y:S02]  /*7800*/  @!P2 LDG.E.64 R30, desc[UR54][R14.64+0x20] ;  /* 0x000020360e1ea981 */ /* 0x000164000c1e1b00 */
.L_x_2750:
[----:B------:R-:W-:Y:S05]  /*7810*/  BSYNC B1 ;  /* 0x0000000000017941 */ /* 0x000fea0003800000 */
.L_x_2749:
        /* <DEDUP_REMOVED lines=24> */
.L_x_2752:
[----:B------:R-:W-:Y:S05]  /*79a0*/  BSYNC B1 ;  /* 0x0000000000017941 */ /* 0x000fea0003800000 */
.L_x_2751:
[----:B01----:R-:W-:Y:S01]  /*79b0*/  IMAD.SHL.U32 R12, R195, 0x40, RZ ;  /* 0x00000040c30c7824 */ /* 0x003fe200078e00ff */
[----:B------:R-:W-:Y:S01]  /*79c0*/  LEA.HI R0, R218, R218, RZ, 0x1 ;  /* 0x000000dada007211 */ /* 0x000fe200078f08ff */
[C---:B------:R-:W-:Y:S01]  /*79d0*/  IMAD.WIDE.U32 R6, R39.reuse, R4, R6 ;  /* 0x0000000427067225 */ /* 0x040fe200078e0006 */
[----:B------:R-:W-:Y:S01]  /*79e0*/  ULDC.64 UR4, c[0x0][0x3c8] ;  /* 0x0000f20000047ab9 */ /* 0x000fe20000000a00 */
[----:B------:R-:W-:Y:S01]  /*79f0*/  ULDC.64 UR6, c[0x0][0x3e0] ;  /* 0x0000f80000067ab9 */ /* 0x000fe20000000a00 */
[----:B------:R-:W-:Y:S01]  /*7a00*/  LOP3.LUT R15, R12, 0x1c0, RZ, 0xc0, !PT ;  /* 0x000001c00c0f7812 */ /* 0x000fe200078ec0ff */
[----:B------:R-:W-:Y:S01]  /*7a10*/  IMAD.WIDE.U32 R10, R39, R2, R10 ;  /* 0x00000002270a7225 */ /* 0x000fe200078e000a */
[----:B------:R-:W-:-:S03]  /*7a20*/  LOP3.LUT R13, R0, 0xfffffffe, RZ, 0xc0, !PT ;  /* 0xfffffffe000d7812 */ /* 0x000fc600078ec0ff */
[C---:B------:R-:W-:Y:S01]  /*7a30*/  IMAD R4, R41.reuse, R4, RZ ;  /* 0x0000000429047224 */ /* 0x040fe200078e02ff */
[----:B------:R-:W-:Y:S01]  /*7a40*/  LEA R0, P3, R10, UR6, 0x1 ;  /* 0x000000060a007c11 */ /* 0x000fe2000f8608ff */
[----:B------:R-:W-:Y:S02]  /*7a50*/  IMAD R2, R41, R2, RZ ;  /* 0x0000000229027224 */ /* 0x000fe400078e02ff */
[C---:B------:R-:W-:Y:S02]  /*7a60*/  IMAD R5, R39.reuse, R5, R4 ;  /* 0x0000000527057224 */ /* 0x040fe400078e0204 */
[----:B------:R-:W-:Y:S01]  /*7a70*/  IMAD R39, R39, R3, R2 ;  /* 0x0000000327277224 */ /* 0x000fe200078e0202 */
[----:B------:R-:W-:Y:S01]  /*7a80*/  LOP3.LUT R2, R15, 0x18, R16, 0xf8, !PT ;  /* 0x000000180f027812 */ /* 0x000fe200078ef810 */
[----:B------:R-:W-:Y:S01]  /*7a90*/  IMAD.IADD R7, R7, 0x1, R5 ;  /* 0x0000000107077824 */ /* 0x000fe200078e0205 */
[----:B------:R-:W-:Y:S01]  /*7aa0*/  SHF.R.U32.HI R15, RZ, 0x3, R15 ;  /* 0x00000003ff0f7819 */ /* 0x000fe2000001160f */
[----:B------:R-:W-:Y:S01]  /*7ab0*/  IMAD.IADD R5, R11, 0x1, R39 ;  /* 0x000000010b057824 */ /* 0x000fe200078e0227 */
[----:B------:R-:W-:Y:S01]  /*7ac0*/  LEA R3, P2, R6, UR4, 0x1 ;  /* 0x0000000406037c11 */ /* 0x000fe2000f8408ff */
[----:B------:R-:W-:Y:S01]  /*7ad0*/  IMAD.IADD R56, R218, 0x1, -R13 ;  /* 0x00000001da387824 */ /* 0x000fe200078e0a0d */
[----:B------:R-:W-:Y:S01]  /*7ae0*/  UMOV UR4, 0xffffffff ;  /* 0xffffffff00047882 */ /* 0x000fe20000000000 */
[----:B------:R-:W-:-:S02]  /*7af0*/  LOP3.LUT R38, R2, R15, RZ, 0x3c, !PT ;  /* 0x0000000f02267212 */ /* 0x000fc400078e3cff */
[----:B------:R-:W-:Y:S02]  /*7b00*/  LEA.HI.X R4, R6, UR5, R7, 0x1, P2 ;  /* 0x0000000506047c11 */ /* 0x000fe400090f0c07 */
[----:B------:R-:W-:Y:S02]  /*7b10*/  LEA.HI.X R2, R10, UR7, R5, 0x1, P3 ;  /* 0x000000070a027c11 */ /* 0x000fe400098f0c05 */
[----:B------:R-:W-:Y:S01]  /*7b20*/  SHF.L.U32 R5, R56, 0x1f, RZ ;  /* 0x0000001f38057819 */ /* 0x000fe200000006ff */
[----:B------:R-:W-:Y:S06]  /*7b30*/  BRA.DIV UR4, `(.L_x_2753) ;  /* 0x000001ae04307947 */ /* 0x000fec000b800000 */
.L_x_3001:
[----:B------:R-:W-:-:S03]  /*7b40*/  UMOV UR4, 0xffffffff ;  /* 0xffffffff00047882 */ /* 0x000fc60000000000 */
[----:B------:R-:W-:Y:S05]  /*7b50*/  BRA.DIV UR4, `(.L_x_2754) ;  /* 0x000001ae04507947 */ /* 0x000fea000b800000 */
.L_x_3004:
[----:B------:R-:W-:-:S03]  /*7b60*/  UMOV UR4, 0xffffffff ;  /* 0xffffffff00047882 */ /* 0x000fc60000000000 */
[----:B------:R-:W-:Y:S05]  /*7b70*/  BRA.DIV UR4, `(.L_x_2755) ;  /* 0x000001ae04707947 */ /* 0x000fea000b800000 */
.L_x_3007:
[----:B------:R-:W-:-:S03]  /*7b80*/  UMOV UR4, 0xffffffff ;  /* 0xffffffff00047882 */ /* 0x000fc60000000000 */
[----:B------:R-:W-:Y:S05]  /*7b90*/  BRA.DIV UR4, `(.L_x_2756) ;  /* 0x000001ae04907947 */ /* 0x000fea000b800000 */
.L_x_3010:
[----:B------:R-:W-:-:S03]  /*7ba0*/  UMOV UR4, 0xffffffff ;  /* 0xffffffff00047882 */ /* 0x000fc60000000000 */
[----:B------:R-:W-:Y:S05]  /*7bb0*/  BRA.DIV UR4, `(.L_x_2757) ;  /* 0x000001ae04b07947 */ /* 0x000fea000b800000 */
.L_x_3013:
[----:B------:R-:W-:-:S03]  /*7bc0*/  UMOV UR4, 0xffffffff ;  /* 0xffffffff00047882 */ /* 0x000fc60000000000 */
[----:B------:R-:W-:Y:S05]  /*7bd0*/  BRA.DIV UR4, `(.L_x_2758) ;  /* 0x000001ae04d07947 */ /* 0x000fea000b800000 */
.L_x_3016:
[----:B------:R-:W-:-:S03]  /*7be0*/  UMOV UR4, 0xffffffff ;  /* 0xffffffff00047882 */ /* 0x000fc60000000000 */
[----:B------:R-:W-:Y:S05]  /*7bf0*/  BRA.DIV UR4, `(.L_x_2759) ;  /* 0x000001ae04f07947 */ /* 0x000fea000b800000 */
.L_x_3019:
[----:B------:R-:W-:-:S03]  /*7c00*/  UMOV UR4, 0xffffffff ;  /* 0xffffffff00047882 */ /* 0x000fc60000000000 */
[----:B------:R-:W-:Y:S05]  /*7c10*/  BRA.DIV UR4, `(.L_x_2760) ;  /* 0x000001b204107947 */ /* 0x000fea000b800000 */
.L_x_3022:
[----:B------:R-:W0:Y:S01]  /*7c20*/  SYNCS.PHASECHK.TRANS64.TRYWAIT P2, [R18+URZ+0x38800], R5 ;  /* 0x03880005120075a7 */ /* 0x000e22000804017f */
[----:B-----5:R-:W-:Y:S01]  /*7c30*/  IMAD.MOV.U32 R2, RZ, RZ, R35 ;  /* 0x000000ffff027224 */ /* 0x020fe200078e0023 */
[----:B------:R-:W-:Y:S01]  /*7c40*/  MOV R4, R31 ;  /* 0x0000001f00047202 */ /* 0x000fe20000000f00 */
[----:B------:R-:W-:Y:S01]  /*7c50*/  IMAD.MOV.U32 R3, RZ, RZ, R30 ;  /* 0x000000ffff037224 */ /* 0x000fe200078e001e */
[----:B------:R-:W-:Y:S01]  /*7c60*/  LOP3.LUT P3, RZ, R195, 0x4, RZ, 0xc0, !PT ;  /* 0x00000004c3ff7812 */ /* 0x000fe2000786c0ff */
        /* <DEDUP_REMOVED lines=8> */
[----:B------:R-:W-:Y:S01]  /*7cf0*/  IMAD R2, R3, 0x2, R18 ;  /* 0x0000000203027824 */ /* 0x000fe200078e0212 */
[----:B------:R-:W-:Y:S01]  /*7d00*/  BSSY B1, `(.L_x_2761) ;  /* 0x0000015000017945 */ /* 0x000fe20003800000 */
[----:B------:R-:W-:Y:S01]  /*7d10*/  IMAD.MOV.U32 R0, RZ, RZ, R36 ;  /* 0x000000ffff007224 */ /* 0x000fe200078e0024 */
[----:B------:R-:W-:Y:S01]  /*7d20*/  PRMT R42, R6, 0x7610, R42 ;  /* 0x00007610062a7816 */ /* 0x000fe2000000002a */
[----:B------:R-:W-:-:S02]  /*7d30*/  IMAD.MOV.U32 R4, RZ, RZ, R33 ;  /* 0x000000ffff047224 */ /* 0x000fc400078e0021 */
[----:B------:R-:W-:Y:S01]  /*7d40*/  VIADD R3, R2, 0x20400 ;  /* 0x0002040002037836 */ /* 0x000fe20000000000 */
[----:B------:R-:W-:Y:S01]  /*7d50*/  PRMT R13, R0, 0x7610, R13 ;  /* 0x00007610000d7816 */ /* 0x000fe2000000000d */
[----:B------:R-:W-:Y:S01]  /*7d60*/  IMAD.MOV.U32 R6, RZ, RZ, R26 ;  /* 0x000000ffff067224 */ /* 0x000fe200078e001a */
[----:B------:R-:W-:Y:S01]  /*7d70*/  PRMT R42, R42, 0x5410, R4 ;  /* 0x000054102a2a7816 */ /* 0x000fe20000000004 */
[----:B------:R-:W-:Y:S01]  /*7d80*/  IMAD.MOV.U32 R7, RZ, RZ, R27 ;  /* 0x000000ffff077224 */ /* 0x000fe200078e001b */
[----:B------:R-:W-:Y:S01]  /*7d90*/  MOV R4, R9 ;  /* 0x0000000900047202 */ /* 0x000fe20000000f00 */
[----:B------:R-:W-:Y:S02]  /*7da0*/  VIADD R0, R2, 0x20440 ;  /* 0x0002044002007836 */ /* 0x000fe40000000000 */
[----:B------:R-:W-:Y:S01]  /*7db0*/  @P3 VIADD R0, R3, 0xffffffc0 ;  /* 0xffffffc003003836 */ /* 0x000fe20000000000 */
[----:B------:R-:W-:Y:S01]  /*7dc0*/  PRMT R43, R6, 0x5410, R7 ;  /* 0x00005410062b7816 */ /* 0x000fe20000000007 */
[----:B------:R-:W-:-:S02]  /*7dd0*/  IMAD.MOV.U32 R3, RZ, RZ, R8 ;  /* 0x000000ffff037224 */ /* 0x000fc400078e0008 */
[----:B------:R-:W-:Y:S02]  /*7de0*/  IMAD.MOV.U32 R6, RZ, RZ, R28 ;  /* 0x000000ffff067224 */ /* 0x000fe400078e001c */
[----:B------:R-:W-:Y:S01]  /*7df0*/  IMAD.MOV.U32 R7, RZ, RZ, R29 ;  /* 0x000000ffff077224 */ /* 0x000fe200078e001d */
[----:B------:R-:W-:Y:S01]  /*7e00*/  PRMT R44, R3, 0x5410, R4 ;  /* 0x00005410032c7816 */ /* 0x000fe20000000004 */
[----:B------:R-:W-:Y:S02]  /*7e10*/  IMAD.MOV.U32 R3, RZ, RZ, R20 ;  /* 0x000000ffff037224 */ /* 0x000fe400078e0014 */
[----:B------:R-:W-:Y:S01]  /*7e20*/  IMAD.MOV.U32 R4, RZ, RZ, R21 ;  /* 0x000000ffff047224 */ /* 0x000fe200078e0015 */
[----:B------:R-:W-:Y:S01]  /*7e30*/  PRMT R45, R6, 0x5410, R7 ;  /* 0x00005410062d7816 */ /* 0x000fe20000000007 */
[----:B0-----:R-:W-:Y:S06]  /*7e40*/  @!P2 BRA `(.L_x_2762) ;  /* 0x000001ac00aca947 */ /* 0x001fec0003800000 */
.L_x_3023:
[----:B------:R-:W-:Y:S05]  /*7e50*/  BSYNC B1 ;  /* 0x0000000000017941 */ /* 0x000fea0003800000 */
.L_x_2761:
        /* <DEDUP_REMOVED lines=10> */
[----:B------:R-:W-:Y:S01]  /*7f00*/  SHF.R.U64 R38, R34, 0x10, R35 ;  /* 0x0000001022267819 */ /* 0x000fe20000001223 */
[----:B------:R-:W-:Y:S01]  /*7f10*/  HADD2.F32 R15, -RZ, R15.H0_H0 ;  /* 0x2000000fff0f7230 */ /* 0x000fe20000004100 */
[----:B------:R-:W-:Y:S01]  /*7f20*/  SHF.R.U32.HI R14, RZ, 0x10, R37 ;  /* 0x00000010ff0e7819 */ /* 0x000fe20000011625 */
[----:B------:R-:W-:Y:S01]  /*7f30*/  HADD2.F32 R13, -RZ, R13.H0_H0 ;  /* 0x2000000dff0d7230 */ /* 0x000fe20000004100 */
[----:B------:R-:W-:Y:S02]  /*7f40*/  SHF.R.U32.HI R34, RZ, 0x10, R35 ;  /* 0x00000010ff227819 */ /* 0x000fe40000011623 */
[----:B------:R-:W-:Y:S01]  /*7f50*/  SHF.R.U64 R39, R36, 0x10, R37 ;  /* 0x0000001024277819 */ /* 0x000fe20000001225 */
[----:B------:R-:W-:Y:S02]  /*7f60*/  HADD2.F32 R14, -RZ, R14.H0_H0 ;  /* 0x2000000eff0e7230 */ /* 0x000fe40000004100 */
[----:B------:R-:W-:-:S02]  /*7f70*/  HADD2.F32 R34, -RZ, R34.H0_H0 ;  /* 0x20000022ff227230 */ /* 0x000fc40000004100 */
[--C-:B0-----:R-:W-:Y:S02]  /*7f80*/  HADD2.F32 R12, -RZ, R7.reuse.H1_H1 ;  /* 0x30000007ff0c7230 */ /* 0x101fe40000004100 */
[--C-:B------:R-:W-:Y:S02]  /*7f90*/  HADD2.F32 R3, -RZ, R4.reuse.H0_H0 ;  /* 0x20000004ff037230 */ /* 0x100fe40000004100 */
[----:B------:R-:W-:Y:S02]  /*7fa0*/  HADD2.F32 R4, -RZ, R4.H1_H1 ;  /* 0x30000004ff047230 */ /* 0x000fe40000004100 */
[C---:B------:R-:W-:Y:S01]  /*7fb0*/  FMUL.FTZ R36, R12.reuse, R34 ;  /* 0x000000220c247220 */ /* 0x040fe20000410000 */
[----:B------:R-:W-:Y:S02]  /*7fc0*/  HADD2.F32 R11, -RZ, R7.H0_H0 ;  /* 0x20000007ff0b7230 */ /* 0x000fe40000004100 */
[----:B------:R-:W-:Y:S01]  /*7fd0*/  FMUL.FTZ R35, R12, R14 ;  /* 0x0000000e0c237220 */ /* 0x000fe20000410000 */
[----:B------:R-:W-:-:S02]  /*7fe0*/  HADD2.F32 R7, -RZ, R6.H0_H0 ;  /* 0x20000006ff077230 */ /* 0x000fc40000004100 */
[C---:B------:R-:W-:Y:S01]  /*7ff0*/  FMUL.FTZ R12, R4.reuse, R15 ;  /* 0x0000000f040c7220 */ /* 0x040fe20000410000 */
[----:B------:R-:W-:Y:S02]  /*8000*/  HADD2.F32 R10, -RZ, R6.H1_H1 ;  /* 0x30000006ff0a7230 */ /* 0x000fe40000004100 */
[C---:B------:R-:W-:Y:S01]  /*8010*/  FFMA.FTZ R36, R11.reuse, R14, -R36 ;  /* 0x0000000e0b247223 */ /* 0x040fe20000010824 */
[----:B------:R-:W-:Y:S01]  /*8020*/  FFMA.FTZ R37, R11, R34, R35 ;  /* 0x000000220b257223 */ /* 0x000fe20000010023 */
[-C--:B------:R-:W-:Y:S01]  /*8030*/  FMUL.FTZ R34, R4, R13.reuse ;  /* 0x0000000d04227220 */ /* 0x080fe20000410000 */
[C---:B------:R-:W-:Y:S01]  /*8040*/  FFMA.FTZ R14, R3.reuse, R13, -R12 ;  /* 0x0000000d030e7223 */ /* 0x040fe2000001080c */
[--C-:B------:R-:W-:Y:S02]  /*8050*/  HADD2.F32 R6, -RZ, R5.reuse.H0_H0 ;  /* 0x20000005ff067230 */ /* 0x100fe40000004100 */
        /* <DEDUP_REMOVED lines=8> */
[----:B------:R-:W-:Y:S01]  /*80e0*/  FFMA.FTZ R34, R7, R11, -R34 ;  /* 0x0000000b07227223 */ /* 0x000fe20000010822 */
[C---:B------:R-:W-:Y:S01]  /*80f0*/  FMUL.FTZ R15, R5.reuse, R12 ;  /* 0x0000000c050f7220 */ /* 0x040fe20000410000 */
[----:B------:R-:W-:Y:S01]  /*8100*/  FMUL.FTZ R35, R5, R4 ;  /* 0x0000000405237220 */ /* 0x000fe20000410000 */
[----:B------:R-:W-:-:S02]  /*8110*/  FFMA.FTZ R13, R7, R13, R10 ;  /* 0x0000000d070d7223 */ /* 0x000fc4000001000a */
[C---:B------:R-:W-:Y:S01]  /*8120*/  FFMA.FTZ R5, R6.reuse, R4, -R15 ;  /* 0x0000000406057223 */ /* 0x040fe2000001080f */
[----:B------:R-:W-:Y:S01]  /*8130*/  F2FP.F16.F32.PACK_AB R7, R37, R36 ;  /* 0x000000242507723e */ /* 0x000fe200000000ff */
[----:B------:R-:W-:Y:S01]  /*8140*/  FFMA.FTZ R12, R6, R12, R35 ;  /* 0x0000000c060c7223 */ /* 0x000fe20000010023 */
[----:B------:R-:W-:Y:S02]  /*8150*/  F2FP.F16.F32.PACK_AB R4, R3, R14 ;  /* 0x0000000e0304723e */ /* 0x000fe400000000ff */
[----:B------:R-:W-:Y:S02]  /*8160*/  F2FP.F16.F32.PACK_AB R6, R13, R34 ;  /* 0x000000220d06723e */ /* 0x000fe400000000ff */
[----:B------:R-:W-:-:S05]  /*8170*/  F2FP.F16.F32.PACK_AB R5, R12, R5 ;  /* 0x000000050c05723e */ /* 0x000fca00000000ff */
[----:B------:R1:W-:Y:S02]  /*8180*/  STS.128 [R2+0x20400], R4 ;  /* 0x0204000402007388 */ /* 0x0003e40000000c00 */
.L_x_2766:
[----:B------:R-:W-:Y:S05]  /*8190*/  BSYNC B2 ;  /* 0x0000000000027941 */ /* 0x000fea0003800000 */
.L_x_2765:
[----:B------:R-:W-:Y:S05]  /*81a0*/  @P2 BRA `(.L_x_2764) ;  /* 0x0000000000a82947 */ /* 0x000fea0003800000 */
[----:B01----:R-:W0:Y:S01]  /*81b0*/  LDS.128 R4, [R0] ;  /* 0x0000000000047984 */ /* 0x003e220000000c00 */
[----:B------:R-:W-:Y:S01]  /*81c0*/  SHF.R.U64 R34, R30, 0x10, R31 ;  /* 0x000000101e227819 */ /* 0x000fe2000000121f */
[----:B------:R-:W-:Y:S01]  /*81d0*/  HADD2.F32 R15, -RZ, R40.H1_H1 ;  /* 0x30000028ff0f7230 */ /* 0x000fe20000004100 */
        /* <DEDUP_REMOVED lines=19> */
[----:B------:R-:W-:Y:S02]  /*8310*/  HADD2.F32 R6, -RZ, R5.H0_H0 ;  /* 0x20000005ff067230 */ /* 0x000fe40000004100 */
        /* <DEDUP_REMOVED lines=18> */
[----:B------:R2:W-:Y:S02]  /*8440*/  STS.128 [R0], R4 ;  /* 0x0000000400007388 */ /* 0x0005e40000000c00 */
.L_x_2764:
[----:B------:R-:W-:Y:S05]  /*8450*/  BSYNC B1 ;  /* 0x0000000000017941 */ /* 0x000fea0003800000 */
.L_x_2763:
[----:B------:R-:W-:Y:S05]  /*8460*/  @P1 BRA `(.L_x_2767) ;  /* 0x0000001800201947 */ /* 0x000fea0003800000 */
[----:B------:R-:W3:Y:S01]  /*8470*/  LDC R3, c[0x0][0x3d4] ;  /* 0x0000f500ff037b82 */ /* 0x000ee20000000800 */
[C---:B-12---:R-:W-:Y:S01]  /*8480*/  VIADD R4, R24.reuse, 0x10 ;  /* 0x0000001018047836 */ /* 0x046fe20000000000 */
[----:B------:R-:W-:Y:S01]  /*8490*/  BSSY B1, `(.L_x_2768) ;  /* 0x000002e000017945 */ /* 0x000fe20003800000 */
[----:B---3--:R-:W-:-:S03]  /*84a0*/  ISETP.GE.AND P0, PT, R24, R3, PT ;  /* 0x000000031800720c */ /* 0x008fc60003f06270 */
        /* <DEDUP_REMOVED lines=12> */
[--C-:B------:R-:W-:Y:S02]  /*8570*/  HADD2.F32 R3, -RZ, R4.reuse.H0_H0 ;  /* 0x20000004ff037230 */ /* 0x100fe40000004100 */
        /* <DEDUP_REMOVED lines=9> */
[-C--:B------:R-:W-:Y:S01]  /*8610*/  FMUL.FTZ R24, R4, R13.reuse ;  /* 0x0000000d04187220 */ /* 0x080fe20000410000 */
[C---:B------:R-:W-:Y:S01]  /*8620*/  FFMA.FTZ R14, R3.reuse, R13, -R12 ;  /* 0x0000000d030e7223 */ /* 0x040fe2000001080c */
[----:B------:R-:W-:Y:S02]  /*8630*/  HADD2.F32 R6, -RZ, R5.H0_H0 ;  /* 0x20000005ff067230 */ /* 0x000fe40000004100 */
[----:B------:R-:W-:Y:S02]  /*8640*/  HADD2.F32 R13, -RZ, R43.H1_H1 ;  /* 0x3000002bff0d7230 */ /* 0x000fe40000004100 */
[----:B------:R-:W-:Y:S01]  /*8650*/  FFMA.FTZ R3, R3, R15, R24 ;  /* 0x0000000f03037223 */ /* 0x000fe20000010018 */
[----:B------:R-:W-:Y:S01]  /*8660*/  HADD2.F32 R5, -RZ, R5.H1_H1 ;  /* 0x30000005ff057230 */ /* 0x000fe20000004100 */
[----:B------:R-:W-:Y:S01]  /*8670*/  F2FP.F16.F32.PACK_AB R27, R25, R26 ;  /* 0x0000001a191b723e */ /* 0x000fe200000000ff */
[----:B------:R-:W-:-:S02]  /*8680*/  HADD2.F32 R11, -RZ, R45.H1_H1 ;  /* 0x3000002dff0b7230 */ /* 0x000fc40000004100 */
[C---:B------:R-:W-:Y:S01]  /*8690*/  FMUL.FTZ R24, R10.reuse, R13 ;  /* 0x0000000d0a187220 */ /* 0x040fe20000410000 */
[----:B------:R-:W-:Y:S02]  /*86a0*/  HADD2.F32 R12, -RZ, R28.H0_H0 ;  /* 0x2000001cff0c7230 */ /* 0x000fe40000004100 */
[----:B------:R-:W-:Y:S02]  /*86b0*/  HADD2.F32 R4, -RZ, R30.H0_H0 ;  /* 0x2000001eff047230 */ /* 0x000fe40000004100 */
[-C--:B------:R-:W-:Y:S01]  /*86c0*/  FMUL.FTZ R10, R10, R11.reuse ;  /* 0x0000000b0a0a7220 */ /* 0x080fe20000410000 */
[----:B------:R-:W-:Y:S01]  /*86d0*/  FFMA.FTZ R24, R7, R11, -R24 ;  /* 0x0000000b07187223 */ /* 0x000fe20000010818 */
[C---:B------:R-:W-:Y:S01]  /*86e0*/  FMUL.FTZ R15, R5.reuse, R12 ;  /* 0x0000000c050f7220 */ /* 0x040fe20000410000 */
[-C--:B------:R-:W-:Y:S01]  /*86f0*/  FMUL.FTZ R5, R5, R4.reuse ;  /* 0x0000000405057220 */ /* 0x080fe20000410000 */
[----:B------:R-:W-:Y:S02]  /*8700*/  FFMA.FTZ R7, R7, R13, R10 ;  /* 0x0000000d07077223 */ /* 0x000fe4000001000a */
[C---:B------:R-:W-:Y:S01]  /*8710*/  FFMA.FTZ R15, R6.reuse, R4, -R15 ;  /* 0x00000004060f7223 */ /* 0x040fe2000001080f */
[----:B------:R-:W-:-:S02]  /*8720*/  FFMA.FTZ R6, R6, R12, R5 ;  /* 0x0000000c06067223 */ /* 0x000fc40000010005 */
[----:B------:R-:W-:Y:S02]  /*8730*/  F2FP.F16.F32.PACK_AB R26, R7, R24 ;  /* 0x00000018071a723e */ /* 0x000fe400000000ff */
[----:B------:R-:W-:Y:S02]  /*8740*/  F2FP.F16.F32.PACK_AB R24, R3, R14 ;  /* 0x0000000e0318723e */ /* 0x000fe400000000ff */
[----:B------:R-:W-:-:S05]  /*8750*/  F2FP.F16.F32.PACK_AB R25, R6, R15 ;  /* 0x0000000f0619723e */ /* 0x000fca00000000ff */
[----:B------:R1:W-:Y:S02]  /*8760*/  STS.128 [R2+0x21400], R24 ;  /* 0x0214001802007388 */ /* 0x0003e40000000c00 */
.L_x_2769:
[----:B------:R-:W-:Y:S05]  /*8770*/  BSYNC B1 ;  /* 0x0000000000017941 */ /* 0x000fea0003800000 */
.L_x_2768:
        /* <DEDUP_REMOVED lines=8> */
[----:B-1----:R-:W-:Y:S01]  /*8800*/  SHF.R.U64 R24, R20, 0x10, R21 ;  /* 0x0000001014187819 */ /* 0x002fe20000001215 */
        /* <DEDUP_REMOVED lines=10> */
[----:B------:R-:W-:Y:S01]  /*88b0*/  FFMA.FTZ R20, R8, R10, -R15 ;  /* 0x0000000a08147223 */ /* 0x000fe2000001080f */
[-C--:B------:R-:W-:Y:S01]  /*88c0*/  FMUL.FTZ R15, R4, R11.reuse ;  /* 0x0000000b040f7220 */ /* 0x080fe20000410000 */
[----:B------:R-:W-:Y:S01]  /*88d0*/  FFMA.FTZ R21, R8, R12, R21 ;  /* 0x0000000c08157223 */ /* 0x000fe20000010015 */
[C---:B------:R-:W-:Y:S01]  /*88e0*/  FFMA.FTZ R11, R2.reuse, R11, -R9 ;  /* 0x0000000b020b7223 */ /* 0x040fe20000010809 */
[--C-:B------:R-:W-:Y:S02]  /*88f0*/  HADD2.F32 R3, -RZ, R5.reuse.H0_H0 ;  /* 0x20000005ff037230 */ /* 0x100fe40000004100 */
[----:B------:R-:W-:Y:S01]  /*8900*/  FFMA.FTZ R2, R2, R13, R15 ;  /* 0x0000000d02027223 */ /* 0x000fe2000001000f */
[----:B------:R-:W-:Y:S01]  /*8910*/  HADD2.F32 R9, -RZ, R44.H1_H1 ;  /* 0x3000002cff097230 */ /* 0x000fe20000004100 */
[----:B------:R-:W-:Y:S01]  /*8920*/  F2FP.F16.F32.PACK_AB R15, R21, R20 ;  /* 0x00000014150f723e */ /* 0x000fe200000000ff */
[----:B------:R-:W-:Y:S02]  /*8930*/  HADD2.F32 R8, -RZ, R46.H1_H1 ;  /* 0x3000002eff087230 */ /* 0x000fe40000004100 */
[----:B------:R-:W-:-:S02]  /*8940*/  HADD2.F32 R5, -RZ, R5.H1_H1 ;  /* 0x30000005ff057230 */ /* 0x000fc40000004100 */
[CC--:B------:R-:W-:Y:S01]  /*8950*/  FMUL.FTZ R12, R6.reuse, R9.reuse ;  /* 0x00000009060c7220 */ /* 0x0c0fe20000410000 */
[----:B------:R-:W-:Y:S02]  /*8960*/  HADD2.F32 R10, -RZ, R14.H0_H0 ;  /* 0x2000000eff0a7230 */ /* 0x000fe40000004100 */
[-C--:B------:R-:W-:Y:S01]  /*8970*/  FMUL.FTZ R14, R6, R8.reuse ;  /* 0x00000008060e7220 */ /* 0x080fe20000410000 */
[----:B------:R-:W-:Y:S02]  /*8980*/  HADD2.F32 R4, -RZ, R24.H0_H0 ;  /* 0x20000018ff047230 */ /* 0x000fe40000004100 */
[----:B------:R-:W-:Y:S01]  /*8990*/  FFMA.FTZ R12, R7, R8, -R12 ;  /* 0x00000008070c7223 */ /* 0x000fe2000001080c */
[----:B------:R-:W-:Y:S01]  /*89a0*/  FMUL.FTZ R6, R5, R10 ;  /* 0x0000000a05067220 */ /* 0x000fe20000410000 */
[----:B------:R-:W-:Y:S01]  /*89b0*/  FFMA.FTZ R7, R7, R9, R14 ;  /* 0x0000000907077223 */ /* 0x000fe2000001000e */
[-C--:B------:R-:W-:Y:S02]  /*89c0*/  FMUL.FTZ R5, R5, R4.reuse ;  /* 0x0000000405057220 */ /* 0x080fe40000410000 */
[----:B------:R-:W-:-:S02]  /*89d0*/  FFMA.FTZ R6, R3, R4, -R6 ;  /* 0x0000000403067223 */ /* 0x000fc40000010806 */
[----:B------:R-:W-:Y:S01]  /*89e0*/  FFMA.FTZ R5, R3, R10, R5 ;  /* 0x0000000a03057223 */ /* 0x000fe20000010005 */
[----:B------:R-:W-:Y:S02]  /*89f0*/  F2FP.F16.F32.PACK_AB R14, R7, R12 ;  /* 0x0000000c070e723e */ /* 0x000fe400000000ff */
[----:B------:R-:W-:Y:S02]  /*8a00*/  F2FP.F16.F32.PACK_AB R12, R2, R11 ;  /* 0x0000000b020c723e */ /* 0x000fe400000000ff */
[----:B------:R-:W-:-:S05]  /*8a10*/  F2FP.F16.F32.PACK_AB R13, R5, R6 ;  /* 0x00000006050d723e */ /* 0x000fca00000000ff */
[----:B------:R3:W-:Y:S01]  /*8a20*/  STS.128 [R0+0x1000], R12 ;  /* 0x0010000c00007388 */ /* 0x0007e20000000c00 */
[----:B------:R-:W-:Y:S05]  /*8a30*/  BRA `(.L_x_2767) ;  /* 0x0000001000ac7947 */ /* 0x000fea0003800000 */
.L_x_2748:
        /* <DEDUP_REMOVED lines=12> */
[----:B------:R-:W-:Y:S01]  /*8b00*/  @!P1 IADD3.X R14, R27, R46, R50, P5, P6 ;  /* 0x0000002e1b0e9210 */ /* 0x000fe20002fec432 */
[----:B------:R-:W-:Y:S01]  /*8b10*/  @!P0 IMAD.X R8, R50, 0x1, R27, P4 ;  /* 0x0000000132088824 */ /* 0x000fe200020e061b */
[----:B------:R-:W-:Y:S01]  /*8b20*/  @!P0 LEA R6, P4, R7, UR4, 0x1 ;  /* 0x0000000407068c11 */ /* 0x000fe2000f8808ff */
[----:B------:R-:W1:Y:S01]  /*8b30*/  @!P1 LDC.64 R24, c[0x0][0x3c8] ;  /* 0x0000f200ff189b82 */ /* 0x000e620000000a00 */
[----:B------:R-:W-:-:S02]  /*8b40*/  @!P0 IADD3 R9, P5, R54, R29, RZ ;  /* 0x0000001d36098210 */ /* 0x000fc40007fbe0ff */
[----:B------:R-:W-:Y:S02]  /*8b50*/  @!P0 LEA.HI.X R7, R7, UR5, R8, 0x1, P4 ;  /* 0x0000000507078c11 */ /* 0x000fe4000a0f0c08 */
[----:B------:R-:W-:Y:S01]  /*8b60*/  @!P1 IADD3.X R13, R31, R44, R52, P2, P3 ;  /* 0x0000002c1f0d9210 */ /* 0x000fe200017e6434 */
[----:B------:R-:W-:Y:S01]  /*8b70*/  @!P0 IMAD.X R20, R52, 0x1, R31, P5 ;  /* 0x0000000134148824 */ /* 0x000fe200028e061f */
[----:B------:R-:W-:Y:S02]  /*8b80*/  CS2R R28, SRZ ;  /* 0x00000000001c7805 */ /* 0x000fe4000001ff00 */
[----:B------:R-:W-:Y:S02]  /*8b90*/  CS2R R30, SRZ ;  /* 0x00000000001e7805 */ /* 0x000fe4000001ff00 */
[C---:B------:R-:W-:Y:S01]  /*8ba0*/  @!P0 LEA R8, P2, R9.reuse, UR6, 0x1 ;  /* 0x0000000609088c11 */ /* 0x040fe2000f8408ff */
[----:B------:R2:W5:Y:S03]  /*8bb0*/  @!P0 LDG.E.128 R32, desc[UR54][R6.64] ;  /* 0x0000003606208981 */ /* 0x000566000c1e1d00 */
[----:B------:R-:W-:-:S02]  /*8bc0*/  @!P0 LEA.HI.X R9, R9, UR7, R20, 0x1, P2 ;  /* 0x0000000709098c11 */ /* 0x000fc400090f0c14 */
[----:B0-----:R-:W-:-:S04]  /*8bd0*/  @!P1 LEA R12, P4, R0, R36, 0x1 ;  /* 0x00000024000c9211 */ /* 0x001fc800078808ff */
[----:B------:R-:W-:Y:S02]  /*8be0*/  @!P1 LEA.HI.X R13, R0, R37, R13, 0x1, P4 ;  /* 0x00000025000d9211 */ /* 0x000fe400020f0c0d */
[----:B------:R-:W0:Y:S03]  /*8bf0*/  LDC R0, c[0x0][0x428] ;  /* 0x00010a00ff007b82 */ /* 0x000e260000000800 */
[----:B------:R-:W5:Y:S01]  /*8c00*/  @!P1 LDG.E.128 R28, desc[UR54][R12.64] ;  /* 0x000000360c1c9981 */ /* 0x000f62000c1e1d00 */
[----:B------:R-:W-:Y:S01]  /*8c10*/  IMAD R15, R189, 0x40, R186 ;  /* 0x00000040bd0f7824 */ /* 0x000fe200078e02ba */
[----:B-1----:R-:W-:Y:S02]  /*8c20*/  @!P1 LEA R10, P3, R11, R24, 0x1 ;  /* 0x000000180b0a9211 */ /* 0x002fe400078608ff */
[----:B0-----:R-:W-:Y:S01]  /*8c30*/  ISETP.NE.AND P2, PT, R0, 0x1, PT ;  /* 0x000000010000780c */ /* 0x001fe20003f45270 */
[----:B------:R-:W-:Y:S01]  /*8c40*/  IMAD R15, R220, 0x20, R15 ;  /* 0x00000020dc0f7824 */ /* 0x000fe200078e020f */
[----:B------:R-:W-:-:S02]  /*8c50*/  CS2R R36, SRZ ;  /* 0x0000000000247805 */ /* 0x000fc4000001ff00 */
[----:B------:R-:W-:Y:S02]  /*8c60*/  CS2R R38, SRZ ;  /* 0x0000000000267805 */ /* 0x000fe4000001ff00 */
[----:B------:R-:W-:-:S07]  /*8c70*/  @!P1 LEA.HI.X R11, R11, R25, R14, 0x1, P3 ;  /* 0x000000190b0b9211 */ /* 0x000fce00018f0c0e */
[----:B------:R-:W0:Y:S08]  /*8c80*/  @P2 LDC R0, c[0x0][0x42c] ;  /* 0x00010b00ff002b82 */ /* 0x000e300000000800 */
[----:B--2---:R-:W1:Y:S01]  /*8c90*/  @P2 LDC R7, c[0x0][0x430] ;  /* 0x00010c00ff072b82 */ /* 0x004e620000000800 */
[----:B------:R-:W-:Y:S02]  /*8ca0*/  CS2R R24, SRZ ;  /* 0x0000000000187805 */ /* 0x000fe4000001ff00 */
[----:B------:R-:W-:Y:S01]  /*8cb0*/  CS2R R26, SRZ ;  /* 0x00000000001a7805 */ /* 0x000fe2000001ff00 */
[----:B------:R2:W5:Y:S01]  /*8cc0*/  @!P0 LDG.E.128 R36, desc[UR54][R8.64] ;  /* 0x0000003608248981 */ /* 0x000562000c1e1d00 */
[----:B------:R-:W-:-:S04]  /*8cd0*/  IMAD.MOV.U32 R6, RZ, RZ, R42 ;  /* 0x000000ffff067224 */ /* 0x000fc800078e002a */
[----:B------:R3:W5:Y:S01]  /*8ce0*/  @!P1 LDG.E.128 R24, desc[UR54][R10.64] ;  /* 0x000000360a189981 */ /* 0x000762000c1e1d00 */
[----:B0-----:R-:W-:-:S05]  /*8cf0*/  @P2 IMAD.HI.U32 R0, R15, R0, RZ ;  /* 0x000000000f002227 */ /* 0x001fca00078e00ff */
[----:B-1----:R-:W-:-:S04]  /*8d00*/  @P2 SHF.R.U32.HI R15, RZ, R7, R0 ;  /* 0x00000007ff0f2219 */ /* 0x002fc80000011600 */
[----:B------:R-:W-:Y:S01]  /*8d10*/  SHF.R.S32.HI R21, RZ, 0x1f, R15 ;  /* 0x0000001fff157819 */ /* 0x000fe2000001140f */
[----:B------:R-:W-:Y:S01]  /*8d20*/  IMAD.MOV.U32 R7, RZ, RZ, R47 ;  /* 0x000000ffff077224 */ /* 0x000fe200078e002f */
[----:B--2---:R-:W-:Y:S01]  /*8d30*/  MOV R8, R40 ;  /* 0x0000002800087202 */ /* 0x004fe20000000f00 */
[----:B------:R-:W-:Y:S02]  /*8d40*/  IMAD.MOV.U32 R9, RZ, RZ, R49 ;  /* 0x000000ffff097224 */ /* 0x000fe400078e0031 */
[C---:B------:R-:W-:Y:S02]  /*8d50*/  IMAD R0, R21.reuse, R4, RZ ;  /* 0x0000000415007224 */ /* 0x040fe400078e02ff */
[----:B---3--:R-:W-:Y:S02]  /*8d60*/  IMAD R10, R21, R2, RZ ;  /* 0x00000002150a7224 */ /* 0x008fe400078e02ff */
[----:B------:R-:W-:-:S04]  /*8d70*/  IMAD.WIDE.U32 R6, R15, R4, R6 ;  /* 0x000000040f067225 */ /* 0x000fc800078e0006 */
[----:B------:R-:W-:-:S04]  /*8d80*/  IMAD.WIDE.U32 R8, R15, R2, R8 ;  /* 0x000000020f087225 */ /* 0x000fc800078e0008 */
[C---:B------:R-:W-:Y:S02]  /*8d90*/  IMAD R5, R15.reuse, R5, R0 ;  /* 0x000000050f057224 */ /* 0x040fe400078e0200 */
[----:B------:R-:W-:Y:S02]  /*8da0*/  IMAD R15, R15, R3, R10 ;  /* 0x000000030f0f7224 */ /* 0x000fe400078e020a */
[----:B------:R-:W-:Y:S01]  /*8db0*/  IMAD.IADD R7, R7, 0x1, R5 ;  /* 0x0000000107077824 */ /* 0x000fe200078e0205 */
[----:B------:R-:W-:Y:S01]  /*8dc0*/  LEA R3, P2, R6, UR4, 0x1 ;  /* 0x0000000406037c11 */ /* 0x000fe2000f8408ff */
[----:B------:R-:W-:Y:S01]  /*8dd0*/  IMAD.IADD R5, R9, 0x1, R15 ;  /* 0x0000000109057824 */ /* 0x000fe200078e020f */
[----:B------:R-:W-:Y:S01]  /*8de0*/  LEA R0, P3, R8, UR6, 0x1 ;  /* 0x0000000608007c11 */ /* 0x000fe2000f8608ff */
[----:B------:R-:W-:Y:S01]  /*8df0*/  UMOV UR4, 0xffffffff ;  /* 0xffffffff00047882 */ /* 0x000fe20000000000 */
[----:B------:R-:W-:Y:S02]  /*8e00*/  LEA.HI.X R4, R6, UR5, R7, 0x1, P2 ;  /* 0x0000000506047c11 */ /* 0x000fe400090f0c07 */
[----:B------:R-:W-:-:S02]  /*8e10*/  LEA.HI.X R2, R8, UR7, R5, 0x1, P3 ;  /* 0x0000000708027c11 */ /* 0x000fc400098f0c05 */
[----:B------:R-:W-:Y:S01]  /*8e20*/  LEA.HI R5, R218, R218, RZ, 0x1 ;  /* 0x000000dada057211 */ /* 0x000fe200078f08ff */
[----:B------:R-:W-:Y:S06]  /*8e30*/  BRA.DIV UR4, `(.L_x_2770) ;  /* 0x0000019e04c47947 */ /* 0x000fec000b800000 */
.L_x_3026:
[----:B------:R-:W-:-:S03]  /*8e40*/  UMOV UR4, 0xffffffff ;  /* 0xffffffff00047882 */ /* 0x000fc60000000000 */
[----:B------:R-:W-:Y:S05]  /*8e50*/  BRA.DIV UR4, `(.L_x_2771) ;  /* 0x0000019e04e47947 */ /* 0x000fea000b800000 */
.L_x_3029:
[----:B------:R-:W-:-:S03]  /*8e60*/  UMOV UR4, 0xffffffff ;  /* 0xffffffff00047882 */ /* 0x000fc60000000000 */
[----:B------:R-:W-:Y:S05]  /*8e70*/  BRA.DIV UR4, `(.L_x_2772) ;  /* 0x000001a204047947 */ /* 0x000fea000b800000 */
.L_x_3032:
[----:B------:R-:W-:-:S03]  /*8e80*/  UMOV UR4, 0xffffffff ;  /* 0xffffffff00047882 */ /* 0x000fc60000000000 */
[----:B------:R-:W-:Y:S05]  /*8e90*/  BRA.DIV UR4, `(.L_x_2773) ;  /* 0x000001a204247947 */ /* 0x000fea000b800000 */
.L_x_3035:
[----:B------:R-:W-:-:S03]  /*8ea0*/  UMOV UR4, 0xffffffff ;  /* 0xffffffff00047882 */ /* 0x000fc60000000000 */
[----:B------:R-:W-:Y:S05]  /*8eb0*/  BRA.DIV UR4, `(.L_x_2774) ;  /* 0x000001a204447947 */ /* 0x000fea000b800000 */
.L_x_3038:
[----:B------:R-:W-:Y:S01]  /*8ec0*/  UMOV UR4, 0xffffffff ;  /* 0xffffffff00047882 */ /* 0x000fe20000000000 */
[----:B------:R-:W-:Y:S02]  /*8ed0*/  LOP3.LUT R5, R5, 0xfffffffe, RZ, 0xc0, !PT ;  /* 0xfffffffe05057812 */ /* 0x000fe400078ec0ff */
[----:B------:R-:W-:Y:S05]  /*8ee0*/  BRA.DIV UR4, `(.L_x_2775) ;  /* 0x000001a204607947 */ /* 0x000fea000b800000 */
.L_x_3041:
[----:B------:R-:W-:Y:S01]  /*8ef0*/  UMOV UR4, 0xffffffff ;  /* 0xffffffff00047882 */ /* 0x000fe20000000000 */
[----:B------:R-:W-:Y:S02]  /*8f00*/  IMAD.IADD R56, R218, 0x1, -R5 ;  /* 0x00000001da387824 */ /* 0x000fe400078e0a05 */
[----:B------:R-:W-:Y:S05]  /*8f10*/  BRA.DIV UR4, `(.L_x_2776) ;  /* 0x000001a2047c7947 */ /* 0x000fea000b800000 */
.L_x_3044:
[----:B------:R-:W-:Y:S01]  /*8f20*/  UMOV UR4, 0xffffffff ;  /* 0xffffffff00047882 */ /* 0x000fe20000000000 */
[----:B------:R-:W-:Y:S02]  /*8f30*/  SHF.L.U32 R3, R56, 0x1f, RZ ;  /* 0x0000001f38037819 */ /* 0x000fe400000006ff */
[----:B------:R-:W-:Y:S05]  /*8f40*/  BRA.DIV UR4, `(.L_x_2777) ;  /* 0x000001a204987947 */ /* 0x000fea000b800000 */
.L_x_3047:
[----:B------:R-:W0:Y:S01]  /*8f50*/  SYNCS.PHASECHK.TRANS64.TRYWAIT P2, [R18+URZ+0x38800], R3 ;  /* 0x03880003120075a7 */ /* 0x000e22000804017f */
[----:B-----5:R-:W-:Y:S01]  /*8f60*/  IMAD.MOV.U32 R0, RZ, RZ, R32 ;  /* 0x000000ffff007224 */ /* 0x020fe200078e0020 */
[----:B------:R-:W-:Y:S01]  /*8f70*/  BSSY B1, `(.L_x_2778) ;  /* 0x000001a000017945 */ /* 0x000fe20003800000 */
[----:B------:R-:W-:Y:S02]  /*8f80*/  IMAD.MOV.U32 R2, RZ, RZ, R33 ;  /* 0x000000ffff027224 */ /* 0x000fe400078e0021 */
[----:B------:R-:W-:Y:S01]  /*8f90*/  IMAD.MOV.U32 R4, RZ, RZ, R34 ;  /* 0x000000ffff047224 */ /* 0x000fe200078e0022 */
[----:B------:R-:W-:Y:S01]  /*8fa0*/  PRMT R49, R49, 0x5410, R0 ;  /* 0x0000541031317816 */ /* 0x000fe20000000000 */
[----:B------:R-:W-:Y:S01]  /*8fb0*/  IMAD.MOV.U32 R0, RZ, RZ, R36 ;  /* 0x000000ffff007224 */ /* 0x000fe200078e0024 */
[----:B------:R-:W-:Y:S01]  /*8fc0*/  PRMT R14, R14, 0x5410, R2 ;  /* 0x000054100e0e7816 */ /* 0x000fe20000000002 */
[----:B------:R-:W-:Y:S02]  /*8fd0*/  IMAD.MOV.U32 R2, RZ, RZ, R37 ;  /* 0x000000ffff027224 */ /* 0x000fe400078e0025 */
        /* <DEDUP_REMOVED lines=10> */
[----:B------:R-:W-:Y:S01]  /*9080*/  PRMT R49, R2, 0x7610, R49 ;  /* 0x0000761002317816 */ /* 0x000fe20000000031 */
[----:B------:R-:W-:Y:S01]  /*9090*/  IMAD.MOV.U32 R2, RZ, RZ, R29 ;  /* 0x000000ffff027224 */ /* 0x000fe200078e001d */
[----:B------:R-:W-:Y:S01]  /*90a0*/  PRMT R52, R4, 0x5410, R5 ;  /* 0x0000541004347816 */ /* 0x000fe20000000005 */
[----:B------:R-:W-:Y:S02]  /*90b0*/  IMAD.MOV.U32 R4, RZ, RZ, R26 ;  /* 0x000000ffff047224 */ /* 0x000fe400078e001a */
[----:B------:R-:W-:Y:S01]  /*90c0*/  IMAD.MOV.U32 R5, RZ, RZ, R27 ;  /* 0x000000ffff057224 */ /* 0x000fe200078e001b */
[----:B------:R-:W-:Y:S01]  /*90d0*/  PRMT R51, R0, 0x5410, R2 ;  /* 0x0000541000337816 */ /* 0x000fe20000000002 */
[----:B------:R-:W-:-:S03]  /*90e0*/  IMAD.IADD R0, R16, 0x1, R41 ;  /* 0x0000000110007824 */ /* 0x000fc600078e0229 */
[----:B------:R-:W-:Y:S01]  /*90f0*/  PRMT R53, R4, 0x5410, R5 ;  /* 0x0000541004357816 */ /* 0x000fe20000000005 */
[----:B0-----:R-:W-:Y:S06]  /*9100*/  @!P2 BRA `(.L_x_2779) ;  /* 0x000001a00050a947 */ /* 0x001fec0003800000 */
.L_x_3048:
[----:B------:R-:W-:Y:S05]  /*9110*/  BSYNC B1 ;  /* 0x0000000000017941 */ /* 0x000fea0003800000 */
.L_x_2778:
[----:B------:R-:W-:Y:S01]  /*9120*/  BSSY B1, `(.L_x_2780) ;  /* 0x0000063000017945 */ /* 0x000fe20003800000 */
[----:B------:R-:W-:Y:S01]  /*9130*/  IMAD.MOV.U32 R54, RZ, RZ, R30 ;  /* 0x000000ffff367224 */ /* 0x000fe200078e001e */
[----:B------:R-:W-:Y:S01]  /*9140*/  LOP3.LUT R0, R0, 0x38, RZ, 0xc0, !PT ;  /* 0x0000003800007812 */ /* 0x000fe200078ec0ff */
[----:B------:R-:W-:Y:S01]  /*9150*/  IMAD.MOV.U32 R55, RZ, RZ, R31 ;  /* 0x000000ffff377224 */ /* 0x000fe200078e001f */
[----:B------:R-:W-:Y:S06]  /*9160*/  @P0 BRA `(.L_x_2781) ;  /* 0x0000000400780947 */ /* 0x000fec0003800000 */
[----:B------:R-:W-:Y:S01]  /*9170*/  IMAD.SHL.U32 R2, R195, 0x40, RZ ;  /* 0x00000040c3027824 */ /* 0x000fe200078e00ff */
[--C-:B------:R-:W-:Y:S01]  /*9180*/  SHF.R.U64 R47, R32, 0x10, R33.reuse ;  /* 0x00000010202f7819 */ /* 0x100fe20000001221 */
[--C-:B------:R-:W-:Y:S01]  /*9190*/  HADD2.F32 R32, -RZ, R14.reuse.H1_H1 ;  /* 0x3000000eff207230 */ /* 0x100fe20000004100 */
[----:B------:R-:W-:Y:S01]  /*91a0*/  SHF.R.U32.HI R40, RZ, 0x10, R33 ;  /* 0x00000010ff287819 */ /* 0x000fe20000011621 */
[----:B------:R-:W-:Y:S01]  /*91b0*/  HADD2.F32 R33, -RZ, R14.H0_H0 ;  /* 0x2000000eff217230 */ /* 0x000fe20000004100 */
[----:B------:R-:W-:Y:S02]  /*91c0*/  LOP3.LUT R5, R2, 0x1c0, RZ, 0xc0, !PT ;  /* 0x000001c002057812 */ /* 0x000fe400078ec0ff */
[----:B------:R-:W-:Y:S02]  /*91d0*/  SHF.R.U64 R44, R36, 0x10, R37 ;  /* 0x00000010242c7819 */ /* 0x000fe40000001225 */
[----:B------:R-:W-:Y:S02]  /*91e0*/  LOP3.LUT R2, R5, 0x38, R16, 0xf8, !PT ;  /* 0x0000003805027812 */ /* 0x000fe400078ef810 */
[----:B------:R-:W-:-:S02]  /*91f0*/  SHF.R.U32.HI R7, RZ, 0x3, R5 ;  /* 0x00000003ff077819 */ /* 0x000fc40000011605 */
[----:B------:R-:W-:Y:S02]  /*9200*/  SHF.R.U32.HI R37, RZ, 0x10, R37 ;  /* 0x00000010ff257819 */ /* 0x000fe40000011625 */
[----:B------:R-:W-:Y:S02]  /*9210*/  LOP3.LUT R2, R2, R7, RZ, 0x3c, !PT ;  /* 0x0000000702027212 */ /* 0x000fe400078e3cff */
[----:B------:R-:W-:Y:S01]  /*9220*/  SHF.R.U64 R46, R34, 0x10, R35 ;  /* 0x00000010222e7819 */ /* 0x000fe20000001223 */
[----:B------:R-:W-:Y:S01]  /*9230*/  HADD2.F32 R34, -RZ, R37.H0_H0 ;  /* 0x20000025ff227230 */ /* 0x000fe20000004100 */
[----:B------:R-:W-:Y:S01]  /*9240*/  SHF.R.U64 R43, R38, 0x10, R39 ;  /* 0x00000010262b7819 */ /* 0x000fe20000001227 */
[----:B0-----:R-:W-:Y:S01]  /*9250*/  IMAD R3, R213, 0x200, R2 ;  /* 0x00000200d5037824 */ /* 0x001fe200078e0202 */
[----:B------:R-:W-:Y:S02]  /*9260*/  LOP3.LUT R2, R7, R0, R5, 0x1e, !PT ;  /* 0x0000000007027212 */ /* 0x000fe400078e1e05 */
[----:B------:R-:W-:Y:S01]  /*9270*/  SHF.R.U32.HI R45, RZ, 0x10, R35 ;  /* 0x00000010ff2d7819 */ /* 0x000fe20000011623 */
[----:B------:R-:W-:Y:S01]  /*9280*/  IMAD R41, R3, 0x2, R18 ;  /* 0x0000000203297824 */ /* 0x000fe200078e0212 */
[----:B------:R-:W-:Y:S01]  /*9290*/  SHF.R.U32.HI R39, RZ, 0x10, R39 ;  /* 0x00000010ff277819 */ /* 0x000fe20000011627 */
[----:B------:R-:W-:-:S02]  /*92a0*/  IMAD R3, R213, 0x200, R2 ;  /* 0x00000200d5037824 */ /* 0x000fc400078e0202 */
[----:B------:R-:W-:Y:S01]  /*92b0*/  HADD2.F32 R35, -RZ, R49.H0_H0 ;  /* 0x20000031ff237230 */ /* 0x000fe20000004100 */
        /* <DEDUP_REMOVED lines=9> */
[--C-:B------:R-:W-:Y:S02]  /*9350*/  HADD2.F32 R20, -RZ, R11.reuse.H0_H0 ;  /* 0x2000000bff147230 */ /* 0x100fe40000004100 */
[CC--:B------:R-:W-:Y:S01]  /*9360*/  FMUL.FTZ R36, R14.reuse, R33.reuse ;  /* 0x000000210e247220 */ /* 0x0c0fe20000410000 */
[-C--:B------:R-:W-:Y:S01]  /*9370*/  FMUL.FTZ R38, R14, R32.reuse ;  /* 0x000000200e267220 */ /* 0x080fe20000410000 */
[----:B------:R-:W-:Y:S02]  /*9380*/  HADD2.F32 R14, -RZ, R40.H0_H0 ;  /* 0x20000028ff0e7230 */ /* 0x000fe40000004100 */
[C---:B------:R-:W-:Y:S01]  /*9390*/  FFMA.FTZ R36, R3.reuse, R32, -R36 ;  /* 0x0000002003247223 */ /* 0x040fe20000010824 */
[----:B------:R-:W-:Y:S01]  /*93a0*/  FFMA.FTZ R38, R3, R33, R38 ;  /* 0x0000002103267223 */ /* 0x000fe20000010026 */
[C---:B------:R-:W-:Y:S01]  /*93b0*/  FMUL.FTZ R32, R15.reuse, R34 ;  /* 0x000000220f207220 */ /* 0x040fe20000410000 */
[----:B------:R-:W-:Y:S02]  /*93c0*/  HADD2.F32 R3, -RZ, R50.H1_H1 ;  /* 0x30000032ff037230 */ /* 0x000fe40000004100 */
[-C--:B------:R-:W-:Y:S01]  /*93d0*/  FMUL.FTZ R40, R15, R14.reuse ;  /* 0x0000000e0f287220 */ /* 0x080fe20000410000 */
[----:B------:R-:W-:Y:S01]  /*93e0*/  FMUL.FTZ R15, R20, R35 ;  /* 0x00000023140f7220 */ /* 0x000fe20000410000 */
[----:B------:R-:W-:Y:S01]  /*93f0*/  FFMA.FTZ R33, R5, R14, -R32 ;  /* 0x0000000e05217223 */ /* 0x000fe20000010820 */
[----:B------:R-:W-:-:S02]  /*9400*/  HADD2.F32 R21, -RZ, R11.H1_H1 ;  /* 0x3000000bff157230 */ /* 0x000fc40000004100 */
[-C--:B------:R-:W-:Y:S01]  /*9410*/  FMUL.FTZ R20, R20, R3.reuse ;  /* 0x0000000314147220 */ /* 0x080fe20000410000 */
[----:B------:R-:W-:Y:S02]  /*9420*/  HADD2.F32 R32, -RZ, R39.H0_H0 ;  /* 0x20000027ff207230 */ /* 0x000fe40000004100 */
[----:B------:R-:W-:Y:S01]  /*9430*/  FFMA.FTZ R37, R5, R34, R40 ;  /* 0x0000002205257223 */ /* 0x000fe20000010028 */
[C---:B------:R-:W-:Y:S01]  /*9440*/  FFMA.FTZ R34, R12.reuse, R3, -R15 ;  /* 0x000000030c227223 */ /* 0x040fe2000001080f */
[----:B------:R-:W-:Y:S02]  /*9450*/  HADD2.F32 R14, -RZ, R45.H0_H0 ;  /* 0x2000002dff0e7230 */ /* 0x000fe40000004100 */
[----:B------:R-:W-:Y:S01]  /*9460*/  FFMA.FTZ R35, R12, R35, R20 ;  /* 0x000000230c237223 */ /* 0x000fe20000010014 */
[----:B------:R-:W-:Y:S02]  /*9470*/  HADD2.F32 R9, -RZ, R8.H0_H0 ;  /* 0x20000008ff097230 */ /* 0x000fe40000004100 */
[----:B------:R-:W-:Y:S01]  /*9480*/  FMUL.FTZ R12, R21, R32 ;  /* 0x00000020150c7220 */ /* 0x000fe20000410000 */
[----:B------:R-:W-:-:S02]  /*9490*/  HADD2.F32 R3, -RZ, R49.H1_H1 ;  /* 0x30000031ff037230 */ /* 0x000fc40000004100 */
[-C--:B------:R-:W-:Y:S01]  /*94a0*/  FMUL.FTZ R40, R21, R14.reuse ;  /* 0x0000000e15287220 */ /* 0x080fe20000410000 */
[----:B------:R-:W-:Y:S02]  /*94b0*/  HADD2.F32 R5, -RZ, R48.H0_H0 ;  /* 0x20000030ff057230 */ /* 0x000fe40000004100 */
[----:B------:R-:W-:Y:S01]  /*94c0*/  FFMA.FTZ R39, R13, R14, -R12 ;  /* 0x0000000e0d277223 */ /* 0x000fe2000001080c */
[----:B------:R-:W-:Y:S02]  /*94d0*/  HADD2.F32 R2, -RZ, R4.H0_H0 ;  /* 0x20000004ff027230 */ /* 0x000fe40000004100 */
[C---:B------:R-:W-:Y:S01]  /*94e0*/  FMUL.FTZ R20, R9.reuse, R3 ;  /* 0x0000000309147220 */ /* 0x040fe20000410000 */
[----:B------:R-:W-:Y:S02]  /*94f0*/  HADD2.F32 R11, -RZ, R10.H0_H0 ;  /* 0x2000000aff0b7230 */ /* 0x000fe40000004100 */
[----:B------:R-:W-:Y:S01]  /*9500*/  FMUL.FTZ R15, R9, R5 ;  /* 0x00000005090f7220 */ /* 0x000fe20000410000 */
[----:B------:R-:W-:-:S02]  /*9510*/  HADD2.F32 R14, -RZ, R48.H1_H1 ;  /* 0x30000030ff0e7230 */ /* 0x000fc40000004100 */
[----:B------:R-:W-:Y:S01]  /*9520*/  FFMA.FTZ R40, R13, R32, R40 ;  /* 0x000000200d287223 */ /* 0x000fe20000010028 */
[----:B------:R-:W-:Y:S02]  /*9530*/  HADD2.F32 R12, -RZ, R50.H0_H0 ;  /* 0x20000032ff0c7230 */ /* 0x000fe40000004100 */
[C---:B------:R-:W-:Y:S01]  /*9540*/  FFMA.FTZ R15, R2.reuse, R3, -R15 ;  /* 0x00000003020f7223 */ /* 0x040fe2000001080f */
[----:B------:R-:W-:Y:S01]  /*9550*/  FFMA.FTZ R20, R2, R5, R20 ;  /* 0x0000000502147223 */ /* 0x000fe20000010014 */
[----:B------:R-:W-:Y:S02]  /*9560*/  HADD2.F32 R7, -RZ, R6.H0_H0 ;  /* 0x20000006ff077230 */ /* 0x000fe40000004100 */
[C---:B------:R-:W-:Y:S01]  /*9570*/  FMUL.FTZ R32, R11.reuse, R14 ;  /* 0x0000000e0b207220 */ /* 0x040fe20000410000 */
[----:B------:R-:W-:Y:S01]  /*9580*/  FMUL.FTZ R2, R11, R12 ;  /* 0x0000000c0b027220 */ /* 0x000fe20000410000 */
[----:B------:R-:W-:Y:S02]  /*9590*/  HADD2.F32 R8, -RZ, R8.H1_H1 ;  /* 0x30000008ff087230 */ /* 0x000fe40000004100 */
[----:B------:R-:W-:-:S02]  /*95a0*/  HADD2.F32 R10, -RZ, R10.H1_H1 ;  /* 0x3000000aff0a7230 */ /* 0x000fc40000004100 */
[C---:B------:R-:W-:Y:S01]  /*95b0*/  FFMA.FTZ R32, R7.reuse, R12, -R32 ;  /* 0x0000000c07207223 */ /* 0x040fe20000010820 */
[----:B------:R-:W-:Y:S02]  /*95c0*/  HADD2.F32 R9, -RZ, R44.H0_H0 ;  /* 0x2000002cff097230 */ /* 0x000fe40000004100 */
[----:B------:R-:W-:Y:S01]  /*95d0*/  FFMA.FTZ R14, R7, R14, R2 ;  /* 0x0000000e070e7223 */ /* 0x000fe20000010002 */
[----:B------:R-:W-:Y:S02]  /*95e0*/  HADD2.F32 R11, -RZ, R43.H0_H0 ;  /* 0x2000002bff0b7230 */ /* 0x000fe40000004100 */
[----:B------:R-:W-:Y:S02]  /*95f0*/  HADD2.F32 R3, -RZ, R47.H0_H0 ;  /* 0x2000002fff037230 */ /* 0x000fe40000004100 */
[----:B------:R-:W-:Y:S01]  /*9600*/  FMUL.FTZ R7, R8, R9 ;  /* 0x0000000908077220 */ /* 0x000fe20000410000 */
[----:B------:R-:W-:Y:S02]  /*9610*/  HADD2.F32 R5, -RZ, R46.H0_H0 ;  /* 0x2000002eff057230 */ /* 0x000fe40000004100 */
[----:B------:R-:W-:Y:S01]  /*9620*/  FMUL.FTZ R13, R10, R11 ;  /* 0x0000000b0a0d7220 */ /* 0x000fe20000410000 */
[----:B------:R-:W-:-:S02]  /*9630*/  HADD2.F32 R4, -RZ, R4.H1_H1 ;  /* 0x30000004ff047230 */ /* 0x000fc40000004100 */
[----:B------:R-:W-:Y:S01]  /*9640*/  FMUL.FTZ R8, R8, R3 ;  /* 0x0000000308087220 */ /* 0x000fe20000410000 */
[----:B------:R-:W-:Y:S02]  /*9650*/  HADD2.F32 R6, -RZ, R6.H1_H1 ;  /* 0x30000006ff067230 */ /* 0x000fe40000004100 */
[----:B------:R-:W-:Y:S01]  /*9660*/  FMUL.FTZ R10, R10, R5 ;  /* 0x000000050a0a7220 */ /* 0x000fe20000410000 */
[C---:B------:R-:W-:Y:S01]  /*9670*/  FFMA.FTZ R2, R4.reuse, R3, -R7 ;  /* 0x0000000304027223 */ /* 0x040fe20000010807 */
[----:B------:R-:W-:Y:S01]  /*9680*/  FFMA.FTZ R3, R4, R9, R8 ;  /* 0x0000000904037223 */ /* 0x000fe20000010008 */
[C---:B------:R-:W-:Y:S01]  /*9690*/  FFMA.FTZ R13, R6.reuse, R5, -R13 ;  /* 0x00000005060d7223 */ /* 0x040fe2000001080d */
[----:B------:R-:W-:Y:S01]  /*96a0*/  FFMA.FTZ R21, R6, R11, R10 ;  /* 0x0000000b06157223 */ /* 0x000fe2000001000a */
[----:B------:R-:W-:Y:S02]  /*96b0*/  F2FP.F16.F32.PACK_AB R5, R33, R36 ;  /* 0x000000242105723e */ /* 0x000fe400000000ff */
        /* <DEDUP_REMOVED lines=9> */
.L_x_2781:
[----:B------:R-:W-:Y:S05]  /*9750*/  BSYNC B1 ;  /* 0x0000000000017941 */ /* 0x000fea0003800000 */
.L_x_2780:
[----:B------:R-:W-:Y:S01]  /*9760*/  PRMT R33, R54, 0x5410, R55 ;  /* 0x0000541036217816 */ /* 0x000fe20000000037 */
[----:B------:R-:W-:Y:S06]  /*9770*/  @P1 BRA `(.L_x_2767) ;  /* 0x00000004005c1947 */ /* 0x000fec0003800000 */
[----:B0-----:R-:W-:Y:S01]  /*9780*/  LOP3.LUT R3, R235, R0, R231, 0x1e, !PT ;  /* 0x00000000eb037212 */ /* 0x001fe200078e1ee7 */
[----:B-1----:R-:W0:Y:S01]  /*9790*/  LDS.128 R8, [R230+0x20400] ;  /* 0x02040000e6087984 */ /* 0x002e220000000c00 */
[--C-:B------:R-:W-:Y:S02]  /*97a0*/  SHF.R.U64 R38, R24, 0x10, R25.reuse ;  /* 0x0000001018267819 */ /* 0x100fe40000001219 */
[----:B------:R-:W-:Y:S01]  /*97b0*/  SHF.R.U32.HI R24, RZ, 0x10, R25 ;  /* 0x00000010ff187819 */ /* 0x000fe20000011619 */
[----:B------:R-:W-:Y:S01]  /*97c0*/  IMAD.IADD R3, R232, 0x1, R3 ;  /* 0x00000001e8037824 */ /* 0x000fe200078e0203 */
[--C-:B------:R-:W-:Y:S01]  /*97d0*/  SHF.R.U64 R37, R26, 0x10, R27.reuse ;  /* 0x000000101a257819 */ /* 0x100fe2000000121b */
[----:B------:R-:W-:Y:S01]  /*97e0*/  HADD2.F32 R25, -RZ, R52.H1_H1 ;  /* 0x30000034ff197230 */ /* 0x000fe20000004100 */
[----:B------:R-:W-:Y:S01]  /*97f0*/  SHF.R.U32.HI R35, RZ, 0x10, R27 ;  /* 0x00000010ff237819 */ /* 0x000fe2000001161b */
[----:B------:R-:W-:Y:S01]  /*9800*/  IMAD R3, R3, 0x2, R18 ;  /* 0x0000000203037824 */ /* 0x000fe200078e0212 */
[--C-:B------:R-:W-:Y:S01]  /*9810*/  SHF.R.U64 R36, R28, 0x10, R29.reuse ;  /* 0x000000101c247819 */ /* 0x100fe2000000121d */
[----:B------:R-:W-:Y:S01]  /*9820*/  HADD2.F32 R27, -RZ, R51.H1_H1 ;  /* 0x30000033ff1b7230 */ /* 0x000fe20000004100 */
[----:B------:R-:W-:-:S02]  /*9830*/  SHF.R.U32.HI R28, RZ, 0x10, R29 ;  /* 0x00000010ff1c7819 */ /* 0x000fc4000001161d */
[----:B------:R-:W1:Y:S01]  /*9840*/  LDS.128 R4, [R3+0x20400] ;  /* 0x0204000003047984 */ /* 0x000e620000000c00 */
[--C-:B------:R-:W-:Y:S02]  /*9850*/  SHF.R.U64 R34, R30, 0x10, R31.reuse ;  /* 0x000000101e227819 */ /* 0x100fe4000000121f */
[----:B------:R-:W-:Y:S01]  /*9860*/  SHF.R.U32.HI R32, RZ, 0x10, R31 ;  /* 0x00000010ff207819 */ /* 0x000fe2000001161f */
[----:B------:R-:W-:Y:S02]  /*9870*/  HADD2.F32 R26, -RZ, R28.H0_H0 ;  /* 0x2000001cff1a7230 */ /* 0x000fe40000004100 */
[--C-:B0-----:R-:W-:Y:S02]  /*9880*/  HADD2.F32 R2, -RZ, R9.reuse.H0_H0 ;  /* 0x20000009ff027230 */ /* 0x101fe40000004100 */
[----:B------:R-:W-:Y:S02]  /*9890*/  HADD2.F32 R9, -RZ, R9.H1_H1 ;  /* 0x30000009ff097230 */ /* 0x000fe40000004100 */
[----:B------:R-:W-:-:S02]  /*98a0*/  HADD2.F32 R0, -RZ, R8.H0_H0 ;  /* 0x20000008ff007230 */ /* 0x000fc40000004100 */
[----:B------:R-:W-:Y:S02]  /*98b0*/  HADD2.F32 R12, -RZ, R10.H0_H0 ;  /* 0x2000000aff0c7230 */ /* 0x000fe40000004100 */
[--C-:B------:R-:W-:Y:S02]  /*98c0*/  HADD2.F32 R13, -RZ, R11.reuse.H0_H0 ;  /* 0x2000000bff0d7230 */ /* 0x100fe40000004100 */
[----:B------:R-:W-:Y:S02]  /*98d0*/  HADD2.F32 R11, -RZ, R11.H1_H1 ;  /* 0x3000000bff0b7230 */ /* 0x000fe40000004100 */
[----:B------:R-:W-:Y:S02]  /*98e0*/  HADD2.F32 R8, -RZ, R8.H1_H1 ;  /* 0x30000008ff087230 */ /* 0x000fe40000004100 */
[--C-:B-1----:R-:W-:Y:S02]  /*98f0*/  HADD2.F32 R14, -RZ, R5.reuse.H0_H0 ;  /* 0x20000005ff0e7230 */ /* 0x102fe40000004100 */
[----:B------:R-:W-:-:S02]  /*9900*/  HADD2.F32 R15, -RZ, R5.H1_H1 ;  /* 0x30000005ff0f7230 */ /* 0x000fc40000004100 */
[----:B------:R-:W-:Y:S02]  /*9910*/  HADD2.F32 R5, -RZ, R4.H0_H0 ;  /* 0x20000004ff057230 */ /* 0x000fe40000004100 */
[C---:B------:R-:W-:Y:S01]  /*9920*/  FMUL.FTZ R29, R14.reuse, R27 ;  /* 0x0000001b0e1d7220 */ /* 0x040fe20000410000 */
[-C--:B------:R-:W-:Y:S01]  /*9930*/  FMUL.FTZ R31, R14, R25.reuse ;  /* 0x000000190e1f7220 */ /* 0x080fe20000410000 */
[----:B------:R-:W-:Y:S02]  /*9940*/  HADD2.F32 R14, -RZ, R24.H0_H0 ;  /* 0x20000018ff0e7230 */ /* 0x000fe40000004100 */
[C---:B------:R-:W-:Y:S01]  /*9950*/  FMUL.FTZ R28, R15.reuse, R26 ;  /* 0x0000001a0f1c7220 */ /* 0x040fe20000410000 */
[C---:B------:R-:W-:Y:S01]  /*9960*/  FFMA.FTZ R29, R2.reuse, R25, -R29 ;  /* 0x00000019021d7223 */ /* 0x040fe2000001081d */
[----:B------:R-:W-:Y:S01]  /*9970*/  FFMA.FTZ R31, R2, R27, R31 ;  /* 0x0000001b021f7223 */ /* 0x000fe2000001001f */
[----:B------:R-:W-:Y:S02]  /*9980*/  HADD2.F32 R24, -RZ, R51.H0_H0 ;  /* 0x20000033ff187230 */ /* 0x000fe40000004100 */
[----:B------:R-:W-:Y:S01]  /*9990*/  FMUL.FTZ R30, R15, R14 ;  /* 0x0000000e0f1e7220 */ /* 0x000fe20000410000 */
[----:B------:R-:W-:-:S02]  /*99a0*/  HADD2.F32 R2, -RZ, R52.H0_H0 ;  /* 0x20000034ff027230 */ /* 0x000fc40000004100 */
[----:B------:R-:W-:Y:S01]  /*99b0*/  FFMA.FTZ R28, R9, R14, -R28 ;  /* 0x0000000e091c7223 */ /* 0x000fe2000001081c */
[----:B------:R-:W-:Y:S02]  /*99c0*/  HADD2.F32 R20, -RZ, R6.H0_H0 ;  /* 0x20000006ff147230 */ /* 0x000fe40000004100 */
[C---:B------:R-:W-:Y:S01]  /*99d0*/  FMUL.FTZ R25, R5.reuse, R24 ;  /* 0x0000001805197220 */ /* 0x040fe20000410000 */
[----:B------:R-:W-:Y:S02]  /*99e0*/  HADD2.F32 R21, -RZ, R7.H0_H0 ;  /* 0x20000007ff157230 */ /* 0x000fe40000004100 */
[-C--:B------:R-:W-:Y:S01]  /*99f0*/  FMUL.FTZ R27, R5, R2.reuse ;  /* 0x00000002051b7220 */ /* 0x080fe20000410000 */
[----:B------:R-:W-:Y:S02]  /*9a00*/  HADD2.F32 R15, -RZ, R33.H0_H0 ;  /* 0x20000021ff0f7230 */ /* 0x000fe40000004100 */
[----:B------:R-:W-:Y:S01]  /*9a10*/  FFMA.FTZ R25, R0, R2, -R25 ;  /* 0x0000000200197223 */ /* 0x000fe20000010819 */
[----:B------:R-:W-:-:S02]  /*9a20*/  HADD2.F32 R5, -RZ, R53.H0_H0 ;  /* 0x20000035ff057230 */ /* 0x000fc40000004100 */
[----:B------:R-:W-:Y:S01]  /*9a30*/  FFMA.FTZ R27, R0, R24, R27 ;  /* 0x00000018001b7223 */ /* 0x000fe2000001001b */
[----:B------:R-:W-:Y:S02]  /*9a40*/  HADD2.F32 R14, -RZ, R33.H1_H1 ;  /* 0x30000021ff0e7230 */ /* 0x000fe40000004100 */
[----:B------:R-:W-:Y:S01]  /*9a50*/  FFMA.FTZ R30, R9, R26, R30 ;  /* 0x0000001a091e7223 */ /* 0x000fe2000001001e */
[----:B------:R-:W-:Y:S02]  /*9a60*/  HADD2.F32 R0, -RZ, R53.H1_H1 ;  /* 0x30000035ff007230 */ /* 0x000fe40000004100 */
[C---:B------:R-:W-:Y:S01]  /*9a70*/  FMUL.FTZ R9, R20.reuse, R15 ;  /* 0x0000000f14097220 */ /* 0x040fe20000410000 */
[----:B------:R-:W-:Y:S01]  /*9a80*/  FMUL.FTZ R33, R20, R5 ;  /* 0x0000000514217220 */ /* 0x000fe20000410000 */
[C---:B------:R-:W-:Y:S01]  /*9a90*/  FMUL.FTZ R26, R21.reuse, R14 ;  /* 0x0000000e151a7220 */ /* 0x040fe20000410000 */
[----:B------:R-:W-:Y:S02]  /*9aa0*/  HADD2.F32 R7, -RZ, R7.H1_H1 ;  /* 0x30000007ff077230 */ /* 0x000fe40000004100 */
[----:B------:R-:W-:Y:S01]  /*9ab0*/  FMUL.FTZ R21, R21, R0 ;  /* 0x0000000015157220 */ /* 0x000fe20000410000 */
[----:B------:R-:W-:-:S02]  /*9ac0*/  HADD2.F32 R20, -RZ, R32.H0_H0 ;  /* 0x20000020ff147230 */ /* 0x000fc40000004100 */
[C---:B------:R-:W-:Y:S01]  /*9ad0*/  FFMA.FTZ R24, R12.reuse, R5, -R9 ;  /* 0x000000050c187223 */ /* 0x040fe20000010809 */
[----:B------:R-:W-:Y:S02]  /*9ae0*/  HADD2.F32 R2, -RZ, R35.H0_H0 ;  /* 0x20000023ff027230 */ /* 0x000fe40000004100 */
[----:B------:R-:W-:Y:S01]  /*9af0*/  FFMA.FTZ R33, R12, R15, R33 ;  /* 0x0000000f0c217223 */ /* 0x000fe20000010021 */
[C---:B------:R-:W-:Y:S01]  /*9b00*/  FFMA.FTZ R26, R13.reuse, R0, -R26 ;  /* 0x000000000d1a7223 */ /* 0x040fe2000001081a */
[----:B------:R-:W-:Y:S01]  /*9b10*/  FFMA.FTZ R21, R13, R14, R21 ;  /* 0x0000000e0d157223 */ /* 0x000fe20000010015 */
[----:B------:R-:W-:Y:S02]  /*9b20*/  HADD2.F32 R4, -RZ, R4.H1_H1 ;  /* 0x30000004ff047230 */ /* 0x000fe40000004100 */
[C---:B------:R-:W-:Y:S01]  /*9b30*/  FMUL.FTZ R12, R7.reuse, R20 ;  /* 0x00000014070c7220 */ /* 0x040fe20000410000 */
[----:B------:R-:W-:Y:S02]  /*9b40*/  HADD2.F32 R6, -RZ, R6.H1_H1 ;  /* 0x30000006ff067230 */ /* 0x000fe40000004100 */
[----:B------:R-:W-:Y:S01]  /*9b50*/  FMUL.FTZ R0, R7, R2 ;  /* 0x0000000207007220 */ /* 0x000fe20000410000 */
[----:B------:R-:W-:-:S02]  /*9b60*/  HADD2.F32 R9, -RZ, R36.H0_H0 ;  /* 0x20000024ff097230 */ /* 0x000fc40000004100 */
[C---:B------:R-:W-:Y:S01]  /*9b70*/  FFMA.FTZ R35, R11.reuse, R2, -R12 ;  /* 0x000000020b237223 */ /* 0x040fe2000001080c */
[----:B------:R-:W-:Y:S02]  /*9b80*/  HADD2.F32 R13, -RZ, R34.H0_H0 ;  /* 0x20000022ff0d7230 */ /* 0x000fe40000004100 */
[----:B------:R-:W-:Y:S01]  /*9b90*/  FFMA.FTZ R20, R11, R20, R0 ;  /* 0x000000140b147223 */ /* 0x000fe20000010000 */
[----:B------:R-:W-:Y:S02]  /*9ba0*/  HADD2.F32 R5, -RZ, R38.H0_H0 ;  /* 0x20000026ff057230 */ /* 0x000fe40000004100 */
[----:B------:R-:W-:Y:S01]  /*9bb0*/  FMUL.FTZ R11, R4, R9 ;  /* 0x00000009040b7220 */ /* 0x000fe20000410000 */
[----:B------:R-:W-:Y:S02]  /*9bc0*/  HADD2.F32 R7, -RZ, R37.H0_H0 ;  /* 0x20000025ff077230 */ /* 0x000fe40000004100 */
[----:B------:R-:W-:Y:S01]  /*9bd0*/  FMUL.FTZ R15, R6, R13 ;  /* 0x0000000d060f7220 */ /* 0x000fe20000410000 */
[----:B------:R-:W-:-:S02]  /*9be0*/  HADD2.F32 R10, -RZ, R10.H1_H1 ;  /* 0x3000000aff0a7230 */ /* 0x000fc40000004100 */
[-C--:B------:R-:W-:Y:S01]  /*9bf0*/  FMUL.FTZ R0, R4, R5.reuse ;  /* 0x0000000504007220 */ /* 0x080fe20000410000 */
[----:B------:R-:W-:Y:S01]  /*9c00*/  FFMA.FTZ R4, R8, R5, -R11 ;  /* 0x0000000508047223 */ /* 0x000fe2000001080b */
[----:B------:R-:W-:Y:S01]  /*9c10*/  FMUL.FTZ R6, R6, R7 ;  /* 0x0000000706067220 */ /* 0x000fe20000410000 */
[----:B------:R-:W-:Y:S01]  /*9c20*/  F2FP.F16.F32.PACK_AB R5, R28, R29 ;  /* 0x0000001d1c05723e */ /* 0x000fe200000000ff */
[----:B------:R-:W-:Y:S01]  /*9c30*/  FFMA.FTZ R15, R10, R7, -R15 ;  /* 0x000000070a0f7223 */ /* 0x000fe2000001080f */
[----:B------:R-:W-:Y:S01]  /*9c40*/  FFMA.FTZ R0, R8, R9, R0 ;  /* 0x0000000908007223 */ /* 0x000fe20000010000 */
[----:B------:R-:W-:Y:S01]  /*9c50*/  FFMA.FTZ R10, R10, R13, R6 ;  /* 0x0000000d0a0a7223 */ /* 0x000fe20000010006 */
[----:B------:R-:W-:Y:S02]  /*9c60*/  F2FP.F16.F32.PACK_AB R7, R35, R26 ;  /* 0x0000001a2307723e */ /* 0x000fe400000000ff */
[----:B------:R-:W-:Y:S02]  /*9c70*/  F2FP.F16.F32.PACK_AB R4, R4, R25 ;  /* 0x000000190404723e */ /* 0x000fe400000000ff */
[----:B------:R-:W-:-:S02]  /*9c80*/  F2FP.F16.F32.PACK_AB R6, R15, R24 ;  /* 0x000000180f06723e */ /* 0x000fc400000000ff */
[----:B------:R-:W-:Y:S02]  /*9c90*/  F2FP.F16.F32.PACK_AB R11, R20, R21 ;  /* 0x00000015140b723e */ /* 0x000fe400000000ff */
[----:B------:R-:W-:Y:S01]  /*9ca0*/  F2FP.F16.F32.PACK_AB R9, R30, R31 ;  /* 0x0000001f1e09723e */ /* 0x000fe200000000ff */
[----:B------:R4:W-:Y:S01]  /*9cb0*/  STS.128 [R230+0x20400], R4 ;  /* 0x02040004e6007388 */ /* 0x0009e20000000c00 */
[----:B------:R-:W-:Y:S02]  /*9cc0*/  F2FP.F16.F32.PACK_AB R8, R0, R27 ;  /* 0x0000001b0008723e */ /* 0x000fe400000000ff */
[----:B------:R-:W-:-:S05]  /*9cd0*/  F2FP.F16.F32.PACK_AB R10, R10, R33 ;  /* 0x000000210a0a723e */ /* 0x000fca00000000ff */
[----:B------:R4:W-:Y:S02]  /*9ce0*/  STS.128 [R3+0x20400], R8 ;  /* 0x0204000803007388 */ /* 0x0009e40000000c00 */
.L_x_2767:
[----:B------:R-:W-:Y:S05]  /*9cf0*/  BSYNC B0 ;  /* 0x0000000000007941 */ /* 0x000fea0003800000 */
.L_x_2747:
        /* <DEDUP_REMOVED lines=8> */
.L_x_2744:
[----:B--23--:R-:W-:-:S05]  /*9d80*/  IMAD.U32 R0, RZ, RZ, UR36 ;  /* 0x00000024ff007e24 */ /* 0x00cfca000f8e00ff */
[----:B------:R-:W-:-:S13]  /*9d90*/  ISETP.NE.AND P0, PT, R0, 0x3, PT ;  /* 0x000000030000780c */ /* 0x000fda0003f05270 */
[----:B------:R-:W-:Y:S05]  /*9da0*/  @!P0 BRA `(.L_x_2782) ;  /* 0x0000000000048947 */ /* 0x000fea0003800000 */
[----:B------:R-:W-:Y:S01]  /*9db0*/  BPT.TRAP 0x1 ;  /* 0x000000040000795c */ /* 0x000fe20000300000 */
.L_x_2782:
[----:B------:R-:W-:Y:S01]  /*9dc0*/  IMAD R20, R19, 0x8, R18 ;  /* 0x0000000813147824 */ /* 0x000fe200078e0212 */
[----:B-1--4-:R-:W-:-:S04]  /*9dd0*/  SHF.L.U32 R7, R22, 0x1f, RZ ;  /* 0x0000001f16077819 */ /* 0x012fc800000006ff */
[----:B------:R1:W2:Y:S01]  /*9de0*/  SYNCS.PHASECHK.TRANS64.TRYWAIT P1, [R20+URZ+0x38830], R7 ;  /* 0x03883007140075a7 */ /* 0x0002a2000802017f */
[----:B------:R-:W-:Y:S05]  /*9df0*/  @!P0 BRA `(.L_x_2783) ;  /* 0x0000000000048947 */ /* 0x000fea0003800000 */
[----:B------:R-:W-:Y:S01]  /*9e00*/  BPT.TRAP 0x1 ;  /* 0x000000040000795c */ /* 0x000fe20000300000 */
.L_x_2783:
[C---:B------:R-:W-:Y:S02]  /*9e10*/  VIADD R0, R18.reuse, 0x22400 ;  /* 0x0002240012007836 */ /* 0x040fe40000000000 */
[----:B------:R-:W-:-:S03]  /*9e20*/  VIADD R2, R18, 0x20400 ;  /* 0x0002040012027836 */ /* 0x000fc60000000000 */
[----:B------:R-:W-:Y:S02]  /*9e30*/  SHF.R.U32.HI R0, RZ, 0x4, R0 ;  /* 0x00000004ff007819 */ /* 0x000fe40000011600 */
[----:B------:R-:W-:Y:S02]  /*9e40*/  SHF.R.U32.HI R2, RZ, 0x4, R2 ;  /* 0x00000004ff027819 */ /* 0x000fe40000011602 */
[----:B------:R-:W-:Y:S02]  /*9e50*/  LOP3.LUT R0, R0, 0x3fff, RZ, 0xc0, !PT ;  /* 0x00003fff00007812 */ /* 0x000fe400078ec0ff */
[----:B------:R-:W-:Y:S02]  /*9e60*/  LOP3.LUT R2, R2, 0x3fff, RZ, 0xc0, !PT ;  /* 0x00003fff02027812 */ /* 0x000fe400078ec0ff */
[----:B------:R-:W-:Y:S01]  /*9e70*/  LOP3.LUT R190, R0, 0x10000, RZ, 0xfc, !PT ;  /* 0x0001000000be7812 */ /* 0x000fe200078efcff */
[----:B--2---:R-:W-:Y:S06]  /*9e80*/  @P1 BRA `(.L_x_2784) ;  /* 0x0000000000081947 */ /* 0x004fec0003800000 */
[----:B------:R-:W2:Y:S02]  /*9e90*/  SYNCS.PHASECHK.TRANS64.TRYWAIT P1, [R20+URZ+0x38830], R7 ;  /* 0x03883007140075a7 */ /* 0x000ea4000802017f */
[----:B--2---:R-:W-:Y:S05]  /*9ea0*/  @!P1 BRA `(.L_x_2785) ;  /* 0x0000019000fc9947 */ /* 0x004fea0003800000 */
.L_x_2784:
[----:B------:R-:W-:Y:S01]  /*9eb0*/  LOP3.LUT R4, R2, 0x10000, RZ, 0xfc, !PT ;  /* 0x0001000002047812 */ /* 0x000fe200078efcff */
[----:B------:R-:W-:Y:S01]  /*9ec0*/  IMAD R2, R19, 0x200, R190 ;  /* 0x0000020013027824 */ /* 0x000fe200078e02be */
[----:B------:R-:W-:Y:S05]  /*9ed0*/  WARPSYNC.ALL ;  /* 0x0000000000007948 */ /* 0x000fea0003800000 */
[----:B0-----:R-:W-:Y:S01]  /*9ee0*/  IMAD.MOV.U32 R5, RZ, RZ, 0x40000040 ;  /* 0x40000040ff057424 */ /* 0x001fe200078e00ff */
[----:B------:R-:W-:Y:S01]  /*9ef0*/  R2UR UR4, R4 ;  /* 0x00000000040472ca */ /* 0x000fe200000e0000 */
[----:B------:R-:W-:Y:S01]  /*9f00*/  IMAD.MOV.U32 R3, RZ, RZ, 0x40000040 ;  /* 0x40000040ff037424 */ /* 0x000fe200078e00ff */
[----:B------:R-:W-:Y:S01]  /*9f10*/  R2UR UR6, R2 ;  /* 0x00000000020672ca */ /* 0x000fe200000e0000 */
[----:B-----5:R-:W-:Y:S01]  /*9f20*/  WARPGROUP.ARRIVE ;  /* 0x00000000000079c5 */ /* 0x020fe20000000000 */
[----:B------:R-:W-:Y:S01]  /*9f30*/  R2UR UR5, R5 ;  /* 0x00000000050572ca */ /* 0x000fe200000e0000 */
[----:B------:R-:W-:Y:S01]  /*9f40*/  VIADD R12, R4, 0x2 ;  /* 0x00000002040c7836 */ /* 0x000fe20000000000 */
[----:B------:R-:W-:Y:S01]  /*9f50*/  R2UR UR7, R3 ;  /* 0x00000000030772ca */ /* 0x000fe200000e0000 */
[----:B------:R-:W-:Y:S01]  /*9f60*/  VIADD R8, R2, 0x2 ;  /* 0x0000000202087836 */ /* 0x000fe20000000000 */
[----:B------:R-:W-:Y:S01]  /*9f70*/  MOV R9, 0x40000040 ;  /* 0x4000004000097802 */ /* 0x000fe20000000f00 */
[----:B------:R-:W-:Y:S01]  /*9f80*/  IMAD.MOV.U32 R13, RZ, RZ, 0x40000040 ;  /* 0x40000040ff0d7424 */ /* 0x000fe200078e00ff */
[----:B------:R-:W-:Y:S01]  /*9f90*/  BSSY B0, `(.L_x_2786) ;  /* 0x0000023000007945 */ /* 0x000fe20003800000 */
[----:B------:R-:W-:-:S02]  /*9fa0*/  VIADD R10, R4, 0x4 ;  /* 0x00000004040a7836 */ /* 0x000fc40000000000 */
[----:B------:R-:W-:Y:S02]  /*9fb0*/  IMAD.MOV.U32 R11, RZ, RZ, 0x40000040 ;  /* 0x40000040ff0b7424 */ /* 0x000fe400078e00ff */
        /* <DEDUP_REMOVED lines=14> */
[----:B------:R-:W-:Y:S01]  /*a0a0*/  R2UR UR6, R8 ;  /* 0x00000000080672ca */ /* 0x000fe200000e0000 */
[----:B------:R-:W-:Y:S01]  /*a0b0*/  VIADD R8, R4, 0x6 ;  /* 0x0000000604087836 */ /* 0x000fe20000000000 */
[----:B------:R-:W-:Y:S01]  /*a0c0*/  R2UR UR7, R9 ;  /* 0x00000000090772ca */ /* 0x000fe200000e0000 */
[----:B------:R-:W-:Y:S01]  /*a0d0*/  IMAD.MOV.U32 R9, RZ, RZ, 0x40000040 ;  /* 0x40000040ff097424 */ /* 0x000fe200078e00ff */
[----:B------:R-:W-:Y:S02]  /*a0e0*/  WARPGROUP.DEPBAR.LE gsb0, 0x0 ;  /* 0x00008000000079c5 */ /* 0x000fe40000010000 */
[----:B------:R-:W-:-:S09]  /*a0f0*/  WARPGROUP.ARRIVE ;  /* 0x00000000000079c5 */ /* 0x000fd20000000000 */
[----:B------:R-:W-:Y:S01]  /*a100*/  HGMMA.64x64x16.F32 R24, gdesc[UR4], R24, gsb0 ;  /* 0x00e00000041879f0 */ /* 0x000fe20008000818 */
[----:B------:R-:W-:Y:S02]  /*a110*/  R2UR UR4, R8 ;  /* 0x00000000080472ca */ /* 0x000fe400000e0000 */
[----:B------:R-:W-:Y:S02]  /*a120*/  R2UR UR5, R9 ;  /* 0x00000000090572ca */ /* 0x000fe400000e0000 */
[----:B------:R-:W-:Y:S02]  /*a130*/  R2UR UR6, R2 ;  /* 0x00000000020672ca */ /* 0x000fe400000e0000 */
[----:B------:R-:W-:Y:S02]  /*a140*/  R2UR UR7, R3 ;  /* 0x00000000030772ca */ /* 0x000fe400000e0000 */
[----:B------:R-:W-:Y:S01]  /*a150*/  SHF.L.U32 R3, R56, 0x1f, RZ ;  /* 0x0000001f38037819 */ /* 0x000fe200000006ff */
[----:B------:R-:W-:-:S02]  /*a160*/  WARPGROUP.DEPBAR.LE gsb0, 0x0 ;  /* 0x00008000000079c5 */ /* 0x000fc40000010000 */
[----:B------:R-:W-:-:S08]  /*a170*/  WARPGROUP.ARRIVE ;  /* 0x00000000000079c5 */ /* 0x000fd00000000000 */
[----:B------:R-:W-:Y:S03]  /*a180*/  HGMMA.64x64x16.F32 R24, gdesc[UR4], R24, gsb0 ;  /* 0x00e00000041879f0 */ /* 0x000fe60008000818 */
[----:B------:R-:W-:Y:S02]  /*a190*/  WARPGROUP.DEPBAR.LE gsb0, 0x0 ;  /* 0x00008000000079c5 */ /* 0x000fe40000010000 */
[----:B------:R-:W0:Y:S02]  /*a1a0*/  SYNCS.PHASECHK.TRANS64.TRYWAIT P1, [R18+URZ+0x38810], R3 ;  /* 0x03881003120075a7 */ /* 0x000e24000802017f */
[----:B0-----:R-:W-:Y:S05]  /*a1b0*/  @!P1 BRA `(.L_x_2787) ;  /* 0x00000190004c9947 */ /* 0x001fea0003800000 */
.L_x_3049:
[----:B------:R-:W-:Y:S05]  /*a1c0*/  BSYNC B0 ;  /* 0x0000000000007941 */ /* 0x000fea0003800000 */
.L_x_2786:
[----:B------:R-:W-:Y:S05]  /*a1d0*/  @!P0 BRA `(.L_x_2788) ;  /* 0x0000000000048947 */ /* 0x000fea0003800000 */
[----:B------:R-:W-:Y:S01]  /*a1e0*/  BPT.TRAP 0x1 ;  /* 0x000000040000795c */ /* 0x000fe20000300000 */
.L_x_2788:
[----:B------:R3:W4:Y:S01]  /*a1f0*/  SYNCS.PHASECHK.TRANS64.TRYWAIT P2, [R20+URZ+0x38850], R7 ;  /* 0x03885007140075a7 */ /* 0x000722000804017f */
[----:B------:R-:W-:Y:S05]  /*a200*/  @!P0 BRA `(.L_x_2789) ;  /* 0x0000000000048947 */ /* 0x000fea0003800000 */
[----:B------:R-:W-:Y:S01]  /*a210*/  BPT.TRAP 0x1 ;  /* 0x000000040000795c */ /* 0x000fe20000300000 */
.L_x_2789:
[----:B------:R-:W5:Y:S02]  /*a220*/  S2R R0, SR_TID.X ;  /* 0x0000000000007919 */ /* 0x000f640000002100 */
[----:B-----5:R-:W-:-:S04]  /*a230*/  LOP3.LUT R0, R0, 0x7f, RZ, 0xc0, !PT ;  /* 0x0000007f00007812 */ /* 0x020fc800078ec0ff */
[----:B------:R-:W-:Y:S01]  /*a240*/  ISETP.NE.AND P1, PT, R0, RZ, PT ;  /* 0x000000ff0000720c */ /* 0x000fe20003f25270 */
[----:B------:R-:W-:-:S05]  /*a250*/  VIADD R0, R18, 0x400 ;  /* 0x0000040012007836 */ /* 0x000fca0000000000 */
[----:B------:R-:W-:Y:S01]  /*a260*/  SHF.R.U32.HI R0, RZ, 0x4, R0 ;  /* 0x00000004ff007819 */ /* 0x000fe20000011600 */
[----:B----4-:R-:W-:Y:S06]  /*a270*/  @P2 BRA `(.L_x_2790) ;  /* 0x0000000000082947 */ /* 0x010fec0003800000 */
[----:B------:R-:W4:Y:S02]  /*a280*/  SYNCS.PHASECHK.TRANS64.TRYWAIT P2, [R20+URZ+0x38850], R7 ;  /* 0x03885007140075a7 */ /* 0x000f24000804017f */
[----:B----4-:R-:W-:Y:S05]  /*a290*/  @!P2 BRA `(.L_x_2791) ;  /* 0x000001900028a947 */ /* 0x010fea0003800000 */
.L_x_2790:
[----:B------:R-:W-:Y:S01]  /*a2a0*/  LOP3.LUT R0, R0, 0x3fff, RZ, 0xc0, !PT ;  /* 0x00003fff00007812 */ /* 0x000fe200078ec0ff */
[----:B------:R-:W-:Y:S05]  /*a2b0*/  WARPSYNC.ALL ;  /* 0x0000000000007948 */ /* 0x000fea0003800000 */
[----:B------:R-:W-:Y:S01]  /*a2c0*/  LOP3.LUT R191, R0, 0x10000, RZ, 0xfc, !PT ;  /* 0x0001000000bf7812 */ /* 0x000fe200078efcff */
[----:B------:R-:W-:Y:S01]  /*a2d0*/  VIADD R0, R18, 0x26400 ;  /* 0x0002640012007836 */ /* 0x000fe20000000000 */
[----:B0-----:R-:W-:-:S03]  /*a2e0*/  MOV R3, 0x40000040 ;  /* 0x4000004000037802 */ /* 0x001fc60000000f00 */
[----:B------:R-:W-:Y:S01]  /*a2f0*/  IMAD R6, R19, 0x1000, R191 ;  /* 0x0000100013067824 */ /* 0x000fe200078e02bf */
[----:B------:R-:W-:Y:S01]  /*a300*/  WARPGROUP.ARRIVE ;  /* 0x00000000000079c5 */ /* 0x000fe20000000000 */
[----:B-1234-:R-:W-:Y:S01]  /*a310*/  IMAD.MOV.U32 R7, RZ, RZ, 0x40000040 ;  /* 0x40000040ff077424 */ /* 0x01efe200078e00ff */
[----:B------:R-:W-:Y:S01]  /*a320*/  SHF.R.U32.HI R0, RZ, 0x4, R0 ;  /* 0x00000004ff007819 */ /* 0x000fe20000011600 */
[C---:B------:R-:W-:Y:S01]  /*a330*/  VIADD R14, R6.reuse, 0x2 ;  /* 0x00000002060e7836 */ /* 0x040fe20000000000 */
[----:B------:R-:W-:Y:S01]  /*a340*/  R2UR UR6, R6 ;  /* 0x00000000060672ca */ /* 0x000fe200000e0000 */
[----:B------:R-:W-:Y:S01]  /*a350*/  IMAD.MOV.U32 R15, RZ, RZ, 0x40000040 ;  /* 0x40000040ff0f7424 */ /* 0x000fe200078e00ff */
[----:B------:R-:W-:Y:S01]  /*a360*/  LOP3.LUT R0, R0, 0x3fff, RZ, 0xc0, !PT ;  /* 0x00003fff00007812 */ /* 0x000fe200078ec0ff */
[----:B------:R-:W-:Y:S01]  /*a370*/  IMAD.MOV.U32 R57, RZ, RZ, 0x40000040 ;  /* 0x40000040ff397424 */ /* 0x000fe200078e00ff */
[----:B------:R-:W-:Y:S01]  /*a380*/  R2UR UR7, R7 ;  /* 0x00000000070772ca */ /* 0x000fe200000e0000 */
[----:B------:R-:W0:Y:S01]  /*a390*/  S2R R21, SR_TID.X ;  /* 0x0000000000157919 */ /* 0x000e220000002100 */
[----:B------:R-:W-:Y:S01]  /*a3a0*/  LOP3.LUT R2, R0, 0x10000, RZ, 0xfc, !PT ;  /* 0x0001000000027812 */ /* 0x000fe200078efcff */
[----:B------:R-:W-:Y:S01]  /*a3b0*/  IMAD.MOV.U32 R60, RZ, RZ, 0x4 ;  /* 0x00000004ff3c7424 */ /* 0x000fe200078e00ff */
[----:B------:R-:W-:Y:S01]  /*a3c0*/  R2UR UR5, R3 ;  /* 0x00000000030572ca */ /* 0x000fe200000e0000 */
[----:B------:R-:W-:Y:S01]  /*a3d0*/  IMAD.MOV.U32 R65, RZ, RZ, 0x40000040 ;  /* 0x40000040ff417424 */ /* 0x000fe200078e00ff */
[C---:B------:R-:W-:Y:S01]  /*a3e0*/  R2UR UR4, R2.reuse ;  /* 0x00000000020472ca */ /* 0x040fe200000e0000 */
[----:B------:R-:W-:-:S02]  /*a3f0*/  VIADD R56, R2, 0x2 ;  /* 0x0000000202387836 */ /* 0x000fc40000000000 */
[----:B------:R-:W-:Y:S02]  /*a400*/  VIADD R7, R2, 0x800 ;  /* 0x0000080002077836 */ /* 0x000fe40000000000 */
[----:B------:R-:W-:-:S08]  /*a410*/  IMAD.MOV.U32 R63, RZ, RZ, 0x40000040 ;  /* 0x40000040ff3f7424 */ /* 0x000fd000078e00ff */
        /* <DEDUP_REMOVED lines=9> */
[----:B0-----:R-:W-:-:S05]  /*a4b0*/  SHF.R.U32.HI R21, RZ, 0x7, R21 ;  /* 0x00000007ff157819 */ /* 0x001fca0000011615 */
[----:B------:R0:W1:Y:S02]  /*a4c0*/  SHFL.IDX PT, R0, R21, RZ, 0x1f ;  /* 0x00001fff15007589 */ /* 0x00006400000e0000 */
[----:B0-----:R-:W-:Y:S01]  /*a4d0*/  VIADD R21, R6, 0x800 ;  /* 0x0000080006157836 */ /* 0x001fe20000000000 */
        /* <DEDUP_REMOVED lines=21> */
[----:B------:R-:W-:Y:S01]  /*a630*/  R2UR UR4, R56 ;  /* 0x00000000380472ca */ /* 0x000fe200000e0000 */
[----:B------:R-:W-:Y:S01]  /*a640*/  VIADD R56, R2, 0x200 ;  /* 0x0000020002387836 */ /* 0x000fe20000000000 */
        /* <DEDUP_REMOVED lines=64> */
[----:B------:R-:W-:Y:S01]  /*aa50*/  R2UR UR4, R56 ;  /* 0x00000000380472ca */ /* 0x000fe200000e0000 */
[----:B------:R-:W-:Y:S01]  /*aa60*/  VIADD R56, R2, 0x404 ;  /* 0x0000040402387836 */ /* 0x000fe20000000000 */
[----:B------:R-:W-:Y:S01]  /*aa70*/  R2UR UR5, R57 ;  /* 0x00000000390572ca */ /* 0x000fe200000e0000 */
[----:B------:R-:W-:Y:S01]  /*aa80*/  IMAD.MOV.U32 R57, RZ, RZ, 0x40000040 ;  /* 0x40000040ff397424 */ /* 0x000fe200078e00ff */
        /* <DEDUP_REMOVED lines=60> */
[----:B------:R-:W-:Y:S01]  /*ae50*/  IMAD.IADD R14, R0, 0x1, R7 ;  /* 0x00000001000e7824 */ /* 0x000fe200078e0207 */
[----:B------:R-:W-:Y:S01]  /*ae60*/  R2UR UR7, R15 ;  /* 0x000000000f0772ca */ /* 0x000fe200000e0000 */
[----:B------:R-:W-:Y:S01]  /*ae70*/  IMAD.MOV.U32 R15, RZ, RZ, 0x40000040 ;  /* 0x40000040ff0f7424 */ /* 0x000fe200078e00ff */
[----:B------:R-:W-:Y:S01]  /*ae80*/  R2UR UR4, R56 ;  /* 0x00000000380472ca */ /* 0x000fe200000e0000 */
[----:B------:R-:W-:Y:S01]  /*ae90*/  IMAD.IADD R56, R0, 0x1, R21 ;  /* 0x0000000100387824 */ /* 0x000fe200078e0215 */
[----:B------:R-:W-:Y:S02]  /*aea0*/  R2UR UR5, R57 ;  /* 0x00000000390572ca */ /* 0x000fe400000e0000 */
        /* <DEDUP_REMOVED lines=22> */
[----:B------:R-:W-:Y:S02]  /*b010*/  IMAD.MOV.U32 R15, RZ, RZ, 0x40000040 ;  /* 0x40000040ff0f7424 */ /* 0x000fe400078e00ff */
[----:B------:R-:W-:-:S05]  /*b020*/  IMAD.MOV.U32 R7, RZ, RZ, 0x28 ;  /* 0x00000028ff077424 */ /* 0x000fca00078e00ff */
[----:B------:R-:W-:-:S04]  /*b030*/  SEL R7, R7, 0x26, P2 ;  /* 0x0000002607077807 */ /* 0x000fc80001000000 */
[----:B------:R-:W-:Y:S01]  /*b040*/  LOP3.LUT R7, R7, 0x6, RZ, 0xc0, !PT ;  /* 0x0000000607077812 */ /* 0x000fe200078ec0ff */
[----:B------:R-:W-:Y:S02]  /*b050*/  WARPGROUP.DEPBAR.LE gsb0, 0x0 ;  /* 0x00008000000079c5 */ /* 0x000fe40000010000 */
[----:B------:R-:W-:-:S06]  /*b060*/  WARPGROUP.ARRIVE ;  /* 0x00000000000079c5 */ /* 0x000fcc0000000000 */
[----:B------:R-:W-:Y:S01]  /*b070*/  HGMMA.64x64x16.F32 R24, gdesc[UR4], R24, gsb0 ;  /* 0x00e00000041879f0 */ /* 0x000fe20008000818 */
[----:B------:R-:W-:Y:S02]  /*b080*/  R2UR UR6, R56 ;  /* 0x00000000380672ca */ /* 0x000fe400000e0000 */
[----:B------:R-:W-:Y:S02]  /*b090*/  R2UR UR7, R57 ;  /* 0x00000000390772ca */ /* 0x000fe400000e0000 */
[----:B------:R-:W-:Y:S01]  /*b0a0*/  R2UR UR4, R14 ;  /* 0x000000000e0472ca */ /* 0x000fe200000e0000 */
[----:B------:R-:W-:Y:S01]  /*b0b0*/  IMAD.MOV.U32 R14, RZ, RZ, 0xa00 ;  /* 0x00000a00ff0e7424 */ /* 0x000fe200078e00ff */
[----:B------:R-:W-:Y:S01]  /*b0c0*/  R2UR UR5, R15 ;  /* 0x000000000f0572ca */ /* 0x000fe200000e0000 */
[----:B------:R-:W-:Y:S01]  /*b0d0*/  IMAD.MOV.U32 R15, RZ, RZ, 0x40000040 ;  /* 0x40000040ff0f7424 */ /* 0x000fe200078e00ff */
[----:B------:R-:W-:Y:S02]  /*b0e0*/  MOV R57, 0x40000040 ;  /* 0x4000004000397802 */ /* 0x000fe40000000f00 */
[----:B------:R-:W-:-:S04]  /*b0f0*/  SEL R14, R14, 0x980, P2 ;  /* 0x000009800e0e7807 */ /* 0x000fc80001000000 */
[----:B------:R-:W-:-:S04]  /*b100*/  LOP3.LUT R14, R14, 0xa00, RZ, 0xc0, !PT ;  /* 0x00000a000e0e7812 */ /* 0x000fc800078ec0ff */
[CC--:B------:R-:W-:Y:S02]  /*b110*/  IADD3 R56, R7.reuse, R14.reuse, R2 ;  /* 0x0000000e07387210 */ /* 0x0c0fe40007ffe002 */
[----:B------:R-:W-:Y:S01]  /*b120*/  IADD3 R14, R7, R14, R6 ;  /* 0x0000000e070e7210 */ /* 0x000fe20007ffe006 */
[----:B------:R-:W-:-:S05]  /*b130*/  IMAD.MOV.U32 R7, RZ, RZ, 0x30 ;  /* 0x00000030ff077424 */ /* 0x000fca00078e00ff */
[----:B------:R-:W-:-:S04]  /*b140*/  SEL R7, R7, 0x2e, P2 ;  /* 0x0000002e07077807 */ /* 0x000fc80001000000 */
[----:B------:R-:W-:Y:S01]  /*b150*/  LOP3.LUT R7, R7, 0x6, RZ, 0xc0, !PT ;  /* 0x0000000607077812 */ /* 0x000fe200078ec0ff */
[----:B------:R-:W-:Y:S02]  /*b160*/  WARPGROUP.DEPBAR.LE gsb0, 0x0 ;  /* 0x00008000000079c5 */ /* 0x000fe40000010000 */
[----:B------:R-:W-:-:S06]  /*b170*/  WARPGROUP.ARRIVE ;  /* 0x00000000000079c5 */ /* 0x000fcc0000000000 */
[----:B------:R-:W-:Y:S01]  /*b180*/  HGMMA.64x64x16.F32 R24, gdesc[UR4], R24, gsb0 ;  /* 0x00e00000041879f0 */ /* 0x000fe20008000818 */
[----:B------:R-:W-:Y:S02]  /*b190*/  R2UR UR4, R56 ;  /* 0x00000000380472ca */ /* 0x000fe400000e0000 */
[----:B------:R-:W-:Y:S01]  /*b1a0*/  R2UR UR5, R57 ;  /* 0x00000000390572ca */ /* 0x000fe200000e0000 */
[----:B------:R-:W-:Y:S01]  /*b1b0*/  VIADD R57, R6, 0xa00 ;  /* 0x00000a0006397836 */ /* 0x000fe20000000000 */
[----:B------:R-:W-:Y:S02]  /*b1c0*/  R2UR UR6, R14 ;  /* 0x000000000e0672ca */ /* 0x000fe400000e0000 */
[----:B------:R-:W-:Y:S01]  /*b1d0*/  R2UR UR7, R15 ;  /* 0x000000000f0772ca */ /* 0x000fe200000e0000 */
[----:B------:R-:W-:Y:S02]  /*b1e0*/  VIADD R15, R2, 0xa00 ;  /* 0x00000a00020f7836 */ /* 0x000fe40000000000 */
[----:B------:R-:W-:-:S02]  /*b1f0*/  IMAD.IADD R64, R0, 0x1, R57 ;  /* 0x0000000100407824 */ /* 0x000fc400078e0239 */
[----:B------:R-:W-:Y:S01]  /*b200*/  IMAD.IADD R62, R0, 0x1, R15 ;  /* 0x00000001003e7824 */ /* 0x000fe200078e020f */
[C---:B------:R-:W-:Y:S01]  /*b210*/  IADD3 R14, R60.reuse, R15, RZ ;  /* 0x0000000f3c0e7210 */ /* 0x040fe20007ffe0ff */
[----:B------:R-:W-:Y:S01]  /*b220*/  IMAD.IADD R56, R60, 0x1, R57 ;  /* 0x000000013c387824 */ /* 0x000fe200078e0239 */
[----:B------:R-:W-:Y:S02]  /*b230*/  WARPGROUP.DEPBAR.LE gsb0, 0x0 ;  /* 0x00008000000079c5 */ /* 0x000fe40000010000 */
[----:B------:R-:W-:-:S06]  /*b240*/  WARPGROUP.ARRIVE ;  /* 0x00000000000079c5 */ /* 0x000fcc0000000000 */
[----:B------:R-:W-:Y:S01]  /*b250*/  HGMMA.64x64x16.F32 R24, gdesc[UR4], R24, gsb0 ;  /* 0x00e00000041879f0 */ /* 0x000fe20008000818 */
[----:B------:R-:W-:Y:S01]  /*b260*/  R2UR UR6, R64 ;  /* 0x00000000400672ca */ /* 0x000fe200000e0000 */
[----:B------:R-:W-:Y:S01]  /*b270*/  IMAD.IADD R64, R58, 0x1, R57 ;  /* 0x000000013a407824 */ /* 0x000fe200078e0239 */
[----:B------:R-:W-:Y:S01]  /*b280*/  R2UR UR7, R65 ;  /* 0x00000000410772ca */ /* 0x000fe200000e0000 */
[----:B------:R-:W-:Y:S01]  /*b290*/  IMAD.MOV.U32 R65, RZ, RZ, 0x40000040 ;  /* 0x40000040ff417424 */ /* 0x000fe200078e00ff */
[----:B------:R-:W-:Y:S01]  /*b2a0*/  R2UR UR4, R62 ;  /* 0x000000003e0472ca */ /* 0x000fe200000e0000 */
[----:B------:R-:W-:Y:S01]  /*b2b0*/  IMAD.IADD R62, R58, 0x1, R15 ;  /* 0x000000013a3e7824 */ /* 0x000fe200078e020f */
[----:B------:R-:W-:Y:S01]  /*b2c0*/  R2UR UR5, R63 ;  /* 0x000000003f0572ca */ /* 0x000fe200000e0000 */
[----:B------:R-:W-:Y:S02]  /*b2d0*/  IMAD.MOV.U32 R63, RZ, RZ, 0x40000040 ;  /* 0x40000040ff3f7424 */ /* 0x000fe400078e00ff */
[----:B------:R-:W-:-:S02]  /*b2e0*/  IMAD.MOV.U32 R57, RZ, RZ, 0x40000040 ;  /* 0x40000040ff397424 */ /* 0x000fc400078e00ff */
[----:B------:R-:W-:Y:S01]  /*b2f0*/  IMAD.MOV.U32 R15, RZ, RZ, 0x40000040 ;  /* 0x40000040ff0f7424 */ /* 0x000fe200078e00ff */
[----:B------:R-:W-:Y:S02]  /*b300*/  WARPGROUP.DEPBAR.LE gsb0, 0x0 ;  /* 0x00008000000079c5 */ /* 0x000fe40000010000 */
[----:B------:R-:W-:-:S06]  /*b310*/  WARPGROUP.ARRIVE ;  /* 0x00000000000079c5 */ /* 0x000fcc0000000000 */
        /* <DEDUP_REMOVED lines=14> */
[----:B------:R-:W-:Y:S01]  /*b400*/  IMAD.MOV.U32 R14, RZ, RZ, 0xc00 ;  /* 0x00000c00ff0e7424 */ /* 0x000fe200078e00ff */
[----:B------:R-:W-:Y:S01]  /*b410*/  R2UR UR5, R15 ;  /* 0x000000000f0572ca */ /* 0x000fe200000e0000 */
[----:B------:R-:W-:-:S03]  /*b420*/  IMAD.MOV.U32 R15, RZ, RZ, 0x40000040 ;  /* 0x40000040ff0f7424 */ /* 0x000fc600078e00ff */
        /* <DEDUP_REMOVED lines=17> */
[----:B------:R-:W-:Y:S02]  /*b540*/  IMAD.IADD R62, R0, 0x1, R15 ;  /* 0x00000001003e7824 */ /* 0x000fe400078e020f */
[C---:B------:R-:W-:Y:S02]  /*b550*/  IMAD.IADD R56, R60.reuse, 0x1, R57 ;  /* 0x000000013c387824 */ /* 0x040fe400078e0239 */
[----:B------:R-:W-:Y:S01]  /*b560*/  IMAD.IADD R14, R60, 0x1, R15 ;  /* 0x000000013c0e7824 */ /* 0x000fe200078e020f */
[----:B------:R-:W-:Y:S02]  /*b570*/  WARPGROUP.DEPBAR.LE gsb0, 0x0 ;  /* 0x00008000000079c5 */ /* 0x000fe40000010000 */
[----:B------:R-:W-:-:S06]  /*b580*/  WARPGROUP.ARRIVE ;  /* 0x00000000000079c5 */ /* 0x000fcc0000000000 */
[----:B------:R-:W-:Y:S01]  /*b590*/  HGMMA.64x64x16.F32 R24, gdesc[UR4], R24, gsb0 ;  /* 0x00e00000041879f0 */ /* 0x000fe20008000818 */
[----:B------:R-:W-:Y:S02]  /*b5a0*/  R2UR UR6, R64 ;  /* 0x00000000400672ca */ /* 0x000fe400000e0000 */
[----:B------:R-:W-:Y:S01]  /*b5b0*/  R2UR UR7, R65 ;  /* 0x00000000410772ca */ /* 0x000fe200000e0000 */
[----:B------:R-:W-:Y:S01]  /*b5c0*/  IMAD.MOV.U32 R65, RZ, RZ, 0x40000040 ;  /* 0x40000040ff417424 */ /* 0x000fe200078e00ff */
[----:B------:R-:W-:Y:S01]  /*b5d0*/  R2UR UR4, R62 ;  /* 0x000000003e0472ca */ /* 0x000fe200000e0000 */
[C---:B------:R-:W-:Y:S01]  /*b5e0*/  IMAD.IADD R62, R58.reuse, 0x1, R15 ;  /* 0x000000013a3e7824 */ /* 0x040fe200078e020f */
[----:B------:R-:W-:Y:S01]  /*b5f0*/  R2UR UR5, R63 ;  /* 0x000000003f0572ca */ /* 0x000fe200000e0000 */
[----:B------:R-:W-:Y:S01]  /*b600*/  IMAD.MOV.U32 R63, RZ, RZ, 0x40000040 ;  /* 0x40000040ff3f7424 */ /* 0x000fe200078e00ff */
[----:B------:R-:W-:Y:S01]  /*b610*/  IADD3 R64, R58, R57, RZ ;  /* 0x000000393a407210 */ /* 0x000fe20007ffe0ff */
[----:B------:R-:W-:-:S02]  /*b620*/  IMAD.MOV.U32 R57, RZ, RZ, 0x40000040 ;  /* 0x40000040ff397424 */ /* 0x000fc400078e00ff */
[----:B------:R-:W-:Y:S01]  /*b630*/  IMAD.MOV.U32 R15, RZ, RZ, 0x40000040 ;  /* 0x40000040ff0f7424 */ /* 0x000fe200078e00ff */
[----:B------:R-:W-:Y:S02]  /*b640*/  WARPGROUP.DEPBAR.LE gsb0, 0x0 ;  /* 0x00008000000079c5 */ /* 0x000fe40000010000 */
[----:B------:R-:W-:-:S06]  /*b650*/  WARPGROUP.ARRIVE ;  /* 0x00000000000079c5 */ /* 0x000fcc0000000000 */
[----:B------:R-:W-:Y:S01]  /*b660*/  HGMMA.64x64x16.F32 R24, gdesc[UR4], R24, gsb0 ;  /* 0x00e00000041879f0 */ /* 0x000fe20008000818 */
[----:B------:R-:W-:Y:S02]  /*b670*/  R2UR UR6, R64 ;  /* 0x00000000400672ca */ /* 0x000fe400000e0000 */
[----:B------:R-:W-:Y:S02]  /*b680*/  R2UR UR7, R65 ;  /* 0x00000000410772ca */ /* 0x000fe400000e0000 */
        /* <DEDUP_REMOVED lines=16> */
[----:B------:R-:W-:Y:S02]  /*b790*/  IADD3 R14, R7, R14, R6 ;  /* 0x0000000e070e7210 */ /* 0x000fe40007ffe006 */
[----:B------:R-:W-:Y:S01]  /*b7a0*/  IADD3 R7, R2, 0xe00, RZ ;  /* 0x00000e0002077810 */ /* 0x000fe20007ffe0ff */
[----:B------:R-:W-:Y:S02]  /*b7b0*/  WARPGROUP.DEPBAR.LE gsb0, 0x0 ;  /* 0x00008000000079c5 */ /* 0x000fe40000010000 */
[----:B------:R-:W-:-:S06]  /*b7c0*/  WARPGROUP.ARRIVE ;  /* 0x00000000000079c5 */ /* 0x000fcc0000000000 */
[----:B------:R-:W-:Y:S01]  /*b7d0*/  HGMMA.64x64x16.F32 R24, gdesc[UR4], R24, gsb0 ;  /* 0x00e00000041879f0 */ /* 0x000fe20008000818 */
[----:B------:R-:W-:Y:S02]  /*b7e0*/  R2UR UR4, R56 ;  /* 0x00000000380472ca */ /* 0x000fe400000e0000 */
[----:B------:R-:W-:Y:S01]  /*b7f0*/  R2UR UR5, R57 ;  /* 0x00000000390572ca */ /* 0x000fe200000e0000 */
[----:B------:R-:W-:Y:S01]  /*b800*/  VIADD R57, R6, 0xe00 ;  /* 0x00000e0006397836 */ /* 0x000fe20000000000 */
[----:B------:R-:W-:Y:S01]  /*b810*/  R2UR UR6, R14 ;  /* 0x000000000e0672ca */ /* 0x000fe200000e0000 */
[C---:B------:R-:W-:Y:S01]  /*b820*/  IMAD.IADD R14, R0.reuse, 0x1, R7 ;  /* 0x00000001000e7824 */ /* 0x040fe200078e0207 */
[----:B------:R-:W-:Y:S01]  /*b830*/  R2UR UR7, R15 ;  /* 0x000000000f0772ca */ /* 0x000fe200000e0000 */
[----:B------:R-:W-:Y:S01]  /*b840*/  IMAD.IADD R62, R0, 0x1, R57 ;  /* 0x00000001003e7824 */ /* 0x000fe200078e0239 */
[----:B------:R-:W-:Y:S01]  /*b850*/  MOV R0, 0x40 ;  /* 0x0000004000007802 */ /* 0x000fe20000000f00 */
[----:B------:R-:W-:-:S02]  /*b860*/  IMAD.MOV.U32 R15, RZ, RZ, 0x40000040 ;  /* 0x40000040ff0f7424 */ /* 0x000fc400078e00ff */
[----:B------:R-:W-:Y:S01]  /*b870*/  IMAD.IADD R56, R60, 0x1, R57 ;  /* 0x000000013c387824 */ /* 0x000fe200078e0239 */
[----:B------:R-:W-:Y:S01]  /*b880*/  SEL R0, R0, 0x3e, P2 ;  /* 0x0000003e00007807 */ /* 0x000fe20001000000 */
        /* <DEDUP_REMOVED lines=11> */
[----:B------:R-:W-:Y:S01]  /*b940*/  IMAD.MOV.U32 R57, RZ, RZ, 0x40000040 ;  /* 0x40000040ff397424 */ /* 0x000fe200078e00ff */
[----:B------:R-:W-:-:S02]  /*b950*/  WARPGROUP.DEPBAR.LE gsb0, 0x0 ;  /* 0x00008000000079c5 */ /* 0x000fc40000010000 */
[----:B------:R-:W-:-:S07]  /*b960*/  WARPGROUP.ARRIVE ;  /* 0x00000000000079c5 */ /* 0x000fce0000000000 */
[----:B------:R-:W-:Y:S01]  /*b970*/  HGMMA.64x64x16.F32 R24, gdesc[UR4], R24, gsb0 ;  /* 0x00e00000041879f0 */ /* 0x000fe20008000818 */
[----:B------:R-:W-:Y:S02]  /*b980*/  R2UR UR6, R62 ;  /* 0x000000003e0672ca */ /* 0x000fe400000e0000 */
[----:B------:R-:W-:Y:S02]  /*b990*/  R2UR UR7, R63 ;  /* 0x000000003f0772ca */ /* 0x000fe400000e0000 */
[----:B------:R-:W-:Y:S01]  /*b9a0*/  R2UR UR4, R14 ;  /* 0x000000000e0472ca */ /* 0x000fe200000e0000 */
[----:B------:R-:W-:Y:S01]  /*b9b0*/  IMAD.IADD R14, R60, 0x1, R7 ;  /* 0x000000013c0e7824 */ /* 0x000fe200078e0207 */
[----:B------:R-:W-:Y:S01]  /*b9c0*/  R2UR UR5, R15 ;  /* 0x000000000f0572ca */ /* 0x000fe200000e0000 */
[----:B------:R-:W-:Y:S01]  /*b9d0*/  IMAD.MOV.U32 R15, RZ, RZ, 0x40000040 ;  /* 0x40000040ff0f7424 */ /* 0x000fe200078e00ff */
[----:B------:R-:W-:Y:S01]  /*b9e0*/  LOP3.LUT R7, R0, 0x6, RZ, 0xc0, !PT ;  /* 0x0000000600077812 */ /* 0x000fe200078ec0ff */
[----:B------:R-:W-:-:S05]  /*b9f0*/  @!P1 VIADD R0, R20, 0x38840 ;  /* 0x0003884014009836 */ /* 0x000fca0000000000 */
[----:B------:R-:W-:Y:S01]  /*ba00*/  @!P1 PRMT R0, RZ, 0x654, R0 ;  /* 0x00000654ff009816 */ /* 0x000fe20000000000 */
[----:B------:R-:W-:Y:S02]  /*ba10*/  WARPGROUP.DEPBAR.LE gsb0, 0x0 ;  /* 0x00008000000079c5 */ /* 0x000fe40000010000 */
[----:B------:R-:W-:-:S06]  /*ba20*/  WARPGROUP.ARRIVE ;  /* 0x00000000000079c5 */ /* 0x000fcc0000000000 */
[----:B------:R-:W-:Y:S01]  /*ba30*/  HGMMA.64x64x16.F32 R24, gdesc[UR4], R24, gsb0 ;  /* 0x00e00000041879f0 */ /* 0x000fe20008000818 */
[----:B------:R-:W-:Y:S02]  /*ba40*/  R2UR UR6, R56 ;  /* 0x00000000380672ca */ /* 0x000fe400000e0000 */
[----:B------:R-:W-:Y:S01]  /*ba50*/  R2UR UR7, R57 ;  /* 0x00000000390772ca */ /* 0x000fe200000e0000 */
[----:B------:R-:W-:Y:S01]  /*ba60*/  IMAD.MOV.U32 R57, RZ, RZ, 0x40000040 ;  /* 0x40000040ff397424 */ /* 0x000fe200078e00ff */
[----:B------:R-:W-:Y:S01]  /*ba70*/  R2UR UR4, R14 ;  /* 0x000000000e0472ca */ /* 0x000fe200000e0000 */
[----:B------:R-:W-:Y:S01]  /*ba80*/  IMAD.MOV.U32 R14, RZ, RZ, 0x1000 ;  /* 0x00001000ff0e7424 */ /* 0x000fe200078e00ff */
[----:B------:R-:W-:Y:S02]  /*ba90*/  R2UR UR5, R15 ;  /* 0x000000000f0572ca */ /* 0x000fe400000e0000 */
[----:B------:R-:W-:Y:S02]  /*baa0*/  LEA R15, R168, 0xffffffc0, 0x6 ;  /* 0xffffffc0a80f7811 */ /* 0x000fe400078e30ff */
[----:B------:R-:W-:-:S02]  /*bab0*/  SEL R14, R14, 0xf80, P2 ;  /* 0x00000f800e0e7807 */ /* 0x000fc40001000000 */
[----:B------:R-:W-:Y:S02]  /*bac0*/  IADD3 R21, -R185, R23, -R15 ;  /* 0x00000017b9157210 */ /* 0x000fe40007ffe90f */
[----:B------:R-:W-:-:S04]  /*bad0*/  LOP3.LUT R14, R14, 0x1e00, RZ, 0xc0, !PT ;  /* 0x00001e000e0e7812 */ /* 0x000fc800078ec0ff */
[CC--:B------:R-:W-:Y:S02]  /*bae0*/  IADD3 R56, R7.reuse, R14.reuse, R2 ;  /* 0x0000000e07387210 */ /* 0x0c0fe40007ffe002 */
[----:B------:R-:W-:Y:S01]  /*baf0*/  IADD3 R6, R7, R14, R6 ;  /* 0x0000000e07067210 */ /* 0x000fe20007ffe006 */
        /* <DEDUP_REMOVED lines=8> */
[----:B------:R-:W-:-:S04]  /*bb80*/  IMAD.MOV.U32 R7, RZ, RZ, -0x40 ;  /* 0xffffffc0ff077424 */ /* 0x000fc800078e00ff */
[----:B------:R-:W-:-:S04]  /*bb90*/  IMAD R6, R168, R7, 0x41 ;  /* 0x00000041a8067424 */ /* 0x000fc800078e0207 */
[----:B------:R-:W-:Y:S01]  /*bba0*/  VIADD R58, R6, 0xffffffff ;  /* 0xffffffff063a7836 */ /* 0x000fe20000000000 */
[----:B------:R-:W-:-:S05]  /*bbb0*/  IADD3 R14, -R184, R6, R23 ;  /* 0x00000006b80e7210 */ /* 0x000fca0007ffe117 */
[----:B------:R-:W-:Y:S01]  /*bbc0*/  IMAD.IADD R14, R14, 0x1, -R185 ;  /* 0x000000010e0e7824 */ /* 0x000fe200078e0ab9 */
[----:B------:R-:W-:Y:S02]  /*bbd0*/  WARPGROUP.DEPBAR.LE gsb0, 0x0 ;  /* 0x00008000000079c5 */ /* 0x000fe40000010000 */
[----:B------:R-:W-:-:S06]  /*bbe0*/  WARPGROUP.ARRIVE ;  /* 0x00000000000079c5 */ /* 0x000fcc0000000000 */
[----:B------:R-:W-:Y:S01]  /*bbf0*/  HGMMA.64x64x16.F32 R24, gdesc[UR4], R24, gsb0 ;  /* 0x00e00000041879f0 */ /* 0x000fe20008000818 */
[----:B------:R-:W-:Y:S01]  /*bc00*/  ULDC.64 UR4, c[0x0][0xad8] ;  /* 0x0002b60000047ab9 */ /* 0x000fe20000000a00 */
[----:B------:R-:W-:Y:S01]  /*bc10*/  ULDC UR6, c[0x0][0xad4] ;  /* 0x0002b50000067ab9 */ /* 0x000fe20000000800 */
[----:B------:R-:W-:Y:S01]  /*bc20*/  UISETP.GE.AND UP0, UPT, UR5, 0x1, UPT ;  /* 0x000000010500788c */ /* 0x000fe2000bf06270 */
[----:B------:R-:W-:Y:S02]  /*bc30*/  IMAD.U32 R188, RZ, RZ, UR6 ;  /* 0x00000006ffbc7e24 */ /* 0x000fe4000f8e00ff */
[----:B------:R-:W-:Y:S01]  /*bc40*/  VIADD R56, R14, UR4 ;  /* 0x000000040e387c36 */ /* 0x000fe20008000000 */
[----:B------:R-:W-:Y:S02]  /*bc50*/  UP2UR UR46, UPR, URZ, 0x1 ;  /* 0x000000013f2e7883 */ /* 0x000fe40008000000 */
[----:B------:R-:W-:Y:S02]  /*bc60*/  PLOP3.LUT P2, PT, PT, PT, UP0, 0x40, 0x0 ;  /* 0x000000000000781c */ /* 0x000fe40003f4e808 */
[----:B------:R-:W-:-:S05]  /*bc70*/  LOP3.LUT R7, RZ, R188, RZ, 0x33, !PT ;  /* 0x000000bcff077212 */ /* 0x000fca00078e33ff */
[----:B------:R-:W-:Y:S01]  /*bc80*/  IMAD.IADD R57, R14, 0x1, R7 ;  /* 0x000000010e397824 */ /* 0x000fe200078e0207 */
        /* <DEDUP_REMOVED lines=18> */
.L_x_2794:
[----:B------:R-:W-:-:S06]  /*bdb0*/  UISETP.NE.AND UP0, UPT, UR5, 0x1, UPT ;  /* 0x000000010500788c */ /* 0x000fcc000bf05270 */
[----:B------:R-:W-:-:S05]  /*bdc0*/  PLOP3.LUT P2, PT, PT, PT, UP0, 0x80, 0x0 ;  /* 0x000000000000781c */ /* 0x000fca0003f4f008 */
[----:B------:R-:W-:-:S08]  /*bdd0*/  @UP0 ULDC.64 UR6, c[0x0][0xae0] ;  /* 0x0002b80000060ab9 */ /* 0x000fd00000000a00 */
[----:B------:R-:W-:-:S05]  /*bde0*/  @P2 IMAD.HI.U32 R59, R14, UR6, RZ ;  /* 0x000000060e3b2c27 */ /* 0x000fca000f8e00ff */
[----:B------:R-:W-:-:S07]  /*bdf0*/  @P2 SHF.R.U32.HI R14, RZ, UR7, R59 ;  /* 0x00000007ff0e2c19 */ /* 0x000fce000801163b */
.L_x_2795:
[----:B------:R-:W-:Y:S05]  /*be00*/  BSYNC B0 ;  /* 0x0000000000007941 */ /* 0x000fea0003800000 */
.L_x_2793:
[----:B------:R-:W-:-:S05]  /*be10*/  IMAD R14, R14, UR5, -R15 ;  /* 0x000000050e0e7c24 */ /* 0x000fca000f8e0a0f */
[----:B------:R-:W-:-:S04]  /*be20*/  IADD3 R14, -R185, R14, RZ ;  /* 0x0000000eb90e7210 */ /* 0x000fc80007ffe1ff */
[----:B------:R-:W-:Y:S02]  /*be30*/  VIMNMX R7, R7, R14, !PT ;  /* 0x0000000e07077248 */ /* 0x000fe40007fe0100 */
[----:B------:R-:W-:-:S07]  /*be40*/  VIADDMNMX R6, R14, UR5, R6, PT ;  /* 0x000000050e067c46 */ /* 0x000fce000b800106 */
.L_x_2792:
[C---:B------:R-:W-:Y:S01]  /*be50*/  ISETP.GE.AND P2, PT, R58.reuse, 0x2, PT ;  /* 0x000000023a00780c */ /* 0x040fe20003f46270 */
[----:B------:R-:W-:Y:S01]  /*be60*/  UISETP.NE.AND UP0, UPT, UR46, URZ, UPT ;  /* 0x0000003f2e00728c */ /* 0x000fe2000bf05270 */
[C---:B------:R-:W-:Y:S02]  /*be70*/  ISETP.GE.AND P6, PT, R58.reuse, 0xa, PT ;  /* 0x0000000a3a00780c */ /* 0x040fe40003fc6270 */
        /* <DEDUP_REMOVED lines=10> */
[----:B------:R-:W-:Y:S02]  /*bf20*/  ISETP.LT.OR P5, PT, R6, 0x9, P5 ;  /* 0x000000090600780c */ /* 0x000fe40002fa1670 */
        /* <DEDUP_REMOVED lines=82> */
.L_x_2798:
[----:B------:R-:W-:-:S06]  /*c450*/  UISETP.NE.AND UP0, UPT, UR5, 0x1, UPT ;  /* 0x000000010500788c */ /* 0x000fcc000bf05270 */
[----:B------:R-:W-:-:S05]  /*c460*/  PLOP3.LUT P6, PT, PT, PT, UP0, 0x80, 0x0 ;  /* 0x000000000000781c */ /* 0x000fca0003fcf008 */
[----:B------:R-:W-:-:S08]  /*c470*/  @UP0 ULDC.64 UR6, c[0x0][0xae0] ;  /* 0x0002b80000060ab9 */ /* 0x000fd00000000a00 */
[----:B------:R-:W-:Y:S01]  /*c480*/  @P6 IMAD.HI.U32 R21, R14, UR6, RZ ;  /* 0x000000060e156c27 */ /* 0x000fe2000f8e00ff */
[----:B------:R-:W-:-:S13]  /*c490*/  PLOP3.LUT P6, PT, PT, PT, UP0, 0x80, 0x0 ;  /* 0x000000000000781c */ /* 0x000fda0003fcf008 */
[----:B------:R-:W-:-:S07]  /*c4a0*/  @P6 SHF.R.U32.HI R14, RZ, UR7, R21 ;  /* 0x00000007ff0e6c19 */ /* 0x000fce0008011615 */
.L_x_2799:
[----:B------:R-:W-:Y:S05]  /*c4b0*/  BSYNC B0 ;  /* 0x0000000000007941 */ /* 0x000fea0003800000 */
.L_x_2797:
[----:B------:R-:W-:-:S04]  /*c4c0*/  IMAD R14, R14, UR5, -R15 ;  /* 0x000000050e0e7c24 */ /* 0x000fc8000f8e0a0f */
[----:B------:R-:W-:-:S05]  /*c4d0*/  IMAD.IADD R14, R14, 0x1, -R185 ;  /* 0x000000010e0e7824 */ /* 0x000fca00078e0ab9 */
[----:B------:R-:W-:Y:S02]  /*c4e0*/  VIMNMX R7, R7, R14, !PT ;  /* 0x0000000e07077248 */ /* 0x000fe40007fe0100 */
[----:B------:R-:W-:-:S07]  /*c4f0*/  VIADDMNMX R6, R14, UR5, R6, PT ;  /* 0x000000050e067c46 */ /* 0x000fce000b800106 */
.L_x_2796:
[----:B------:R-:W-:Y:S01]  /*c500*/  ISETP.GT.AND P2, PT, R7, 0x1, !P2 ;  /* 0x000000010700780c */ /* 0x000fe20005744270 */
[----:B------:R-:W-:Y:S01]  /*c510*/  ULDC UR6, c[0x0][0xa80] ;  /* 0x0002a00000067ab9 */ /* 0x000fe20000000800 */
[----:B------:R-:W-:Y:S01]  /*c520*/  FMNMX.FTZ R14, R169, R59, !PT ;  /* 0x0000003ba90e7209 */ /* 0x000fe20007810000 */
[----:B------:R-:W-:Y:S01]  /*c530*/  UISETP.NE.AND UP0, UPT, UR46, URZ, UPT ;  /* 0x0000003f2e00728c */ /* 0x000fe2000bf05270 */
[----:B------:R-:W-:Y:S01]  /*c540*/  BAR.SYNC.DEFER_BLOCKING 0xf, 0x100 ;  /* 0x03c4000000007b1d */ /* 0x000fe20000010000 */
        /* <DEDUP_REMOVED lines=26> */
[C---:B------:R-:W-:Y:S02]  /*c6f0*/  ISETP.GT.AND P2, PT, R7.reuse, 0x18, !P2 ;  /* 0x000000180700780c */ /* 0x040fe40005744270 */
[----:B------:R-:W-:-:S02]  /*c700*/  ISETP.GT.AND P3, PT, R7, 0x8, !P3 ;  /* 0x000000080700780c */ /* 0x000fc40005f64270 */
[----:B------:R-:W-:Y:S02]  /*c710*/  ISETP.LT.OR P2, PT, R6, 0x19, P2 ;  /* 0x000000190600780c */ /* 0x000fe40001741670 */
[----:B------:R-:W-:Y:S02]  /*c720*/  FMNMX.FTZ R14, R49, R14, !PT ;  /* 0x0000000e310e7209 */ /* 0x000fe40007810000 */
[----:B------:R-:W-:Y:S02]  /*c730*/  FSEL R38, R38, -INF , !P2 ;  /* 0xff80000026267808 */ /* 0x000fe40005000000 */
[----:B------:R-:W-:Y:S02]  /*c740*/  ISETP.NE.AND P2, PT, R36, RZ, PT ;  /* 0x000000ff2400720c */ /* 0x000fe40003f45270 */
[----:B------:R-:W-:Y:S02]  /*c750*/  ISETP.LT.OR P3, PT, R6, 0x9, P3 ;  /* 0x000000090600780c */ /* 0x000fe40001f61670 */
[----:B------:R-:W-:-:S02]  /*c760*/  ISETP.GT.AND P2, PT, R7, 0x19, !P2 ;  /* 0x000000190700780c */ /* 0x000fc40005744270 */
[----:B------:R-:W-:Y:S02]  /*c770*/  FMNMX.FTZ R14, R199, R14, !PT ;  /* 0x0000000ec70e7209 */ /* 0x000fe40007810000 */
[----:B------:R-:W-:Y:S02]  /*c780*/  ISETP.LT.OR P2, PT, R6, 0x1a, P2 ;  /* 0x0000001a0600780c */ /* 0x000fe40001741670 */
[----:B------:R-:W-:Y:S02]  /*c790*/  FSEL R30, R30, -INF , !P3 ;  /* 0xff8000001e1e7808 */ /* 0x000fe40005800000 */
[----:B------:R-:W-:Y:S02]  /*c7a0*/  FSEL R32, R39, -INF , !P2 ;  /* 0xff80000027207808 */ /* 0x000fe40005000000 */
[----:B------:R-:W-:Y:S02]  /*c7b0*/  ISETP.NE.AND P2, PT, R64, RZ, PT ;  /* 0x000000ff4000720c */ /* 0x000fe40003f45270 */
[----:B------:R-:W-:-:S02]  /*c7c0*/  ISETP.NE.AND P3, PT, R66, RZ, PT ;  /* 0x000000ff4200720c */ /* 0x000fc40003f65270 */
[----:B------:R-:W-:Y:S02]  /*c7d0*/  ISETP.GT.AND P2, PT, R7, 0x20, !P2 ;  /* 0x000000200700780c */ /* 0x000fe40005744270 */
[----:B------:R-:W-:Y:S02]  /*c7e0*/  FMNMX.FTZ R21, R53, R14, !PT ;  /* 0x0000000e35157209 */ /* 0x000fe40007810000 */
[----:B------:R-:W-:Y:S02]  /*c7f0*/  ISETP.LT.OR P2, PT, R6, 0x21, P2 ;  /* 0x000000210600780c */ /* 0x000fe40001741670 */
[----:B------:R-:W-:Y:S01]  /*c800*/  ISETP.NE.AND P6, PT, R25, RZ, PT ;  /* 0x000000ff1900720c */ /* 0x000fe20003fc5270 */
[----:B------:R-:W0:Y:S01]  /*c810*/  SHFL.BFLY PT, R14, R21, 0x2, 0x1f ;  /* 0x0c401f00150e7f89 */ /* 0x000e2200000e0000 */
        /* <DEDUP_REMOVED lines=8> */
[C---:B------:R-:W-:Y:S02]  /*c8a0*/  ISETP.GT.AND P2, PT, R7.reuse, 0x28, !P3 ;  /* 0x000000280700780c */ /* 0x040fe40005f44270 */
[----:B------:R-:W-:Y:S02]  /*c8b0*/  ISETP.NE.AND P3, PT, R68, RZ, PT ;  /* 0x000000ff4400720c */ /* 0x000fe40003f65270 */
[----:B------:R-:W-:Y:S02]  /*c8c0*/  ISETP.LT.OR P2, PT, R6, 0x29, P2 ;  /* 0x000000290600780c */ /* 0x000fe40001741670 */
[C---:B------:R-:W-:Y:S02]  /*c8d0*/  ISETP.GT.AND P3, PT, R7.reuse, 0x30, !P3 ;  /* 0x000000300700780c */ /* 0x040fe40005f64270 */
[----:B------:R-:W-:Y:S02]  /*c8e0*/  FSEL R46, R46, -INF , !P2 ;  /* 0xff8000002e2e7808 */ /* 0x000fe40005000000 */
[----:B------:R-:W-:-:S02]  /*c8f0*/  ISETP.GT.AND P2, PT, R7, RZ, !P6 ;  /* 0x000000ff0700720c */ /* 0x000fc40007744270 */
[----:B0-----:R-:W-:Y:S01]  /*c900*/  FMNMX.FTZ R25, R21, R14, !PT ;  /* 0x0000000e15197209 */ /* 0x001fe20007810000 */
[----:B------:R-:W-:Y:S01]  /*c910*/  IMAD.U32 R21, RZ, RZ, UR6 ;  /* 0x00000006ff157e24 */ /* 0x000fe2000f8e00ff */
[C---:B------:R-:W-:Y:S02]  /*c920*/  ISETP.LT.OR P2, PT, R6.reuse, 0x1, P2 ;  /* 0x000000010600780c */ /* 0x040fe40001741670 */
[----:B------:R-:W-:Y:S01]  /*c930*/  ISETP.LT.OR P3, PT, R6, 0x31, P3 ;  /* 0x000000310600780c */ /* 0x000fe20001f61670 */
[----:B------:R-:W0:Y:S01]  /*c940*/  SHFL.BFLY PT, R14, R25, 0x1, 0x1f ;  /* 0x0c201f00190e7f89 */ /* 0x000e2200000e0000 */
        /* <DEDUP_REMOVED lines=8> */
[----:B------:R-:W-:-:S02]  /*c9d0*/  FMNMX.FTZ R15, R34, R15, !PT ;  /* 0x0000000f220f7209 */ /* 0x000fc40007810000 */
[----:B------:R-:W-:Y:S02]  /*c9e0*/  ISETP.NE.AND P6, PT, R48, RZ, PT ;  /* 0x000000ff3000720c */ /* 0x000fe40003fc5270 */
[----:B------:R-:W-:Y:S02]  /*c9f0*/  FMNMX.FTZ R15, R28, R15, !PT ;  /* 0x0000000f1c0f7209 */ /* 0x000fe40007810000 */
[----:B------:R-:W-:Y:S02]  /*ca00*/  FSEL R50, R50, -INF , !P3 ;  /* 0xff80000032327808 */ /* 0x000fe40005800000 */
[----:B------:R-:W-:Y:S02]  /*ca10*/  FMNMX.FTZ R15, R38, R15, !PT ;  /* 0x0000000f260f7209 */ /* 0x000fe40007810000 */
[----:B0-----:R-:W-:Y:S02]  /*ca20*/  FMNMX.FTZ R14, R25, R14, !PT ;  /* 0x0000000e190e7209 */ /* 0x001fe40007810000 */
[----:B------:R-:W-:-:S02]  /*ca30*/  FMNMX.FTZ R15, R32, R15, !PT ;  /* 0x0000000f200f7209 */ /* 0x000fc40007810000 */
[C---:B------:R-:W-:Y:S01]  /*ca40*/  FSETP.NEU.FTZ.AND P2, PT, R14.reuse, -INF , PT ;  /* 0xff8000000e00780b */ /* 0x040fe20003f5d000 */
[----:B------:R-:W-:Y:S01]  /*ca50*/  FMUL.FTZ R25, R14, R21 ;  /* 0x000000150e197220 */ /* 0x000fe20000410000 */
[----:B------:R-:W-:Y:S02]  /*ca60*/  FMNMX.FTZ R15, R42, R15, !PT ;  /* 0x0000000f2a0f7209 */ /* 0x000fe40007810000 */
[----:B------:R-:W-:Y:S02]  /*ca70*/  ISETP.LT.OR P5, PT, R6, 0x39, P5 ;  /* 0x000000390600780c */ /* 0x000fe40002fa1670 */
[----:B------:R-:W-:Y:S02]  /*ca80*/  FMNMX.FTZ R15, R36, R15, !PT ;  /* 0x0000000f240f7209 */ /* 0x000fe40007810000 */
[----:B------:R-:W-:Y:S02]  /*ca90*/  FSEL R52, R25, RZ, P2 ;  /* 0x000000ff19347208 */ /* 0x000fe40001000000 */
[----:B------:R-:W-:-:S02]  /*caa0*/  FMNMX.FTZ R15, R46, R15, !PT ;  /* 0x0000000f2e0f7209 */ /* 0x000fc40007810000 */
[----:B------:R-:W-:Y:S01]  /*cab0*/  ISETP.GT.AND P2, PT, R7, 0x39, !P6 ;  /* 0x000000390700780c */ /* 0x000fe20007744270 */
[--C-:B------:R-:W-:Y:S01]  /*cac0*/  FFMA.FTZ R169, R169, R21, -R52.reuse ;  /* 0x00000015a9a97223 */ /* 0x100fe20000010834 */
[----:B------:R-:W-:Y:S01]  /*cad0*/  FMNMX.FTZ R15, R40, R15, !PT ;  /* 0x0000000f280f7209 */ /* 0x000fe20007810000 */
[-CC-:B------:R-:W-:Y:S01]  /*cae0*/  FFMA.FTZ R170, R59, R21.reuse, -R52.reuse ;  /* 0x000000153baa7223 */ /* 0x180fe20000010834 */
[----:B------:R-:W-:Y:S01]  /*caf0*/  FSEL R44, R51, -INF , !P4 ;  /* 0xff800000332c7808 */ /* 0x000fe20006000000 */
[--C-:B------:R-:W-:Y:S01]  /*cb00*/  FFMA.FTZ R172, R61, R21, -R52.reuse ;  /* 0x000000153dac7223 */ /* 0x100fe20000010834 */
[----:B------:R-:W-:Y:S01]  /*cb10*/  FMNMX.FTZ R15, R50, R15, !PT ;  /* 0x0000000f320f7209 */ /* 0x000fe20007810000 */
[-CC-:B------:R-:W-:Y:S01]  /*cb20*/  FFMA.FTZ R173, R29, R21.reuse, -R52.reuse ;  /* 0x000000151dad7223 */ /* 0x180fe20000010834 */
[----:B------:R-:W-:Y:S01]  /*cb30*/  ISETP.LT.OR P2, PT, R6, 0x3a, P2 ;  /* 0x0000003a0600780c */ /* 0x000fe20001741670 */
[-CC-:B------:R-:W-:Y:S01]  /*cb40*/  FFMA.FTZ R174, R63, R21.reuse, -R52.reuse ;  /* 0x000000153fae7223 */ /* 0x180fe20000010834 */
[----:B------:R-:W-:Y:S01]  /*cb50*/  FSEL R54, R54, -INF , !P5 ;  /* 0xff80000036367808 */ /* 0x000fe20006800000 */
[--C-:B------:R-:W-:Y:S01]  /*cb60*/  FFMA.FTZ R175, R33, R21, -R52.reuse ;  /* 0x0000001521af7223 */ /* 0x100fe20000010834 */
[----:B------:R-:W-:Y:S01]  /*cb70*/  FMNMX.FTZ R15, R44, R15, !PT ;  /* 0x0000000f2c0f7209 */ /* 0x000fe20007810000 */
[-CC-:B------:R-:W-:Y:S01]  /*cb80*/  FFMA.FTZ R176, R65, R21.reuse, -R52.reuse ;  /* 0x0000001541b07223 */ /* 0x180fe20000010834 */
[----:B------:R-:W-:Y:S01]  /*cb90*/  FSEL R48, R55, -INF , !P2 ;  /* 0xff80000037307808 */ /* 0x000fe20005000000 */
        /* <DEDUP_REMOVED lines=11> */
[----:B------:R-:W-:Y:S01]  /*cc50*/  FFMA.FTZ R200, R53, R21, -R52 ;  /* 0x0000001535c87223 */ /* 0x000fe20000010834 */
[----:B------:R-:W-:Y:S01]  /*cc60*/  MUFU.EX2 R169, R169 ;  /* 0x000000a900a97308 */ /* 0x000fe20000000800 */
[----:B------:R-:W-:-:S04]  /*cc70*/  @!P1 IADD3 R20, R20, 0x38860, RZ ;  /* 0x0003886014149810 */ /* 0x000fc80007ffe0ff */
[----:B------:R-:W-:-:S03]  /*cc80*/  @!P1 PRMT R20, RZ, 0x654, R20 ;  /* 0x00000654ff149816 */ /* 0x000fc60000000014 */
[----:B------:R-:W1:Y:S08]  /*cc90*/  MUFU.EX2 R170, R170 ;  /* 0x000000aa00aa7308 */ /* 0x000e700000000800 */
[----:B------:R-:W-:Y:S01]  /*cca0*/  MUFU.EX2 R172, R172 ;  /* 0x000000ac00ac7308 */ /* 0x000fe20000000800 */
[----:B0-----:R-:W-:-:S07]  /*ccb0*/  FMNMX.FTZ R6, R15, R6, !PT ;  /* 0x000000060f067209 */ /* 0x001fce0007810000 */
[----:B------:R-:W0:Y:S01]  /*ccc0*/  MUFU.EX2 R173, R173 ;  /* 0x000000ad00ad7308 */ /* 0x000e220000000800 */
[----:B-1----:R-:W-:Y:S01]  /*ccd0*/  F2FP.F16.F32.PACK_AB R164, R170, R169 ;  /* 0x000000a9aaa4723e */ /* 0x002fe200000000ff */
[----:B------:R-:W-:Y:S01]  /*cce0*/  FADD.FTZ R169, R169, R170 ;  /* 0x000000aaa9a97221 */ /* 0x000fe20000010000 */
[----:B------:R-:W1:Y:S05]  /*ccf0*/  SHFL.BFLY PT, R15, R6, 0x1, 0x1f ;  /* 0x0c201f00060f7f89 */ /* 0x000e6a00000e0000 */
        /* <DEDUP_REMOVED lines=8> */
[-C--:B------:R-:W-:Y:S02]  /*cd80*/  FMUL.FTZ R6, R15, R21.reuse ;  /* 0x000000150f067220 */ /* 0x080fe40000410000 */
[----:B------:R-:W0:Y:S01]  /*cd90*/  MUFU.EX2 R177, R177 ;  /* 0x000000b100b17308 */ /* 0x000e220000000800 */
[----:B--2---:R-:W-:Y:S01]  /*cda0*/  F2FP.F16.F32.PACK_AB R160, R175, R174 ;  /* 0x000000aeafa0723e */ /* 0x004fe200000000ff */
[----:B------:R-:W-:Y:S01]  /*cdb0*/  FADD.FTZ R174, R174, R173 ;  /* 0x000000adaeae7221 */ /* 0x000fe20000010000 */
[----:B------:R-:W-:Y:S01]  /*cdc0*/  FSEL R7, R6, RZ, P2 ;  /* 0x000000ff06077208 */ /* 0x000fe20001000000 */
[----:B------:R-:W-:Y:S02]  /*cdd0*/  IMAD R6, R19, 0x1000, R193 ;  /* 0x0000100013067824 */ /* 0x000fe400078e02c1 */
[----:B------:R-:W-:Y:S01]  /*cde0*/  FADD.FTZ R175, R175, R174 ;  /* 0x000000aeafaf7221 */ /* 0x000fe20000010000 */
[----:B------:R-:W-:Y:S01]  /*cdf0*/  PLOP3.LUT P2, PT, PT, PT, UP0, 0x40, 0x0 ;  /* 0x000000000000781c */ /* 0x000fe20003f4e808 */
        /* <DEDUP_REMOVED lines=17> */
[----:B------:R-:W-:Y:S01]  /*cf10*/  MUFU.EX2 R201, R201 ;  /* 0x000000c900c97308 */ /* 0x000fe20000000800 */
[----:B------:R-:W-:Y:S01]  /*cf20*/  IMAD.MOV.U32 R7, RZ, RZ, 0x40000040 ;  /* 0x40000040ff077424 */ /* 0x000fe200078e00ff */
[----:B0-----:R-:W-:Y:S01]  /*cf30*/  F2FP.F16.F32.PACK_AB R162, R177, R176 ;  /* 0x000000b0b1a2723e */ /* 0x001fe200000000ff */
[----:B------:R-:W-:Y:S01]  /*cf40*/  FADD.FTZ R176, R176, R175 ;  /* 0x000000afb0b07221 */ /* 0x000fe20000010000 */
[----:B------:R-:W-:-:S02]  /*cf50*/  R2UR UR6, R6 ;  /* 0x00000000060672ca */ /* 0x000fc400000e0000 */
[----:B------:R-:W-:Y:S01]  /*cf60*/  R2UR UR7, R7 ;  /* 0x00000000070772ca */ /* 0x000fe200000e0000 */
[----:B------:R-:W-:Y:S01]  /*cf70*/  IMAD.MOV.U32 R7, RZ, RZ, 0x40000040 ;  /* 0x40000040ff077424 */ /* 0x000fe200078e00ff */
[----:B------:R-:W0:Y:S01]  /*cf80*/  MUFU.EX2 R202, R202 ;  /* 0x000000ca00ca7308 */ /* 0x000e220000000800 */
[----:B------:R-:W-:-:S07]  /*cf90*/  FADD.FTZ R177, R177, R176 ;  /* 0x000000b0b1b17221 */ /* 0x000fce0000010000 */
        /* <DEDUP_REMOVED lines=30> */
[----:B------:R-:W3:Y:S08]  /*d180*/  MUFU.EX2 R224, R224 ;  /* 0x000000e000e07308 */ /* 0x000ef00000000800 */
[----:B------:R-:W4:Y:S01]  /*d190*/  MUFU.EX2 R226, R226 ;  /* 0x000000e200e27308 */ /* 0x000f220000000800 */
[----:B0-----:R-:W-:Y:S01]  /*d1a0*/  F2FP.F16.F32.PACK_AB R157, R223, R222 ;  /* 0x000000dedf9d723e */ /* 0x001fe200000000ff */
[----:B------:R-:W-:-:S04]  /*d1b0*/  FADD.FTZ R222, R222, R207 ;  /* 0x000000cfdede7221 */ /* 0x000fc80000010000 */
[----:B------:R-:W-:Y:S02]  /*d1c0*/  FADD.FTZ R223, R223, R222 ;  /* 0x000000dedfdf7221 */ /* 0x000fe40000010000 */
[----:B------:R-:W-:Y:S02]  /*d1d0*/  MUFU.EX2 R182, R182 ;  /* 0x000000b600b67308 */ /* 0x000fe40000000800 */
[----:B---3--:R-:W-:-:S06]  /*d1e0*/  FADD.FTZ R223, R224, R223 ;  /* 0x000000dfe0df7221 */ /* 0x008fcc0000010000 */
[----:B------:R-:W0:Y:S01]  /*d1f0*/  MUFU.EX2 R183, R183 ;  /* 0x000000b700b77308 */ /* 0x000e220000000800 */
[C---:B----4-:R-:W-:Y:S01]  /*d200*/  F2FP.F16.F32.PACK_AB R159, R226.reuse, R224 ;  /* 0x000000e0e29f723e */ /* 0x050fe200000000ff */
[----:B------:R-:W-:-:S04]  /*d210*/  FADD.FTZ R226, R226, R223 ;  /* 0x000000dfe2e27221 */ /* 0x000fc80000010000 */
[----:B------:R-:W-:Y:S02]  /*d220*/  STSM.16.M88.4 [R209], R156 ;  /* 0x0000009cd1007844 */ /* 0x000fe40000000200 */
[----:B------:R-:W-:Y:S08]  /*d230*/  MUFU.EX2 R199, R199 ;  /* 0x000000c700c77308 */ /* 0x000ff00000000800 */
[----:B------:R-:W3:Y:S01]  /*d240*/  MUFU.EX2 R200, R200 ;  /* 0x000000c800c87308 */ /* 0x000ee20000000800 */
[----:B0-----:R-:W-:Y:S01]  /*d250*/  F2FP.F16.F32.PACK_AB R152, R183, R182 ;  /* 0x000000b6b798723e */ /* 0x001fe200000000ff */
[----:B------:R-:W-:-:S04]  /*d260*/  FADD.FTZ R182, R182, R181 ;  /* 0x000000b5b6b67221 */ /* 0x000fc80000010000 */
[----:B------:R-:W-:Y:S02]  /*d270*/  FADD.FTZ R182, R183, R182 ;  /* 0x000000b6b7b67221 */ /* 0x000fe40000010000 */
[----:B------:R-:W-:Y:S08]  /*d280*/  MUFU.EX2 R227, R227 ;  /* 0x000000e300e37308 */ /* 0x000ff00000000800 */
[----:B------:R-:W0:Y:S01]  /*d290*/  MUFU.EX2 R228, R228 ;  /* 0x000000e400e47308 */ /* 0x000e220000000800 */
[----:B---3--:R-:W-:Y:S01]  /*d2a0*/  F2FP.F16.F32.PACK_AB R154, R200, R199 ;  /* 0x000000c7c89a723e */ /* 0x008fe200000000ff */
[----:B------:R-:W-:-:S06]  /*d2b0*/  FADD.FTZ R199, R199, R182 ;  /* 0x000000b6c7c77221 */ /* 0x000fcc0000010000 */
[----:B------:R-:W3:Y:S08]  /*d2c0*/  MUFU.EX2 R229, R229 ;  /* 0x000000e500e57308 */ /* 0x000ef00000000800 */
[----:B------:R-:W4:Y:S01]  /*d2d0*/  MUFU.EX2 R171, R171 ;  /* 0x000000ab00ab7308 */ /* 0x000f220000000800 */
[----:B0-----:R-:W-:Y:S01]  /*d2e0*/  F2FP.F16.F32.PACK_AB R153, R228, R227 ;  /* 0x000000e3e499723e */ /* 0x001fe200000000ff */
[----:B------:R-:W-:-:S04]  /*d2f0*/  FADD.FTZ R227, R227, R226 ;  /* 0x000000e2e3e37221 */ /* 0x000fc80000010000 */
[----:B------:R-:W-:-:S04]  /*d300*/  FADD.FTZ R228, R228, R227 ;  /* 0x000000e3e4e47221 */ /* 0x000fc80000010000 */
[----:B---3--:R-:W-:Y:S01]  /*d310*/  FADD.FTZ R228, R229, R228 ;  /* 0x000000e4e5e47221 */ /* 0x008fe20000010000 */
[----:B----4-:R-:W-:-:S05]  /*d320*/  F2FP.F16.F32.PACK_AB R155, R171, R229 ;  /* 0x000000e5ab9b723e */ /* 0x010fca00000000ff */
[----:B------:R0:W-:Y:S01]  /*d330*/  STSM.16.M88.4 [R208], R152 ;  /* 0x00000098d0007844 */ /* 0x0001e20000000200 */
[----:B------:R-:W-:-:S06]  /*d340*/  WARPGROUP.ARRIVE ;  /* 0x00000000000079c5 */ /* 0x000fcc0000000000 */
[----:B------:R-:W-:Y:S03]  /*d350*/  HGMMA.64x256x16.F32 R24, R164, gdesc[UR4].tnspB, RZ, !UPT, gsb0 ;  /* 0x43e00004a4187df0 */ /* 0x000fe6000c0008ff */
[----:B------:R-:W-:Y:S02]  /*d360*/  WARPGROUP.DEPBAR.LE gsb0, 0x0 ;  /* 0x00008000000079c5 */ /* 0x000fe40000010000 */
[----:B-1----:R-:W-:Y:S01]  /*d370*/  VIADD R164, R6, 0x80 ;  /* 0x0000008006a47836 */ /* 0x002fe20000000000 */
[----:B------:R-:W-:Y:S01]  /*d380*/  WARPGROUP.ARRIVE ;  /* 0x00000000000079c5 */ /* 0x000fe20000000000 */
[----:B------:R-:W-:-:S03]  /*d390*/  IMAD.MOV.U32 R165, RZ, RZ, 0x40000040 ;  /* 0x40000040ffa57424 */ /* 0x000fc600078e00ff */
[----:B------:R-:W-:Y:S02]  /*d3a0*/  R2UR UR6, R164 ;  /* 0x00000000a40672ca */ /* 0x000fe400000e0000 */
[----:B------:R-:W-:-:S15]  /*d3b0*/  R2UR UR7, R165 ;  /* 0x00000000a50772ca */ /* 0x000fde00000e0000 */
[----:B------:R-:W-:-:S01]  /*d3c0*/  NOP ;  /* 0x0000000000007918 */ /* 0x000fc20000000000 */
[----:B------:R-:W-:Y:S03]  /*d3d0*/  HGMMA.64x256x16.F32 R24, R160, gdesc[UR4].tnspB, R24, gsb0 ;  /* 0x43e00004a0187df0 */ /* 0x000fe60008000818 */
[----:B------:R-:W-:Y:S02]  /*d3e0*/  WARPGROUP.DEPBAR.LE gsb0, 0x0 ;  /* 0x00008000000079c5 */ /* 0x000fe40000010000 */
[C---:B--2---:R-:W-:Y:S01]  /*d3f0*/  VIADD R160, R6.reuse, 0x100 ;  /* 0x0000010006a07836 */ /* 0x044fe20000000000 */
[----:B------:R-:W-:Y:S01]  /*d400*/  WARPGROUP.ARRIVE ;  /* 0x00000000000079c5 */ /* 0x000fe20000000000 */
[----:B------:R-:W-:Y:S02]  /*d410*/  IMAD.MOV.U32 R161, RZ, RZ, 0x40000040 ;  /* 0x40000040ffa17424 */ /* 0x000fe400078e00ff */
[----:B------:R-:W-:Y:S01]  /*d420*/  VIADD R6, R6, 0x180 ;  /* 0x0000018006067836 */ /* 0x000fe20000000000 */
[----:B------:R-:W-:-:S02]  /*d430*/  R2UR UR6, R160 ;  /* 0x00000000a00672ca */ /* 0x000fc400000e0000 */
[----:B------:R-:W-:-:S15]  /*d440*/  R2UR UR7, R161 ;  /* 0x00000000a10772ca */ /* 0x000fde00000e0000 */
[----:B------:R-:W-:-:S01]  /*d450*/  NOP ;  /* 0x0000000000007918 */ /* 0x000fc20000000000 */
[----:B------:R-:W-:Y:S01]  /*d460*/  HGMMA.64x256x16.F32 R24, R156, gdesc[UR4].tnspB, R24, gsb0 ;  /* 0x43e000049c187df0 */ /* 0x000fe20008000818 */
[----:B------:R-:W-:Y:S01]  /*d470*/  R2UR UR6, R6 ;  /* 0x00000000060672ca */ /* 0x000fe200000e0000 */
[----:B------:R-:W-:Y:S01]  /*d480*/  IMAD.IADD R6, R23, 0x1, -R184 ;  /* 0x0000000117067824 */ /* 0x000fe200078e0ab8 */
[----:B------:R-:W-:Y:S01]  /*d490*/  R2UR UR7, R7 ;  /* 0x00000000070772ca */ /* 0x000fe200000e0000 */
[----:B------:R-:W-:Y:S01]  /*d4a0*/  FADD.FTZ R7, R171, R228 ;  /* 0x000000e4ab077221 */ /* 0x000fe20000010000 */
[----:B------:R-:W-:Y:S02]  /*d4b0*/  WARPGROUP.DEPBAR.LE gsb0, 0x0 ;  /* 0x00008000000079c5 */ /* 0x000fe40000010000 */
[----:B------:R-:W-:-:S15]  /*d4c0*/  WARPGROUP.ARRIVE ;  /* 0x00000000000079c5 */ /* 0x000fde0000000000 */
[----:B------:R-:W-:-:S06]  /*d4d0*/  NOP ;  /* 0x0000000000007918 */ /* 0x000fcc0000000000 */
[----:B------:R-:W-:Y:S03]  /*d4e0*/  HGMMA.64x256x16.F32 R24, R152, gdesc[UR4].tnspB, R24, gsb0 ;  /* 0x43e0000498187df0 */ /* 0x000fe60008000818 */
[----:B------:R-:W-:Y:S02]  /*d4f0*/  WARPGROUP.DEPBAR.LE gsb0, 0x0 ;  /* 0x00008000000079c5 */ /* 0x000fe40000010000 */
[----:B------:R1:W-:Y:S06]  /*d500*/  MEMBAR.ALL.CTA ;  /* 0x0000000000007992 */ /* 0x0003ec0000008000 */
[----:B-1----:R-:W1:Y:S01]  /*d510*/  FENCE.VIEW.ASYNC.S ;  /* 0x00000000000073c6 */ /* 0x002e620000000000 */
[----:B0-----:R-:W-:-:S02]  /*d520*/  IMAD R154, R189, 0x40, R6 ;  /* 0x00000040bd9a7824 */ /* 0x001fc400078e0206 */
[----:B------:R-:W-:Y:S02]  /*d530*/  FADD.FTZ R6, R200, R199 ;  /* 0x000000c7c8067221 */ /* 0x000fe40000010000 */
[----:B------:R-:W-:Y:S01]  /*d540*/  VIADD R152, R154, UR4 ;  /* 0x000000049a987c36 */ /* 0x000fe20008000000 */
[----:B-1----:R-:W-:Y:S01]  /*d550*/  NOP ;  /* 0x0000000000007918 */ /* 0x002fe20000000000 */
        /* <DEDUP_REMOVED lines=16> */
.L_x_2802:
[----:B------:R-:W-:-:S06]  /*d660*/  UISETP.NE.AND UP0, UPT, UR5, 0x1, UPT ;  /* 0x000000010500788c */ /* 0x000fcc000bf05270 */
[----:B------:R-:W-:-:S05]  /*d670*/  PLOP3.LUT P2, PT, PT, PT, UP0, 0x80, 0x0 ;  /* 0x000000000000781c */ /* 0x000fca0003f4f008 */
[----:B------:R-:W-:-:S08]  /*d680*/  @UP0 ULDC.64 UR6, c[0x0][0xae0] ;  /* 0x0002b80000060ab9 */ /* 0x000fd00000000a00 */
[----:B------:R-:W-:-:S05]  /*d690*/  @P2 IMAD.HI.U32 R154, R153, UR6, RZ ;  /* 0x00000006999a2c27 */ /* 0x000fca000f8e00ff */
[----:B------:R-:W-:-:S07]  /*d6a0*/  @P2 SHF.R.U32.HI R153, RZ, UR7, R154 ;  /* 0x00000007ff992c19 */ /* 0x000fce000801169a */
.L_x_2803:
[----:B------:R-:W-:Y:S05]  /*d6b0*/  BSYNC B0 ;  /* 0x0000000000007941 */ /* 0x000fea0003800000 */
.L_x_2801:
[----:B------:R-:W-:-:S04]  /*d6c0*/  IMAD.U32 R154, RZ, RZ, UR5 ;  /* 0x00000005ff9a7e24 */ /* 0x000fc8000f8e00ff */
[----:B------:R-:W-:-:S05]  /*d6d0*/  IMAD R153, R153, R154, UR5 ;  /* 0x0000000599997e24 */ /* 0x000fca000f8e029a */
[----:B------:R-:W-:-:S07]  /*d6e0*/  VIMNMX R152, R152, R153, PT ;  /* 0x0000009998987248 */ /* 0x000fce0003fe0100 */
.L_x_2800:
[----:B------:R-:W-:Y:S01]  /*d6f0*/  SHF.R.S32.HI R153, RZ, 0x1f, R152 ;  /* 0x0000001fff997819 */ /* 0x000fe20000011498 */
[----:B------:R-:W-:Y:S01]  /*d700*/  ULDC UR38, c[0x0][0xadc] ;  /* 0x0002b70000267ab9 */ /* 0x000fe20000000800 */
[----:B------:R-:W-:Y:S01]  /*d710*/  ULDC UR41, c[0x0][0xadc] ;  /* 0x0002b70000297ab9 */ /* 0x000fe20000000800 */
[----:B------:R-:W-:Y:S01]  /*d720*/  ULDC UR42, c[0x0][0xad4] ;  /* 0x0002b500002a7ab9 */ /* 0x000fe20000000800 */
[----:B------:R-:W-:Y:S01]  /*d730*/  LEA.HI R153, R153, R152, RZ, 0x6 ;  /* 0x0000009899997211 */ /* 0x000fe200078f30ff */
[----:B------:R-:W-:Y:S01]  /*d740*/  ULDC UR44, c[0x0][0xad4] ;  /* 0x0002b500002c7ab9 */ /* 0x000fe20000000800 */
[----:B------:R-:W-:Y:S01]  /*d750*/  ULDC UR37, c[0x0][0xa80] ;  /* 0x0002a00000257ab9 */ /* 0x000fe20000000800 */
[----:B------:R-:W-:Y:S01]  /*d760*/  ULDC UR40, c[0x0][0xa80] ;  /* 0x0002a00000287ab9 */ /* 0x000fe20000000800 */
[----:B------:R-:W-:Y:S01]  /*d770*/  SHF.R.S32.HI R153, RZ, 0x6, R153 ;  /* 0x00000006ff997819 */ /* 0x000fe20000011499 */
[----:B------:R-:W-:Y:S01]  /*d780*/  ULDC UR39, c[0x0][0xa80] ;  /* 0x0002a00000277ab9 */ /* 0x000fe20000000800 */
[----:B------:R-:W-:Y:S01]  /*d790*/  ULDC UR43, c[0x0][0xad8] ;  /* 0x0002b600002b7ab9 */ /* 0x000fe20000000800 */
[----:B------:R-:W-:Y:S01]  /*d7a0*/  ULDC UR45, c[0x0][0xad8] ;  /* 0x0002b600002d7ab9 */ /* 0x000fe20000000800 */
[----:B------:R-:W-:Y:S01]  /*d7b0*/  VIMNMX R210, R212, R153, !PT ;  /* 0x00000099d4d27248 */ /* 0x000fe20007fe0100 */
[----:B------:R-:W-:Y:S03]  /*d7c0*/  BSSY B1, `(.L_x_2804) ;  /* 0x00003d5000017945 */ /* 0x000fe60003800000 */
[----:B------:R-:W-:-:S13]  /*d7d0*/  ISETP.GE.AND P2, PT, R20, R210, PT ;  /* 0x000000d21400720c */ /* 0x000fda0003f46270 */
[----:B------:R-:W-:Y:S05]  /*d7e0*/  @!P2 BRA `(.L_x_2805) ;  /* 0x0000003c0048a947 */ /* 0x000fea0003800000 */
[----:B------:R-:W-:Y:S01]  /*d7f0*/  IADD3 R200, R0, R23, -R184 ;  /* 0x0000001700c87210 */ /* 0x000fe20007ffe8b8 */
[----:B------:R-:W-:Y:S04]  /*d800*/  BSSY B0, `(.L_x_2806) ;  /* 0x00003cc000007945 */ /* 0x000fe80003800000 */
[----:B------:R-:W-:-:S07]  /*d810*/  VIADD R200, R200, 0x8 ;  /* 0x00000008c8c87836 */ /* 0x000fce0000000000 */
.L_x_2825:
[----:B------:R-:W-:-:S05]  /*d820*/  VIADD R201, R19, 0x1 ;  /* 0x0000000113c97836 */ /* 0x000fca0000000000 */
[----:B------:R-:W-:-:S04]  /*d830*/  ISETP.NE.AND P2, PT, R201, 0x2, PT ;  /* 0x00000002c900780c */ /* 0x000fc80003f45270 */
[----:B------:R-:W-:Y:S02]  /*d840*/  SEL R21, RZ, 0x1, P2 ;  /* 0x00000001ff157807 */ /* 0x000fe40001000000 */
[----:B------:R-:W-:Y:S02]  /*d850*/  SEL R201, R201, RZ, P2 ;  /* 0x000000ffc9c97207 */ /* 0x000fe40001000000 */
[----:B------:R-:W-:Y:S01]  /*d860*/  LOP3.LUT R22, R22, R21, RZ, 0x3c, !PT ;  /* 0x0000001516167212 */ /* 0x000fe200078e3cff */
[----:B0-----:R-:W-:Y:S06]  /*d870*/  @!P0 BRA `(.L_x_2807) ;  /* 0x0000000000048947 */ /* 0x001fec0003800000 */
[----:B------:R-:W-:Y:S01]  /*d880*/  BPT.TRAP 0x1 ;  /* 0x000000040000795c */ /* 0x000fe20000300000 */
.L_x_2807:
[----:B------:R-:W-:Y:S01]  /*d890*/  IMAD R199, R201, 0x8, R18 ;  /* 0x00000008c9c77824 */ /* 0x000fe200078e0212 */
[----:B------:R-:W-:-:S04]  /*d8a0*/  SHF.L.U32 R188, R22, 0x1f, RZ ;  /* 0x0000001f16bc7819 */ /* 0x000fc800000006ff */
[----:B------:R0:W1:Y:S01]  /*d8b0*/  SYNCS.PHASECHK.TRANS64.TRYWAIT P2, [R199+URZ+0x38830], R188 ;  /* 0x038830bcc70075a7 */ /* 0x000062000804017f */
[----:B------:R-:W-:Y:S05]  /*d8c0*/  @!P0 BRA `(.L_x_2808) ;  /* 0x0000000000048947 */ /* 0x000fea0003800000 */
[----:B------:R-:W-:Y:S01]  /*d8d0*/  BPT.TRAP 0x1 ;  /* 0x000000040000795c */ /* 0x000fe20000300000 */
.L_x_2808:
[----:B------:R-:W-:Y:S01]  /*d8e0*/  BSSY B2, `(.L_x_2809) ;  /* 0x0000006000027945 */ /* 0x000fe20003800000 */
[----:B------:R-:W-:Y:S02]  /*d8f0*/  IMAD R202, R201, 0x200, R190 ;  /* 0x00000200c9ca7824 */ /* 0x000fe400078e02be */
[----:B------:R-:W-:Y:S01]  /*d900*/  IMAD.MOV.U32 R203, RZ, RZ, 0x40000040 ;  /* 0x40000040ffcb7424 */ /* 0x000fe200078e00ff */
[----:B-1----:R-:W-:Y:S06]  /*d910*/  @P2 BRA `(.L_x_2810) ;  /* 0x0000000000082947 */ /* 0x002fec0003800000 */
[----:B------:R-:W1:Y:S02]  /*d920*/  SYNCS.PHASECHK.TRANS64.TRYWAIT P2, [R199+URZ+0x38830], R188 ;  /* 0x038830bcc70075a7 */ /* 0x000e64000804017f */
[----:B-1----:R-:W-:Y:S05]  /*d930*/  @!P2 BRA `(.L_x_2811) ;  /* 0x000001580094a947 */ /* 0x002fea0003800000 */
.L_x_2810:
[----:B------:R-:W-:Y:S05]  /*d940*/  BSYNC B2 ;  /* 0x0000000000027941 */ /* 0x000fea0003800000 */
.L_x_2809:
[----:B------:R-:W-:Y:S01]  /*d950*/  R2UR UR6, R202 ;  /* 0x00000000ca0672ca */ /* 0x000fe200000e0000 */
[----:B------:R-:W-:Y:S01]  /*d960*/  WARPGROUP.ARRIVE ;  /* 0x00000000000079c5 */ /* 0x000fe20000000000 */
[----:B------:R-:W-:Y:S01]  /*d970*/  R2UR UR7, R203 ;  /* 0x00000000cb0772ca */ /* 0x000fe200000e0000 */
[----:B------:R-:W-:Y:S01]  /*d980*/  IMAD.MOV.U32 R205, RZ, RZ, 0x40000040 ;  /* 0x40000040ffcd7424 */ /* 0x000fe200078e00ff */
[----:B------:R-:W-:Y:S01]  /*d990*/  R2UR UR4, R4 ;  /* 0x00000000040472ca */ /* 0x000fe200000e0000 */
[----:B------:R-:W-:Y:S01]  /*d9a0*/  IMAD.MOV.U32 R203, RZ, RZ, 0x40000040 ;  /* 0x40000040ffcb7424 */ /* 0x000fe200078e00ff */
[----:B------:R-:W-:Y:S02]  /*d9b0*/  R2UR UR5, R5 ;  /* 0x00000000050572ca */ /* 0x000fe400000e0000 */
[----:B------:R-:W-:-:S11]  /*d9c0*/  IADD3 R204, R202, 0x2, RZ ;  /* 0x00000002cacc7810 */ /* 0x000fd60007ffe0ff */
        /* <DEDUP_REMOVED lines=28> */
.L_x_2812:
[----:B------:R2:W3:Y:S01]  /*db90*/  SYNCS.PHASECHK.TRANS64.TRYWAIT P2, [R199+URZ+0x38850], R188 ;  /* 0x038850bcc70075a7 */ /* 0x0004e2000804017f */
[----:B------:R-:W-:Y:S05]  /*dba0*/  @!P0 BRA `(.L_x_2813) ;  /* 0x0000000000048947 */ /* 0x000fea0003800000 */
[----:B------:R-:W-:Y:S01]  /*dbb0*/  BPT.TRAP 0x1 ;  /* 0x000000040000795c */ /* 0x000fe20000300000 */
.L_x_2813:
[----:B------:R-:W-:Y:S04]  /*dbc0*/  BSSY B2, `(.L_x_2814) ;  /* 0x0000004000027945 */ /* 0x000fe80003800000 */
[----:B---3--:R-:W-:Y:S05]  /*dbd0*/  @P2 BRA `(.L_x_2815) ;  /* 0x0000000000082947 */ /* 0x008fea0003800000 */
[----:B------:R-:W3:Y:S02]  /*dbe0*/  SYNCS.PHASECHK.TRANS64.TRYWAIT P2, [R199+URZ+0x38850], R188 ;  /* 0x038850bcc70075a7 */ /* 0x000ee4000804017f */
[----:B---3--:R-:W-:Y:S05]  /*dbf0*/  @!P2 BRA `(.L_x_2816) ;  /* 0x0000015400f8a947 */ /* 0x008fea0003800000 */
.L_x_2815:
[----:B------:R-:W-:Y:S05]  /*dc00*/  BSYNC B2 ;  /* 0x0000000000027941 */ /* 0x000fea0003800000 */
.L_x_2814:
[----:B------:R-:W-:Y:S01]  /*dc10*/  IMAD R202, R201, 0x1000, R191 ;  /* 0x00001000c9ca7824 */ /* 0x000fe200078e02bf */
[----:B------:R-:W-:Y:S01]  /*dc20*/  R2UR UR4, R2 ;  /* 0x00000000020472ca */ /* 0x000fe200000e0000 */
[----:B------:R-:W-:Y:S01]  /*dc30*/  IMAD.MOV.U32 R203, RZ, RZ, 0x40000040 ;  /* 0x40000040ffcb7424 */ /* 0x000fe200078e00ff */
[----:B------:R-:W-:Y:S01]  /*dc40*/  R2UR UR5, R3 ;  /* 0x00000000030572ca */ /* 0x000fe200000e0000 */
[----:B------:R-:W-:Y:S01]  /*dc50*/  WARPGROUP.ARRIVE ;  /* 0x00000000000079c5 */ /* 0x000fe20000000000 */
[----:B------:R-:W-:Y:S01]  /*dc60*/  R2UR UR6, R202 ;  /* 0x00000000ca0672ca */ /* 0x000fe200000e0000 */
[----:B------:R-:W-:Y:S01]  /*dc70*/  VIADD R204, R2, 0x2 ;  /* 0x0000000202cc7836 */ /* 0x000fe20000000000 */
[----:B------:R-:W-:Y:S01]  /*dc80*/  R2UR UR7, R203 ;  /* 0x00000000cb0772ca */ /* 0x000fe200000e0000 */
[----:B------:R-:W-:Y:S02]  /*dc90*/  IMAD.MOV.U32 R205, RZ, RZ, 0x40000040 ;  /* 0x40000040ffcd7424 */ /* 0x000fe400078e00ff */
[----:B------:R-:W4:Y:S01]  /*dca0*/  S2R R21, SR_TID.X ;  /* 0x0000000000157919 */ /* 0x000f220000002100 */
[----:B------:R-:W-:Y:S01]  /*dcb0*/  VIADD R206, R202, 0x800 ;  /* 0x00000800cace7836 */ /* 0x000fe20000000000 */
[----:B------:R-:W-:Y:S01]  /*dcc0*/  UISETP.NE.AND UP0, UPT, UR46, URZ, UPT ;  /* 0x0000003f2e00728c */ /* 0x000fe2000bf05270 */
[----:B------:R-:W-:-:S02]  /*dcd0*/  VIADD R207, R2, 0x800 ;  /* 0x0000080002cf7836 */ /* 0x000fc40000000000 */
[----:B0123--:R-:W-:-:S05]  /*dce0*/  IMAD.MOV.U32 R188, RZ, RZ, 0x4 ;  /* 0x00000004ffbc7424 */ /* 0x00ffca00078e00ff */
        /* <DEDUP_REMOVED lines=8> */
[----:B------:R-:W-:Y:S02]  /*dd70*/  MOV R205, 0x40000040 ;  /* 0x4000004000cd7802 */ /* 0x000fe40000000f00 */
[----:B----4-:R-:W-:-:S06]  /*dd80*/  SHF.R.U32.HI R21, RZ, 0x7, R21 ;  /* 0x00000007ff157819 */ /* 0x010fcc0000011615 */
[----:B------:R-:W0:Y:S02]  /*dd90*/  SHFL.IDX PT, R21, R21, RZ, 0x1f ;  /* 0x00001fff15157589 */ /* 0x000e2400000e0000 */
[----:B0-----:R-:W-:-:S04]  /*dda0*/  ISETP.GT.AND P2, PT, R21, 0x7f, PT ;  /* 0x0000007f1500780c */ /* 0x001fc80003f44270 */
        /* <DEDUP_REMOVED lines=42> */
[----:B------:R-:W-:Y:S02]  /*e050*/  IADD3 R204, R202, 0x202, RZ ;  /* 0x00000202cacc7810 */ /* 0x000fe40007ffe0ff */
[----:B------:R-:W-:Y:S01]  /*e060*/  R2UR UR7, R205 ;  /* 0x00000000cd0772ca */ /* 0x000fe200000e0000 */
[----:B------:R-:W-:Y:S01]  /*e070*/  IMAD.MOV.U32 R205, RZ, RZ, 0x40000040 ;  /* 0x40000040ffcd7424 */ /* 0x000fe200078e00ff */
[----:B------:R-:W-:Y:S01]  /*e080*/  R2UR UR6, R204 ;  /* 0x00000000cc0672ca */ /* 0x000fe200000e0000 */
[----:B------:R-:W-:Y:S01]  /*e090*/  VIADD R204, R2, 0x204 ;  /* 0x0000020402cc7836 */ /* 0x000fe20000000000 */
        /* <DEDUP_REMOVED lines=65> */
[----:B------:R-:W-:Y:S01]  /*e4b0*/  IADD3 R204, R2, 0x600, RZ ;  /* 0x0000060002cc7810 */ /* 0x000fe20007ffe0ff */
        /* <DEDUP_REMOVED lines=73> */
[----:B------:R-:W-:Y:S01]  /*e950*/  R2UR UR6, R204 ;  /* 0x00000000cc0672ca */ /* 0x000fe200000e0000 */
[----:B------:R-:W-:Y:S01]  /*e960*/  IMAD.MOV.U32 R204, RZ, RZ, 0x28 ;  /* 0x00000028ffcc7424 */ /* 0x000fe200078e00ff */
[----:B------:R-:W-:Y:S01]  /*e970*/  R2UR UR7, R205 ;  /* 0x00000000cd0772ca */ /* 0x000fe200000e0000 */
[----:B------:R-:W-:-:S03]  /*e980*/  IMAD.MOV.U32 R205, RZ, RZ, 0xa00 ;  /* 0x00000a00ffcd7424 */ /* 0x000fc600078e00ff */
[----:B------:R-:W-:Y:S02]  /*e990*/  SEL R204, R204, 0x26, P2 ;  /* 0x00000026cccc7807 */ /* 0x000fe40001000000 */
[----:B------:R-:W-:Y:S02]  /*e9a0*/  SEL R205, R205, 0x980, P2 ;  /* 0x00000980cdcd7807 */ /* 0x000fe40001000000 */
[----:B------:R-:W-:Y:S02]  /*e9b0*/  LOP3.LUT R207, R204, 0x6, RZ, 0xc0, !PT ;  /* 0x00000006cccf7812 */ /* 0x000fe400078ec0ff */
[----:B------:R-:W-:-:S04]  /*e9c0*/  LOP3.LUT R205, R205, 0xa00, RZ, 0xc0, !PT ;  /* 0x00000a00cdcd7812 */ /* 0x000fc800078ec0ff */
[CC--:B------:R-:W-:Y:S02]  /*e9d0*/  IADD3 R204, R207.reuse, R205.reuse, R2 ;  /* 0x000000cdcfcc7210 */ /* 0x0c0fe40007ffe002 */
[----:B------:R-:W-:Y:S01]  /*e9e0*/  IADD3 R206, R207, R205, R202 ;  /* 0x000000cdcfce7210 */ /* 0x000fe20007ffe0ca */
[----:B------:R-:W-:Y:S02]  /*e9f0*/  IMAD.MOV.U32 R205, RZ, RZ, 0x40000040 ;  /* 0x40000040ffcd7424 */ /* 0x000fe400078e00ff */
[----:B------:R-:W-:Y:S01]  /*ea00*/  IMAD.MOV.U32 R207, RZ, RZ, 0x40000040 ;  /* 0x40000040ffcf7424 */ /* 0x000fe200078e00ff */
[----:B------:R-:W-:Y:S02]  /*ea10*/  WARPGROUP.DEPBAR.LE gsb0, 0x0 ;  /* 0x00008000000079c5 */ /* 0x000fe40000010000 */
[----:B------:R-:W-:-:S06]  /*ea20*/  WARPGROUP.ARRIVE ;  /* 0x00000000000079c5 */ /* 0x000fcc0000000000 */
[----:B------:R-:W-:Y:S01]  /*ea30*/  HGMMA.64x64x16.F32 R152, gdesc[UR4], R152, gsb0 ;  /* 0x00e00000049879f0 */ /* 0x000fe20008000898 */
[----:B------:R-:W-:Y:S02]  /*ea40*/  R2UR UR4, R204 ;  /* 0x00000000cc0472ca */ /* 0x000fe400000e0000 */
[----:B------:R-:W-:Y:S01]  /*ea50*/  R2UR UR5, R205 ;  /* 0x00000000cd0572ca */ /* 0x000fe200000e0000 */
[----:B------:R-:W-:Y:S01]  /*ea60*/  IMAD.MOV.U32 R205, RZ, RZ, 0x40000040 ;  /* 0x40000040ffcd7424 */ /* 0x000fe200078e00ff */
[----:B------:R-:W-:Y:S01]  /*ea70*/  R2UR UR6, R206 ;  /* 0x00000000ce0672ca */ /* 0x000fe200000e0000 */
[----:B------:R-:W-:Y:S01]  /*ea80*/  VIADD R206, R2, 0xa00 ;  /* 0x00000a0002ce7836 */ /* 0x000fe20000000000 */
[----:B------:R-:W-:Y:S01]  /*ea90*/  R2UR UR7, R207 ;  /* 0x00000000cf0772ca */ /* 0x000fe200000e0000 */
[----:B------:R-:W-:Y:S02]  /*eaa0*/  VIADD R207, R202, 0xa00 ;  /* 0x00000a00cacf7836 */ /* 0x000fe40000000000 */
[----:B------:R-:W-:Y:S01]  /*eab0*/  IMAD.IADD R204, R206, 0x1, R21 ;  /* 0x00000001cecc7824 */ /* 0x000fe200078e0215 */
[----:B------:R-:W-:-:S02]  /*eac0*/  WARPGROUP.DEPBAR.LE gsb0, 0x0 ;  /* 0x00008000000079c5 */ /* 0x000fc40000010000 */
[----:B------:R-:W-:-:S07]  /*ead0*/  WARPGROUP.ARRIVE ;  /* 0x00000000000079c5 */ /* 0x000fce0000000000 */
        /* <DEDUP_REMOVED lines=37> */
[----:B------:R-:W-:Y:S01]  /*ed30*/  IMAD.MOV.U32 R205, RZ, RZ, 0x40000040 ;  /* 0x40000040ffcd7424 */ /* 0x000fe200078e00ff */
[----:B------:R-:W-:Y:S01]  /*ed40*/  MOV R207, 0x40000040 ;  /* 0x4000004000cf7802 */ /* 0x000fe20000000f00 */
        /* <DEDUP_REMOVED lines=69> */
[----:B------:R-:W-:Y:S02]  /*f1a0*/  IMAD.MOV.U32 R205, RZ, RZ, 0x40000040 ;  /* 0x40000040ffcd7424 */ /* 0x000fe400078e00ff */
[----:B------:R-:W-:Y:S01]  /*f1b0*/  IMAD.MOV.U32 R21, RZ, RZ, 0x40 ;  /* 0x00000040ff157424 */ /* 0x000fe200078e00ff */
[----:B------:R-:W-:Y:S01]  /*f1c0*/  R2UR UR4, R204 ;  /* 0x00000000cc0472ca */ /* 0x000fe200000e0000 */
[----:B------:R-:W-:Y:S01]  /*f1d0*/  IMAD.IADD R204, R207, 0x1, R203 ;  /* 0x00000001cfcc7824 */ /* 0x000fe200078e02cb */
[----:B------:R-:W-:Y:S02]  /*f1e0*/  R2UR UR5, R205 ;  /* 0x00000000cd0572ca */ /* 0x000fe400000e0000 */
[----:B------:R-:W-:-:S02]  /*f1f0*/  MOV R205, 0x40000040 ;  /* 0x4000004000cd7802 */ /* 0x000fc40000000f00 */
[----:B------:R-:W-:-:S04]  /*f200*/  SEL R21, R21, 0x3e, P2 ;  /* 0x0000003e15157807 */ /* 0x000fc80001000000 */
[----:B------:R-:W-:Y:S01]  /*f210*/  LOP3.LUT R21, R21, 0x6, RZ, 0xc0, !PT ;  /* 0x0000000615157812 */ /* 0x000fe200078ec0ff */
[----:B------:R-:W-:Y:S02]  /*f220*/  WARPGROUP.DEPBAR.LE gsb0, 0x0 ;  /* 0x00008000000079c5 */ /* 0x000fe40000010000 */
[----:B------:R-:W-:-:S06]  /*f230*/  WARPGROUP.ARRIVE ;  /* 0x00000000000079c5 */ /* 0x000fcc0000000000 */
[----:B------:R-:W-:Y:S01]  /*f240*/  HGMMA.64x64x16.F32 R152, gdesc[UR4], R152, gsb0 ;  /* 0x00e00000049879f0 */ /* 0x000fe20008000898 */
[----:B------:R-:W-:Y:S01]  /*f250*/  R2UR UR4, R204 ;  /* 0x00000000cc0472ca */ /* 0x000fe200000e0000 */
[--C-:B------:R-:W-:Y:S01]  /*f260*/  IMAD.IADD R204, R203, 0x1, R206.reuse ;  /* 0x00000001cbcc7824 */ /* 0x100fe200078e02ce */
[----:B------:R-:W-:Y:S01]  /*f270*/  R2UR UR5, R205 ;  /* 0x00000000cd0572ca */ /* 0x000fe200000e0000 */
[----:B------:R-:W-:Y:S02]  /*f280*/  IMAD.MOV.U32 R205, RZ, RZ, 0x40000040 ;  /* 0x40000040ffcd7424 */ /* 0x000fe400078e00ff */
[----:B------:R-:W-:Y:S01]  /*f290*/  IMAD.IADD R206, R188, 0x1, R206 ;  /* 0x00000001bcce7824 */ /* 0x000fe200078e02ce */
[----:B------:R-:W-:Y:S01]  /*f2a0*/  R2UR UR6, R204 ;  /* 0x00000000cc0672ca */ /* 0x000fe200000e0000 */
[----:B------:R-:W-:Y:S01]  /*f2b0*/  IMAD.IADD R204, R207, 0x1, R188 ;  /* 0x00000001cfcc7824 */ /* 0x000fe200078e02bc */
[----:B------:R-:W-:Y:S01]  /*f2c0*/  R2UR UR7, R205 ;  /* 0x00000000cd0772ca */ /* 0x000fe200000e0000 */
[----:B------:R-:W-:-:S02]  /*f2d0*/  IMAD.MOV.U32 R205, RZ, RZ, 0x40000040 ;  /* 0x40000040ffcd7424 */ /* 0x000fc400078e00ff */
[----:B------:R-:W-:Y:S02]  /*f2e0*/  IMAD.MOV.U32 R207, RZ, RZ, 0x40000040 ;  /* 0x40000040ffcf7424 */ /* 0x000fe400078e00ff */
[----:B------:R-:W-:Y:S02]  /*f2f0*/  IMAD.MOV.U32 R188, RZ, RZ, 0x1000 ;  /* 0x00001000ffbc7424 */ /* 0x000fe400078e00ff */
[----:B------:R-:W-:-:S03]  /*f300*/  IMAD.MOV.U32 R203, RZ, RZ, 0x40000040 ;  /* 0x40000040ffcb7424 */ /* 0x000fc600078e00ff */
[----:B------:R-:W-:Y:S02]  /*f310*/  SEL R188, R188, 0xf80, P2 ;  /* 0x00000f80bcbc7807 */ /* 0x000fe40001000000 */
[----:B------:R-:W-:Y:S02]  /*f320*/  PLOP3.LUT P2, PT, PT, PT, UP0, 0x40, 0x0 ;  /* 0x000000000000781c */ /* 0x000fe40003f4e808 */
[----:B------:R-:W-:-:S04]  /*f330*/  LOP3.LUT R188, R188, 0x1e00, RZ, 0xc0, !PT ;  /* 0x00001e00bcbc7812 */ /* 0x000fc800078ec0ff */
[----:B------:R-:W-:Y:S01]  /*f340*/  IADD3 R202, R21, R188, R202 ;  /* 0x000000bc15ca7210 */ /* 0x000fe20007ffe0ca */
[----:B------:R-:W-:Y:S02]  /*f350*/  WARPGROUP.DEPBAR.LE gsb0, 0x0 ;  /* 0x00008000000079c5 */ /* 0x000fe40000010000 */
[----:B------:R-:W-:-:S06]  /*f360*/  WARPGROUP.ARRIVE ;  /* 0x00000000000079c5 */ /* 0x000fcc0000000000 */
[----:B------:R-:W-:Y:S01]  /*f370*/  HGMMA.64x64x16.F32 R152, gdesc[UR4], R152, gsb0 ;  /* 0x00e00000049879f0 */ /* 0x000fe20008000898 */
[----:B------:R-:W-:Y:S02]  /*f380*/  R2UR UR4, R204 ;  /* 0x00000000cc0472ca */ /* 0x000fe400000e0000 */
[----:B------:R-:W-:Y:S01]  /*f390*/  R2UR UR5, R205 ;  /* 0x00000000cd0572ca */ /* 0x000fe200000e0000 */
[----:B------:R-:W-:Y:S01]  /*f3a0*/  IMAD.MOV.U32 R205, RZ, RZ, 0x40000040 ;  /* 0x40000040ffcd7424 */ /* 0x000fe200078e00ff */
[----:B------:R-:W-:Y:S02]  /*f3b0*/  R2UR UR6, R206 ;  /* 0x00000000ce0672ca */ /* 0x000fe400000e0000 */
[----:B------:R-:W-:Y:S02]  /*f3c0*/  R2UR UR7, R207 ;  /* 0x00000000cf0772ca */ /* 0x000fe400000e0000 */
[----:B------:R-:W-:Y:S01]  /*f3d0*/  IADD3 R204, R21, R188, R2 ;  /* 0x000000bc15cc7210 */ /* 0x000fe20007ffe002 */
[----:B------:R-:W-:Y:S01]  /*f3e0*/  @!P1 VIADD R21, R199, 0x38840 ;  /* 0x00038840c7159836 */ /* 0x000fe20000000000 */
[----:B------:R-:W-:-:S04]  /*f3f0*/  MOV R188, UR42 ;  /* 0x0000002a00bc7c02 */ /* 0x000fc80008000f00 */
[----:B------:R-:W-:Y:S02]  /*f400*/  @!P1 PRMT R21, RZ, 0x654, R21 ;  /* 0x00000654ff159816 */ /* 0x000fe40000000015 */
[----:B------:R-:W-:Y:S01]  /*f410*/  LOP3.LUT R207, RZ, R188, RZ, 0x33, !PT ;  /* 0x000000bcffcf7212 */ /* 0x000fe200078e33ff */
        /* <DEDUP_REMOVED lines=11> */
[----:B------:R0:W-:Y:S02]  /*f4d0*/  @!P1 SYNCS.ARRIVE.TRANS64.RED.A1T0 RZ, [R21+URZ], RZ ;  /* 0x000000ff15ff99a7 */ /* 0x0001e4000810043f */
[----:B0-----:R-:W-:-:S05]  /*f4e0*/  IMAD.SHL.U32 R21, R20, 0x40, RZ ;  /* 0x0000004014157824 */ /* 0x001fca00078e00ff */
[----:B------:R-:W-:-:S04]  /*f4f0*/  IADD3 R202, R23, 0x1, -R21 ;  /* 0x0000000117ca7810 */ /* 0x000fc80007ffe815 */
[----:B------:R-:W-:-:S05]  /*f500*/  IADD3 R202, -R185, R202, -R184 ;  /* 0x000000cab9ca7210 */ /* 0x000fca0007ffe9b8 */
[----:B------:R-:W-:Y:S02]  /*f510*/  IMAD.IADD R207, R207, 0x1, R202 ;  /* 0x00000001cfcf7824 */ /* 0x000fe400078e02ca */
[----:B------:R-:W-:Y:S02]  /*f520*/  VIADD R206, R202, UR45 ;  /* 0x0000002dcace7c36 */ /* 0x000fe40008000000 */
[C---:B------:R-:W-:Y:S02]  /*f530*/  IMAD.IADD R204, R0.reuse, 0x1, R207 ;  /* 0x0000000100cc7824 */ /* 0x040fe400078e02cf */
[----:B------:R-:W-:Y:S01]  /*f540*/  IMAD.IADD R205, R0, 0x1, R206 ;  /* 0x0000000100cd7824 */ /* 0x000fe200078e02ce */
[----:B------:R-:W-:Y:S06]  /*f550*/  @P2 BRA `(.L_x_2817) ;  /* 0x0000000000582947 */ /* 0x000fec0003800000 */
[----:B------:R-:W-:Y:S01]  /*f560*/  IADD3 R223, R0, R23, -R184 ;  /* 0x0000001700df7210 */ /* 0x000fe20007ffe8b8 */
[----:B------:R-:W-:Y:S03]  /*f570*/  BSSY B2, `(.L_x_2818) ;  /* 0x0000010000027945 */ /* 0x000fe60003800000 */
[----:B------:R-:W-:-:S13]  /*f580*/  ISETP.GT.AND P2, PT, R223, -0x1, PT ;  /* 0xffffffffdf00780c */ /* 0x000fda0003f44270 */
[----:B------:R-:W-:Y:S05]  /*f590*/  @P2 BRA `(.L_x_2819) ;  /* 0x0000000000202947 */ /* 0x000fea0003800000 */
[----:B------:R-:W-:Y:S01]  /*f5a0*/  IMAD.U32 R222, RZ, RZ, UR41 ;  /* 0x00000029ffde7e24 */ /* 0x000fe2000f8e00ff */
[----:B------:R-:W-:-:S04]  /*f5b0*/  LOP3.LUT R223, RZ, R223, RZ, 0x33, !PT ;  /* 0x000000dfffdf7212 */ /* 0x000fc800078e33ff */
[----:B------:R-:W-:-:S13]  /*f5c0*/  ISETP.NE.AND P2, PT, R222, 0x1, PT ;  /* 0x00000001de00780c */ /* 0x000fda0003f45270 */
[----:B------:R-:W0:Y:S02]  /*f5d0*/  @P2 LDC.64 R202, c[0x0][0xae0] ;  /* 0x0002b800ffca2b82 */ /* 0x000e240000000a00 */
[----:B0-----:R-:W-:-:S05]  /*f5e0*/  @P2 IMAD.HI.U32 R202, R223, R202, RZ ;  /* 0x000000cadfca2227 */ /* 0x001fca00078e00ff */
[----:B------:R-:W-:-:S04]  /*f5f0*/  @P2 SHF.R.U32.HI R223, RZ, R203, R202 ;  /* 0x000000cbffdf2219 */ /* 0x000fc800000116ca */
[----:B------:R-:W-:Y:S01]  /*f600*/  LOP3.LUT R223, RZ, R223, RZ, 0x33, !PT ;  /* 0x000000dfffdf7212 */ /* 0x000fe200078e33ff */
[----:B------:R-:W-:Y:S06]  /*f610*/  BRA `(.L_x_2820) ;  /* 0x0000000000147947 */ /* 0x000fec0003800000 */
.L_x_2819:
[----:B------:R-:W-:-:S05]  /*f620*/  IMAD.U32 R222, RZ, RZ, UR41 ;  /* 0x00000029ffde7e24 */ /* 0x000fca000f8e00ff */
[----:B------:R-:W-:-:S13]  /*f630*/  ISETP.NE.AND P2, PT, R222, 0x1, PT ;  /* 0x00000001de00780c */ /* 0x000fda0003f45270 */
[----:B------:R-:W0:Y:S02]  /*f640*/  @P2 LDC.64 R202, c[0x0][0xae0] ;  /* 0x0002b800ffca2b82 */ /* 0x000e240000000a00 */
[----:B0-----:R-:W-:-:S05]  /*f650*/  @P2 IMAD.HI.U32 R202, R223, R202, RZ ;  /* 0x000000cadfca2227 */ /* 0x001fca00078e00ff */
[----:B------:R-:W-:-:S07]  /*f660*/  @P2 SHF.R.U32.HI R223, RZ, R203, R202 ;  /* 0x000000cbffdf2219 */ /* 0x000fce00000116ca */
.L_x_2820:
[----:B------:R-:W-:Y:S05]  /*f670*/  BSYNC B2 ;  /* 0x0000000000027941 */ /* 0x000fea0003800000 */
.L_x_2818:
[----:B------:R-:W-:-:S04]  /*f680*/  IMAD R202, R223, R222, -R21 ;  /* 0x000000dedfca7224 */ /* 0x000fc800078e0a15 */
[----:B------:R-:W-:-:S05]  /*f690*/  IMAD.IADD R203, R202, 0x1, -R185 ;  /* 0x00000001cacb7824 */ /* 0x000fca00078e0ab9 */
[----:B------:R-:W-:Y:S02]  /*f6a0*/  VIADDMNMX R205, R203, R222, R205, PT ;  /* 0x000000decbcd7246 */ /* 0x000fe400038001cd */
[----:B------:R-:W-:-:S07]  /*f6b0*/  VIMNMX R204, R204, R203, !PT ;  /* 0x000000cbcccc7248 */ /* 0x000fce0007fe0100 */
.L_x_2817:
[----:B------:R-:W-:Y:S01]  /*f6c0*/  ISETP.GT.AND P2, PT, R20, -0x1, PT ;  /* 0xffffffff1400780c */ /* 0x000fe20003f44270 */
[----:B------:R-:W-:Y:S01]  /*f6d0*/  UISETP.NE.AND UP0, UPT, UR46, URZ, UPT ;  /* 0x0000003f2e00728c */ /* 0x000fe2000bf05270 */
[----:B------:R-:W-:Y:S02]  /*f6e0*/  IADD3 R206, R206, 0x8, R0 ;  /* 0x00000008cece7810 */ /* 0x000fe40007ffe000 */
[C---:B------:R-:W-:Y:S02]  /*f6f0*/  ISETP.GT.AND P5, PT, R204.reuse, RZ, P2 ;  /* 0x000000ffcc00720c */ /* 0x040fe400017a4270 */
[C---:B------:R-:W-:Y:S02]  /*f700*/  ISETP.GT.AND P4, PT, R204.reuse, 0x1, P2 ;  /* 0x00000001cc00780c */ /* 0x040fe40001784270 */
        /* <DEDUP_REMOVED lines=53> */
[----:B------:R-:W-:-:S04]  /*fa60*/  IADD3 R169, R0, R23, -R184 ;  /* 0x0000001700a97210 */ /* 0x000fc80007ffe8b8 */
[----:B------:R-:W-:Y:S01]  /*fa70*/  ISETP.NE.AND P3, PT, R168, 0x1, PT ;  /* 0x00000001a800780c */ /* 0x000fe20003f65270 */
[----:B------:R-:W-:-:S05]  /*fa80*/  VIADD R169, R169, 0x8 ;  /* 0x00000008a9a97836 */ /* 0x000fca0000000000 */
[----:B------:R-:W-:-:S07]  /*fa90*/  LOP3.LUT R169, RZ, R169, RZ, 0x33, !PT ;  /* 0x000000a9ffa97212 */ /* 0x000fce00078e33ff */
[----:B------:R-:W0:Y:S02]  /*faa0*/  @P3 LDC.64 R152, c[0x0][0xae0] ;  /* 0x0002b800ff983b82 */ /* 0x000e240000000a00 */
[----:B0-----:R-:W-:-:S05]  /*fab0*/  @P3 IMAD.HI.U32 R152, R169, R152, RZ ;  /* 0x00000098a9983227 */ /* 0x001fca00078e00ff */
[----:B------:R-:W-:-:S04]  /*fac0*/  @P3 SHF.R.U32.HI R169, RZ, R153, R152 ;  /* 0x00000099ffa93219 */ /* 0x000fc80000011698 */
[----:B------:R-:W-:Y:S01]  /*fad0*/  LOP3.LUT R152, RZ, R169, RZ, 0x33, !PT ;  /* 0x000000a9ff987212 */ /* 0x000fe200078e33ff */
[----:B------:R-:W-:Y:S06]  /*fae0*/  BRA `(.L_x_2824) ;  /* 0x0000000000187947 */ /* 0x000fec0003800000 */
.L_x_2823:
[----:B------:R-:W-:-:S05]  /*faf0*/  IMAD.U32 R168, RZ, RZ, UR41 ;  /* 0x00000029ffa87e24 */ /* 0x000fca000f8e00ff */
[----:B------:R-:W-:-:S13]  /*fb00*/  ISETP.NE.AND P3, PT, R168, 0x1, PT ;  /* 0x00000001a800780c */ /* 0x000fda0003f65270 */
[----:B------:R-:W0:Y:S02]  /*fb10*/  @P3 LDC.64 R152, c[0x0][0xae0] ;  /* 0x0002b800ff983b82 */ /* 0x000e240000000a00 */
[----:B0-----:R-:W-:-:S04]  /*fb20*/  @P3 IMAD.HI.U32 R204, R200, R152, RZ ;  /* 0x00000098c8cc3227 */ /* 0x001fc800078e00ff */
[----:B------:R-:W-:Y:S01]  /*fb30*/  IMAD.MOV.U32 R152, RZ, RZ, R200 ;  /* 0x000000ffff987224 */ /* 0x000fe200078e00c8 */
[----:B------:R-:W-:-:S07]  /*fb40*/  @P3 SHF.R.U32.HI R152, RZ, R153, R204 ;  /* 0x00000099ff983219 */ /* 0x000fce00000116cc */
.L_x_2824:
[----:B------:R-:W-:Y:S05]  /*fb50*/  BSYNC B2 ;  /* 0x0000000000027941 */ /* 0x000fea0003800000 */
.L_x_2822:
[----:B------:R-:W-:-:S04]  /*fb60*/  IMAD R152, R152, R168, -R21 ;  /* 0x000000a898987224 */ /* 0x000fc800078e0a15 */
[----:B------:R-:W-:-:S05]  /*fb70*/  IMAD.IADD R21, R152, 0x1, -R185 ;  /* 0x0000000198157824 */ /* 0x000fca00078e0ab9 */
[----:B------:R-:W-:Y:S02]  /*fb80*/  VIADDMNMX R206, R21, R168, R206, PT ;  /* 0x000000a815ce7246 */ /* 0x000fe400038001ce */
[----:B------:R-:W-:-:S07]  /*fb90*/  VIMNMX R207, R207, R21, !PT ;  /* 0x00000015cfcf7248 */ /* 0x000fce0007fe0100 */
.L_x_2821:
[----:B------:R-:W-:Y:S01]  /*fba0*/  FMNMX.FTZ R152, R202, R14, !PT ;  /* 0x0000000eca987209 */ /* 0x000fe20007810000 */
[----:B------:R-:W-:Y:S01]  /*fbb0*/  IMAD.MOV.U32 R169, RZ, RZ, 0x40000040 ;  /* 0x40000040ffa97424 */ /* 0x000fe200078e00ff */
[----:B------:R-:W-:Y:S01]  /*fbc0*/  ISETP.GT.AND P4, PT, R207, 0x9, P2 ;  /* 0x00000009cf00780c */ /* 0x000fe20001784270 */
[----:B------:R-:W-:Y:S01]  /*fbd0*/  @!P1 VIADD R199, R199, 0x38860 ;  /* 0x00038860c7c79836 */ /* 0x000fe20000000000 */
[----:B------:R-:W-:Y:S02]  /*fbe0*/  FMNMX.FTZ R21, R203, R152, !PT ;  /* 0x00000098cb157209 */ /* 0x000fe40007810000 */
[C---:B------:R-:W-:Y:S02]  /*fbf0*/  ISETP.GT.AND P6, PT, R207.reuse, 0x8, P2 ;  /* 0x00000008cf00780c */ /* 0x040fe400017c4270 */
        /* <DEDUP_REMOVED lines=23> */
[----:B------:R-:W-:Y:S02]  /*fd70*/  R2UR UR7, R169 ;  /* 0x00000000a90772ca */ /* 0x000fe400000e0000 */
[----:B------:R-:W-:Y:S02]  /*fd80*/  FMNMX.FTZ R152, R180, R21, !PT ;  /* 0x00000015b4987209 */ /* 0x000fe40007810000 */
[----:B------:R-:W-:-:S02]  /*fd90*/  ISETP.LT.OR P6, PT, R206, 0x19, P6 ;  /* 0x00000019ce00780c */ /* 0x000fc400037c1670 */
[----:B------:R-:W-:Y:S02]  /*fda0*/  FMNMX.FTZ R152, R181, R152, !PT ;  /* 0x00000098b5987209 */ /* 0x000fe40007810000 */
[----:B------:R-:W-:Y:S02]  /*fdb0*/  ISETP.LT.OR P5, PT, R206, 0x21, P5 ;  /* 0x00000021ce00780c */ /* 0x000fe40002fa1670 */
[----:B------:R-:W-:Y:S01]  /*fdc0*/  FSEL R167, R167, -INF , !P4 ;  /* 0xff800000a7a77808 */ /* 0x000fe20006000000 */
[----:B------:R-:W0:Y:S01]  /*fdd0*/  SHFL.BFLY PT, R21, R152, 0x2, 0x1f ;  /* 0x0c401f0098157f89 */ /* 0x000e2200000e0000 */
[C---:B------:R-:W-:Y:S02]  /*fde0*/  ISETP.GT.AND P4, PT, R207.reuse, RZ, P2 ;  /* 0x000000ffcf00720c */ /* 0x040fe40001784270 */
[----:B------:R-:W-:Y:S02]  /*fdf0*/  FSEL R166, R166, -INF , !P6 ;  /* 0xff800000a6a67808 */ /* 0x000fe40007000000 */
[----:B------:R-:W-:-:S02]  /*fe00*/  ISETP.GT.AND P6, PT, R207, 0x28, P2 ;  /* 0x00000028cf00780c */ /* 0x000fc400017c4270 */
[----:B------:R-:W-:Y:S02]  /*fe10*/  ISETP.GT.AND P3, PT, R207, 0x1, P2 ;  /* 0x00000001cf00780c */ /* 0x000fe40001764270 */
[C---:B------:R-:W-:Y:S02]  /*fe20*/  ISETP.LT.OR P4, PT, R206.reuse, 0x1, P4 ;  /* 0x00000001ce00780c */ /* 0x040fe40002781670 */
[C---:B------:R-:W-:Y:S02]  /*fe30*/  ISETP.LT.OR P6, PT, R206.reuse, 0x29, P6 ;  /* 0x00000029ce00780c */ /* 0x040fe400037c1670 */
[----:B------:R-:W-:Y:S02]  /*fe40*/  ISETP.LT.OR P3, PT, R206, 0x2, P3 ;  /* 0x00000002ce00780c */ /* 0x000fe40001f61670 */
[----:B------:R-:W-:Y:S02]  /*fe50*/  FSEL R154, R154, -INF , !P4 ;  /* 0xff8000009a9a7808 */ /* 0x000fe40006000000 */
[----:B------:R-:W-:-:S02]  /*fe60*/  FSEL R204, R174, -INF , !P6 ;  /* 0xff800000aecc7808 */ /* 0x000fc40007000000 */
[----:B------:R-:W-:Y:S02]  /*fe70*/  FSEL R155, R155, -INF , !P3 ;  /* 0xff8000009b9b7808 */ /* 0x000fe40005800000 */
[----:B------:R-:W-:Y:S02]  /*fe80*/  FMNMX.FTZ R174, R154, R15, !PT ;  /* 0x0000000f9aae7209 */ /* 0x000fe40007810000 */
[----:B------:R-:W-:Y:S02]  /*fe90*/  ISETP.GT.AND P3, PT, R207, 0x11, P2 ;  /* 0x00000011cf00780c */ /* 0x000fe40001764270 */
[----:B0-----:R-:W-:Y:S02]  /*fea0*/  FMNMX.FTZ R169, R152, R21, !PT ;  /* 0x0000001598a97209 */ /* 0x001fe40007810000 */
[----:B------:R-:W-:Y:S02]  /*feb0*/  FSEL R152, R170, -INF , !P5 ;  /* 0xff800000aa987808 */ /* 0x000fe40006800000 */
[----:B------:R-:W-:Y:S01]  /*fec0*/  FMNMX.FTZ R21, R155, R174, !PT ;  /* 0x000000ae9b157209 */ /* 0x000fe20007810000 */
[----:B------:R-:W0:Y:S01]  /*fed0*/  SHFL.BFLY PT, R170, R169, 0x1, 0x1f ;  /* 0x0c201f00a9aa7f89 */ /* 0x000e2200000e0000 */
[----:B------:R-:W-:-:S02]  /*fee0*/  ISETP.LT.OR P3, PT, R206, 0x12, P3 ;  /* 0x00000012ce00780c */ /* 0x000fc40001f61670 */
[----:B------:R-:W-:Y:S02]  /*fef0*/  FMNMX.FTZ R174, R158, R21, !PT ;  /* 0x000000159eae7209 */ /* 0x000fe40007810000 */
[----:B------:R-:W-:Y:S02]  /*ff00*/  FSEL R163, R163, -INF , !P3 ;  /* 0xff800000a3a37808 */ /* 0x000fe40005800000 */
[----:B------:R-:W-:Y:S02]  /*ff10*/  ISETP.GT.AND P3, PT, R207, 0x21, P2 ;  /* 0x00000021cf00780c */ /* 0x000fe40001764270 */
[----:B------:R-:W-:Y:S02]  /*ff20*/  FMNMX.FTZ R21, R159, R174, !PT ;  /* 0x000000ae9f157209 */ /* 0x000fe40007810000 */
[----:B------:R-:W-:Y:S02]  /*ff30*/  ISETP.LT.OR P3, PT, R206, 0x22, P3 ;  /* 0x00000022ce00780c */ /* 0x000fe40001f61670 */
[----:B------:R-:W-:-:S02]  /*ff40*/  ISETP.GT.AND P5, PT, R207, 0x29, P2 ;  /* 0x00000029cf00780c */ /* 0x000fc400017a4270 */
[----:B------:R-:W-:Y:S02]  /*ff50*/  FSEL R153, R171, -INF , !P3 ;  /* 0xff800000ab997808 */ /* 0x000fe40005800000 */
[C---:B------:R-:W-:Y:S02]  /*ff60*/  ISETP.GT.AND P3, PT, R207.reuse, 0x30, P2 ;  /* 0x00000030cf00780c */ /* 0x040fe40001764270 */
[C---:B------:R-:W-:Y:S02]  /*ff70*/  ISETP.LT.OR P5, PT, R206.reuse, 0x2a, P5 ;  /* 0x0000002ace00780c */ /* 0x040fe40002fa1670 */
[----:B------:R-:W-:Y:S02]  /*ff80*/  ISETP.GT.AND P4, PT, R207, 0x31, P2 ;  /* 0x00000031cf00780c */ /* 0x000fe40001784270 */
[----:B------:R-:W-:Y:S02]  /*ff90*/  ISETP.LT.OR P3, PT, R206, 0x31, P3 ;  /* 0x00000031ce00780c */ /* 0x000fe40001f61670 */
[----:B0-----:R-:W-:-:S02]  /*ffa0*/  FMNMX.FTZ R169, R169, R170, !PT ;  /* 0x000000aaa9a97209 */ /* 0x001fc40007810000 */
[----:B------:R-:W-:Y:S01]  /*ffb0*/  FMNMX.FTZ R170, R162, R21, !PT ;  /* 0x00000015a2aa7209 */ /* 0x000fe20007810000 */
[----:B------:R-:W-:Y:S01]  /*ffc0*/  IMAD.U32 R21, RZ, RZ, UR40 ;  /* 0x00000028ff157e24 */ /* 0x000fe2000f8e00ff */
[----:B------:R-:W-:Y:S02]  /*ffd0*/  FSEL R205, R175, -INF , !P5 ;  /* 0xff800000afcd7808 */ /* 0x000fe40006800000 */
[----:B------:R-:W-:Y:S02]  /*ffe0*/  FMNMX.FTZ R171, R163, R170, !PT ;  /* 0x000000aaa3ab7209 */ /* 0x000fe40007810000 */
[C---:B------:R-:W-:Y:S02]  /*fff0*/  ISETP.GT.AND P6, PT, R207.reuse, 0x38, P2 ;  /* 0x00000038cf00780c */ /* 0x040fe400017c4270 */
[----:B------:R-:W-:Y:S02]  /*10000*/  FMNMX.FTZ R170, R166, R171, !PT ;  /* 0x000000aba6aa7209 */ /* 0x000fe40007810000 */
[----:B------:R-:W-:-:S02]  /*10010*/  ISETP.GT.AND P2, PT, R207, 0x39, P2 ;  /* 0x00000039cf00780c */ /* 0x000fc40001744270 */
[----:B------:R-:W-:Y:S02]  /*10020*/  FMNMX.FTZ R171, R167, R170, !PT ;  /* 0x000000aaa7ab7209 */ /* 0x000fe40007810000 */
[----:B------:R-:W-:Y:S02]  /*10030*/  ISETP.LT.OR P4, PT, R206, 0x32, P4 ;  /* 0x00000032ce00780c */ /* 0x000fe40002781670 */
[----:B------:R-:W-:Y:S02]  /*10040*/  FMNMX.FTZ R170, R152, R171, !PT ;  /* 0x000000ab98aa7209 */ /* 0x000fe40007810000 */
[----:B------:R-:W-:Y:S02]  /*10050*/  FSEL R207, R178, -INF , !P3 ;  /* 0xff800000b2cf7808 */ /* 0x000fe40005800000 */
[----:B------:R-:W-:Y:S02]  /*10060*/  FMNMX.FTZ R171, R153, R170, !PT ;  /* 0x000000aa99ab7209 */ /* 0x000fe40007810000 */
[----:B------:R-:W-:-:S02]  /*10070*/  ISETP.LT.OR P6, PT, R206, 0x39, P6 ;  /* 0x00000039ce00780c */ /* 0x000fc400037c1670 */
[----:B------:R-:W-:Y:S02]  /*10080*/  FMNMX.FTZ R170, R204, R171, !PT ;  /* 0x000000abccaa7209 */ /* 0x000fe40007810000 */
[----:B------:R-:W-:Y:S02]  /*10090*/  FSEL R224, R179, -INF , !P4 ;  /* 0xff800000b3e07808 */ /* 0x000fe40006000000 */
[----:B------:R-:W-:Y:S02]  /*100a0*/  FMNMX.FTZ R170, R205, R170, !PT ;  /* 0x000000aacdaa7209 */ /* 0x000fe40007810000 */
[----:B------:R-:W-:Y:S01]  /*100b0*/  ISETP.LT.OR P2, PT, R206, 0x3a, P2 ;  /* 0x0000003ace00780c */ /* 0x000fe20001741670 */
[----:B------:R-:W-:Y:S01]  /*100c0*/  FMUL.FTZ R206, R169, R21 ;  /* 0x00000015a9ce7220 */ /* 0x000fe20000410000 */
[----:B------:R-:W-:Y:S02]  /*100d0*/  FMNMX.FTZ R171, R207, R170, !PT ;  /* 0x000000aacfab7209 */ /* 0x000fe40007810000 */
[----:B------:R-:W-:-:S02]  /*100e0*/  FSEL R182, R182, -INF , !P6 ;  /* 0xff800000b6b67808 */ /* 0x000fc40007000000 */
[----:B------:R-:W-:Y:S02]  /*100f0*/  FMNMX.FTZ R171, R224, R171, !PT ;  /* 0x000000abe0ab7209 */ /* 0x000fe40007810000 */
[----:B------:R-:W-:Y:S02]  /*10100*/  FSEL R226, R183, -INF , !P2 ;  /* 0xff800000b7e27808 */ /* 0x000fe40005000000 */
[----:B------:R-:W-:Y:S02]  /*10110*/  FMNMX.FTZ R171, R182, R171, !PT ;  /* 0x000000abb6ab7209 */ /* 0x000fe40007810000 */
[----:B------:R-:W-:Y:S02]  /*10120*/  FSETP.NEU.FTZ.AND P5, PT, R169, -INF , PT ;  /* 0xff800000a900780b */ /* 0x000fe40003fbd000 */
[----:B------:R-:W-:Y:S02]  /*10130*/  FMNMX.FTZ R178, R226, R171, !PT ;  /* 0x000000abe2b27209 */ /* 0x000fe40007810000 */
[----:B------:R-:W-:-:S02]  /*10140*/  FSEL R206, R206, RZ, P5 ;  /* 0x000000ffcece7208 */ /* 0x000fc40002800000 */
[----:B------:R-:W-:Y:S01]  /*10150*/  LEA R168, R201, R193, 0xc ;  /* 0x000000c1c9a87211 */ /* 0x000fe200078e60ff */
[----:B------:R-:W0:Y:S01]  /*10160*/  SHFL.BFLY PT, R179, R178, 0x2, 0x1f ;  /* 0x0c401f00b2b37f89 */ /* 0x000e2200000e0000 */
[----:B------:R-:W-:Y:S01]  /*10170*/  @!P1 PRMT R199, RZ, 0x654, R199 ;  /* 0x00000654ffc79816 */ /* 0x000fe200000000c7 */
[-CC-:B------:R-:W-:Y:S01]  /*10180*/  FFMA.FTZ R183, R157, R21.reuse, -R206.reuse ;  /* 0x000000159db77223 */ /* 0x180fe200000108ce */
[-CC-:B------:R-:W-:Y:S01]  /*10190*/  FFMA.FTZ R157, R160, R21.reuse, -R206.reuse ;  /* 0x00000015a09d7223 */ /* 0x180fe200000108ce */
[-CC-:B------:R-:W-:Y:S01]  /*101a0*/  FFMA.FTZ R170, R161, R21.reuse, -R206.reuse ;  /* 0x00000015a1aa7223 */ /* 0x180fe200000108ce */
[----:B------:R-:W-:Y:S01]  /*101b0*/  FSEL R161, R169, RZ, P5 ;  /* 0x000000ffa9a17208 */ /* 0x000fe20002800000 */
        /* <DEDUP_REMOVED lines=14> */
[----:B------:R-:W-:-:S02]  /*102a0*/  R2UR UR6, R168 ;  /* 0x00000000a80672ca */ /* 0x000fc400000e0000 */
[----:B0-----:R-:W-:-:S05]  /*102b0*/  FMNMX.FTZ R160, R178, R179, !PT ;  /* 0x000000b3b2a07209 */ /* 0x001fca0007810000 */
[----:B------:R-:W-:Y:S01]  /*102c0*/  MUFU.EX2 R203, R203 ;  /* 0x000000cb00cb7308 */ /* 0x000fe20000000800 */
[----:B------:R-:W0:Y:S07]  /*102d0*/  SHFL.BFLY PT, R179, R160, 0x1, 0x1f ;  /* 0x0c201f00a0b37f89 */ /* 0x000e2e00000e0000 */
[----:B------:R-:W-:Y:S08]  /*102e0*/  MUFU.EX2 R156, R156 ;  /* 0x0000009c009c7308 */ /* 0x000ff00000000800 */
[----:B------:R-:W-:Y:S08]  /*102f0*/  MUFU.EX2 R183, R183 ;  /* 0x000000b700b77308 */ /* 0x000ff00000000800 */
[----:B------:R-:W-:Y:S01]  /*10300*/  MUFU.EX2 R178, R223 ;  /* 0x000000df00b27308 */ /* 0x000fe20000000800 */
[----:B0-----:R-:W-:Y:S01]  /*10310*/  FMNMX.FTZ R179, R160, R179, !PT ;  /* 0x000000b3a0b37209 */ /* 0x001fe20007810000 */
[----:B------:R-:W-:-:S03]  /*10320*/  IMAD.MOV R160, RZ, RZ, -R196 ;  /* 0x000000ffffa07224 */ /* 0x000fc600078e0ac4 */
[C---:B------:R-:W-:Y:S01]  /*10330*/  FSETP.NEU.FTZ.AND P3, PT, R179.reuse, -INF , PT ;  /* 0xff800000b300780b */ /* 0x040fe20003f7d000 */
[-C--:B------:R-:W-:Y:S01]  /*10340*/  FMUL.FTZ R164, R179, R21.reuse ;  /* 0x00000015b3a47220 */ /* 0x080fe20000410000 */
[----:B------:R-:W-:Y:S01]  /*10350*/  ISETP.NE.AND P2, PT, R185, R160, PT ;  /* 0x000000a0b900720c */ /* 0x000fe20003f45270 */
[----:B------:R-:W-:Y:S01]  /*10360*/  FADD.FTZ R160, -R161, R14 ;  /* 0x0000000ea1a07221 */ /* 0x000fe20000010100 */
[----:B------:R-:W-:Y:S01]  /*10370*/  FSEL R206, R179, RZ, P3 ;  /* 0x000000ffb3ce7208 */ /* 0x000fe20001800000 */
[----:B------:R0:W-:Y:S01]  /*10380*/  MUFU.EX2 R14, R181 ;  /* 0x000000b5000e7308 */ /* 0x0001e20000000800 */
[----:B------:R-:W-:Y:S01]  /*10390*/  FSEL R164, R164, RZ, P3 ;  /* 0x000000ffa4a47208 */ /* 0x000fe20001800000 */
[-C--:B------:R-:W-:Y:S02]  /*103a0*/  FMUL.FTZ R160, R160, R21.reuse ;  /* 0x00000015a0a07220 */ /* 0x080fe40000410000 */
[----:B------:R-:W-:Y:S02]  /*103b0*/  FADD.FTZ R206, -R206, R15 ;  /* 0x0000000fcece7221 */ /* 0x000fe40000010100 */
[-CC-:B------:R-:W-:Y:S01]  /*103c0*/  FFMA.FTZ R161, R154, R21.reuse, -R164.reuse ;  /* 0x000000159aa17223 */ /* 0x180fe200000108a4 */
[-CC-:B------:R-:W-:Y:S01]  /*103d0*/  FFMA.FTZ R154, R158, R21.reuse, -R164.reuse ;  /* 0x000000159e9a7223 */ /* 0x180fe200000108a4 */
[----:B------:R-:W1:Y:S01]  /*103e0*/  MUFU.EX2 R160, R160 ;  /* 0x000000a000a07308 */ /* 0x000e620000000800 */
[-C--:B------:R-:W-:Y:S01]  /*103f0*/  FMUL.FTZ R222, R206, R21.reuse ;  /* 0x00000015cede7220 */ /* 0x080fe20000410000 */
[----:B------:R-:W-:Y:S01]  /*10400*/  FFMA.FTZ R206, R155, R21, -R164 ;  /* 0x000000159bce7223 */ /* 0x000fe200000108a4 */
[----:B------:R-:W-:-:S02]  /*10410*/  @!P2 IMAD R15, R19, 0x40, R194 ;  /* 0x00000040130fa824 */ /* 0x000fc400078e02c2 */
[-CC-:B------:R-:W-:Y:S01]  /*10420*/  FFMA.FTZ R19, R162, R21.reuse, -R164.reuse ;  /* 0x00000015a2137223 */ /* 0x180fe200000108a4 */
[-CC-:B0-----:R-:W-:Y:S01]  /*10430*/  FFMA.FTZ R181, R163, R21.reuse, -R164.reuse ;  /* 0x00000015a3b57223 */ /* 0x181fe200000108a4 */
[-C--:B------:R-:W-:Y:S01]  /*10440*/  FFMA.FTZ R165, R159, R21.reuse, -R164 ;  /* 0x000000159fa57223 */ /* 0x080fe200000108a4 */
[----:B------:R-:W-:Y:S01]  /*10450*/  @!P2 IMAD R15, R15, 0x4, R18 ;  /* 0x000000040f0fa824 */ /* 0x000fe200078e0212 */
[----:B------:R-:W0:Y:S01]  /*10460*/  MUFU.EX2 R155, R222 ;  /* 0x000000de009b7308 */ /* 0x000e220000000800 */
[-CC-:B------:R-:W-:Y:S01]  /*10470*/  FFMA.FTZ R204, R204, R21.reuse, -R164.reuse ;  /* 0x00000015cccc7223 */ /* 0x180fe200000108a4 */
[-CC-:B------:R-:W-:Y:S01]  /*10480*/  FFMA.FTZ R205, R205, R21.reuse, -R164.reuse ;  /* 0x00000015cdcd7223 */ /* 0x180fe200000108a4 */
[-CC-:B------:R-:W-:Y:S01]  /*10490*/  FFMA.FTZ R166, R166, R21.reuse, -R164.reuse ;  /* 0x00000015a6a67223 */ /* 0x180fe200000108a4 */
[-CC-:B------:R-:W-:Y:S01]  /*104a0*/  FFMA.FTZ R167, R167, R21.reuse, -R164.reuse ;  /* 0x00000015a7a77223 */ /* 0x180fe200000108a4 */
[-CC-:B------:R-:W-:Y:S01]  /*104b0*/  FFMA.FTZ R162, R152, R21.reuse, -R164.reuse ;  /* 0x0000001598a27223 */ /* 0x180fe200000108a4 */
[-CC-:B------:R-:W-:Y:S01]  /*104c0*/  FFMA.FTZ R153, R153, R21.reuse, -R164.reuse ;  /* 0x0000001599997223 */ /* 0x180fe200000108a4 */
[----:B------:R-:W-:Y:S01]  /*104d0*/  FFMA.FTZ R159, R182, R21, -R164 ;  /* 0x00000015b69f7223 */ /* 0x000fe200000108a4 */
[----:B------:R-:W2:Y:S01]  /*104e0*/  MUFU.EX2 R161, R161 ;  /* 0x000000a100a17308 */ /* 0x000ea20000000800 */
[----:B-1----:R-:W-:Y:S01]  /*104f0*/  FFMA.FTZ R6, R160, R6, R202 ;  /* 0x00000006a0067223 */ /* 0x002fe200000100ca */
[----:B------:R-:W-:Y:S01]  /*10500*/  @!P2 STS [R15+0x38400], R160 ;  /* 0x038400a00f00a388 */ /* 0x000fe20000000800 */
[C---:B------:R-:W-:Y:S01]  /*10510*/  F2FP.F16.F32.PACK_AB R152, R203.reuse, R202 ;  /* 0x000000cacb98723e */ /* 0x040fe200000000ff */
[-C--:B------:R-:W-:Y:S01]  /*10520*/  FMUL.FTZ R24, R24, R160.reuse ;  /* 0x000000a018187220 */ /* 0x080fe20000410000 */
[----:B------:R-:W-:Y:S01]  /*10530*/  FADD.FTZ R223, R203, R6 ;  /* 0x00000006cbdf7221 */ /* 0x000fe20000010000 */
[-C--:B------:R-:W-:Y:S01]  /*10540*/  FMUL.FTZ R25, R25, R160.reuse ;  /* 0x000000a019197220 */ /* 0x080fe20000410000 */
[----:B------:R-:W-:Y:S01]  /*10550*/  FMUL.FTZ R28, R28, R160 ;  /* 0x000000a01c1c7220 */ /* 0x000fe20000410000 */
[----:B------:R1:W3:Y:S01]  /*10560*/  MUFU.EX2 R158, R206 ;  /* 0x000000ce009e7308 */ /* 0x0002e20000000800 */
[----:B0-----:R0:W-:Y:S01]  /*10570*/  @!P2 STS [R15+0x38420], R155 ;  /* 0x0384209b0f00a388 */ /* 0x0011e20000000800 */
[-C--:B------:R-:W-:Y:S01]  /*10580*/  FMUL.FTZ R26, R26, R155.reuse ;  /* 0x0000009b1a1a7220 */ /* 0x080fe20000410000 */
[-C--:B------:R-:W-:Y:S01]  /*10590*/  FMUL.FTZ R27, R27, R155.reuse ;  /* 0x0000009b1b1b7220 */ /* 0x080fe20000410000 */
[-C--:B------:R-:W-:Y:S01]  /*105a0*/  FMUL.FTZ R30, R30, R155.reuse ;  /* 0x0000009b1e1e7220 */ /* 0x080fe20000410000 */
[-C--:B------:R-:W-:Y:S01]  /*105b0*/  FMUL.FTZ R31, R31, R155.reuse ;  /* 0x0000009b1f1f7220 */ /* 0x080fe20000410000 */
[-C--:B------:R-:W-:Y:S01]  /*105c0*/  FMUL.FTZ R34, R34, R155.reuse ;  /* 0x0000009b22227220 */ /* 0x080fe20000410000 */
[----:B------:R-:W-:Y:S01]  /*105d0*/  FMUL.FTZ R35, R35, R155 ;  /* 0x0000009b23237220 */ /* 0x000fe20000410000 */
[----:B------:R4:W-:Y:S01]  /*105e0*/  MUFU.EX2 R163, R154 ;  /* 0x0000009a00a37308 */ /* 0x0009e20000000800 */
[-CC-:B-1----:R-:W-:Y:S01]  /*105f0*/  FFMA.FTZ R206, R207, R21.reuse, -R164.reuse ;  /* 0x00000015cfce7223 */ /* 0x182fe200000108a4 */
[-CC-:B------:R-:W-:Y:S01]  /*10600*/  FFMA.FTZ R207, R224, R21.reuse, -R164.reuse ;  /* 0x00000015e0cf7223 */ /* 0x180fe200000108a4 */
[----:B------:R-:W-:Y:S01]  /*10610*/  FADD.FTZ R224, R156, R223 ;  /* 0x000000df9ce07221 */ /* 0x000fe20000010000 */
[----:B------:R-:W-:Y:S01]  /*10620*/  FFMA.FTZ R164, R226, R21, -R164 ;  /* 0x00000015e2a47223 */ /* 0x000fe200000108a4 */
[----:B--2---:R-:W-:Y:S01]  /*10630*/  FFMA.FTZ R7, R155, R7, R161 ;  /* 0x000000079b077223 */ /* 0x004fe200000100a1 */
[-C--:B------:R-:W-:Y:S01]  /*10640*/  FMUL.FTZ R38, R38, R155.reuse ;  /* 0x0000009b26267220 */ /* 0x080fe20000410000 */
[C---:B------:R-:W-:Y:S01]  /*10650*/  FADD.FTZ R224, R183.reuse, R224 ;  /* 0x000000e0b7e07221 */ /* 0x040fe20000010000 */
[----:B------:R-:W1:Y:S01]  /*10660*/  MUFU.EX2 R157, R157 ;  /* 0x0000009d009d7308 */ /* 0x000e620000000800 */
[----:B----4-:R-:W-:Y:S01]  /*10670*/  F2FP.F16.F32.PACK_AB R154, R183, R156 ;  /* 0x0000009cb79a723e */ /* 0x010fe200000000ff */
        /* <DEDUP_REMOVED lines=14> */
[----:B0-----:R-:W0:Y:S01]  /*10760*/  MUFU.EX2 R15, R165 ;  /* 0x000000a5000f7308 */ /* 0x001e220000000800 */
        /* <DEDUP_REMOVED lines=51> */
[----:B-1----:R-:W-:Y:S01]  /*10aa0*/  FADD.FTZ R224, R157, R224 ;  /* 0x000000e09de07221 */ /* 0x002fe20000010000 */
[----:B--2---:R-:W-:Y:S01]  /*10ab0*/  F2FP.F16.F32.PACK_AB R156, R170, R157 ;  /* 0x0000009daa9c723e */ /* 0x004fe200000000ff */
[-C--:B------:R-:W-:Y:S01]  /*10ac0*/  FMUL.FTZ R29, R29, R160.reuse ;  /* 0x000000a01d1d7220 */ /* 0x080fe20000410000 */
[----:B0-----:R-:W-:Y:S01]  /*10ad0*/  F2FP.F16.F32.PACK_AB R155, R15, R163 ;  /* 0x000000a30f9b723e */ /* 0x001fe200000000ff */
        /* <DEDUP_REMOVED lines=71> */
[----:B------:R-:W-:Y:S01]  /*10f50*/  FADD.FTZ R226, R163, R226 ;  /* 0x000000e2a3e27221 */ /* 0x000fe20000010000 */
[----:B------:R-:W2:Y:S01]  /*10f60*/  MUFU.EX2 R180, R180 ;  /* 0x000000b400b47308 */ /* 0x000ea20000000800 */
[----:B---3--:R-:W-:Y:S01]  /*10f70*/  F2FP.F16.F32.PACK_AB R158, R174, R171 ;  /* 0x000000abae9e723e */ /* 0x008fe200000000ff */
[----:B------:R3:W-:Y:S01]  /*10f80*/  STSM.16.M88.4 [R197+0x36400], R152 ;  /* 0x03640098c5007844 */ /* 0x0007e20000000200 */
[----:B----4-:R-:W-:Y:S01]  /*10f90*/  F2FP.F16.F32.PACK_AB R157, R181, R19 ;  /* 0x00000013b59d723e */ /* 0x010fe200000000ff */
[----:B------:R-:W-:Y:S01]  /*10fa0*/  VIADD R6, R168, 0x80 ;  /* 0x00000080a8067836 */ /* 0x000fe20000000000 */
[----:B0-----:R-:W-:Y:S01]  /*10fb0*/  F2FP.F16.F32.PACK_AB R160, R178, R175 ;  /* 0x000000afb2a0723e */ /* 0x001fe200000000ff */
[----:B------:R-:W-:Y:S01]  /*10fc0*/  IMAD.MOV.U32 R7, RZ, RZ, 0x40000040 ;  /* 0x40000040ff077424 */ /* 0x000fe200078e00ff */
[----:B-1----:R-:W-:Y:S01]  /*10fd0*/  F2FP.F16.F32.PACK_AB R162, R173, R172 ;  /* 0x000000acada2723e */ /* 0x002fe200000000ff */
[----:B------:R-:W-:Y:S01]  /*10fe0*/  MUFU.EX2 R206, R206 ;  /* 0x000000ce00ce7308 */ /* 0x000fe20000000800 */
[----:B-----5:R-:W-:Y:S01]  /*10ff0*/  F2FP.F16.F32.PACK_AB R161, R203, R202 ;  /* 0x000000cacba1723e */ /* 0x020fe200000000ff */
[----:B------:R-:W-:Y:S01]  /*11000*/  FADD.FTZ R226, R15, R226 ;  /* 0x000000e20fe27221 */ /* 0x000fe20000010000 */
[----:B--2---:R-:W-:Y:S01]  /*11010*/  F2FP.F16.F32.PACK_AB R163, R205, R204 ;  /* 0x000000cccda3723e */ /* 0x004fe200000000ff */
[----:B------:R-:W-:Y:S01]  /*11020*/  FADD.FTZ R224, R170, R224 ;  /* 0x000000e0aae07221 */ /* 0x000fe20000010000 */
[----:B------:R-:W-:Y:S01]  /*11030*/  ISETP.GT.AND P2, PT, R20, R210, PT ;  /* 0x000000d21400720c */ /* 0x000fe20003f44270 */
[----:B------:R-:W-:Y:S01]  /*11040*/  FADD.FTZ R226, R19, R226 ;  /* 0x000000e213e27221 */ /* 0x000fe20000010000 */
[----:B------:R-:W-:Y:S01]  /*11050*/  IMAD.MOV.U32 R19, RZ, RZ, R201 ;  /* 0x000000ffff137224 */ /* 0x000fe200078e00c9 */
[----:B------:R-:W0:Y:S01]  /*11060*/  MUFU.EX2 R207, R207 ;  /* 0x000000cf00cf7308 */ /* 0x000e220000000800 */
[----:B------:R-:W-:Y:S01]  /*11070*/  F2FP.F16.F32.PACK_AB R166, R14, R180 ;  /* 0x000000b40ea6723e */ /* 0x000fe200000000ff */
[----:B------:R-:W-:Y:S01]  /*11080*/  FADD.FTZ R181, R181, R226 ;  /* 0x000000e2b5b57221 */ /* 0x000fe20000010000 */
[----:B------:R-:W-:Y:S01]  /*11090*/  FADD.FTZ R171, R171, R224 ;  /* 0x000000e0abab7221 */ /* 0x000fe20000010000 */
[----:B------:R-:W-:-:S03]  /*110a0*/  IMAD.MOV.U32 R15, RZ, RZ, R179 ;  /* 0x000000ffff0f7224 */ /* 0x000fc600078e00b3 */
[----:B------:R-:W-:Y:S01]  /*110b0*/  FADD.FTZ R174, R174, R171 ;  /* 0x000000abaeae7221 */ /* 0x000fe20000010000 */
[----:B------:R1:W-:Y:S03]  /*110c0*/  MUFU.EX2 R222, R159 ;  /* 0x0000009f00de7308 */ /* 0x0003e60000000800 */
[----:B------:R-:W-:-:S04]  /*110d0*/  FADD.FTZ R175, R175, R174 ;  /* 0x000000aeafaf7221 */ /* 0x000fc80000010000 */
[----:B------:R-:W-:Y:S01]  /*110e0*/  FADD.FTZ R175, R178, R175 ;  /* 0x000000afb2af7221 */ /* 0x000fe20000010000 */
[----:B------:R2:W4:Y:S01]  /*110f0*/  MUFU.EX2 R223, R164 ;  /* 0x000000a400df7308 */ /* 0x0005220000000800 */
[----:B-1----:R-:W-:Y:S01]  /*11100*/  F2FP.F16.F32.PACK_AB R159, R183, R182 ;  /* 0x000000b6b79f723e */ /* 0x002fe200000000ff */
[----:B------:R-:W-:Y:S01]  /*11110*/  FADD.FTZ R182, R182, R181 ;  /* 0x000000b5b6b67221 */ /* 0x000fe20000010000 */
[----:B0-----:R-:W-:Y:S01]  /*11120*/  F2FP.F16.F32.PACK_AB R165, R207, R206 ;  /* 0x000000cecfa5723e */ /* 0x001fe200000000ff */
[----:B------:R-:W-:Y:S02]  /*11130*/  FADD.FTZ R172, R172, R175 ;  /* 0x000000afacac7221 */ /* 0x000fe40000010000 */
[----:B------:R0:W-:Y:S01]  /*11140*/  STSM.16.M88.4 [R198], R156 ;  /* 0x0000009cc6007844 */ /* 0x0001e20000000200 */
[----:B------:R-:W-:Y:S01]  /*11150*/  FADD.FTZ R183, R183, R182 ;  /* 0x000000b6b7b77221 */ /* 0x000fe20000010000 */
[----:B------:R-:W-:Y:S01]  /*11160*/  FADD.FTZ R173, R173, R172 ;  /* 0x000000acadad7221 */ /* 0x000fe20000010000 */
[----:B--2---:R-:W-:Y:S01]  /*11170*/  F2FP.F16.F32.PACK_AB R164, R177, R176 ;  /* 0x000000b0b1a4723e */ /* 0x004fe200000000ff */
[----:B------:R0:W-:Y:S01]  /*11180*/  STSM.16.M88.4 [R209], R160 ;  /* 0x000000a0d1007844 */ /* 0x0001e20000000200 */
        /* <DEDUP_REMOVED lines=9> */
[----:B------:R-:W-:-:S04]  /*11220*/  FADD.FTZ R205, R205, R204 ;  /* 0x000000cccdcd7221 */ /* 0x000fc80000010000 */
[----:B------:R-:W-:Y:S01]  /*11230*/  FADD.FTZ R206, R206, R205 ;  /* 0x000000cdcece7221 */ /* 0x000fe20000010000 */
[----:B------:R-:W-:Y:S01]  /*11240*/  HGMMA.64x256x16.F32 R24, R152, gdesc[UR4].tnspB, R24, gsb0 ;  /* 0x43e0000498187df0 */ /* 0x000fe20008000818 */
[----:B------:R-:W-:Y:S01]  /*11250*/  R2UR UR6, R6 ;  /* 0x00000000060672ca */ /* 0x000fe200000e0000 */
[----:B------:R-:W-:Y:S01]  /*11260*/  VIADD R6, R168, 0x100 ;  /* 0x00000100a8067836 */ /* 0x000fe20000000000 */
[----:B------:R-:W-:Y:S01]  /*11270*/  R2UR UR7, R7 ;  /* 0x00000000070772ca */ /* 0x000fe200000e0000 */
[----:B------:R-:W-:Y:S02]  /*11280*/  IMAD.MOV.U32 R7, RZ, RZ, 0x40000040 ;  /* 0x40000040ff077424 */ /* 0x000fe400078e00ff */
[----:B------:R-:W-:-:S04]  /*11290*/  FADD.FTZ R207, R207, R206 ;  /* 0x000000cecfcf7221 */ /* 0x000fc80000010000 */
[----:B------:R-:W-:Y:S01]  /*112a0*/  FADD.FTZ R222, R222, R207 ;  /* 0x000000cfdede7221 */ /* 0x000fe20000010000 */
[----:B------:R-:W-:Y:S02]  /*112b0*/  WARPGROUP.DEPBAR.LE gsb0, 0x0 ;  /* 0x00008000000079c5 */ /* 0x000fe40000010000 */
[----:B------:R-:W-:Y:S01]  /*112c0*/  WARPGROUP.ARRIVE ;  /* 0x00000000000079c5 */ /* 0x000fe20000000000 */
[----:B---3--:R-:W-:-:S14]  /*112d0*/  IADD3 R152, R20, -0x1, RZ ;  /* 0xffffffff14987810 */ /* 0x008fdc0007ffe0ff */
[----:B------:R-:W-:Y:S01]  /*112e0*/  HGMMA.64x256x16.F32 R24, R156, gdesc[UR4].tnspB, R24, gsb0 ;  /* 0x43e000049c187df0 */ /* 0x000fe20008000818 */
[----:B------:R-:W-:Y:S01]  /*112f0*/  R2UR UR6, R6 ;  /* 0x00000000060672ca */ /* 0x000fe200000e0000 */
[----:B------:R-:W-:Y:S01]  /*11300*/  VIADD R6, R168, 0x180 ;  /* 0x00000180a8067836 */ /* 0x000fe20000000000 */
[----:B------:R-:W-:Y:S01]  /*11310*/  R2UR UR7, R7 ;  /* 0x00000000070772ca */ /* 0x000fe200000e0000 */
[----:B------:R-:W-:Y:S02]  /*11320*/  IMAD.MOV.U32 R7, RZ, RZ, 0x40000040 ;  /* 0x40000040ff077424 */ /* 0x000fe400078e00ff */
[----:B------:R-:W-:Y:S01]  /*11330*/  IMAD.MOV.U32 R20, RZ, RZ, R152 ;  /* 0x000000ffff147224 */ /* 0x000fe200078e0098 */
[----:B------:R-:W-:Y:S02]  /*11340*/  WARPGROUP.DEPBAR.LE gsb0, 0x0 ;  /* 0x00008000000079c5 */ /* 0x000fe40000010000 */
[----:B------:R-:W-:-:S15]  /*11350*/  WARPGROUP.ARRIVE ;  /* 0x00000000000079c5 */ /* 0x000fde0000000000 */
[----:B------:R-:W-:-:S04]  /*11360*/  NOP ;  /* 0x0000000000007918 */ /* 0x000fc80000000000 */
[----:B------:R-:W-:Y:S01]  /*11370*/  HGMMA.64x256x16.F32 R24, R160, gdesc[UR4].tnspB, R24, gsb0 ;  /* 0x43e00004a0187df0 */ /* 0x000fe20008000818 */
[----:B------:R-:W-:Y:S01]  /*11380*/  R2UR UR6, R6 ;  /* 0x00000000060672ca */ /* 0x000fe200000e0000 */
[----:B------:R-:W-:Y:S01]  /*11390*/  FADD.FTZ R6, R14, R177 ;  /* 0x000000b10e067221 */ /* 0x000fe20000010000 */
[----:B------:R-:W-:Y:S01]  /*113a0*/  R2UR UR7, R7 ;  /* 0x00000000070772ca */ /* 0x000fe200000e0000 */
[----:B------:R-:W-:Y:S01]  /*113b0*/  FADD.FTZ R7, R223, R222 ;  /* 0x000000dedf077221 */ /* 0x000fe20000010000 */
[----:B------:R-:W-:Y:S01]  /*113c0*/  IMAD.MOV.U32 R14, RZ, RZ, R169 ;  /* 0x000000ffff0e7224 */ /* 0x000fe200078e00a9 */
[----:B------:R-:W-:Y:S02]  /*113d0*/  WARPGROUP.DEPBAR.LE gsb0, 0x0 ;  /* 0x00008000000079c5 */ /* 0x000fe40000010000 */
[----:B------:R-:W-:-:S15]  /*113e0*/  WARPGROUP.ARRIVE ;  /* 0x00000000000079c5 */ /* 0x000fde0000000000 */
[----:B------:R-:W-:-:S05]  /*113f0*/  NOP ;  /* 0x0000000000007918 */ /* 0x000fca0000000000 */
        /* <DEDUP_REMOVED lines=12> */
[----:B------:R-:W-:Y:S05]  /*114c0*/  BSYNC B0 ;  /* 0x0000000000007941 */ /* 0x000fea0003800000 */
.L_x_2806:
[----:B------:R-:W-:Y:S02]  /*114d0*/  IMAD.MOV.U32 R15, RZ, RZ, R179 ;  /* 0x000000ffff0f7224 */ /* 0x000fe400078e00b3 */
[----:B------:R-:W-:Y:S02]  /*114e0*/  IMAD.MOV.U32 R14, RZ, RZ, R169 ;  /* 0x000000ffff0e7224 */ /* 0x000fe400078e00a9 */
[----:B------:R-:W-:Y:S02]  /*114f0*/  IMAD.MOV.U32 R19, RZ, RZ, R201 ;  /* 0x000000ffff137224 */ /* 0x000fe400078e00c9 */
[----:B------:R-:W-:-:S07]  /*11500*/  IMAD.MOV.U32 R20, RZ, RZ, R152 ;  /* 0x000000ffff147224 */ /* 0x000fce00078e0098 */
.L_x_2805:
[----:B------:R-:W-:Y:S05]  /*11510*/  BSYNC B1 ;  /* 0x0000000000017941 */ /* 0x000fea0003800000 */
.L_x_2804:
[----:B------:R-:W1:Y:S01]  /*11520*/  LDC R154, c[0x0][0xadc] ;  /* 0x0002b700ff9a7b82 */ /* 0x000e620000000800 */
[----:B------:R-:W-:-:S05]  /*11530*/  IADD3 R152, R23, 0x40, -R184 ;  /* 0x0000004017987810 */ /* 0x000fca0007ffe8b8 */
[----:B------:R-:W-:-:S04]  /*11540*/  IMAD R153, R189, 0x40, R152 ;  /* 0x00000040bd997824 */ /* 0x000fc800078e0298 */
        /* <DEDUP_REMOVED lines=14> */
.L_x_2828:
[----:B------:R-:W-:-:S13]  /*11630*/  ISETP.NE.AND P2, PT, R154, 0x1, PT ;  /* 0x000000019a00780c */ /* 0x000fda0003f45270 */
[----:B------:R-:W1:Y:S02]  /*11640*/  @P2 LDC.64 R152, c[0x0][0xae0] ;  /* 0x0002b800ff982b82 */ /* 0x000e640000000a00 */
[----:B-1----:R-:W-:-:S05]  /*11650*/  @P2 IMAD.HI.U32 R152, R155, R152, RZ ;  /* 0x000000989b982227 */ /* 0x002fca00078e00ff */
[----:B------:R-:W-:-:S07]  /*11660*/  @P2 SHF.R.U32.HI R155, RZ, R153, R152 ;  /* 0x00000099ff9b2219 */ /* 0x000fce0000011698 */
.L_x_2829:
[----:B------:R-:W-:Y:S05]  /*11670*/  BSYNC B0 ;  /* 0x0000000000007941 */ /* 0x000fea0003800000 */
.L_x_2827:
[----:B------:R-:W-:-:S05]  /*11680*/  IMAD R155, R155, R154, RZ ;  /* 0x0000009a9b9b7224 */ /* 0x000fca00078e02ff */
[----:B------:R-:W-:-:S07]  /*11690*/  VIMNMX R188, R188, R155, !PT ;  /* 0x0000009bbcbc7248 */ /* 0x000fce0007fe0100 */
.L_x_2826:
[----:B------:R-:W-:Y:S01]  /*116a0*/  IADD3 R188, R188, 0x3f, RZ ;  /* 0x0000003fbcbc7810 */ /* 0x000fe20007ffe0ff */
[----:B------:R-:W-:Y:S03]  /*116b0*/  BSSY B1, `(.L_x_2830) ;  /* 0x0000332000017945 */ /* 0x000fe60003800000 */
[----:B------:R-:W-:-:S04]  /*116c0*/  SHF.R.S32.HI R153, RZ, 0x1f, R188 ;  /* 0x0000001fff997819 */ /* 0x000fc800000114bc */
[----:B------:R-:W-:-:S04]  /*116d0*/  LEA.HI R153, R153, R188, RZ, 0x6 ;  /* 0x000000bc99997211 */ /* 0x000fc800078f30ff */
[----:B------:R-:W-:-:S04]  /*116e0*/  SHF.R.S32.HI R153, RZ, 0x6, R153 ;  /* 0x00000006ff997819 */ /* 0x000fc80000011499 */
[----:B------:R-:W-:-:S04]  /*116f0*/  VIMNMX R210, R212, R153, !PT ;  /* 0x00000099d4d27248 */ /* 0x000fc80007fe0100 */
[----:B------:R-:W-:-:S13]  /*11700*/  ISETP.GE.AND P2, PT, R20, R210, PT ;  /* 0x000000d21400720c */ /* 0x000fda0003f46270 */
[----:B------:R-:W-:Y:S05]  /*11710*/  @!P2 BRA `(.L_x_2831) ;  /* 0x0000003000aca947 */ /* 0x000fea0003800000 */
[----:B------:R-:W-:Y:S01]  /*11720*/  BSSY B0, `(.L_x_2832) ;  /* 0x0000329000007945 */ /* 0x000fe20003800000 */
[----:B------:R-:W-:Y:S02]  /*11730*/  IMAD.MOV.U32 R200, RZ, RZ, R15 ;  /* 0x000000ffffc87224 */ /* 0x000fe400078e000f */
[----:B0-----:R-:W-:Y:S02]  /*11740*/  IMAD.MOV.U32 R199, RZ, RZ, R14 ;  /* 0x000000ffffc77224 */ /* 0x001fe400078e000e */
[----:B------:R-:W-:Y:S02]  /*11750*/  IMAD.MOV.U32 R189, RZ, RZ, R20 ;  /* 0x000000ffffbd7224 */ /* 0x000fe400078e0014 */
[----:B------:R-:W-:-:S07]  /*11760*/  IMAD.MOV.U32 R201, RZ, RZ, R19 ;  /* 0x000000ffffc97224 */ /* 0x000fce00078e0013 */
.L_x_2843:
[----:B------:R-:W-:Y:S01]  /*11770*/  VIADD R19, R201, 0x1 ;  /* 0x00000001c9137836 */ /* 0x000fe20000000000 */
[C---:B------:R-:W-:Y:S01]  /*11780*/  ISETP.GT.AND P2, PT, R189.reuse, R210, PT ;  /* 0x000000d2bd00720c */ /* 0x040fe20003f44270 */
[----:B------:R-:W-:-:S03]  /*11790*/  VIADD R189, R189, 0xffffffff ;  /* 0xffffffffbdbd7836 */ /* 0x000fc60000000000 */
[----:B------:R-:W-:-:S04]  /*117a0*/  ISETP.NE.AND P3, PT, R19, 0x2, PT ;  /* 0x000000021300780c */ /* 0x000fc80003f65270 */
[----:B------:R-:W-:Y:S02]  /*117b0*/  SEL R15, RZ, 0x1, P3 ;  /* 0x00000001ff0f7807 */ /* 0x000fe40001800000 */
[----:B------:R-:W-:Y:S02]  /*117c0*/  SEL R19, R19, RZ, P3 ;  /* 0x000000ff13137207 */ /* 0x000fe40001800000 */
[----:B------:R-:W-:Y:S01]  /*117d0*/  LOP3.LUT R22, R22, R15, RZ, 0x3c, !PT ;  /* 0x0000000f16167212 */ /* 0x000fe200078e3cff */
[----:B0-----:R-:W-:Y:S06]  /*117e0*/  @!P0 BRA `(.L_x_2833) ;  /* 0x0000000000048947 */ /* 0x001fec0003800000 */
[----:B------:R-:W-:Y:S01]  /*117f0*/  BPT.TRAP 0x1 ;  /* 0x000000040000795c */ /* 0x000fe20000300000 */
.L_x_2833:
[----:B------:R-:W-:Y:S01]  /*11800*/  IMAD R188, R19, 0x8, R18 ;  /* 0x0000000813bc7824 */ /* 0x000fe200078e0212 */
[----:B------:R-:W-:-:S04]  /*11810*/  SHF.L.U32 R203, R22, 0x1f, RZ ;  /* 0x0000001f16cb7819 */ /* 0x000fc800000006ff */
[----:B------:R0:W1:Y:S01]  /*11820*/  SYNCS.PHASECHK.TRANS64.TRYWAIT P3, [R188+URZ+0x38830], R203 ;  /* 0x038830cbbc0075a7 */ /* 0x000062000806017f */
[----:B------:R-:W-:Y:S05]  /*11830*/  @!P0 BRA `(.L_x_2834) ;  /* 0x0000000000048947 */ /* 0x000fea0003800000 */
[----:B------:R-:W-:Y:S01]  /*11840*/  BPT.TRAP 0x1 ;  /* 0x000000040000795c */ /* 0x000fe20000300000 */
.L_x_2834:
[----:B------:R-:W-:Y:S01]  /*11850*/  BSSY B2, `(.L_x_2835) ;  /* 0x0000006000027945 */ /* 0x000fe20003800000 */
[----:B------:R-:W-:Y:S02]  /*11860*/  IMAD R14, R19, 0x200, R190 ;  /* 0x00000200130e7824 */ /* 0x000fe400078e02be */
[----:B------:R-:W-:Y:S01]  /*11870*/  IMAD.MOV.U32 R15, RZ, RZ, 0x40000040 ;  /* 0x40000040ff0f7424 */ /* 0x000fe200078e00ff */
[----:B-1----:R-:W-:Y:S06]  /*11880*/  @P3 BRA `(.L_x_2836) ;  /* 0x0000000000083947 */ /* 0x002fec0003800000 */
[----:B------:R-:W1:Y:S02]  /*11890*/  SYNCS.PHASECHK.TRANS64.TRYWAIT P3, [R188+URZ+0x38830], R203 ;  /* 0x038830cbbc0075a7 */ /* 0x000e64000806017f */
[----:B-1----:R-:W-:Y:S05]  /*118a0*/  @!P3 BRA `(.L_x_2837) ;  /* 0x0000011800e0b947 */ /* 0x002fea0003800000 */
.L_x_2836:
[----:B------:R-:W-:Y:S05]  /*118b0*/  BSYNC B2 ;  /* 0x0000000000027941 */ /* 0x000fea0003800000 */
.L_x_2835:
        /* <DEDUP_REMOVED lines=36> */
.L_x_2838:
[----:B------:R2:W3:Y:S01]  /*11b00*/  SYNCS.PHASECHK.TRANS64.TRYWAIT P3, [R188+URZ+0x38850], R203 ;  /* 0x038850cbbc0075a7 */ /* 0x0004e2000806017f */
[----:B------:R-:W-:Y:S05]  /*11b10*/  @!P0 BRA `(.L_x_2839) ;  /* 0x0000000000048947 */ /* 0x000fea0003800000 */
[----:B------:R-:W-:Y:S01]  /*11b20*/  BPT.TRAP 0x1 ;  /* 0x000000040000795c */ /* 0x000fe20000300000 */
.L_x_2839:
[----:B------:R-:W-:Y:S04]  /*11b30*/  BSSY B2, `(.L_x_2840) ;  /* 0x0000004000027945 */ /* 0x000fe80003800000 */
[----:B---3--:R-:W-:Y:S05]  /*11b40*/  @P3 BRA `(.L_x_2841) ;  /* 0x0000000000083947 */ /* 0x008fea0003800000 */
[----:B------:R-:W3:Y:S02]  /*11b50*/  SYNCS.PHASECHK.TRANS64.TRYWAIT P3, [R188+URZ+0x38850], R203 ;  /* 0x038850cbbc0075a7 */ /* 0x000ee4000806017f */
[----:B---3--:R-:W-:Y:S05]  /*11b60*/  @!P3 BRA `(.L_x_2842) ;  /* 0x000001180044b947 */ /* 0x008fea0003800000 */
.L_x_2841:
[----:B------:R-:W-:Y:S05]  /*11b70*/  BSYNC B2 ;  /* 0x0000000000027941 */ /* 0x000fea0003800000 */
.L_x_2840:
[----:B------:R-:W-:Y:S01]  /*11b80*/  IMAD R202, R19, 0x1000, R191 ;  /* 0x0000100013ca7824 */ /* 0x000fe200078e02bf */
[----:B------:R-:W-:Y:S01]  /*11b90*/  R2UR UR4, R2 ;  /* 0x00000000020472ca */ /* 0x000fe200000e0000 */
[----:B0123--:R-:W-:Y:S01]  /*11ba0*/  IMAD.MOV.U32 R203, RZ, RZ, 0x40000040 ;  /* 0x40000040ffcb7424 */ /* 0x00ffe200078e00ff */
[----:B------:R-:W-:Y:S01]  /*11bb0*/  R2UR UR5, R3 ;  /* 0x00000000030572ca */ /* 0x000fe200000e0000 */
[----:B------:R-:W-:Y:S01]  /*11bc0*/  WARPGROUP.ARRIVE ;  /* 0x00000000000079c5 */ /* 0x000fe20000000000 */
[----:B------:R-:W-:Y:S01]  /*11bd0*/  R2UR UR6, R202 ;  /* 0x00000000ca0672ca */ /* 0x000fe200000e0000 */
[----:B------:R-:W-:Y:S01]  /*11be0*/  VIADD R14, R2, 0x2 ;  /* 0x00000002020e7836 */ /* 0x000fe20000000000 */
[----:B------:R-:W-:Y:S01]  /*11bf0*/  R2UR UR7, R203 ;  /* 0x00000000cb0772ca */ /* 0x000fe200000e0000 */
[----:B------:R-:W-:Y:S02]  /*11c00*/  IMAD.MOV.U32 R15, RZ, RZ, 0x40000040 ;  /* 0x40000040ff0f7424 */ /* 0x000fe400078e00ff */
[----:B------:R-:W0:Y:S01]  /*11c10*/  S2R R20, SR_TID.X ;  /* 0x0000000000147919 */ /* 0x000e220000002100 */
[----:B------:R-:W-:Y:S01]  /*11c20*/  VIADD R203, R202, 0x800 ;  /* 0x00000800cacb7836 */ /* 0x000fe20000000000 */
[----:B------:R-:W-:Y:S01]  /*11c30*/  MOV R207, 0x40000040 ;  /* 0x4000004000cf7802 */ /* 0x000fe20000000f00 */
[----:B------:R-:W-:-:S02]  /*11c40*/  IMAD.MOV.U32 R21, RZ, RZ, 0x40000040 ;  /* 0x40000040ff157424 */ /* 0x000fc400078e00ff */
[----:B------:R-:W-:Y:S02]  /*11c50*/  VIADD R206, R2, 0x800 ;  /* 0x0000080002ce7836 */ /* 0x000fe40000000000 */
[----:B------:R-:W-:-:S03]  /*11c60*/  IMAD.MOV.U32 R205, RZ, RZ, 0x40000040 ;  /* 0x40000040ffcd7424 */ /* 0x000fc600078e00ff */
        /* <DEDUP_REMOVED lines=9> */
[----:B0-----:R-:W-:Y:S01]  /*11d00*/  SHF.R.U32.HI R20, RZ, 0x7, R20 ;  /* 0x00000007ff147819 */ /* 0x001fe20000011614 */
[----:B------:R-:W-:Y:S02]  /*11d10*/  WARPGROUP.DEPBAR.LE gsb0, 0x0 ;  /* 0x00008000000079c5 */ /* 0x000fe40000010000 */
[----:B------:R-:W-:-:S08]  /*11d20*/  WARPGROUP.ARRIVE ;  /* 0x00000000000079c5 */ /* 0x000fd00000000000 */
        /* <DEDUP_REMOVED lines=150> */
[----:B------:R-:W0:Y:S01]  /*12690*/  SHFL.IDX PT, R14, R20, RZ, 0x1f ;  /* 0x00001fff140e7589 */ /* 0x000e2200000e0000 */
[----:B------:R-:W-:Y:S02]  /*126a0*/  MOV R15, 0x4 ;  /* 0x00000004000f7802 */ /* 0x000fe40000000f00 */
[----:B0-----:R-:W-:-:S04]  /*126b0*/  ISETP.GT.AND P3, PT, R14, 0x7f, PT ;  /* 0x0000007f0e00780c */ /* 0x001fc80003f64270 */
[----:B------:R-:W-:-:S05]  /*126c0*/  SEL R14, RZ, 0x2, !P3 ;  /* 0x00000002ff0e7807 */ /* 0x000fca0005800000 */
[----:B------:R-:W-:Y:S01]  /*126d0*/  IMAD.IADD R20, R14, 0x1, R203 ;  /* 0x000000010e147824 */ /* 0x000fe200078e02cb */
[----:B------:R-:W-:Y:S02]  /*126e0*/  WARPGROUP.DEPBAR.LE gsb0, 0x0 ;  /* 0x00008000000079c5 */ /* 0x000fe40000010000 */
[----:B------:R-:W-:-:S06]  /*126f0*/  WARPGROUP.ARRIVE ;  /* 0x00000000000079c5 */ /* 0x000fcc0000000000 */
        /* <DEDUP_REMOVED lines=8> */
[C---:B------:R-:W-:Y:S02]  /*12780*/  SEL R20, R15.reuse, 0x2, P3 ;  /* 0x000000020f147807 */ /* 0x040fe40001800000 */
[----:B------:R-:W-:Y:S02]  /*12790*/  SEL R15, R15, 0x6, !P3 ;  /* 0x000000060f0f7807 */ /* 0x000fe40005800000 */
[----:B------:R-:W-:Y:S01]  /*127a0*/  SEL R21, R21, 0x26, P3 ;  /* 0x0000002615157807 */ /* 0x000fe20001800000 */
[----:B------:R-:W-:-:S03]  /*127b0*/  IMAD.IADD R204, R203, 0x1, R20 ;  /* 0x00000001cbcc7824 */ /* 0x000fc600078e0214 */
[----:B------:R-:W-:Y:S01]  /*127c0*/  LOP3.LUT R21, R21, 0x6, RZ, 0xc0, !PT ;  /* 0x0000000615157812 */ /* 0x000fe200078ec0ff */
[----:B------:R-:W-:Y:S02]  /*127d0*/  WARPGROUP.DEPBAR.LE gsb0, 0x0 ;  /* 0x00008000000079c5 */ /* 0x000fe40000010000 */
[----:B------:R-:W-:-:S06]  /*127e0*/  WARPGROUP.ARRIVE ;  /* 0x00000000000079c5 */ /* 0x000fcc0000000000 */
        /* <DEDUP_REMOVED lines=20> */
[----:B------:R-:W-:-:S04]  /*12930*/  SEL R203, R203, 0x980, P3 ;  /* 0x00000980cbcb7807 */ /* 0x000fc80001800000 */
[----:B------:R-:W-:-:S04]  /*12940*/  LOP3.LUT R203, R203, 0xa00, RZ, 0xc0, !PT ;  /* 0x00000a00cbcb7812 */ /* 0x000fc800078ec0ff */
[CC--:B------:R-:W-:Y:S02]  /*12950*/  IADD3 R204, R21.reuse, R203.reuse, R2 ;  /* 0x000000cb15cc7210 */ /* 0x0c0fe40007ffe002 */
[----:B------:R-:W-:Y:S01]  /*12960*/  IADD3 R206, R21, R203, R202 ;  /* 0x000000cb15ce7210 */ /* 0x000fe20007ffe0ca */
[----:B------:R-:W-:Y:S02]  /*12970*/  VIADD R21, R2, 0xa00 ;  /* 0x00000a0002157836 */ /* 0x000fe40000000000 */
        /* <DEDUP_REMOVED lines=61> */
[----:B------:R-:W-:Y:S02]  /*12d50*/  R2UR UR7, R207 ;  /* 0x00000000cf0772ca */ /* 0x000fe400000e0000 */
[----:B------:R-:W-:Y:S01]  /*12d60*/  MOV R207, 0x40000040 ;  /* 0x4000004000cf7802 */ /* 0x000fe20000000f00 */
[----:B------:R-:W-:-:S02]  /*12d70*/  WARPGROUP.DEPBAR.LE gsb0, 0x0 ;  /* 0x00008000000079c5 */ /* 0x000fc40000010000 */
[----:B------:R-:W-:-:S08]  /*12d80*/  WARPGROUP.ARRIVE ;  /* 0x00000000000079c5 */ /* 0x000fd00000000000 */
        /* <DEDUP_REMOVED lines=39> */
[----:B------:R-:W-:Y:S01]  /*13000*/  IMAD.MOV.U32 R21, RZ, RZ, 0x40000040 ;  /* 0x40000040ff157424 */ /* 0x000fe200078e00ff */
        /* <DEDUP_REMOVED lines=14> */
[C---:B------:R-:W-:Y:S01]  /*130f0*/  IMAD.IADD R204, R206.reuse, 0x1, R14 ;  /* 0x00000001cecc7824 */ /* 0x040fe200078e020e */
[----:B------:R-:W-:Y:S01]  /*13100*/  R2UR UR7, R205 ;  /* 0x00000000cd0772ca */ /* 0x000fe200000e0000 */
[----:B------:R-:W-:Y:S02]  /*13110*/  IMAD.MOV.U32 R205, RZ, RZ, 0x40000040 ;  /* 0x40000040ffcd7424 */ /* 0x000fe400078e00ff */
[----:B------:R-:W-:Y:S01]  /*13120*/  IMAD.IADD R14, R206, 0x1, R15 ;  /* 0x00000001ce0e7824 */ /* 0x000fe200078e020f */
[----:B------:R-:W-:Y:S01]  /*13130*/  R2UR UR4, R204 ;  /* 0x00000000cc0472ca */ /* 0x000fe200000e0000 */
[----:B------:R-:W-:Y:S01]  /*13140*/  IMAD.IADD R204, R206, 0x1, R20 ;  /* 0x00000001cecc7824 */ /* 0x000fe200078e0214 */
[----:B------:R-:W-:Y:S01]  /*13150*/  R2UR UR5, R205 ;  /* 0x00000000cd0572ca */ /* 0x000fe200000e0000 */
[----:B------:R-:W-:-:S02]  /*13160*/  IMAD.MOV.U32 R205, RZ, RZ, 0x40000040 ;  /* 0x40000040ffcd7424 */ /* 0x000fc400078e00ff */
[----:B------:R-:W-:Y:S01]  /*13170*/  IMAD.IADD R20, R20, 0x1, R203 ;  /* 0x0000000114147824 */ /* 0x000fe200078e02cb */
[----:B------:R-:W-:Y:S02]  /*13180*/  WARPGROUP.DEPBAR.LE gsb0, 0x0 ;  /* 0x00008000000079c5 */ /* 0x000fe40000010000 */
[----:B------:R-:W-:-:S07]  /*13190*/  WARPGROUP.ARRIVE ;  /* 0x00000000000079c5 */ /* 0x000fce0000000000 */
[----:B------:R-:W-:Y:S01]  /*131a0*/  HGMMA.64x64x16.F32 R152, gdesc[UR4], R152, gsb0 ;  /* 0x00e00000049879f0 */ /* 0x000fe20008000898 */
[----:B------:R-:W-:Y:S02]  /*131b0*/  R2UR UR4, R204 ;  /* 0x00000000cc0472ca */ /* 0x000fe400000e0000 */
[----:B------:R-:W-:Y:S02]  /*131c0*/  R2UR UR5, R205 ;  /* 0x00000000cd0572ca */ /* 0x000fe400000e0000 */
[----:B------:R-:W-:Y:S02]  /*131d0*/  R2UR UR6, R20 ;  /* 0x00000000140672ca */ /* 0x000fe400000e0000 */
[----:B------:R-:W-:Y:S01]  /*131e0*/  R2UR UR7, R21 ;  /* 0x00000000150772ca */ /* 0x000fe200000e0000 */
[----:B------:R-:W-:Y:S01]  /*131f0*/  IMAD.MOV.U32 R21, RZ, RZ, 0x40000040 ;  /* 0x40000040ff157424 */ /* 0x000fe200078e00ff */
[----:B------:R-:W-:Y:S01]  /*13200*/  IADD3 R20, R15, R203, RZ ;  /* 0x000000cb0f147210 */ /* 0x000fe20007ffe0ff */
[----:B------:R-:W-:Y:S01]  /*13210*/  IMAD.MOV.U32 R15, RZ, RZ, 0x40000040 ;  /* 0x40000040ff0f7424 */ /* 0x000fe200078e00ff */
[----:B------:R-:W-:-:S02]  /*13220*/  WARPGROUP.DEPBAR.LE gsb0, 0x0 ;  /* 0x00008000000079c5 */ /* 0x000fc40000010000 */
[----:B------:R-:W-:-:S07]  /*13230*/  WARPGROUP.ARRIVE ;  /* 0x00000000000079c5 */ /* 0x000fce0000000000 */
[----:B------:R-:W-:Y:S01]  /*13240*/  HGMMA.64x64x16.F32 R152, gdesc[UR4], R152, gsb0 ;  /* 0x00e00000049879f0 */ /* 0x000fe20008000898 */
[----:B------:R-:W-:Y:S01]  /*13250*/  R2UR UR4, R14 ;  /* 0x000000000e0472ca */ /* 0x000fe200000e0000 */
[----:B------:R-:W-:Y:S01]  /*13260*/  IMAD.MOV.U32 R14, RZ, RZ, 0x40 ;  /* 0x00000040ff0e7424 */ /* 0x000fe200078e00ff */
[----:B------:R-:W-:Y:S01]  /*13270*/  R2UR UR5, R15 ;  /* 0x000000000f0572ca */ /* 0x000fe200000e0000 */
[----:B------:R-:W-:Y:S01]  /*13280*/  IMAD.MOV.U32 R15, RZ, RZ, 0x1000 ;  /* 0x00001000ff0f7424 */ /* 0x000fe200078e00ff */
[----:B------:R-:W-:Y:S01]  /*13290*/  R2UR UR6, R20 ;  /* 0x00000000140672ca */ /* 0x000fe200000e0000 */
[----:B------:R-:W-:Y:S01]  /*132a0*/  IMAD R20, R19, 0x1000, R193 ;  /* 0x0000100013147824 */ /* 0x000fe200078e02c1 */
[----:B------:R-:W-:Y:S01]  /*132b0*/  R2UR UR7, R21 ;  /* 0x00000000150772ca */ /* 0x000fe200000e0000 */
[----:B------:R-:W-:Y:S01]  /*132c0*/  IMAD.MOV.U32 R21, RZ, RZ, 0x40000040 ;  /* 0x40000040ff157424 */ /* 0x000fe200078e00ff */
[----:B------:R-:W-:Y:S02]  /*132d0*/  SEL R14, R14, 0x3e, P3 ;  /* 0x0000003e0e0e7807 */ /* 0x000fe40001800000 */
[----:B------:R-:W-:-:S02]  /*132e0*/  SEL R15, R15, 0xf80, P3 ;  /* 0x00000f800f0f7807 */ /* 0x000fc40001800000 */
        /* <DEDUP_REMOVED lines=16> */
[----:B------:R-:W-:Y:S01]  /*133f0*/  R2UR UR7, R21 ;  /* 0x00000000150772ca */ /* 0x000fe200000e0000 */
[----:B------:R-:W-:Y:S01]  /*13400*/  IMAD.U32 R21, RZ, RZ, UR39 ;  /* 0x00000027ff157e24 */ /* 0x000fe2000f8e00ff */
        /* <DEDUP_REMOVED lines=49> */
[----:B------:R-:W2:Y:S01]  /*13720*/  MUFU.EX2 R152, R152 ;  /* 0x0000009800987308 */ /* 0x000ea20000000800 */
[--C-:B0-----:R-:W-:Y:S01]  /*13730*/  FFMA.FTZ R204, R164, R21, -R207.reuse ;  /* 0x00000015a4cc7223 */ /* 0x101fe200000108cf */
[----:B------:R-:W-:Y:S01]  /*13740*/  FMNMX.FTZ R202, R182, R15, !PT ;  /* 0x0000000fb6ca7209 */ /* 0x000fe20007810000 */
[-CC-:B------:R-:W-:Y:S01]  /*13750*/  FFMA.FTZ R173, R173, R21.reuse, -R207.reuse ;  /* 0x00000015adad7223 */ /* 0x180fe200000108cf */
[-CC-:B------:R-:W-:Y:S01]  /*13760*/  FFMA.FTZ R176, R176, R21.reuse, -R207.reuse ;  /* 0x00000015b0b07223 */ /* 0x180fe200000108cf */
[-CC-:B------:R-:W-:Y:S01]  /*13770*/  FFMA.FTZ R177, R177, R21.reuse, -R207.reuse ;  /* 0x00000015b1b17223 */ /* 0x180fe200000108cf */
[----:B------:R-:W-:Y:S01]  /*13780*/  FMNMX.FTZ R15, R183, R202, !PT ;  /* 0x000000cab70f7209 */ /* 0x000fe20007810000 */
[-CC-:B------:R-:W-:Y:S01]  /*13790*/  FFMA.FTZ R202, R160, R21.reuse, -R207.reuse ;  /* 0x00000015a0ca7223 */ /* 0x180fe200000108cf */
[-CC-:B------:R-:W-:Y:S01]  /*137a0*/  FFMA.FTZ R180, R180, R21.reuse, -R207.reuse ;  /* 0x00000015b4b47223 */ /* 0x180fe200000108cf */
[----:B------:R-:W-:Y:S01]  /*137b0*/  FFMA.FTZ R181, R181, R21, -R207 ;  /* 0x00000015b5b57223 */ /* 0x000fe200000108cf */
[----:B------:R-:W0:Y:S01]  /*137c0*/  MUFU.EX2 R153, R153 ;  /* 0x0000009900997308 */ /* 0x000e220000000800 */
[----:B------:R-:W3:Y:S01]  /*137d0*/  SHFL.BFLY PT, R160, R15, 0x2, 0x1f ;  /* 0x0c401f000fa07f89 */ /* 0x000ee200000e0000 */
[-C--:B-1----:R-:W-:Y:S01]  /*137e0*/  FMUL.FTZ R24, R24, R206.reuse ;  /* 0x000000ce18187220 */ /* 0x082fe20000410000 */
[-C--:B------:R-:W-:Y:S01]  /*137f0*/  FMUL.FTZ R25, R25, R206.reuse ;  /* 0x000000ce19197220 */ /* 0x080fe20000410000 */
[-C--:B------:R-:W-:Y:S01]  /*13800*/  FMUL.FTZ R28, R28, R206.reuse ;  /* 0x000000ce1c1c7220 */ /* 0x080fe20000410000 */
[-C--:B------:R-:W-:Y:S01]  /*13810*/  FMUL.FTZ R29, R29, R206.reuse ;  /* 0x000000ce1d1d7220 */ /* 0x080fe20000410000 */
[----:B------:R-:W-:Y:S01]  /*13820*/  FMUL.FTZ R32, R32, R206 ;  /* 0x000000ce20207220 */ /* 0x000fe20000410000 */
[----:B--2---:R-:W-:Y:S01]  /*13830*/  FFMA.FTZ R6, R206, R6, R152 ;  /* 0x00000006ce067223 */ /* 0x004fe20000010098 */
        /* <DEDUP_REMOVED lines=16> */
[----:B------:R-:W-:Y:S01]  /*13940*/  MUFU.EX2 R202, R202 ;  /* 0x000000ca00ca7308 */ /* 0x000fe20000000800 */
[----:B---3--:R-:W-:Y:S01]  /*13950*/  FMNMX.FTZ R160, R15, R160, !PT ;  /* 0x000000a00fa07209 */ /* 0x008fe20007810000 */
[-C--:B------:R-:W-:Y:S01]  /*13960*/  FMUL.FTZ R60, R60, R206.reuse ;  /* 0x000000ce3c3c7220 */ /* 0x080fe20000410000 */
[-C--:B------:R-:W-:Y:S01]  /*13970*/  FMUL.FTZ R61, R61, R206.reuse ;  /* 0x000000ce3d3d7220 */ /* 0x080fe20000410000 */
[-C--:B------:R-:W-:Y:S01]  /*13980*/  FMUL.FTZ R64, R64, R206.reuse ;  /* 0x000000ce40407220 */ /* 0x080fe20000410000 */
[-C--:B------:R-:W-:Y:S01]  /*13990*/  FMUL.FTZ R65, R65, R206.reuse ;  /* 0x000000ce41417220 */ /* 0x080fe20000410000 */
[----:B------:R-:W0:Y:S01]  /*139a0*/  SHFL.BFLY PT, R15, R160, 0x1, 0x1f ;  /* 0x0c201f00a00f7f89 */ /* 0x000e2200000e0000 */
        /* <DEDUP_REMOVED lines=23> */
[----:B0-----:R-:W-:Y:S01]  /*13b20*/  FMNMX.FTZ R15, R160, R15, !PT ;  /* 0x0000000fa00f7209 */ /* 0x001fe20007810000 */
[-C--:B------:R-:W-:Y:S01]  /*13b30*/  FMUL.FTZ R108, R108, R206.reuse ;  /* 0x000000ce6c6c7220 */ /* 0x080fe20000410000 */
[----:B------:R-:W-:Y:S01]  /*13b40*/  MUFU.EX2 R168, R168 ;  /* 0x000000a800a87308 */ /* 0x000fe20000000800 */
[-C--:B------:R-:W-:Y:S01]  /*13b50*/  FMUL.FTZ R109, R109, R206.reuse ;  /* 0x000000ce6d6d7220 */ /* 0x080fe20000410000 */
[-C--:B------:R-:W-:Y:S01]  /*13b60*/  FMUL.FTZ R112, R112, R206.reuse ;  /* 0x000000ce70707220 */ /* 0x080fe20000410000 */
[----:B------:R-:W-:Y:S01]  /*13b70*/  FADD.FTZ R160, -R15, R200 ;  /* 0x000000c80fa07221 */ /* 0x000fe20000010100 */
        /* <DEDUP_REMOVED lines=8> */
[-CC-:B------:R-:W-:Y:S01]  /*13c00*/  FFMA.FTZ R161, R155, R21.reuse, -R160.reuse ;  /* 0x000000159ba17223 */ /* 0x180fe200000108a0 */
[----:B------:R-:W-:Y:S01]  /*13c10*/  FFMA.FTZ R155, R158, R21, -R160 ;  /* 0x000000159e9b7223 */ /* 0x000fe200000108a0 */
[----:B------:R-:W-:-:S02]  /*13c20*/  IMAD.MOV R158, RZ, RZ, -R196 ;  /* 0x000000ffff9e7224 */ /* 0x000fc400078e0ac4 */
[-CC-:B------:R-:W-:Y:S01]  /*13c30*/  FFMA.FTZ R154, R154, R21.reuse, -R160.reuse ;  /* 0x000000159a9a7223 */ /* 0x180fe200000108a0 */
[-CC-:B------:R-:W-:Y:S01]  /*13c40*/  FFMA.FTZ R200, R159, R21.reuse, -R160.reuse ;  /* 0x000000159fc87223 */ /* 0x180fe200000108a0 */
[----:B------:R-:W-:Y:S01]  /*13c50*/  MUFU.EX2 R157, R157 ;  /* 0x0000009d009d7308 */ /* 0x000fe20000000800 */
[-CC-:B------:R-:W-:Y:S01]  /*13c60*/  FFMA.FTZ R207, R162, R21.reuse, -R160.reuse ;  /* 0x00000015a2cf7223 */ /* 0x180fe200000108a0 */
[----:B------:R-:W-:Y:S01]  /*13c70*/  ISETP.NE.AND P3, PT, R185, R158, PT ;  /* 0x0000009eb900720c */ /* 0x000fe20003f65270 */
[----:B------:R-:W-:Y:S02]  /*13c80*/  @!P1 VIADD R158, R188, 0x38840 ;  /* 0x00038840bc9e9836 */ /* 0x000fe40000000000 */
[-CC-:B------:R-:W-:Y:S01]  /*13c90*/  FFMA.FTZ R222, R163, R21.reuse, -R160.reuse ;  /* 0x00000015a3de7223 */ /* 0x180fe200000108a0 */
[-CC-:B------:R-:W-:Y:S01]  /*13ca0*/  FFMA.FTZ R223, R166, R21.reuse, -R160.reuse ;  /* 0x00000015a6df7223 */ /* 0x180fe200000108a0 */
[-CC-:B------:R-:W-:Y:S01]  /*13cb0*/  FFMA.FTZ R224, R167, R21.reuse, -R160.reuse ;  /* 0x00000015a7e07223 */ /* 0x180fe200000108a0 */
[-C--:B------:R-:W-:Y:S01]  /*13cc0*/  FFMA.FTZ R170, R170, R21.reuse, -R160 ;  /* 0x00000015aaaa7223 */ /* 0x080fe200000108a0 */
[----:B------:R-:W0:Y:S01]  /*13cd0*/  MUFU.EX2 R154, R154 ;  /* 0x0000009a009a7308 */ /* 0x000e220000000800 */
[----:B------:R-:W-:Y:S01]  /*13ce0*/  @!P1 PRMT R158, RZ, 0x654, R158 ;  /* 0x00000654ff9e9816 */ /* 0x000fe2000000009e */
[-CC-:B------:R-:W-:Y:S01]  /*13cf0*/  FFMA.FTZ R171, R171, R21.reuse, -R160.reuse ;  /* 0x00000015abab7223 */ /* 0x180fe200000108a0 */
[-CC-:B------:R-:W-:Y:S01]  /*13d00*/  FFMA.FTZ R174, R174, R21.reuse, -R160.reuse ;  /* 0x00000015aeae7223 */ /* 0x180fe200000108a0 */
[-CC-:B------:R-:W-:Y:S01]  /*13d10*/  FFMA.FTZ R175, R175, R21.reuse, -R160.reuse ;  /* 0x00000015afaf7223 */ /* 0x180fe200000108a0 */
[----:B------:R0:W-:Y:S01]  /*13d20*/  @!P1 SYNCS.ARRIVE.TRANS64.RED.A1T0 RZ, [R158+URZ], RZ ;  /* 0x000000ff9eff99a7 */ /* 0x0001e2000810043f */
[-CC-:B------:R-:W-:Y:S01]  /*13d30*/  FFMA.FTZ R178, R178, R21.reuse, -R160.reuse ;  /* 0x00000015b2b27223 */ /* 0x180fe200000108a0 */
[----:B------:R-:W-:Y:S01]  /*13d40*/  @!P3 LEA R159, R201, R194, 0x6 ;  /* 0x000000c2c99fb211 */ /* 0x000fe200078e30ff */
[----:B------:R-:W1:Y:S01]  /*13d50*/  MUFU.EX2 R161, R161 ;  /* 0x000000a100a17308 */ /* 0x000e620000000800 */
[-CC-:B------:R-:W-:Y:S01]  /*13d60*/  FFMA.FTZ R179, R179, R21.reuse, -R160.reuse ;  /* 0x00000015b3b37223 */ /* 0x180fe200000108a0 */
[-CC-:B------:R-:W-:Y:S01]  /*13d70*/  FFMA.FTZ R182, R182, R21.reuse, -R160.reuse ;  /* 0x00000015b6b67223 */ /* 0x180fe200000108a0 */
[----:B------:R-:W-:Y:S01]  /*13d80*/  FFMA.FTZ R183, R183, R21, -R160 ;  /* 0x00000015b7b77223 */ /* 0x000fe200000108a0 */
[----:B------:R-:W-:-:S02]  /*13d90*/  @!P3 IMAD R159, R159, 0x4, R18 ;  /* 0x000000049f9fb824 */ /* 0x000fc400078e0212 */
[----:B------:R-:W-:Y:S01]  /*13da0*/  FADD.FTZ R201, R153, R6 ;  /* 0x0000000699c97221 */ /* 0x000fe20000010000 */
[-C--:B------:R-:W-:Y:S01]  /*13db0*/  FMUL.FTZ R124, R124, R206.reuse ;  /* 0x000000ce7c7c7220 */ /* 0x080fe20000410000 */
[-C--:B------:R-:W-:Y:S01]  /*13dc0*/  FMUL.FTZ R125, R125, R206.reuse ;  /* 0x000000ce7d7d7220 */ /* 0x080fe20000410000 */
[----:B------:R-:W2:Y:S01]  /*13dd0*/  MUFU.EX2 R155, R155 ;  /* 0x0000009b009b7308 */ /* 0x000ea20000000800 */
[----:B------:R2:W-:Y:S01]  /*13de0*/  @!P3 STS [R159+0x38400], R206 ;  /* 0x038400ce9f00b388 */ /* 0x0005e20000000800 */
[----:B0-----:R-:W-:Y:S01]  /*13df0*/  FFMA.FTZ R158, R157, R7, R154 ;  /* 0x000000079d9e7223 */ /* 0x001fe2000001009a */
[-C--:B------:R-:W-:Y:S01]  /*13e00*/  FMUL.FTZ R128, R128, R206.reuse ;  /* 0x000000ce80807220 */ /* 0x080fe20000410000 */
[-C--:B------:R-:W-:Y:S01]  /*13e10*/  FMUL.FTZ R129, R129, R206.reuse ;  /* 0x000000ce81817220 */ /* 0x080fe20000410000 */
[----:B------:R0:W-:Y:S01]  /*13e20*/  @!P3 STS [R159+0x38420], R157 ;  /* 0x0384209d9f00b388 */ /* 0x0001e20000000800 */
[-C--:B------:R-:W-:Y:S01]  /*13e30*/  FMUL.FTZ R132, R132, R206.reuse ;  /* 0x000000ce84847220 */ /* 0x080fe20000410000 */
[-C--:B------:R-:W-:Y:S01]  /*13e40*/  FMUL.FTZ R133, R133, R206.reuse ;  /* 0x000000ce85857220 */ /* 0x080fe20000410000 */
[----:B------:R-:W3:Y:S01]  /*13e50*/  MUFU.EX2 R200, R200 ;  /* 0x000000c800c87308 */ /* 0x000ee20000000800 */
[----:B-1----:R-:W-:Y:S01]  /*13e60*/  FADD.FTZ R158, R161, R158 ;  /* 0x0000009ea19e7221 */ /* 0x002fe20000010000 */
        /* <DEDUP_REMOVED lines=9> */
[----:B------:R-:W-:Y:S01]  /*13f00*/  F2FP.F16.F32.PACK_AB R153, R161, R154 ;  /* 0x0000009aa199723e */ /* 0x000fe200000000ff */
[----:B--2---:R-:W-:Y:S01]  /*13f10*/  FADD.FTZ R206, R155, R158 ;  /* 0x0000009e9bce7221 */ /* 0x004fe20000010000 */
        /* <DEDUP_REMOVED lines=72> */
[----:B------:R-:W-:Y:S01]  /*143a0*/  FMUL.FTZ R151, R151, R157 ;  /* 0x0000009d97977220 */ /* 0x000fe20000410000 */
[----:B------:R-:W-:Y:S01]  /*143b0*/  FADD.FTZ R201, R156, R201 ;  /* 0x000000c99cc97221 */ /* 0x000fe20000010000 */
[----:B------:R-:W-:Y:S01]  /*143c0*/  F2FP.F16.F32.PACK_AB R154, R199, R156 ;  /* 0x0000009cc79a723e */ /* 0x000fe200000000ff */
[----:B------:R-:W-:Y:S01]  /*143d0*/  MUFU.EX2 R176, R176 ;  /* 0x000000b000b07308 */ /* 0x000fe20000000800 */
[----:B---3--:R-:W-:Y:S01]  /*143e0*/  F2FP.F16.F32.PACK_AB R155, R200, R155 ;  /* 0x0000009bc89b723e */ /* 0x008fe200000000ff */
[----:B------:R-:W-:Y:S01]  /*143f0*/  BAR.SYNC.DEFER_BLOCKING 0xf, 0x100 ;  /* 0x03c4000000007b1d */ /* 0x000fe20000010000 */
[----:B------:R-:W-:Y:S01]  /*14400*/  F2FP.F16.F32.PACK_AB R156, R203, R202 ;  /* 0x000000cacb9c723e */ /* 0x000fe200000000ff */
[----:B------:R-:W-:Y:S01]  /*14410*/  VIADD R6, R20, 0x80 ;  /* 0x0000008014067836 */ /* 0x000fe20000000000 */
[----:B0-----:R-:W-:Y:S01]  /*14420*/  F2FP.F16.F32.PACK_AB R157, R222, R207 ;  /* 0x000000cfde9d723e */ /* 0x001fe200000000ff */
[----:B------:R-:W-:Y:S01]  /*14430*/  IMAD.MOV.U32 R7, RZ, RZ, 0x40000040 ;  /* 0x40000040ff077424 */ /* 0x000fe200078e00ff */
[----:B------:R-:W-:Y:S01]  /*14440*/  F2FP.F16.F32.PACK_AB R158, R205, R204 ;  /* 0x000000cccd9e723e */ /* 0x000fe200000000ff */
[----:B------:R-:W0:Y:S01]  /*14450*/  MUFU.EX2 R177, R177 ;  /* 0x000000b100b17308 */ /* 0x000e220000000800 */
[----:B-1----:R-:W-:Y:S01]  /*14460*/  F2FP.F16.F32.PACK_AB R159, R224, R223 ;  /* 0x000000dfe09f723e */ /* 0x002fe200000000ff */
[----:B------:R-:W-:Y:S01]  /*14470*/  FADD.FTZ R201, R199, R201 ;  /* 0x000000c9c7c97221 */ /* 0x000fe20000010000 */
[----:B------:R-:W-:Y:S01]  /*14480*/  F2FP.F16.F32.PACK_AB R160, R169, R168 ;  /* 0x000000a8a9a0723e */ /* 0x000fe200000000ff */
[----:B------:R-:W-:Y:S01]  /*14490*/  FADD.FTZ R206, R200, R206 ;  /* 0x000000cec8ce7221 */ /* 0x000fe20000010000 */
[----:B--2---:R-:W-:Y:S01]  /*144a0*/  F2FP.F16.F32.PACK_AB R161, R171, R170 ;  /* 0x000000aaaba1723e */ /* 0x004fe200000000ff */
[----:B------:R-:W-:Y:S01]  /*144b0*/  FADD.FTZ R202, R202, R201 ;  /* 0x000000c9caca7221 */ /* 0x000fe20000010000 */
[----:B------:R-:W-:Y:S01]  /*144c0*/  F2FP.F16.F32.PACK_AB R162, R173, R172 ;  /* 0x000000acada2723e */ /* 0x000fe200000000ff */
[----:B------:R-:W-:Y:S01]  /*144d0*/  MUFU.EX2 R180, R180 ;  /* 0x000000b400b47308 */ /* 0x000fe20000000800 */
[----:B----4-:R-:W-:Y:S01]  /*144e0*/  F2FP.F16.F32.PACK_AB R163, R175, R174 ;  /* 0x000000aeafa3723e */ /* 0x010fe200000000ff */
[----:B------:R-:W-:Y:S01]  /*144f0*/  FADD.FTZ R207, R207, R206 ;  /* 0x000000cecfcf7221 */ /* 0x000fe20000010000 */
[----:B------:R-:W-:Y:S01]  /*14500*/  FADD.FTZ R203, R203, R202 ;  /* 0x000000cacbcb7221 */ /* 0x000fe20000010000 */
[----:B------:R-:W-:-:S02]  /*14510*/  @!P1 VIADD R188, R188, 0x38860 ;  /* 0x00038860bcbc9836 */ /* 0x000fc40000000000 */
[----:B------:R-:W-:Y:S01]  /*14520*/  FADD.FTZ R222, R222, R207 ;  /* 0x000000cfdede7221 */ /* 0x000fe20000010000 */
[----:B------:R-:W-:Y:S01]  /*14530*/  FADD.FTZ R204, R204, R203 ;  /* 0x000000cbcccc7221 */ /* 0x000fe20000010000 */
[----:B------:R-:W1:Y:S01]  /*14540*/  MUFU.EX2 R181, R181 ;  /* 0x000000b500b57308 */ /* 0x000e620000000800 */
[----:B0-----:R-:W-:Y:S01]  /*14550*/  F2FP.F16.F32.PACK_AB R164, R177, R176 ;  /* 0x000000b0b1a4723e */ /* 0x001fe200000000ff */
[----:B------:R0:W-:Y:S01]  /*14560*/  STSM.16.M88.4 [R197+0x36400], R152 ;  /* 0x03640098c5007844 */ /* 0x0001e20000000200 */
[----:B------:R-:W-:Y:S01]  /*14570*/  FADD.FTZ R223, R223, R222 ;  /* 0x000000dedfdf7221 */ /* 0x000fe20000010000 */
[----:B------:R-:W-:Y:S01]  /*14580*/  FADD.FTZ R205, R205, R204 ;  /* 0x000000cccdcd7221 */ /* 0x000fe20000010000 */
[----:B------:R-:W-:Y:S01]  /*14590*/  @!P1 PRMT R188, RZ, 0x654, R188 ;  /* 0x00000654ffbc9816 */ /* 0x000fe200000000bc */
[----:B------:R0:W-:Y:S01]  /*145a0*/  STSM.16.M88.4 [R198], R156 ;  /* 0x0000009cc6007844 */ /* 0x0001e20000000200 */
[----:B------:R-:W-:Y:S01]  /*145b0*/  FADD.FTZ R223, R224, R223 ;  /* 0x000000dfe0df7221 */ /* 0x000fe20000010000 */
[----:B------:R-:W-:Y:S01]  /*145c0*/  MUFU.EX2 R178, R178 ;  /* 0x000000b200b27308 */ /* 0x000fe20000000800 */
[----:B------:R-:W-:Y:S01]  /*145d0*/  FADD.FTZ R168, R168, R205 ;  /* 0x000000cda8a87221 */ /* 0x000fe20000010000 */
[----:B------:R0:W-:Y:S01]  /*145e0*/  STSM.16.M88.4 [R209], R160 ;  /* 0x000000a0d1007844 */ /* 0x0001e20000000200 */
[----:B------:R-:W-:Y:S01]  /*145f0*/  FADD.FTZ R170, R170, R223 ;  /* 0x000000dfaaaa7221 */ /* 0x000fe20000010000 */
[----:B------:R-:W-:-:S02]  /*14600*/  IMAD.MOV.U32 R201, RZ, RZ, R19 ;  /* 0x000000ffffc97224 */ /* 0x000fc400078e0013 */
[----:B------:R-:W-:Y:S01]  /*14610*/  FADD.FTZ R169, R169, R168 ;  /* 0x000000a8a9a97221 */ /* 0x000fe20000010000 */
[----:B------:R-:W-:Y:S02]  /*14620*/  IMAD.MOV.U32 R200, RZ, RZ, R15 ;  /* 0x000000ffffc87224 */ /* 0x000fe400078e000f */
[----:B------:R-:W-:Y:S01]  /*14630*/  FADD.FTZ R171, R171, R170 ;  /* 0x000000aaabab7221 */ /* 0x000fe20000010000 */
[----:B------:R-:W2:Y:S01]  /*14640*/  MUFU.EX2 R179, R179 ;  /* 0x000000b300b37308 */ /* 0x000ea20000000800 */
[----:B-1----:R-:W-:Y:S01]  /*14650*/  F2FP.F16.F32.PACK_AB R166, R181, R180 ;  /* 0x000000b4b5a6723e */ /* 0x002fe200000000ff */
[----:B------:R-:W-:Y:S01]  /*14660*/  FADD.FTZ R172, R172, R169 ;  /* 0x000000a9acac7221 */ /* 0x000fe20000010000 */
[----:B------:R-:W-:Y:S01]  /*14670*/  FADD.FTZ R174, R174, R171 ;  /* 0x000000abaeae7221 */ /* 0x000fe20000010000 */
[----:B------:R-:W-:Y:S02]  /*14680*/  IMAD.MOV.U32 R199, RZ, RZ, R14 ;  /* 0x000000ffffc77224 */ /* 0x000fe400078e000e */
[----:B------:R-:W-:Y:S01]  /*14690*/  FADD.FTZ R173, R173, R172 ;  /* 0x000000acadad7221 */ /* 0x000fe20000010000 */
[----:B------:R-:W-:Y:S01]  /*146a0*/  FADD.FTZ R175, R175, R174 ;  /* 0x000000aeafaf7221 */ /* 0x000fe20000010000 */
[----:B------:R-:W-:Y:S02]  /*146b0*/  MUFU.EX2 R182, R182 ;  /* 0x000000b600b67308 */ /* 0x000fe40000000800 */
[----:B------:R-:W-:-:S04]  /*146c0*/  FADD.FTZ R176, R176, R173 ;  /* 0x000000adb0b07221 */ /* 0x000fc80000010000 */
[----:B------:R-:W-:Y:S02]  /*146d0*/  FADD.FTZ R177, R177, R176 ;  /* 0x000000b0b1b17221 */ /* 0x000fe40000010000 */
[----:B------:R-:W1:Y:S01]  /*146e0*/  MUFU.EX2 R183, R183 ;  /* 0x000000b700b77308 */ /* 0x000e620000000800 */
[----:B--2---:R-:W-:Y:S01]  /*146f0*/  F2FP.F16.F32.PACK_AB R165, R179, R178 ;  /* 0x000000b2b3a5723e */ /* 0x004fe200000000ff */
[----:B------:R-:W-:-:S04]  /*14700*/  FADD.FTZ R178, R178, R175 ;  /* 0x000000afb2b27221 */ /* 0x000fc80000010000 */
[----:B------:R-:W-:Y:S01]  /*14710*/  FADD.FTZ R179, R179, R178 ;  /* 0x000000b2b3b37221 */ /* 0x000fe20000010000 */
[----:B-1----:R-:W-:-:S03]  /*14720*/  F2FP.F16.F32.PACK_AB R167, R183, R182 ;  /* 0x000000b6b7a7723e */ /* 0x002fc600000000ff */
[----:B------:R-:W-:Y:S02]  /*14730*/  FADD.FTZ R182, R182, R179 ;  /* 0x000000b3b6b67221 */ /* 0x000fe40000010000 */
[----:B------:R0:W-:Y:S01]  /*14740*/  STSM.16.M88.4 [R208], R164 ;  /* 0x000000a4d0007844 */ /* 0x0001e20000000200 */
[----:B------:R-:W-:-:S06]  /*14750*/  WARPGROUP.ARRIVE ;  /* 0x00000000000079c5 */ /* 0x000fcc0000000000 */
        /* <DEDUP_REMOVED lines=18> */
[----:B------:R-:W-:Y:S01]  /*14880*/  FADD.FTZ R6, R180, R177 ;  /* 0x000000b1b4067221 */ /* 0x000fe20000010000 */
[----:B------:R-:W-:Y:S01]  /*14890*/  R2UR UR7, R7 ;  /* 0x00000000070772ca */ /* 0x000fe200000e0000 */
[----:B------:R-:W-:Y:S02]  /*148a0*/  FADD.FTZ R7, R183, R182 ;  /* 0x000000b6b7077221 */ /* 0x000fe40000010000 */
[----:B------:R-:W-:Y:S01]  /*148b0*/  FADD.FTZ R6, R181, R6 ;  /* 0x00000006b5067221 */ /* 0x000fe20000010000 */
[----:B------:R-:W-:Y:S02]  /*148c0*/  WARPGROUP.DEPBAR.LE gsb0, 0x0 ;  /* 0x00008000000079c5 */ /* 0x000fe40000010000 */
[----:B------:R-:W-:-:S15]  /*148d0*/  WARPGROUP.ARRIVE ;  /* 0x00000000000079c5 */ /* 0x000fde0000000000 */
[----:B------:R-:W-:-:S04]  /*148e0*/  NOP ;  /* 0x0000000000007918 */ /* 0x000fc80000000000 */
        /* <DEDUP_REMOVED lines=13> */
.L_x_2832:
[----:B------:R-:W-:-:S07]  /*149c0*/  MOV R20, R189 ;  /* 0x000000bd00147202 */ /* 0x000fce0000000f00 */
.L_x_2831:
[----:B------:R-:W-:Y:S05]  /*149d0*/  BSYNC B1 ;  /* 0x0000000000017941 */ /* 0x000fea0003800000 */
.L_x_2830:
[----:B------:R-:W-:Y:S01]  /*149e0*/  ISETP.GE.AND P2, PT, R20, R212, PT ;  /* 0x000000d41400720c */ /* 0x000fe20003f46270 */
[----:B------:R-:W-:-:S12]  /*149f0*/  BSSY B0, `(.L_x_2844) ;  /* 0x00003ce000007945 */ /* 0x000fd80003800000 */
[----:B------:R-:W-:Y:S05]  /*14a00*/  @!P2 BRA `(.L_x_2845) ;  /* 0x0000003c0030a947 */ /* 0x000fea0003800000 */
[----:B0-----:R-:W-:Y:S02]  /*14a10*/  VIADD R188, R0, 0x8 ;  /* 0x0000000800bc7836 */ /* 0x001fe40000000000 */
[----:B------:R-:W-:Y:S02]  /*14a20*/  IMAD.MOV.U32 R199, RZ, RZ, R15 ;  /* 0x000000ffffc77224 */ /* 0x000fe400078e000f */
[----:B------:R-:W-:Y:S01]  /*14a30*/  IMAD.MOV.U32 R200, RZ, RZ, R14 ;  /* 0x000000ffffc87224 */ /* 0x000fe200078e000e */
[----:B------:R-:W-:Y:S01]  /*14a40*/  IADD3 R188, R188, R23, -R184 ;  /* 0x00000017bcbc7210 */ /* 0x000fe20007ffe8b8 */
[----:B------:R-:W-:-:S07]  /*14a50*/  IMAD.MOV.U32 R201, RZ, RZ, R19 ;  /* 0x000000ffffc97224 */ /* 0x000fce00078e0013 */
.L_x_2864:
[----:B------:R-:W-:-:S05]  /*14a60*/  VIADD R19, R201, 0x1 ;  /* 0x00000001c9137836 */ /* 0x000fca0000000000 */
[----:B------:R-:W-:-:S04]  /*14a70*/  ISETP.NE.AND P2, PT, R19, 0x2, PT ;  /* 0x000000021300780c */ /* 0x000fc80003f45270 */
[----:B------:R-:W-:Y:S02]  /*14a80*/  SEL R15, RZ, 0x1, P2 ;  /* 0x00000001ff0f7807 */ /* 0x000fe40001000000 */
[----:B------:R-:W-:Y:S02]  /*14a90*/  SEL R19, R19, RZ, P2 ;  /* 0x000000ff13137207 */ /* 0x000fe40001000000 */
[----:B------:R-:W-:Y:S01]  /*14aa0*/  LOP3.LUT R22, R22, R15, RZ, 0x3c, !PT ;  /* 0x0000000f16167212 */ /* 0x000fe200078e3cff */
[----:B-1----:R-:W-:Y:S06]  /*14ab0*/  @!P0 BRA `(.L_x_2846) ;  /* 0x0000000000048947 */ /* 0x002fec0003800000 */
[----:B------:R-:W-:Y:S01]  /*14ac0*/  BPT.TRAP 0x1 ;  /* 0x000000040000795c */ /* 0x000fe20000300000 */
.L_x_2846:
[----:B------:R-:W-:Y:S01]  /*14ad0*/  IMAD R189, R19, 0x8, R18 ;  /* 0x0000000813bd7824 */ /* 0x000fe200078e0212 */
[----:B------:R-:W-:-:S04]  /*14ae0*/  SHF.L.U32 R204, R22, 0x1f, RZ ;  /* 0x0000001f16cc7819 */ /* 0x000fc800000006ff */
[----:B------:R0:W1:Y:S01]  /*14af0*/  SYNCS.PHASECHK.TRANS64.TRYWAIT P2, [R189+URZ+0x38830], R204 ;  /* 0x038830ccbd0075a7 */ /* 0x000062000804017f */
[----:B------:R-:W-:Y:S05]  /*14b00*/  @!P0 BRA `(.L_x_2847) ;  /* 0x0000000000048947 */ /* 0x000fea0003800000 */
[----:B------:R-:W-:Y:S01]  /*14b10*/  BPT.TRAP 0x1 ;  /* 0x000000040000795c */ /* 0x000fe20000300000 */
.L_x_2847:
[----:B------:R-:W-:Y:S01]  /*14b20*/  BSSY B1, `(.L_x_2848) ;  /* 0x0000006000017945 */ /* 0x000fe20003800000 */
[----:B------:R-:W-:Y:S02]  /*14b30*/  IMAD R14, R19, 0x200, R190 ;  /* 0x00000200130e7824 */ /* 0x000fe400078e02be */
[----:B------:R-:W-:Y:S01]  /*14b40*/  IMAD.MOV.U32 R15, RZ, RZ, 0x40000040 ;  /* 0x40000040ff0f7424 */ /* 0x000fe200078e00ff */
[----:B-1----:R-:W-:Y:S06]  /*14b50*/  @P2 BRA `(.L_x_2849) ;  /* 0x0000000000082947 */ /* 0x002fec0003800000 */
[----:B------:R-:W1:Y:S02]  /*14b60*/  SYNCS.PHASECHK.TRANS64.TRYWAIT P2, [R189+URZ+0x38830], R204 ;  /* 0x038830ccbd0075a7 */ /* 0x000e64000804017f */
[----:B-1----:R-:W-:Y:S05]  /*14b70*/  @!P2 BRA `(.L_x_2850) ;  /* 0x000000e80054a947 */ /* 0x002fea0003800000 */
.L_x_2849:
[----:B------:R-:W-:Y:S05]  /*14b80*/  BSYNC B1 ;  /* 0x0000000000017941 */ /* 0x000fea0003800000 */
.L_x_2848:
        /* <DEDUP_REMOVED lines=10> */
[C---:B------:R-:W-:Y:S01]  /*14c30*/  VIADD R202, R14.reuse, 0x4 ;  /* 0x000000040eca7836 */ /* 0x040fe20000000000 */
[----:B------:R-:W-:Y:S01]  /*14c40*/  R2UR UR7, R203 ;  /* 0x00000000cb0772ca */ /* 0x000fe200000e0000 */
[----:B------:R-:W-:Y:S01]  /*14c50*/  VIADD R14, R14, 0x6 ;  /* 0x000000060e0e7836 */ /* 0x000fe20000000000 */
[----:B------:R-:W-:Y:S02]  /*14c60*/  R2UR UR4, R12 ;  /* 0x000000000c0472ca */ /* 0x000fe400000e0000 */
[----:B------:R-:W-:Y:S02]  /*14c70*/  R2UR UR5, R13 ;  /* 0x000000000d0572ca */ /* 0x000fe400000e0000 */
[----:B------:R-:W-:Y:S01]  /*14c80*/  MOV R203, 0x40000040 ;  /* 0x4000004000cb7802 */ /* 0x000fe20000000f00 */
        /* <DEDUP_REMOVED lines=20> */
.L_x_2851:
[----:B------:R2:W3:Y:S01]  /*14dd0*/  SYNCS.PHASECHK.TRANS64.TRYWAIT P2, [R189+URZ+0x38850], R204 ;  /* 0x038850ccbd0075a7 */ /* 0x0004e2000804017f */
[----:B------:R-:W-:Y:S05]  /*14de0*/  @!P0 BRA `(.L_x_2852) ;  /* 0x0000000000048947 */ /* 0x000fea0003800000 */
[----:B------:R-:W-:Y:S01]  /*14df0*/  BPT.TRAP 0x1 ;  /* 0x000000040000795c */ /* 0x000fe20000300000 */
.L_x_2852:
[----:B------:R-:W-:Y:S04]  /*14e00*/  BSSY B1, `(.L_x_2853) ;  /* 0x0000004000017945 */ /* 0x000fe80003800000 */
[----:B---3--:R-:W-:Y:S05]  /*14e10*/  @P2 BRA `(.L_x_2854) ;  /* 0x0000000000082947 */ /* 0x008fea0003800000 */
[----:B------:R-:W3:Y:S02]  /*14e20*/  SYNCS.PHASECHK.TRANS64.TRYWAIT P2, [R189+URZ+0x38850], R204 ;  /* 0x038850ccbd0075a7 */ /* 0x000ee4000804017f */
[----:B---3--:R-:W-:Y:S05]  /*14e30*/  @!P2 BRA `(.L_x_2855) ;  /* 0x000000e400b8a947 */ /* 0x008fea0003800000 */
.L_x_2854:
[----:B------:R-:W-:Y:S05]  /*14e40*/  BSYNC B1 ;  /* 0x0000000000017941 */ /* 0x000fea0003800000 */
.L_x_2853:
        /* <DEDUP_REMOVED lines=10> */
[----:B------:R-:W-:-:S02]  /*14ef0*/  VIADD R203, R202, 0x800 ;  /* 0x00000800cacb7836 */ /* 0x000fc40000000000 */
[----:B------:R-:W-:Y:S02]  /*14f00*/  IMAD.MOV.U32 R205, RZ, RZ, 0x40000040 ;  /* 0x40000040ffcd7424 */ /* 0x000fe400078e00ff */
        /* <DEDUP_REMOVED lines=11> */
[----:B----4-:R-:W-:Y:S01]  /*14fc0*/  SHF.R.U32.HI R21, RZ, 0x7, R21 ;  /* 0x00000007ff157819 */ /* 0x010fe20000011615 */
[----:B------:R-:W-:Y:S02]  /*14fd0*/  WARPGROUP.DEPBAR.LE gsb0, 0x0 ;  /* 0x00008000000079c5 */ /* 0x000fe40000010000 */
[----:B------:R-:W-:-:S08]  /*14fe0*/  WARPGROUP.ARRIVE ;  /* 0x00000000000079c5 */ /* 0x000fd00000000000 */
        /* <DEDUP_REMOVED lines=150> */
[----:B------:R-:W4:Y:S01]  /*15950*/  SHFL.IDX PT, R14, R21, RZ, 0x1f ;  /* 0x00001fff150e7589 */ /* 0x000f2200000e0000 */
[----:B------:R-:W-:Y:S01]  /*15960*/  IMAD.MOV.U32 R15, RZ, RZ, 0x4 ;  /* 0x00000004ff0f7424 */ /* 0x000fe200078e00ff */
[----:B----4-:R-:W-:-:S04]  /*15970*/  ISETP.GT.AND P2, PT, R14, 0x7f, PT ;  /* 0x0000007f0e00780c */ /* 0x010fc80003f44270 */
[----:B------:R-:W-:Y:S02]  /*15980*/  SEL R14, RZ, 0x2, !P2 ;  /* 0x00000002ff0e7807 */ /* 0x000fe40005000000 */
[C---:B------:R-:W-:Y:S02]  /*15990*/  SEL R21, R15.reuse, 0x2, P2 ;  /* 0x000000020f157807 */ /* 0x040fe40001000000 */
[----:B------:R-:W-:Y:S01]  /*159a0*/  SEL R15, R15, 0x6, !P2 ;  /* 0x000000060f0f7807 */ /* 0x000fe20005000000 */
[----:B0123--:R-:W-:Y:S01]  /*159b0*/  IMAD.IADD R204, R14, 0x1, R203 ;  /* 0x000000010ecc7824 */ /* 0x00ffe200078e02cb */
        /* <DEDUP_REMOVED lines=11> */
[----:B------:R-:W-:Y:S02]  /*15a70*/  WARPGROUP.DEPBAR.LE gsb0, 0x0 ;  /* 0x00008000000079c5 */ /* 0x000fe40000010000 */
[----:B------:R-:W-:-:S08]  /*15a80*/  WARPGROUP.ARRIVE ;  /* 0x00000000000079c5 */ /* 0x000fd00000000000 */
        /* <DEDUP_REMOVED lines=17> */
[----:B------:R-:W-:Y:S01]  /*15ba0*/  R2UR UR6, R204 ;  /* 0x00000000cc0672ca */ /* 0x000fe200000e0000 */
[----:B------:R-:W-:Y:S01]  /*15bb0*/  IMAD.MOV.U32 R204, RZ, RZ, 0xa00 ;  /* 0x00000a00ffcc7424 */ /* 0x000fe200078e00ff */
[----:B------:R-:W-:Y:S01]  /*15bc0*/  R2UR UR7, R205 ;  /* 0x00000000cd0772ca */ /* 0x000fe200000e0000 */
[----:B------:R-:W-:Y:S01]  /*15bd0*/  IMAD.MOV.U32 R205, RZ, RZ, 0x40000040 ;  /* 0x40000040ffcd7424 */ /* 0x000fe200078e00ff */
[----:B------:R-:W-:-:S02]  /*15be0*/  SEL R203, R203, 0x26, P2 ;  /* 0x00000026cbcb7807 */ /* 0x000fc40001000000 */
[----:B------:R-:W-:Y:S02]  /*15bf0*/  SEL R204, R204, 0x980, P2 ;  /* 0x00000980cccc7807 */ /* 0x000fe40001000000 */
[----:B------:R-:W-:Y:S02]  /*15c00*/  LOP3.LUT R203, R203, 0x6, RZ, 0xc0, !PT ;  /* 0x00000006cbcb7812 */ /* 0x000fe400078ec0ff */
[----:B------:R-:W-:-:S04]  /*15c10*/  LOP3.LUT R206, R204, 0xa00, RZ, 0xc0, !PT ;  /* 0x00000a00ccce7812 */ /* 0x000fc800078ec0ff */
[CC--:B------:R-:W-:Y:S02]  /*15c20*/  IADD3 R204, R203.reuse, R206.reuse, R2 ;  /* 0x000000cecbcc7210 */ /* 0x0c0fe40007ffe002 */
[----:B------:R-:W-:Y:S02]  /*15c30*/  IADD3 R206, R203, R206, R202 ;  /* 0x000000cecbce7210 */ /* 0x000fe40007ffe0ca */
[----:B------:R-:W-:Y:S01]  /*15c40*/  IADD3 R203, R2, 0xa00, RZ ;  /* 0x00000a0002cb7810 */ /* 0x000fe20007ffe0ff */
        /* <DEDUP_REMOVED lines=46> */
[----:B------:R-:W-:-:S05]  /*15f30*/  IMAD.MOV.U32 R204, RZ, RZ, 0xc00 ;  /* 0x00000c00ffcc7424 */ /* 0x000fca00078e00ff */
[----:B------:R-:W-:-:S04]  /*15f40*/  SEL R204, R204, 0xb80, P2 ;  /* 0x00000b80cccc7807 */ /* 0x000fc80001000000 */
        /* <DEDUP_REMOVED lines=82> */
[--C-:B------:R-:W-:Y:S01]  /*16470*/  IMAD.IADD R204, R21, 0x1, R203.reuse ;  /* 0x0000000115cc7824 */ /* 0x100fe200078e02cb */
[----:B------:R-:W-:Y:S01]  /*16480*/  R2UR UR5, R205 ;  /* 0x00000000cd0572ca */ /* 0x000fe200000e0000 */
[----:B------:R-:W-:Y:S02]  /*16490*/  IMAD.MOV.U32 R205, RZ, RZ, 0x40000040 ;  /* 0x40000040ffcd7424 */ /* 0x000fe400078e00ff */
[----:B------:R-:W-:Y:S01]  /*164a0*/  IMAD.SHL.U32 R21, R20, 0x40, RZ ;  /* 0x0000004014157824 */ /* 0x000fe200078e00ff */
        /* <DEDUP_REMOVED lines=9> */
[----:B------:R-:W-:Y:S01]  /*16540*/  IMAD.MOV.U32 R14, RZ, RZ, 0x40 ;  /* 0x00000040ff0e7424 */ /* 0x000fe200078e00ff */
[----:B------:R-:W-:Y:S01]  /*16550*/  R2UR UR5, R15 ;  /* 0x000000000f0572ca */ /* 0x000fe200000e0000 */
[----:B------:R-:W-:Y:S01]  /*16560*/  IMAD.MOV.U32 R15, RZ, RZ, 0x1000 ;  /* 0x00001000ff0f7424 */ /* 0x000fe200078e00ff */
[----:B------:R-:W-:Y:S02]  /*16570*/  R2UR UR6, R204 ;  /* 0x00000000cc0672ca */ /* 0x000fe400000e0000 */
[----:B------:R-:W-:Y:S02]  /*16580*/  R2UR UR7, R205 ;  /* 0x00000000cd0772ca */ /* 0x000fe400000e0000 */
        /* <DEDUP_REMOVED lines=11> */
[----:B------:R-:W-:Y:S01]  /*16640*/  R2UR UR4, R14 ;  /* 0x000000000e0472ca */ /* 0x000fe200000e0000 */
[----:B------:R-:W-:Y:S01]  /*16650*/  @!P1 VIADD R14, R189, 0x38840 ;  /* 0x00038840bd0e9836 */ /* 0x000fe20000000000 */
[----:B------:R-:W-:Y:S02]  /*16660*/  R2UR UR5, R15 ;  /* 0x000000000f0572ca */ /* 0x000fe400000e0000 */
[----:B------:R-:W-:Y:S02]  /*16670*/  R2UR UR6, R202 ;  /* 0x00000000ca0672ca */ /* 0x000fe400000e0000 */
[----:B------:R-:W-:Y:S02]  /*16680*/  R2UR UR7, R203 ;  /* 0x00000000cb0772ca */ /* 0x000fe400000e0000 */
[----:B------:R-:W-:Y:S01]  /*16690*/  @!P1 PRMT R14, RZ, 0x654, R14 ;  /* 0x00000654ff0e9816 */ /* 0x000fe2000000000e */
[----:B------:R-:W-:-:S02]  /*166a0*/  WARPGROUP.DEPBAR.LE gsb0, 0x0 ;  /* 0x00008000000079c5 */ /* 0x000fc40000010000 */
[----:B------:R-:W-:-:S08]  /*166b0*/  WARPGROUP.ARRIVE ;  /* 0x00000000000079c5 */ /* 0x000fd00000000000 */
[----:B------:R-:W-:Y:S01]  /*166c0*/  HGMMA.64x64x16.F32 R152, gdesc[UR4], R152, gsb0 ;  /* 0x00e00000049879f0 */ /* 0x000fe20008000898 */
[----:B------:R-:W-:Y:S02]  /*166d0*/  ULOP3.LUT UR4, URZ, UR44, URZ, 0x33, !UPT ;  /* 0x0000002c3f047292 */ /* 0x000fe4000f8e333f */
[----:B------:R-:W-:Y:S02]  /*166e0*/  WARPGROUP.DEPBAR.LE gsb0, 0x0 ;  /* 0x00008000000079c5 */ /* 0x000fe40000010000 */
[----:B------:R0:W-:Y:S02]  /*166f0*/  @!P1 SYNCS.ARRIVE.TRANS64.RED.A1T0 RZ, [R14+URZ], RZ ;  /* 0x000000ff0eff99a7 */ /* 0x0001e4000810043f */
[----:B0-----:R-:W-:-:S04]  /*16700*/  IADD3 R14, R23, 0x1, -R21 ;  /* 0x00000001170e7810 */ /* 0x001fc80007ffe815 */
[----:B------:R-:W-:-:S05]  /*16710*/  IADD3 R14, -R185, R14, -R184 ;  /* 0x0000000eb90e7210 */ /* 0x000fca0007ffe9b8 */
[C---:B------:R-:W-:Y:S02]  /*16720*/  VIADD R205, R14.reuse, UR43 ;  /* 0x0000002b0ecd7c36 */ /* 0x040fe40008000000 */
[----:B------:R-:W-:Y:S02]  /*16730*/  VIADD R204, R14, UR4 ;  /* 0x000000040ecc7c36 */ /* 0x000fe40008000000 */
[C---:B------:R-:W-:Y:S02]  /*16740*/  IMAD.IADD R203, R0.reuse, 0x1, R205 ;  /* 0x0000000100cb7824 */ /* 0x040fe400078e02cd */
[----:B------:R-:W-:Y:S01]  /*16750*/  IMAD.IADD R202, R0, 0x1, R204 ;  /* 0x0000000100ca7824 */ /* 0x000fe200078e02cc */
[----:B------:R-:W-:Y:S06]  /*16760*/  @!P6 BRA `(.L_x_2856) ;  /* 0x000000000060e947 */ /* 0x000fec0003800000 */
[----:B------:R-:W-:Y:S01]  /*16770*/  IADD3 R207, R0, R23, -R184 ;  /* 0x0000001700cf7210 */ /* 0x000fe20007ffe8b8 */
[----:B------:R-:W-:Y:S03]  /*16780*/  BSSY B1, `(.L_x_2857) ;  /* 0x0000012000017945 */ /* 0x000fe60003800000 */
[----:B------:R-:W-:-:S13]  /*16790*/  ISETP.GT.AND P2, PT, R207, -0x1, PT ;  /* 0xffffffffcf00780c */ /* 0x000fda0003f44270 */
[----:B------:R-:W-:Y:S05]  /*167a0*/  @P2 BRA `(.L_x_2858) ;  /* 0x0000000000242947 */ /* 0x000fea0003800000 */
[----:B------:R-:W-:Y:S02]  /*167b0*/  MOV R206, UR38 ;  /* 0x0000002600ce7c02 */ /* 0x000fe40008000f00 */
[----:B------:R-:W-:Y:S02]  /*167c0*/  LOP3.LUT R207, RZ, R207, RZ, 0x33, !PT ;  /* 0x000000cfffcf7212 */ /* 0x000fe400078e33ff */
[----:B------:R-:W-:-:S13]  /*167d0*/  ISETP.NE.AND P2, PT, R206, 0x1, PT ;  /* 0x00000001ce00780c */ /* 0x000fda0003f45270 */
[----:B------:R-:W0:Y:S02]  /*167e0*/  @P2 LDC.64 R14, c[0x0][0xae0] ;  /* 0x0002b800ff0e2b82 */ /* 0x000e240000000a00 */
[----:B0-----:R-:W-:-:S04]  /*167f0*/  @P2 IMAD.HI.U32 R210, R207, R14, RZ ;  /* 0x0000000ecfd22227 */ /* 0x001fc800078e00ff */
[----:B------:R-:W-:Y:S01]  /*16800*/  IMAD.MOV.U32 R14, RZ, RZ, R207 ;  /* 0x000000ffff0e7224 */ /* 0x000fe200078e00cf */
[----:B------:R-:W-:-:S04]  /*16810*/  @P2 SHF.R.U32.HI R14, RZ, R15, R210 ;  /* 0x0000000fff0e2219 */ /* 0x000fc800000116d2 */
[----:B------:R-:W-:Y:S01]  /*16820*/  LOP3.LUT R14, RZ, R14, RZ, 0x33, !PT ;  /* 0x0000000eff0e7212 */ /* 0x000fe200078e33ff */
[----:B------:R-:W-:Y:S06]  /*16830*/  BRA `(.L_x_2859) ;  /* 0x0000000000187947 */ /* 0x000fec0003800000 */
.L_x_2858:
[----:B------:R-:W-:-:S05]  /*16840*/  IMAD.U32 R206, RZ, RZ, UR38 ;  /* 0x00000026ffce7e24 */ /* 0x000fca000f8e00ff */
[----:B------:R-:W-:-:S13]  /*16850*/  ISETP.NE.AND P2, PT, R206, 0x1, PT ;  /* 0x00000001ce00780c */ /* 0x000fda0003f45270 */
[----:B------:R-:W0:Y:S02]  /*16860*/  @P2 LDC.64 R14, c[0x0][0xae0] ;  /* 0x0002b800ff0e2b82 */ /* 0x000e240000000a00 */
[----:B0-----:R-:W-:-:S04]  /*16870*/  @P2 IMAD.HI.U32 R210, R207, R14, RZ ;  /* 0x0000000ecfd22227 */ /* 0x001fc800078e00ff */
[----:B------:R-:W-:Y:S01]  /*16880*/  IMAD.MOV.U32 R14, RZ, RZ, R207 ;  /* 0x000000ffff0e7224 */ /* 0x000fe200078e00cf */
[----:B------:R-:W-:-:S07]  /*16890*/  @P2 SHF.R.U32.HI R14, RZ, R15, R210 ;  /* 0x0000000fff0e2219 */ /* 0x000fce00000116d2 */
.L_x_2859:
[----:B------:R-:W-:Y:S05]  /*168a0*/  BSYNC B1 ;  /* 0x0000000000017941 */ /* 0x000fea0003800000 */
.L_x_2857:
[----:B------:R-:W-:-:S04]  /*168b0*/  IMAD R14, R14, R206, -R21 ;  /* 0x000000ce0e0e7224 */ /* 0x000fc800078e0a15 */
[----:B------:R-:W-:-:S05]  /*168c0*/  IMAD.IADD R15, R14, 0x1, -R185 ;  /* 0x000000010e0f7824 */ /* 0x000fca00078e0ab9 */
[----:B------:R-:W-:Y:S02]  /*168d0*/  VIADDMNMX R203, R15, R206, R203, PT ;  /* 0x000000ce0fcb7246 */ /* 0x000fe400038001cb */
[----:B------:R-:W-:-:S07]  /*168e0*/  VIMNMX R202, R202, R15, !PT ;  /* 0x0000000fcaca7248 */ /* 0x000fce0007fe0100 */
.L_x_2856:
[----:B------:R-:W-:Y:S02]  /*168f0*/  ISETP.GT.AND P2, PT, R20, -0x1, PT ;  /* 0xffffffff1400780c */ /* 0x000fe40003f44270 */
[----:B------:R-:W-:Y:S02]  /*16900*/  IADD3 R205, R205, 0x8, R0 ;  /* 0x00000008cdcd7810 */ /* 0x000fe40007ffe000 */
[C---:B------:R-:W-:Y:S02]  /*16910*/  ISETP.GT.AND P3, PT, R202.reuse, RZ, P2 ;  /* 0x000000ffca00720c */ /* 0x040fe40001764270 */
[C---:B------:R-:W-:Y:S02]  /*16920*/  ISETP.GT.AND P5, PT, R202.reuse, 0x1, P2 ;  /* 0x00000001ca00780c */ /* 0x040fe400017a4270 */
        /* <DEDUP_REMOVED lines=51> */
[----:B------:R-:W-:Y:S02]  /*16c60*/  IMAD.U32 R168, RZ, RZ, UR38 ;  /* 0x00000026ffa87e24 */ /* 0x000fe4000f8e00ff */
[----:B------:R-:W-:-:S03]  /*16c70*/  VIADD R169, R0, 0x8 ;  /* 0x0000000800a97836 */ /* 0x000fc60000000000 */
[----:B------:R-:W-:Y:S02]  /*16c80*/  ISETP.NE.AND P3, PT, R168, 0x1, PT ;  /* 0x00000001a800780c */ /* 0x000fe40003f65270 */
[----:B------:R-:W-:-:S04]  /*16c90*/  IADD3 R169, R169, R23, -R184 ;  /* 0x00000017a9a97210 */ /* 0x000fc80007ffe8b8 */
[----:B------:R-:W-:-:S07]  /*16ca0*/  LOP3.LUT R169, RZ, R169, RZ, 0x33, !PT ;  /* 0x000000a9ffa97212 */ /* 0x000fce00078e33ff */
[----:B------:R-:W0:Y:S02]  /*16cb0*/  @P3 LDC.64 R14, c[0x0][0xae0] ;  /* 0x0002b800ff0e3b82 */ /* 0x000e240000000a00 */
[----:B0-----:R-:W-:-:S05]  /*16cc0*/  @P3 IMAD.HI.U32 R14, R169, R14, RZ ;  /* 0x0000000ea90e3227 */ /* 0x001fca00078e00ff */
[----:B------:R-:W-:-:S04]  /*16cd0*/  @P3 SHF.R.U32.HI R169, RZ, R15, R14 ;  /* 0x0000000fffa93219 */ /* 0x000fc8000001160e */
[----:B------:R-:W-:Y:S01]  /*16ce0*/  LOP3.LUT R14, RZ, R169, RZ, 0x33, !PT ;  /* 0x000000a9ff0e7212 */ /* 0x000fe200078e33ff */
[----:B------:R-:W-:Y:S06]  /*16cf0*/  BRA `(.L_x_2863) ;  /* 0x0000000000187947 */ /* 0x000fec0003800000 */
.L_x_2862:
[----:B------:R-:W-:-:S05]  /*16d00*/  IMAD.U32 R168, RZ, RZ, UR38 ;  /* 0x00000026ffa87e24 */ /* 0x000fca000f8e00ff */
[----:B------:R-:W-:-:S13]  /*16d10*/  ISETP.NE.AND P3, PT, R168, 0x1, PT ;  /* 0x00000001a800780c */ /* 0x000fda0003f65270 */
[----:B------:R-:W0:Y:S02]  /*16d20*/  @P3 LDC.64 R14, c[0x0][0xae0] ;  /* 0x0002b800ff0e3b82 */ /* 0x000e240000000a00 */
[----:B0-----:R-:W-:-:S04]  /*16d30*/  @P3 IMAD.HI.U32 R202, R188, R14, RZ ;  /* 0x0000000ebcca3227 */ /* 0x001fc800078e00ff */
[----:B------:R-:W-:Y:S01]  /*16d40*/  IMAD.MOV.U32 R14, RZ, RZ, R188 ;  /* 0x000000ffff0e7224 */ /* 0x000fe200078e00bc */
[----:B------:R-:W-:-:S07]  /*16d50*/  @P3 SHF.R.U32.HI R14, RZ, R15, R202 ;  /* 0x0000000fff0e3219 */ /* 0x000fce00000116ca */
.L_x_2863:
[----:B------:R-:W-:Y:S05]  /*16d60*/  BSYNC B1 ;  /* 0x0000000000017941 */ /* 0x000fea0003800000 */
.L_x_2861:
[----:B------:R-:W-:-:S04]  /*16d70*/  IMAD R14, R14, R168, -R21 ;  /* 0x000000a80e0e7224 */ /* 0x000fc800078e0a15 */
[----:B------:R-:W-:-:S05]  /*16d80*/  IMAD.IADD R15, R14, 0x1, -R185 ;  /* 0x000000010e0f7824 */ /* 0x000fca00078e0ab9 */
[----:B------:R-:W-:Y:S02]  /*16d90*/  VIADDMNMX R205, R15, R168, R205, PT ;  /* 0x000000a80fcd7246 */ /* 0x000fe400038001cd */
[----:B------:R-:W-:-:S07]  /*16da0*/  VIMNMX R204, R204, R15, !PT ;  /* 0x0000000fcccc7248 */ /* 0x000fce0007fe0100 */
.L_x_2860:
[----:B------:R-:W-:Y:S01]  /*16db0*/  FMNMX.FTZ R14, R152, R200, !PT ;  /* 0x000000c8980e7209 */ /* 0x000fe20007810000 */
[----:B------:R-:W-:Y:S01]  /*16dc0*/  IMAD.MOV.U32 R169, RZ, RZ, 0x40000040 ;  /* 0x40000040ffa97424 */ /* 0x000fe200078e00ff */
[C---:B------:R-:W-:Y:S01]  /*16dd0*/  ISETP.GT.AND P5, PT, R204.reuse, 0x9, P2 ;  /* 0x00000009cc00780c */ /* 0x040fe200017a4270 */
[----:B------:R-:W-:Y:S01]  /*16de0*/  IMAD R168, R19, 0x1000, R193 ;  /* 0x0000100013a87824 */ /* 0x000fe200078e02c1 */
[----:B------:R-:W-:Y:S01]  /*16df0*/  FMNMX.FTZ R15, R153, R14, !PT ;  /* 0x0000000e990f7209 */ /* 0x000fe20007810000 */
[----:B------:R-:W-:Y:S01]  /*16e00*/  @!P1 VIADD R189, R189, 0x38860 ;  /* 0x00038860bdbd9836 */ /* 0x000fe20000000000 */
[----:B------:R-:W-:Y:S02]  /*16e10*/  ISETP.GT.AND P3, PT, R204, 0x1, P2 ;  /* 0x00000001cc00780c */ /* 0x000fe40001764270 */
[----:B------:R-:W-:Y:S02]  /*16e20*/  FMNMX.FTZ R14, R156, R15, !PT ;  /* 0x0000000f9c0e7209 */ /* 0x000fe40007810000 */
[----:B------:R-:W-:-:S02]  /*16e30*/  ISETP.LT.OR P5, PT, R205, 0xa, P5 ;  /* 0x0000000acd00780c */ /* 0x000fc40002fa1670 */
[----:B------:R-:W-:Y:S02]  /*16e40*/  FMNMX.FTZ R15, R157, R14, !PT ;  /* 0x0000000e9d0f7209 */ /* 0x000fe40007810000 */
[----:B------:R-:W-:Y:S02]  /*16e50*/  ISETP.LT.OR P3, PT, R205, 0x2, P3 ;  /* 0x00000002cd00780c */ /* 0x000fe40001f61670 */
        /* <DEDUP_REMOVED lines=11> */
[C---:B------:R-:W-:Y:S02]  /*16f10*/  ISETP.LT.OR P4, PT, R205.reuse, 0x9, P4 ;  /* 0x00000009cd00780c */ /* 0x040fe40002781670 */
        /* <DEDUP_REMOVED lines=12> */
[C---:B------:R-:W-:Y:S01]  /*16fe0*/  ISETP.GT.AND P5, PT, R204.reuse, 0x21, P2 ;  /* 0x00000021cc00780c */ /* 0x040fe200017a4270 */
[----:B------:R-:W0:Y:S01]  /*16ff0*/  SHFL.BFLY PT, R14, R15, 0x2, 0x1f ;  /* 0x0c401f000f0e7f89 */ /* 0x000e2200000e0000 */
[----:B------:R-:W-:Y:S02]  /*17000*/  ISETP.GT.AND P3, PT, R204, 0x19, P2 ;  /* 0x00000019cc00780c */ /* 0x000fe40001764270 */
[C---:B------:R-:W-:Y:S02]  /*17010*/  ISETP.LT.OR P4, PT, R205.reuse, 0x12, P4 ;  /* 0x00000012cd00780c */ /* 0x040fe40002781670 */
[----:B------:R-:W-:-:S02]  /*17020*/  ISETP.LT.OR P5, PT, R205, 0x22, P5 ;  /* 0x00000022cd00780c */ /* 0x000fc40002fa1670 */
[----:B------:R-:W-:Y:S02]  /*17030*/  ISETP.LT.OR P3, PT, R205, 0x1a, P3 ;  /* 0x0000001acd00780c */ /* 0x000fe40001f61670 */
[----:B------:R-:W-:Y:S02]  /*17040*/  FSEL R163, R163, -INF , !P4 ;  /* 0xff800000a3a37808 */ /* 0x000fe40006000000 */
[C---:B------:R-:W-:Y:S02]  /*17050*/  ISETP.GT.AND P4, PT, R204.reuse, 0x20, P2 ;  /* 0x00000020cc00780c */ /* 0x040fe40001784270 */
[----:B------:R-:W-:Y:S02]  /*17060*/  FSEL R203, R171, -INF , !P5 ;  /* 0xff800000abcb7808 */ /* 0x000fe40006800000 */
[----:B------:R-:W-:Y:S02]  /*17070*/  FSEL R167, R167, -INF , !P3 ;  /* 0xff800000a7a77808 */ /* 0x000fe40005800000 */
[----:B------:R-:W-:-:S02]  /*17080*/  ISETP.GT.AND P5, PT, R204, RZ, P2 ;  /* 0x000000ffcc00720c */ /* 0x000fc400017a4270 */
[----:B------:R-:W-:Y:S02]  /*17090*/  ISETP.GT.AND P3, PT, R204, 0x28, P2 ;  /* 0x00000028cc00780c */ /* 0x000fe40001764270 */
[C---:B------:R-:W-:Y:S02]  /*170a0*/  ISETP.LT.OR P4, PT, R205.reuse, 0x21, P4 ;  /* 0x00000021cd00780c */ /* 0x040fe40002781670 */
[----:B------:R-:W-:Y:S02]  /*170b0*/  ISETP.LT.OR P5, PT, R205, 0x1, P5 ;  /* 0x00000001cd00780c */ /* 0x000fe40002fa1670 */
[----:B0-----:R-:W-:Y:S02]  /*170c0*/  FMNMX.FTZ R14, R15, R14, !PT ;  /* 0x0000000e0f0e7209 */ /* 0x001fe40007810000 */
[----:B------:R-:W-:Y:S02]  /*170d0*/  ISETP.LT.OR P3, PT, R205, 0x29, P3 ;  /* 0x00000029cd00780c */ /* 0x000fe40001f61670 */
[----:B------:R-:W-:Y:S01]  /*170e0*/  FSEL R202, R170, -INF , !P4 ;  /* 0xff800000aaca7808 */ /* 0x000fe20006000000 */
[----:B------:R-:W0:Y:S01]  /*170f0*/  SHFL.BFLY PT, R15, R14, 0x1, 0x1f ;  /* 0x0c201f000e0f7f89 */ /* 0x000e2200000e0000 */
[----:B------:R-:W-:-:S02]  /*17100*/  ISETP.GT.AND P4, PT, R204, 0x29, P2 ;  /* 0x00000029cc00780c */ /* 0x000fc40001784270 */
[----:B------:R-:W-:Y:S02]  /*17110*/  FSEL R154, R154, -INF , !P5 ;  /* 0xff8000009a9a7808 */ /* 0x000fe40006800000 */
[----:B------:R-:W-:Y:S02]  /*17120*/  FSEL R210, R174, -INF , !P3 ;  /* 0xff800000aed27808 */ /* 0x000fe40005800000 */
[----:B------:R-:W-:Y:S02]  /*17130*/  ISETP.GT.AND P3, PT, R204, 0x30, P2 ;  /* 0x00000030cc00780c */ /* 0x000fe40001764270 */
[----:B------:R-:W-:Y:S02]  /*17140*/  ISETP.LT.OR P4, PT, R205, 0x2a, P4 ;  /* 0x0000002acd00780c */ /* 0x000fe40002781670 */
[----:B------:R-:W-:Y:S02]  /*17150*/  FMNMX.FTZ R170, R154, R199, !PT ;  /* 0x000000c79aaa7209 */ /* 0x000fe40007810000 */
[----:B------:R-:W-:-:S02]  /*17160*/  MOV R21, UR37 ;  /* 0x0000002500157c02 */ /* 0x000fc40008000f00 */
[----:B------:R-:W-:Y:S02]  /*17170*/  ISETP.LT.OR P3, PT, R205, 0x31, P3 ;  /* 0x00000031cd00780c */ /* 0x000fe40001f61670 */
[----:B------:R-:W-:Y:S02]  /*17180*/  FSEL R222, R175, -INF , !P4 ;  /* 0xff800000afde7808 */ /* 0x000fe40006000000 */
[C---:B------:R-:W-:Y:S02]  /*17190*/  ISETP.GT.AND P4, PT, R204.reuse, 0x31, P2 ;  /* 0x00000031cc00780c */ /* 0x040fe40001784270 */
[----:B------:R-:W-:Y:S02]  /*171a0*/  ISETP.GT.AND P5, PT, R204, 0x38, P2 ;  /* 0x00000038cc00780c */ /* 0x000fe400017a4270 */
[----:B------:R-:W-:Y:S02]  /*171b0*/  R2UR UR7, R169 ;  /* 0x00000000a90772ca */ /* 0x000fe400000e0000 */
[----:B0-----:R-:W-:-:S02]  /*171c0*/  FMNMX.FTZ R14, R14, R15, !PT ;  /* 0x0000000f0e0e7209 */ /* 0x001fc40007810000 */
[----:B------:R-:W-:Y:S02]  /*171d0*/  FMNMX.FTZ R15, R155, R170, !PT ;  /* 0x000000aa9b0f7209 */ /* 0x000fe40007810000 */
[----:B------:R-:W-:Y:S01]  /*171e0*/  ISETP.GT.AND P2, PT, R204, 0x39, P2 ;  /* 0x00000039cc00780c */ /* 0x000fe20001744270 */
[----:B------:R-:W-:Y:S01]  /*171f0*/  FMUL.FTZ R169, R14, R21 ;  /* 0x000000150ea97220 */ /* 0x000fe20000410000 */
[----:B------:R-:W-:Y:S02]  /*17200*/  FSEL R204, R178, -INF , !P3 ;  /* 0xff800000b2cc7808 */ /* 0x000fe40005800000 */
[----:B------:R-:W-:Y:S02]  /*17210*/  FSETP.NEU.FTZ.AND P3, PT, R14, -INF , PT ;  /* 0xff8000000e00780b */ /* 0x000fe40003f7d000 */
[----:B------:R-:W-:Y:S02]  /*17220*/  FMNMX.FTZ R170, R158, R15, !PT ;  /* 0x0000000f9eaa7209 */ /* 0x000fe40007810000 */
[----:B------:R-:W-:-:S02]  /*17230*/  FSEL R15, R169, RZ, P3 ;  /* 0x000000ffa90f7208 */ /* 0x000fc40001800000 */
[----:B------:R-:W-:Y:S02]  /*17240*/  FMNMX.FTZ R169, R159, R170, !PT ;  /* 0x000000aa9fa97209 */ /* 0x000fe40007810000 */
[----:B------:R-:W-:Y:S01]  /*17250*/  ISETP.LT.OR P4, PT, R205, 0x32, P4 ;  /* 0x00000032cd00780c */ /* 0x000fe20002781670 */
[--C-:B------:R-:W-:Y:S01]  /*17260*/  FFMA.FTZ R175, R157, R21, -R15.reuse ;  /* 0x000000159daf7223 */ /* 0x100fe2000001080f */
[----:B------:R-:W-:Y:S01]  /*17270*/  FMNMX.FTZ R170, R162, R169, !PT ;  /* 0x000000a9a2aa7209 */ /* 0x000fe20007810000 */
[-CC-:B------:R-:W-:Y:S01]  /*17280*/  FFMA.FTZ R152, R152, R21.reuse, -R15.reuse ;  /* 0x0000001598987223 */ /* 0x180fe2000001080f */
[----:B------:R-:W-:Y:S01]  /*17290*/  ISETP.LT.OR P5, PT, R205, 0x39, P5 ;  /* 0x00000039cd00780c */ /* 0x000fe20002fa1670 */
[-CC-:B------:R-:W-:Y:S01]  /*172a0*/  FFMA.FTZ R153, R153, R21.reuse, -R15.reuse ;  /* 0x0000001599997223 */ /* 0x180fe2000001080f */
[----:B------:R-:W-:Y:S01]  /*172b0*/  FMNMX.FTZ R169, R163, R170, !PT ;  /* 0x000000aaa3a97209 */ /* 0x000fe20007810000 */
[-CC-:B------:R-:W-:Y:S01]  /*172c0*/  FFMA.FTZ R156, R156, R21.reuse, -R15.reuse ;  /* 0x000000159c9c7223 */ /* 0x180fe2000001080f */
[----:B------:R-:W-:Y:S01]  /*172d0*/  ISETP.LT.OR P2, PT, R205, 0x3a, P2 ;  /* 0x0000003acd00780c */ /* 0x000fe20001741670 */
[--C-:B------:R-:W-:Y:S01]  /*172e0*/  FFMA.FTZ R178, R206, R21, -R15.reuse ;  /* 0x00000015ceb27223 */ /* 0x100fe2000001080f */
[----:B------:R-:W-:Y:S01]  /*172f0*/  FMNMX.FTZ R170, R166, R169, !PT ;  /* 0x000000a9a6aa7209 */ /* 0x000fe20007810000 */
[-CC-:B------:R-:W-:Y:S01]  /*17300*/  FFMA.FTZ R172, R172, R21.reuse, -R15.reuse ;  /* 0x00000015acac7223 */ /* 0x180fe2000001080f */
[----:B------:R-:W-:Y:S01]  /*17310*/  FSEL R183, R183, -INF , !P2 ;  /* 0xff800000b7b77808 */ /* 0x000fe20005000000 */
[-CC-:B------:R-:W-:Y:S01]  /*17320*/  FFMA.FTZ R173, R173, R21.reuse, -R15.reuse ;  /* 0x00000015adad7223 */ /* 0x180fe2000001080f */
[----:B------:R-:W-:Y:S01]  /*17330*/  FMNMX.FTZ R169, R167, R170, !PT ;  /* 0x000000aaa7a97209 */ /* 0x000fe20007810000 */
[-CC-:B------:R-:W-:Y:S01]  /*17340*/  FFMA.FTZ R176, R176, R21.reuse, -R15.reuse ;  /* 0x00000015b0b07223 */ /* 0x180fe2000001080f */
[-CC-:B------:R-:W-:Y:S01]  /*17350*/  FFMA.FTZ R177, R177, R21.reuse, -R15.reuse ;  /* 0x00000015b1b17223 */ /* 0x180fe2000001080f */
[--C-:B------:R-:W-:Y:S01]  /*17360*/  FFMA.FTZ R180, R180, R21, -R15.reuse ;  /* 0x00000015b4b47223 */ /* 0x100fe2000001080f */
[----:B------:R-:W-:Y:S01]  /*17370*/  FMNMX.FTZ R170, R202, R169, !PT ;  /* 0x000000a9caaa7209 */ /* 0x000fe20007810000 */
[----:B------:R-:W-:Y:S01]  /*17380*/  FFMA.FTZ R181, R181, R21, -R15 ;  /* 0x00000015b5b57223 */ /* 0x000fe2000001080f */
[----:B------:R-:W-:Y:S01]  /*17390*/  MUFU.EX2 R152, R152 ;  /* 0x0000009800987308 */ /* 0x000fe20000000800 */
[----:B------:R-:W-:-:S02]  /*173a0*/  R2UR UR6, R168 ;  /* 0x00000000a80672ca */ /* 0x000fc400000e0000 */
[----:B------:R-:W-:Y:S01]  /*173b0*/  FMNMX.FTZ R169, R203, R170, !PT ;  /* 0x000000aacba97209 */ /* 0x000fe20007810000 */
[-CC-:B------:R-:W-:Y:S01]  /*173c0*/  FFMA.FTZ R170, R160, R21.reuse, -R15.reuse ;  /* 0x00000015a0aa7223 */ /* 0x180fe2000001080f */
[----:B------:R-:W-:Y:S01]  /*173d0*/  FSEL R160, R182, -INF , !P5 ;  /* 0xff800000b6a07808 */ /* 0x000fe20006800000 */
[----:B------:R-:W-:Y:S01]  /*173e0*/  FFMA.FTZ R182, R161, R21, -R15 ;  /* 0x00000015a1b67223 */ /* 0x000fe2000001080f */
[----:B------:R-:W-:Y:S01]  /*173f0*/  FMNMX.FTZ R157, R210, R169, !PT ;  /* 0x000000a9d29d7209 */ /* 0x000fe20007810000 */
[----:B------:R-:W-:Y:S01]  /*17400*/  MUFU.EX2 R153, R153 ;  /* 0x0000009900997308 */ /* 0x000fe20000000800 */
[----:B------:R-:W-:Y:S02]  /*17410*/  @!P1 PRMT R189, RZ, 0x654, R189 ;  /* 0x00000654ffbd9816 */ /* 0x000fe400000000bd */
[----:B------:R-:W-:Y:S02]  /*17420*/  FMNMX.FTZ R171, R222, R157, !PT ;  /* 0x0000009ddeab7209 */ /* 0x000fe40007810000 */
[----:B------:R-:W-:Y:S01]  /*17430*/  FSEL R157, R179, -INF , !P4 ;  /* 0xff800000b39d7808 */ /* 0x000fe20006000000 */
[----:B------:R-:W-:Y:S01]  /*17440*/  FFMA.FTZ R179, R207, R21, -R15 ;  /* 0x00000015cfb37223 */ /* 0x000fe2000001080f */
[----:B------:R-:W-:Y:S01]  /*17450*/  FMNMX.FTZ R174, R204, R171, !PT ;  /* 0x000000abccae7209 */ /* 0x000fe20007810000 */
[----:B------:R0:W-:Y:S03]  /*17460*/  MUFU.EX2 R169, R175 ;  /* 0x000000af00a97308 */ /* 0x0001e60000000800 */
[----:B------:R-:W-:-:S04]  /*17470*/  FMNMX.FTZ R171, R157, R174, !PT ;  /* 0x000000ae9dab7209 */ /* 0x000fc80007810000 */
[----:B------:R-:W-:Y:S01]  /*17480*/  FMNMX.FTZ R174, R160, R171, !PT ;  /* 0x000000aba0ae7209 */ /* 0x000fe20007810000 */
[----:B------:R-:W-:Y:S01]  /*17490*/  MUFU.EX2 R156, R156 ;  /* 0x0000009c009c7308 */ /* 0x000fe20000000800 */
[-CC-:B0-----:R-:W-:Y:S02]  /*174a0*/  FFMA.FTZ R175, R165, R21.reuse, -R15.reuse ;  /* 0x00000015a5af7223 */ /* 0x181fe4000001080f */
[----:B------:R-:W-:Y:S01]  /*174b0*/  FMNMX.FTZ R161, R183, R174, !PT ;  /* 0x000000aeb7a17209 */ /* 0x000fe20007810000 */
[----:B------:R-:W-:Y:S01]  /*174c0*/  FFMA.FTZ R174, R164, R21, -R15 ;  /* 0x00000015a4ae7223 */ /* 0x000fe2000001080f */
[----:B------:R-:W-:-:S03]  /*174d0*/  FSEL R15, R14, RZ, P3 ;  /* 0x000000ff0e0f7208 */ /* 0x000fc60001800000 */
[----:B------:R-:W0:Y:S01]  /*174e0*/  SHFL.BFLY PT, R164, R161, 0x2, 0x1f ;  /* 0x0c401f00a1a47f89 */ /* 0x000e2200000e0000 */
[----:B------:R1:W-:Y:S08]  /*174f0*/  MUFU.EX2 R171, R182 ;  /* 0x000000b600ab7308 */ /* 0x0003f00000000800 */
[----:B------:R-:W-:Y:S01]  /*17500*/  MUFU.EX2 R170, R170 ;  /* 0x000000aa00aa7308 */ /* 0x000fe20000000800 */
[----:B-1----:R-:W-:-:S07]  /*17510*/  FADD.FTZ R182, -R15, R200 ;  /* 0x000000c80fb67221 */ /* 0x002fce0000010100 */
[----:B------:R-:W-:Y:S01]  /*17520*/  MUFU.EX2 R174, R174 ;  /* 0x000000ae00ae7308 */ /* 0x000fe20000000800 */
[----:B0-----:R-:W-:-:S07]  /*17530*/  FMNMX.FTZ R164, R161, R164, !PT ;  /* 0x000000a4a1a47209 */ /* 0x001fce0007810000 */
[----:B------:R-:W-:Y:S01]  /*17540*/  MUFU.EX2 R175, R175 ;  /* 0x000000af00af7308 */ /* 0x000fe20000000800 */
[----:B------:R-:W0:Y:S07]  /*17550*/  SHFL.BFLY PT, R161, R164, 0x1, 0x1f ;  /* 0x0c201f00a4a17f89 */ /* 0x000e2e00000e0000 */
[----:B------:R-:W-:Y:S08]  /*17560*/  MUFU.EX2 R178, R178 ;  /* 0x000000b200b27308 */ /* 0x000ff00000000800 */
[----:B------:R-:W-:Y:S08]  /*17570*/  MUFU.EX2 R179, R179 ;  /* 0x000000b300b37308 */ /* 0x000ff00000000800 */
[----:B------:R-:W-:Y:S01]  /*17580*/  MUFU.EX2 R172, R172 ;  /* 0x000000ac00ac7308 */ /* 0x000fe20000000800 */
[----:B0-----:R-:W-:Y:S01]  /*17590*/  FMNMX.FTZ R15, R164, R161, !PT ;  /* 0x000000a1a40f7209 */ /* 0x001fe20007810000 */
[----:B------:R-:W-:-:S02]  /*175a0*/  IMAD.MOV R164, RZ, RZ, -R196 ;  /* 0x000000ffffa47224 */ /* 0x000fc400078e0ac4 */
[-C--:B------:R-:W-:Y:S01]  /*175b0*/  FMUL.FTZ R161, R182, R21.reuse ;  /* 0x00000015b6a17220 */ /* 0x080fe20000410000 */
[C---:B------:R-:W-:Y:S01]  /*175c0*/  FSETP.NEU.FTZ.AND P2, PT, R15.reuse, -INF , PT ;  /* 0xff8000000f00780b */ /* 0x040fe20003f5d000 */
[----:B------:R-:W-:Y:S01]  /*175d0*/  FMUL.FTZ R165, R15, R21 ;  /* 0x000000150fa57220 */ /* 0x000fe20000410000 */
[----:B------:R-:W-:Y:S01]  /*175e0*/  ISETP.NE.AND P3, PT, R185, R164, PT ;  /* 0x000000a4b900720c */ /* 0x000fe20003f65270 */
[----:B------:R-:W-:Y:S01]  /*175f0*/  MUFU.EX2 R173, R173 ;  /* 0x000000ad00ad7308 */ /* 0x000fe20000000800 */
[----:B------:R-:W-:Y:S02]  /*17600*/  FSEL R164, R15, RZ, P2 ;  /* 0x000000ff0fa47208 */ /* 0x000fe40001000000 */
[----:B------:R-:W-:Y:S02]  /*17610*/  FSEL R165, R165, RZ, P2 ;  /* 0x000000ffa5a57208 */ /* 0x000fe40001000000 */
[----:B------:R-:W-:Y:S01]  /*17620*/  ISETP.GT.AND P2, PT, R20, R212, PT ;  /* 0x000000d41400720c */ /* 0x000fe20003f44270 */
[----:B------:R-:W-:-:S02]  /*17630*/  FADD.FTZ R182, -R164, R199 ;  /* 0x000000c7a4b67221 */ /* 0x000fc40000010100 */
[-CC-:B------:R-:W-:Y:S01]  /*17640*/  FFMA.FTZ R205, R155, R21.reuse, -R165.reuse ;  /* 0x000000159bcd7223 */ /* 0x180fe200000108a5 */
[----:B------:R-:W0:Y:S01]  /*17650*/  MUFU.EX2 R161, R161 ;  /* 0x000000a100a17308 */ /* 0x000e220000000800 */
[-C--:B------:R-:W-:Y:S01]  /*17660*/  FMUL.FTZ R155, R182, R21.reuse ;  /* 0x00000015b69b7220 */ /* 0x080fe20000410000 */
[-CC-:B------:R-:W-:Y:S01]  /*17670*/  FFMA.FTZ R154, R154, R21.reuse, -R165.reuse ;  /* 0x000000159a9a7223 */ /* 0x180fe200000108a5 */
[----:B------:R-:W-:Y:S02]  /*17680*/  @!P3 IMAD R199, R201, 0x40, R194 ;  /* 0x00000040c9c7b824 */ /* 0x000fe400078e02c2 */
[-CC-:B------:R-:W-:Y:S01]  /*17690*/  FFMA.FTZ R182, R158, R21.reuse, -R165.reuse ;  /* 0x000000159eb67223 */ /* 0x180fe200000108a5 */
[-CC-:B------:R-:W-:Y:S01]  /*176a0*/  FFMA.FTZ R200, R163, R21.reuse, -R165.reuse ;  /* 0x00000015a3c87223 */ /* 0x180fe200000108a5 */
[-CC-:B------:R-:W-:Y:S01]  /*176b0*/  FFMA.FTZ R201, R166, R21.reuse, -R165.reuse ;  /* 0x00000015a6c97223 */ /* 0x180fe200000108a5 */
[----:B------:R-:W-:Y:S01]  /*176c0*/  @!P3 IMAD R199, R199, 0x4, R18 ;  /* 0x00000004c7c7b824 */ /* 0x000fe200078e0212 */
[----:B------:R-:W1:Y:S01]  /*176d0*/  MUFU.EX2 R155, R155 ;  /* 0x0000009b009b7308 */ /* 0x000e620000000800 */
[-CC-:B------:R-:W-:Y:S01]  /*176e0*/  FFMA.FTZ R223, R159, R21.reuse, -R165.reuse ;  /* 0x000000159fdf7223 */ /* 0x180fe200000108a5 */
[-CC-:B------:R-:W-:Y:S01]  /*176f0*/  FFMA.FTZ R206, R222, R21.reuse, -R165.reuse ;  /* 0x00000015dece7223 */ /* 0x180fe200000108a5 */
[-CC-:B------:R-:W-:Y:S01]  /*17700*/  FFMA.FTZ R162, R162, R21.reuse, -R165.reuse ;  /* 0x00000015a2a27223 */ /* 0x180fe200000108a5 */
[-CC-:B------:R-:W-:Y:S01]  /*17710*/  FFMA.FTZ R167, R167, R21.reuse, -R165.reuse ;  /* 0x00000015a7a77223 */ /* 0x180fe200000108a5 */
[-CC-:B------:R-:W-:Y:S01]  /*17720*/  FFMA.FTZ R207, R204, R21.reuse, -R165.reuse ;  /* 0x00000015cccf7223 */ /* 0x180fe200000108a5 */
[-CC-:B------:R-:W-:Y:S01]  /*17730*/  FFMA.FTZ R224, R160, R21.reuse, -R165.reuse ;  /* 0x00000015a0e07223 */ /* 0x180fe200000108a5 */
[-CC-:B------:R-:W-:Y:S01]  /*17740*/  FFMA.FTZ R222, R183, R21.reuse, -R165.reuse ;  /* 0x00000015b7de7223 */ /* 0x180fe200000108a5 */
[----:B------:R2:W-:Y:S01]  /*17750*/  MUFU.EX2 R164, R205 ;  /* 0x000000cd00a47308 */ /* 0x0005e20000000800 */
[----:B0-----:R-:W-:Y:S01]  /*17760*/  @!P3 STS [R199+0x38400], R161 ;  /* 0x038400a1c700b388 */ /* 0x001fe20000000800 */
[-CC-:B------:R-:W-:Y:S01]  /*17770*/  FFMA.FTZ R158, R202, R21.reuse, -R165.reuse ;  /* 0x00000015ca9e7223 */ /* 0x180fe200000108a5 */
[--C-:B------:R-:W-:Y:S01]  /*17780*/  FFMA.FTZ R159, R203, R21, -R165.reuse ;  /* 0x00000015cb9f7223 */ /* 0x100fe200000108a5 */
[----:B------:R-:W-:Y:S01]  /*17790*/  FFMA.FTZ R226, R161, R6, R152 ;  /* 0x00000006a1e27223 */ /* 0x000fe20000010098 */
[----:B------:R-:W-:Y:S01]  /*177a0*/  F2FP.F16.F32.PACK_AB R152, R153, R152 ;  /* 0x000000989998723e */ /* 0x000fe200000000ff */
[-C--:B------:R-:W-:Y:S01]  /*177b0*/  FMUL.FTZ R24, R24, R161.reuse ;  /* 0x000000a118187220 */ /* 0x080fe20000410000 */
[----:B------:R-:W-:Y:S01]  /*177c0*/  FMUL.FTZ R25, R25, R161 ;  /* 0x000000a119197220 */ /* 0x000fe20000410000 */
[----:B------:R-:W0:Y:S01]  /*177d0*/  MUFU.EX2 R154, R154 ;  /* 0x0000009a009a7308 */ /* 0x000e220000000800 */
[-CC-:B--2---:R-:W-:Y:S01]  /*177e0*/  FFMA.FTZ R205, R210, R21.reuse, -R165.reuse ;  /* 0x00000015d2cd7223 */ /* 0x184fe200000108a5 */
[----:B------:R-:W-:Y:S01]  /*177f0*/  FFMA.FTZ R210, R157, R21, -R165 ;  /* 0x000000159dd27223 */ /* 0x000fe200000108a5 */
[----:B-1----:R1:W-:Y:S01]  /*17800*/  @!P3 STS [R199+0x38420], R155 ;  /* 0x0384209bc700b388 */ /* 0x0023e20000000800 */
[----:B------:R-:W-:Y:S01]  /*17810*/  FADD.FTZ R226, R153, R226 ;  /* 0x000000e299e27221 */ /* 0x000fe20000010000 */
        /* <DEDUP_REMOVED lines=12> */
[----:B0-----:R-:W-:Y:S01]  /*178e0*/  F2FP.F16.F32.PACK_AB R153, R164, R154 ;  /* 0x0000009aa499723e */ /* 0x001fe200000000ff */
[-C--:B------:R-:W-:Y:S01]  /*178f0*/  FMUL.FTZ R46, R46, R155.reuse ;  /* 0x0000009b2e2e7220 */ /* 0x080fe20000410000 */
[-C--:B------:R-:W-:Y:S01]  /*17900*/  FMUL.FTZ R47, R47, R155.reuse ;  /* 0x0000009b2f2f7220 */ /* 0x080fe20000410000 */
[-C--:B------:R-:W-:Y:S01]  /*17910*/  FMUL.FTZ R50, R50, R155.reuse ;  /* 0x0000009b32327220 */ /* 0x080fe20000410000 */
[-C--:B------:R-:W-:Y:S01]  /*17920*/  FMUL.FTZ R51, R51, R155.reuse ;  /* 0x0000009b33337220 */ /* 0x080fe20000410000 */
[-C--:B------:R-:W-:Y:S01]  /*17930*/  FMUL.FTZ R54, R54, R155.reuse ;  /* 0x0000009b36367220 */ /* 0x080fe20000410000 */
[----:B------:R-:W-:Y:S01]  /*17940*/  FMUL.FTZ R55, R55, R155 ;  /* 0x0000009b37377220 */ /* 0x000fe20000410000 */
[----:B-1----:R-:W-:Y:S01]  /*17950*/  MUFU.EX2 R199, R162 ;  /* 0x000000a200c77308 */ /* 0x002fe20000000800 */
[----:B--2---:R-:W-:Y:S01]  /*17960*/  FFMA.FTZ R223, R155, R7, R154 ;  /* 0x000000079bdf7223 */ /* 0x004fe2000001009a */
        /* <DEDUP_REMOVED lines=54> */
[----:B------:R-:W5:Y:S01]  /*17cd0*/  MUFU.EX2 R206, R206 ;  /* 0x000000ce00ce7308 */ /* 0x000f620000000800 */
[----:B------:R-:W-:Y:S01]  /*17ce0*/  FADD.FTZ R226, R156, R226 ;  /* 0x000000e29ce27221 */ /* 0x000fe20000010000 */
[----:B------:R-:W-:Y:S01]  /*17cf0*/  F2FP.F16.F32.PACK_AB R154, R169, R156 ;  /* 0x0000009ca99a723e */ /* 0x000fe200000000ff */
[-C--:B------:R-:W-:Y:S01]  /*17d00*/  FMUL.FTZ R28, R28, R161.reuse ;  /* 0x000000a11c1c7220 */ /* 0x080fe20000410000 */
        /* <DEDUP_REMOVED lines=70> */
[----:B------:R-:W-:Y:S01]  /*18170*/  FMUL.FTZ R149, R149, R161 ;  /* 0x000000a195957220 */ /* 0x000fe20000410000 */
[----:B------:R-:W-:Y:S01]  /*18180*/  F2FP.F16.F32.PACK_AB R156, R171, R170 ;  /* 0x000000aaab9c723e */ /* 0x000fe200000000ff */
[----:B------:R-:W-:Y:S01]  /*18190*/  FADD.FTZ R223, R164, R223 ;  /* 0x000000dfa4df7221 */ /* 0x000fe20000010000 */
[----:B--2---:R-:W-:Y:S01]  /*181a0*/  F2FP.F16.F32.PACK_AB R158, R175, R174 ;  /* 0x000000aeaf9e723e */ /* 0x004fe200000000ff */
[----:B------:R2:W-:Y:S01]  /*181b0*/  STSM.16.M88.4 [R197+0x36400], R152 ;  /* 0x03640098c5007844 */ /* 0x0005e20000000200 */
[----:B0-----:R-:W-:Y:S01]  /*181c0*/  F2FP.F16.F32.PACK_AB R157, R200, R199 ;  /* 0x000000c7c89d723e */ /* 0x001fe200000000ff */
[----:B------:R-:W-:Y:S01]  /*181d0*/  VIADD R6, R168, 0x80 ;  /* 0x00000080a8067836 */ /* 0x000fe20000000000 */
[----:B-1----:R-:W-:Y:S01]  /*181e0*/  F2FP.F16.F32.PACK_AB R159, R202, R201 ;  /* 0x000000c9ca9f723e */ /* 0x002fe200000000ff */
[----:B------:R-:W-:Y:S01]  /*181f0*/  IMAD.MOV.U32 R7, RZ, RZ, 0x40000040 ;  /* 0x40000040ff077424 */ /* 0x000fe200078e00ff */
[----:B------:R-:W-:Y:S01]  /*18200*/  F2FP.F16.F32.PACK_AB R160, R179, R178 ;  /* 0x000000b2b3a0723e */ /* 0x000fe200000000ff */
[----:B------:R-:W-:Y:S01]  /*18210*/  FADD.FTZ R182, R182, R223 ;  /* 0x000000dfb6b67221 */ /* 0x000fe20000010000 */
[----:B------:R-:W-:Y:S01]  /*18220*/  F2FP.F16.F32.PACK_AB R162, R173, R172 ;  /* 0x000000acada2723e */ /* 0x000fe200000000ff */
[----:B------:R1:W-:Y:S01]  /*18230*/  STSM.16.M88.4 [R198], R156 ;  /* 0x0000009cc6007844 */ /* 0x0003e20000000200 */
[----:B----4-:R-:W-:Y:S01]  /*18240*/  F2FP.F16.F32.PACK_AB R161, R204, R203 ;  /* 0x000000cbcca1723e */ /* 0x010fe200000000ff */
[----:B------:R-:W-:Y:S01]  /*18250*/  FADD.FTZ R169, R169, R226 ;  /* 0x000000e2a9a97221 */ /* 0x000fe20000010000 */
[----:B-----5:R-:W-:Y:S01]  /*18260*/  F2FP.F16.F32.PACK_AB R163, R206, R205 ;  /* 0x000000cdcea3723e */ /* 0x020fe200000000ff */
[----:B------:R-:W-:Y:S01]  /*18270*/  FADD.FTZ R182, R183, R182 ;  /* 0x000000b6b7b67221 */ /* 0x000fe20000010000 */
[----:B---3--:R-:W-:Y:S01]  /*18280*/  F2FP.F16.F32.PACK_AB R164, R177, R176 ;  /* 0x000000b0b1a4723e */ /* 0x008fe200000000ff */
[----:B------:R-:W-:Y:S01]  /*18290*/  FADD.FTZ R170, R170, R169 ;  /* 0x000000a9aaaa7221 */ /* 0x000fe20000010000 */
[----:B------:R-:W-:Y:S01]  /*182a0*/  F2FP.F16.F32.PACK_AB R166, R181, R180 ;  /* 0x000000b4b5a6723e */ /* 0x000fe200000000ff */
[----:B------:R1:W-:Y:S01]  /*182b0*/  STSM.16.M88.4 [R209], R160 ;  /* 0x000000a0d1007844 */ /* 0x0003e20000000200 */
[----:B------:R-:W-:Y:S01]  /*182c0*/  F2FP.F16.F32.PACK_AB R165, R210, R207 ;  /* 0x000000cfd2a5723e */ /* 0x000fe200000000ff */
[----:B------:R-:W-:Y:S01]  /*182d0*/  FADD.FTZ R199, R199, R182 ;  /* 0x000000b6c7c77221 */ /* 0x000fe20000010000 */
[----:B------:R-:W-:Y:S01]  /*182e0*/  F2FP.F16.F32.PACK_AB R167, R222, R224 ;  /* 0x000000e0dea7723e */ /* 0x000fe200000000ff */
[----:B------:R-:W-:-:S02]  /*182f0*/  FADD.FTZ R171, R171, R170 ;  /* 0x000000aaabab7221 */ /* 0x000fc40000010000 */
[----:B------:R-:W-:Y:S01]  /*18300*/  FADD.FTZ R200, R200, R199 ;  /* 0x000000c7c8c87221 */ /* 0x000fe20000010000 */
[----:B------:R-:W-:Y:S01]  /*18310*/  IMAD.MOV.U32 R199, RZ, RZ, R15 ;  /* 0x000000ffffc77224 */ /* 0x000fe200078e000f */
[----:B------:R1:W-:Y:S01]  /*18320*/  STSM.16.M88.4 [R208], R164 ;  /* 0x000000a4d0007844 */ /* 0x0003e20000000200 */
[----:B------:R-:W-:Y:S01]  /*18330*/  WARPGROUP.ARRIVE ;  /* 0x00000000000079c5 */ /* 0x000fe20000000000 */
[----:B------:R-:W-:Y:S01]  /*18340*/  FADD.FTZ R174, R174, R171 ;  /* 0x000000abaeae7221 */ /* 0x000fe20000010000 */
[----:B------:R-:W-:Y:S01]  /*18350*/  FADD.FTZ R201, R201, R200 ;  /* 0x000000c8c9c97221 */ /* 0x000fe20000010000 */
[----:B------:R-:W-:Y:S02]  /*18360*/  IMAD.MOV.U32 R200, RZ, RZ, R14 ;  /* 0x000000ffffc87224 */ /* 0x000fe400078e000e */
[----:B------:R-:W-:Y:S01]  /*18370*/  FADD.FTZ R175, R175, R174 ;  /* 0x000000aeafaf7221 */ /* 0x000fe20000010000 */
[----:B------:R-:W-:Y:S01]  /*18380*/  HGMMA.64x256x16.F32 R24, R152, gdesc[UR4].tnspB, R24, gsb0 ;  /* 0x43e0000498187df0 */ /* 0x000fe20008000818 */
[----:B------:R-:W-:Y:S01]  /*18390*/  R2UR UR6, R6 ;  /* 0x00000000060672ca */ /* 0x000fe200000e0000 */
[----:B------:R-:W-:Y:S01]  /*183a0*/  VIADD R6, R168, 0x100 ;  /* 0x00000100a8067836 */ /* 0x000fe20000000000 */
[----:B------:R-:W-:Y:S01]  /*183b0*/  R2UR UR7, R7 ;  /* 0x00000000070772ca */ /* 0x000fe200000e0000 */
[----:B------:R-:W-:-:S02]  /*183c0*/  IMAD.MOV.U32 R7, RZ, RZ, 0x40000040 ;  /* 0x40000040ff077424 */ /* 0x000fc400078e00ff */
        /* <DEDUP_REMOVED lines=13> */
[----:B------:R-:W-:-:S04]  /*184a0*/  FADD.FTZ R207, R210, R207 ;  /* 0x000000cfd2cf7221 */ /* 0x000fc80000010000 */
[----:B------:R-:W-:Y:S01]  /*184b0*/  FADD.FTZ R207, R224, R207 ;  /* 0x000000cfe0cf7221 */ /* 0x000fe20000010000 */
[----:B------:R-:W-:Y:S02]  /*184c0*/  WARPGROUP.DEPBAR.LE gsb0, 0x0 ;  /* 0x00008000000079c5 */ /* 0x000fe40000010000 */
[----:B------:R-:W-:Y:S01]  /*184d0*/  WARPGROUP.ARRIVE ;  /* 0x00000000000079c5 */ /* 0x000fe20000000000 */
[----:B--2---:R-:W-:-:S05]  /*184e0*/  VIADD R152, R20, 0xffffffff ;  /* 0xffffffff14987836 */ /* 0x004fca0000000000 */
[----:B------:R-:W-:Y:S01]  /*184f0*/  HGMMA.64x256x16.F32 R24, R156, gdesc[UR4].tnspB, R24, gsb0 ;  /* 0x43e000049c187df0 */ /* 0x000fe20008000818 */
[----:B------:R-:W-:Y:S01]  /*18500*/  R2UR UR6, R6 ;  /* 0x00000000060672ca */ /* 0x000fe200000e0000 */
[----:B------:R-:W-:Y:S01]  /*18510*/  VIADD R6, R168, 0x180 ;  /* 0x00000180a8067836 */ /* 0x000fe20000000000 */
[----:B------:R-:W-:Y:S01]  /*18520*/  R2UR UR7, R7 ;  /* 0x00000000070772ca */ /* 0x000fe200000e0000 */
[----:B------:R-:W-:Y:S01]  /*18530*/  IMAD.MOV.U32 R7, RZ, RZ, 0x40000040 ;  /* 0x40000040ff077424 */ /* 0x000fe200078e00ff */
[----:B------:R-:W-:Y:S01]  /*18540*/  MOV R20, R152 ;  /* 0x0000009800147202 */ /* 0x000fe20000000f00 */
[----:B------:R-:W-:Y:S02]  /*18550*/  WARPGROUP.DEPBAR.LE gsb0, 0x0 ;  /* 0x00008000000079c5 */ /* 0x000fe40000010000 */
[----:B------:R-:W-:-:S15]  /*18560*/  WARPGROUP.ARRIVE ;  /* 0x00000000000079c5 */ /* 0x000fde0000000000 */
[----:B------:R-:W-:-:S05]  /*18570*/  NOP ;  /* 0x0000000000007918 */ /* 0x000fca0000000000 */
        /* <DEDUP_REMOVED lines=21> */
.L_x_2845:
[----:B------:R-:W-:Y:S05]  /*186d0*/  BSYNC B0 ;  /* 0x0000000000007941 */ /* 0x000fea0003800000 */
.L_x_2844:
[----:B------:R-:W2:Y:S01]  /*186e0*/  SHFL.BFLY PT, R3, R6, 0x2, 0x1f ;  /* 0x0c401f0006037f89 */ /* 0x000ea200000e0000 */
[----:B------:R-:W-:Y:S01]  /*186f0*/  IMAD.MOV.U32 R4, RZ, RZ, RZ ;  /* 0x000000ffff047224 */ /* 0x000fe200078e00ff */
[----:B------:R-:W-:Y:S01]  /*18700*/  IADD3 R218, R218, 0x1, RZ ;  /* 0x00000001dada7810 */ /* 0x000fe20007ffe0ff */
[----:B------:R-:W-:Y:S01]  /*18710*/  VIADD R20, R19, 0x1 ;  /* 0x0000000113147836 */ /* 0x000fe20000000000 */
[----:B------:R-:W3:Y:S01]  /*18720*/  SHFL.BFLY PT, R0, R7, 0x2, 0x1f ;  /* 0x0c401f0007007f89 */ /* 0x000ee200000e0000 */
[----:B------:R-:W-:Y:S08]  /*18730*/  BAR.ARV 0x8, 0xa0 ;  /* 0x0202800000007b1d */ /* 0x000ff00000002000 */
[----:B------:R-:W-:Y:S01]  /*18740*/  BAR.SYNC.DEFER_BLOCKING 0xf, 0x100 ;  /* 0x03c4000000007b1d */ /* 0x000fe20000010000 */
[----:B------:R-:W-:Y:S01]  /*18750*/  ISETP.NE.AND P1, PT, R20, 0x2, PT ;  /* 0x000000021400780c */ /* 0x000fe20003f25270 */
[----:B--2---:R-:W-:Y:S01]  /*18760*/  FADD.FTZ R2, R3, R6 ;  /* 0x0000000603027221 */ /* 0x004fe20000010000 */
[----:B---3--:R-:W-:-:S04]  /*18770*/  FADD.FTZ R5, R0, R7 ;  /* 0x0000000700057221 */ /* 0x008fc80000010000 */
[----:B------:R-:W2:Y:S04]  /*18780*/  SHFL.BFLY PT, R3, R2, 0x1, 0x1f ;  /* 0x0c201f0002037f89 */ /* 0x000ea800000e0000 */
[----:B------:R-:W3:Y:S01]  /*18790*/  SHFL.BFLY PT, R0, R5, 0x1, 0x1f ;  /* 0x0c201f0005007f89 */ /* 0x000ee200000e0000 */
[----:B--2---:R-:W-:Y:S01]  /*187a0*/  FADD.FTZ R9, R2, R3 ;  /* 0x0000000302097221 */ /* 0x004fe20000010000 */
[----:B------:R-:W-:Y:S02]  /*187b0*/  IMAD.MOV.U32 R2, RZ, RZ, -0x800000 ;  /* 0xff800000ff027424 */ /* 0x000fe400078e00ff */
[----:B---3--:R-:W-:Y:S02]  /*187c0*/  FADD.FTZ R3, R5, R0 ;  /* 0x0000000005037221 */ /* 0x008fe40000010000 */
[----:B------:R-:W-:Y:S01]  /*187d0*/  FSETP.NE.FTZ.AND P2, PT, R9, RZ, PT ;  /* 0x000000ff0900720b */ /* 0x000fe20003f55000 */
[----:B------:R-:W-:Y:S01]  /*187e0*/  IMAD.MOV R0, RZ, RZ, -R196 ;  /* 0x000000ffff007224 */ /* 0x000fe200078e0ac4 */
[----:B------:R-:W-:-:S02]  /*187f0*/  SEL R5, RZ, 0x1, P1 ;  /* 0x00000001ff057807 */ /* 0x000fc40000800000 */
[----:B------:R-:W-:Y:S02]  /*18800*/  FSETP.NE.FTZ.AND P3, PT, R3, RZ, PT ;  /* 0x000000ff0300720b */ /* 0x000fe40003f75000 */
[----:B------:R-:W-:Y:S01]  /*18810*/  ISETP.NE.AND P0, PT, R185, R0, PT ;  /* 0x00000000b900720c */ /* 0x000fe20003f05270 */
[----:B------:R-:W-:Y:S01]  /*18820*/  IMAD.MOV.U32 R0, RZ, RZ, RZ ;  /* 0x000000ffff007224 */ /* 0x000fe200078e00ff */
[----:B------:R-:W-:-:S05]  /*18830*/  LOP3.LUT R22, R22, R5, RZ, 0x3c, !PT ;  /* 0x0000000516167212 */ /* 0x000fca00078e3cff */
[----:B------:R-:W2:Y:S06]  /*18840*/  @P2 MUFU.RCP R0, R9 ;  /* 0x0000000900002308 */ /* 0x000eac0000001000 */
[----:B------:R-:W-:Y:S02]  /*18850*/  @!P0 IMAD R19, R19, 0x40, R194 ;  /* 0x0000004013138824 */ /* 0x000fe400078e02c2 */
[----:B------:R-:W3:Y:S02]  /*18860*/  @P3 MUFU.RCP R4, R3 ;  /* 0x0000000300043308 */ /* 0x000ee40000001000 */
[----:B------:R-:W-:-:S06]  /*18870*/  @!P0 IMAD R19, R19, 0x4, R18 ;  /* 0x0000000413138824 */ /* 0x000fcc00078e0212 */
[----:B------:R-:W4:Y:S01]  /*18880*/  @P2 MUFU.LG2 R18, R9 ;  /* 0x0000000900122308 */ /* 0x000f220000000c00 */
[----:B--2---:R-:W-:Y:S01]  /*18890*/  @!P0 STS [R19+0x38400], R0 ;  /* 0x0384000013008388 */ /* 0x004fe20000000800 */
[-C--:B------:R-:W-:Y:S01]  /*188a0*/  FMUL.FTZ R174, R24, R0.reuse ;  /* 0x0000000018ae7220 */ /* 0x080fe20000410000 */
[-C--:B------:R-:W-:Y:S01]  /*188b0*/  FMUL.FTZ R173, R28, R0.reuse ;  /* 0x000000001cad7220 */ /* 0x080fe20000410000 */
[-C--:B------:R-:W-:Y:S01]  /*188c0*/  FMUL.FTZ R172, R25, R0.reuse ;  /* 0x0000000019ac7220 */ /* 0x080fe20000410000 */
[-C--:B------:R-:W-:Y:S01]  /*188d0*/  FMUL.FTZ R6, R29, R0.reuse ;  /* 0x000000001d067220 */ /* 0x080fe20000410000 */
[-C--:B------:R-:W-:Y:S01]  /*188e0*/  FMUL.FTZ R171, R32, R0.reuse ;  /* 0x0000000020ab7220 */ /* 0x080fe20000410000 */
[----:B------:R-:W-:Y:S01]  /*188f0*/  FMUL.FTZ R169, R33, R0 ;  /* 0x0000000021a97220 */ /* 0x000fe20000410000 */
[----:B------:R-:W2:Y:S01]  /*18900*/  @P3 MUFU.LG2 R23, R3 ;  /* 0x0000000300173308 */ /* 0x000ea20000000c00 */
[----:B---3--:R3:W-:Y:S01]  /*18910*/  @!P0 STS [R19+0x38420], R4 ;  /* 0x0384200413008388 */ /* 0x0087e20000000800 */
[----:B------:R-:W-:Y:S01]  /*18920*/  FMUL.FTZ R5, R26, R4 ;  /* 0x000000041a057220 */ /* 0x000fe20000410000 */
[-C--:B------:R-:W-:Y:S01]  /*18930*/  FMUL.FTZ R170, R36, R0.reuse ;  /* 0x0000000024aa7220 */ /* 0x080fe20000410000 */
[-C--:B01----:R-:W-:Y:S01]  /*18940*/  FMUL.FTZ R166, R37, R0.reuse ;  /* 0x0000000025a67220 */ /* 0x083fe20000410000 */
[-C--:B------:R-:W-:Y:S01]  /*18950*/  FMUL.FTZ R167, R40, R0.reuse ;  /* 0x0000000028a77220 */ /* 0x080fe20000410000 */
[-C--:B------:R-:W-:Y:S01]  /*18960*/  FMUL.FTZ R8, R41, R0.reuse ;  /* 0x0000000029087220 */ /* 0x080fe20000410000 */
[-C--:B------:R-:W-:Y:S01]  /*18970*/  FMUL.FTZ R165, R44, R0.reuse ;  /* 0x000000002ca57220 */ /* 0x080fe20000410000 */
[-C--:B------:R-:W-:Y:S01]  /*18980*/  FMUL.FTZ R10, R45, R0.reuse ;  /* 0x000000002d0a7220 */ /* 0x080fe20000410000 */
[----:B----4-:R-:W-:Y:S01]  /*18990*/  @P2 FMUL.FTZ R18, R18, 0.69314718246459960938 ;  /* 0x3f31721812122820 */ /* 0x010fe20000410000 */
[-C--:B------:R-:W-:Y:S01]  /*189a0*/  FMUL.FTZ R164, R48, R0.reuse ;  /* 0x0000000030a47220 */ /* 0x080fe20000410000 */
[C---:B---3--:R-:W-:Y:S01]  /*189b0*/  @P2 FMUL.FTZ R19, R21.reuse, 0.69314718246459960938 ;  /* 0x3f31721815132820 */ /* 0x048fe20000410000 */
[----:B------:R-:W-:Y:S01]  /*189c0*/  @P3 FMUL.FTZ R21, R21, 0.69314718246459960938 ;  /* 0x3f31721815153820 */ /* 0x000fe20000410000 */
        /* <DEDUP_REMOVED lines=52> */
[----:B------:R-:W-:-:S02]  /*18d10*/  IMAD.MOV.U32 R0, RZ, RZ, -0x800000 ;  /* 0xff800000ff007424 */ /* 0x000fc400078e00ff */
[-C--:B------:R-:W-:Y:S01]  /*18d20*/  FMUL.FTZ R9, R42, R4.reuse ;  /* 0x000000042a097220 */ /* 0x080fe20000410000 */
[-C--:B------:R-:W-:Y:S01]  /*18d30*/  FMUL.FTZ R11, R46, R4.reuse ;  /* 0x000000042e0b7220 */ /* 0x080fe20000410000 */
[-C--:B------:R-:W-:Y:S01]  /*18d40*/  FMUL.FTZ R13, R50, R4.reuse ;  /* 0x00000004320d7220 */ /* 0x080fe20000410000 */
[-C--:B------:R-:W-:Y:S01]  /*18d50*/  FMUL.FTZ R25, R58, R4.reuse ;  /* 0x000000043a197220 */ /* 0x080fe20000410000 */
[----:B------:R-:W-:Y:S01]  /*18d60*/  FMUL.FTZ R29, R66, R4 ;  /* 0x00000004421d7220 */ /* 0x000fe20000410000 */
        /* <DEDUP_REMOVED lines=63> */
.L_x_2726:
[----:B------:R-:W-:Y:S05]  /*19160*/  BSYNC B7 ;  /* 0x0000000000077941 */ /* 0x000fea0003800000 */
.L_x_2716:
[----:B------:R-:W0:Y:S08]  /*19170*/  S2UR UR5, SR_CgaCtaId ;  /* 0x00000000000579c3 */ /* 0x000e300000008800 */
[----:B------:R-:W-:Y:S06]  /*19180*/  BAR.SYNC.DEFER_BLOCKING 0x5, 0x120 ;  /* 0x0144800000007b1d */ /* 0x000fec0000010000 */
[----:B------:R-:W-:Y:S01]  /*19190*/  UMOV UR4, 0x400 ;  /* 0x0000040000047882 */ /* 0x000fe20000000000 */
[----:B------:R-:W-:Y:S01]  /*191a0*/  BSSY B0, `(.L_x_2865) ;  /* 0x000026d000007945 */ /* 0x000fe20003800000 */
[----:B0-----:R-:W-:-:S06]  /*191b0*/  ULEA UR4, UR5, UR4, 0x18 ;  /* 0x0000000405047291 */ /* 0x001fcc000f8ec03f */
[----:B------:R-:W-:-:S05]  /*191c0*/  IMAD.U32 R18, RZ, RZ, UR4 ;  /* 0x00000004ff127e24 */ /* 0x000fca000f8e00ff */
[----:B------:R0:W1:Y:S01]  /*191d0*/  LDS.128 R188, [R18+0x388d0] ;  /* 0x0388d00012bc7984 */ /* 0x0000620000000c00 */
        /* <DEDUP_REMOVED lines=22> */
[----:B------:R-:W-:Y:S01]  /*19340*/  F2FP.F16.F32.PACK_AB R74, R77, R76 ;  /* 0x0000004c4d4a723e */ /* 0x000fe200000000ff */
[----:B------:R-:W-:Y:S01]  /*19350*/  IMAD.MOV.U32 R76, RZ, RZ, RZ ;  /* 0x000000ffff4c7224 */ /* 0x000fe200078e00ff */
        /* <DEDUP_REMOVED lines=8> */
[----:B------:R-:W-:Y:S01]  /*193e0*/  LOP3.LUT R14, R175, 0x380, RZ, 0xc0, !PT ;  /* 0x00000380af0e7812 */ /* 0x000fe200078ec0ff */
[--C-:B------:R-:W-:Y:S01]  /*193f0*/  IMAD.X R15, RZ, RZ, R123.reuse, P1 ;  /* 0x000000ffff0f7224 */ /* 0x100fe200008e067b */
[----:B------:R-:W-:Y:S02]  /*19400*/  SHF.R.U64 R44, R44, 0x3, RZ ;  /* 0x000000032c2c7819 */ /* 0x000fe400000012ff */
[C---:B------:R-:W-:Y:S02]  /*19410*/  IADD3 R60, P1, R122.reuse, 0x4000, RZ ;  /* 0x000040007a3c7810 */ /* 0x040fe40007f3e0ff */
[----:B------:R-:W-:Y:S02]  /*19420*/  IADD3 R48, P6, R122, 0x2020, RZ ;  /* 0x000020207a307810 */ /* 0x000fe40007fde0ff */
[----:B------:R-:W-:Y:S01]  /*19430*/  SHF.R.U64 R14, R14, 0x3, RZ ;  /* 0x000000030e0e7819 */ /* 0x000fe200000012ff */
[--C-:B------:R-:W-:Y:S01]  /*19440*/  IMAD.X R61, RZ, RZ, R123.reuse, P1 ;  /* 0x000000ffff3d7224 */ /* 0x100fe200008e067b */
[----:B------:R-:W-:Y:S01]  /*19450*/  LOP3.LUT R44, R44, R181, RZ, 0x3c, !PT ;  /* 0x000000b52c2c7212 */ /* 0x000fe200078e3cff */
[----:B------:R-:W-:Y:S01]  /*19460*/  IMAD.X R49, RZ, RZ, R123, P6 ;  /* 0x000000ffff317224 */ /* 0x000fe200030e067b */
[----:B------:R-:W-:-:S02]  /*19470*/  LOP3.LUT R181, R60, 0x380, RZ, 0xc0, !PT ;  /* 0x000003803cb57812 */ /* 0x000fc400078ec0ff */
[----:B------:R-:W-:Y:S02]  /*19480*/  IADD3 R177, P0, R122, 0x40, RZ ;  /* 0x000000407ab17810 */ /* 0x000fe40007f1e0ff */
[----:B------:R-:W-:Y:S02]  /*19490*/  LOP3.LUT R14, R14, R175, RZ, 0x3c, !PT ;  /* 0x000000af0e0e7212 */ /* 0x000fe400078e3cff */
[----:B------:R-:W-:Y:S01]  /*194a0*/  LOP3.LUT R175, R48, 0x380, RZ, 0xc0, !PT ;  /* 0x0000038030af7812 */ /* 0x000fe200078ec0ff */
[----:B------:R-:W-:Y:S01]  /*194b0*/  IMAD.X R37, RZ, RZ, R123, P0 ;  /* 0x000000ffff257224 */ /* 0x000fe200000e067b */
[----:B------:R-:W-:Y:S02]  /*194c0*/  SHF.R.U64 R181, R181, 0x3, RZ ;  /* 0x00000003b5b57819 */ /* 0x000fe400000012ff */
[C---:B------:R-:W-:Y:S02]  /*194d0*/  IADD3 R32, P6, R122.reuse, 0x6000, RZ ;  /* 0x000060007a207810 */ /* 0x040fe40007fde0ff */
[----:B-----5:R-:W-:-:S02]  /*194e0*/  LOP3.LUT R33, R122, 0x380, RZ, 0xc0, !PT ;  /* 0x000003807a217812 */ /* 0x020fc400078ec0ff */
[C---:B------:R-:W-:Y:S01]  /*194f0*/  IADD3 R179, P4, R122.reuse, 0x60, RZ ;  /* 0x000000607ab37810 */ /* 0x040fe20007f9e0ff */
[--C-:B------:R-:W-:Y:S01]  /*19500*/  IMAD.X R111, RZ, RZ, R123.reuse, P6 ;  /* 0x000000ffff6f7224 */ /* 0x100fe200030e067b */
[C---:B------:R-:W-:Y:S02]  /*19510*/  IADD3 R52, P5, R122.reuse, 0x2040, RZ ;  /* 0x000020407a347810 */ /* 0x040fe40007fbe0ff */
[C---:B------:R-:W-:Y:S01]  /*19520*/  IADD3 R56, P2, R122.reuse, 0x2060, RZ ;  /* 0x000020607a387810 */ /* 0x040fe20007f5e0ff */
[--C-:B------:R-:W-:Y:S01]  /*19530*/  IMAD.X R41, RZ, RZ, R123.reuse, P4 ;  /* 0x000000ffff297224 */ /* 0x100fe200020e067b */
[----:B------:R-:W-:Y:S01]  /*19540*/  SHF.R.U64 R175, R175, 0x3, RZ ;  /* 0x00000003afaf7819 */ /* 0x000fe200000012ff */
[--C-:B------:R-:W-:Y:S01]  /*19550*/  IMAD.X R53, RZ, RZ, R123.reuse, P5 ;  /* 0x000000ffff357224 */ /* 0x100fe200028e067b */
[----:B------:R-:W-:Y:S01]  /*19560*/  LOP3.LUT R60, R181, R60, RZ, 0x3c, !PT ;  /* 0x0000003cb53c7212 */ /* 0x000fe200078e3cff */
[----:B------:R-:W-:Y:S01]  /*19570*/  IMAD.X R57, RZ, RZ, R123, P2 ;  /* 0x000000ffff397224 */ /* 0x000fe200010e067b */
[----:B------:R-:W-:-:S02]  /*19580*/  IADD3 R4, P0, R122, 0x4020, RZ ;  /* 0x000040207a047810 */ /* 0x000fc40007f1e0ff */
[----:B------:R-:W-:Y:S02]  /*19590*/  LOP3.LUT R181, R32, 0x380, RZ, 0xc0, !PT ;  /* 0x0000038020b57812 */ /* 0x000fe400078ec0ff */
[----:B------:R-:W-:Y:S01]  /*195a0*/  SHF.R.U64 R33, R33, 0x3, RZ ;  /* 0x0000000321217819 */ /* 0x000fe200000012ff */
[--C-:B------:R-:W-:Y:S01]  /*195b0*/  IMAD.X R99, RZ, RZ, R123.reuse, P0 ;  /* 0x000000ffff637224 */ /* 0x100fe200000e067b */
[----:B------:R-:W-:Y:S02]  /*195c0*/  LOP3.LUT R48, R175, R48, RZ, 0x3c, !PT ;  /* 0x00000030af307212 */ /* 0x000fe400078e3cff */
[C---:B------:R-:W-:Y:S02]  /*195d0*/  IADD3 R102, P4, R122.reuse, 0x4040, RZ ;  /* 0x000040407a667810 */ /* 0x040fe40007f9e0ff */
[C---:B------:R-:W-:Y:S02]  /*195e0*/  IADD3 R106, P3, R122.reuse, 0x4060, RZ ;  /* 0x000040607a6a7810 */ /* 0x040fe40007f7e0ff */
[C---:B------:R-:W-:Y:S01]  /*195f0*/  IADD3 R23, P5, R122.reuse, 0x6020, RZ ;  /* 0x000060207a177810 */ /* 0x040fe20007fbe0ff */
[----:B------:R-:W-:Y:S01]  /*19600*/  IMAD.X R103, RZ, RZ, R123, P4 ;  /* 0x000000ffff677224 */ /* 0x000fe200020e067b */
[----:B------:R-:W-:-:S02]  /*19610*/  IADD3 R30, P2, R122, 0x6040, RZ ;  /* 0x000060407a1e7810 */ /* 0x000fc40007f5e0ff */
[----:B------:R-:W-:Y:S01]  /*19620*/  IADD3 R26, P1, R122, 0x6060, RZ ;  /* 0x000060607a1a7810 */ /* 0x000fe20007f3e0ff */
[--C-:B------:R-:W-:Y:S01]  /*19630*/  IMAD.X R115, RZ, RZ, R123.reuse, P5 ;  /* 0x000000ffff737224 */ /* 0x100fe200028e067b */
[----:B------:R-:W-:Y:S01]  /*19640*/  LOP3.LUT R175, R4, 0x380, RZ, 0xc0, !PT ;  /* 0x0000038004af7812 */ /* 0x000fe200078ec0ff */
[--C-:B------:R-:W-:Y:S01]  /*19650*/  IMAD.X R119, RZ, RZ, R123.reuse, P2 ;  /* 0x000000ffff777224 */ /* 0x100fe200010e067b */
[----:B------:R-:W-:Y:S02]  /*19660*/  SHF.R.U64 R181, R181, 0x3, RZ ;  /* 0x00000003b5b57819 */ /* 0x000fe400000012ff */
[----:B------:R-:W-:Y:S01]  /*19670*/  LOP3.LUT R122, R33, R122, RZ, 0x3c, !PT ;  /* 0x0000007a217a7212 */ /* 0x000fe200078e3cff */
[----:B------:R-:W-:Y:S01]  /*19680*/  IMAD.X R33, RZ, RZ, R123, P1 ;  /* 0x000000ffff217224 */ /* 0x000fe200008e067b */
[----:B------:R-:W-:Y:S02]  /*19690*/  SHF.R.U64 R175, R175, 0x3, RZ ;  /* 0x00000003afaf7819 */ /* 0x000fe400000012ff */
[----:B------:R-:W-:-:S02]  /*196a0*/  LOP3.LUT R110, R181, R32, RZ, 0x3c, !PT ;  /* 0x00000020b56e7212 */ /* 0x000fc400078e3cff */
[-C--:B------:R-:W-:Y:S02]  /*196b0*/  IADD3.X R107, RZ, R123.reuse, RZ, P3, !PT ;  /* 0x0000007bff6b7210 */ /* 0x080fe40001ffe4ff */
[----:B------:R-:W-:Y:S02]  /*196c0*/  MOV R168, R122 ;  /* 0x0000007a00a87202 */ /* 0x000fe40000000f00 */
[----:B------:R-:W-:Y:S02]  /*196d0*/  LOP3.LUT R32, R23, 0x380, RZ, 0xc0, !PT ;  /* 0x0000038017207812 */ /* 0x000fe400078ec0ff */
[----:B------:R-:W-:Y:S02]  /*196e0*/  LOP3.LUT R123, R26, 0x380, RZ, 0xc0, !PT ;  /* 0x000003801a7b7812 */ /* 0x000fe400078ec0ff */
[----:B------:R-:W-:Y:S02]  /*196f0*/  LOP3.LUT R98, R175, R4, RZ, 0x3c, !PT ;  /* 0x00000004af627212 */ /* 0x000fe400078e3cff */
[----:B------:R-:W-:-:S02]  /*19700*/  LOP3.LUT R40, R179, 0x380, RZ, 0xc0, !PT ;  /* 0x00000380b3287812 */ /* 0x000fc400078ec0ff */
[----:B------:R-:W-:Y:S01]  /*19710*/  F2FP.F16.F32.PACK_AB R4, R172, R174 ;  /* 0x000000aeac04723e */ /* 0x000fe200000000ff */
[----:B------:R-:W-:Y:S01]  /*19720*/  BAR.SYNC.DEFER_BLOCKING 0x1, 0x100 ;  /* 0x0044000000007b1d */ /* 0x000fe20000010000 */
[----:B------:R-:W-:Y:S02]  /*19730*/  SHF.R.U64 R32, R32, 0x3, RZ ;  /* 0x0000000320207819 */ /* 0x000fe400000012ff */
[----:B------:R-:W-:Y:S02]  /*19740*/  LOP3.LUT R36, R177, 0x380, RZ, 0xc0, !PT ;  /* 0x00000380b1247812 */ /* 0x000fe400078ec0ff */
[----:B------:R-:W-:Y:S02]  /*19750*/  SHF.R.U64 R123, R123, 0x3, RZ ;  /* 0x000000037b7b7819 */ /* 0x000fe400000012ff */
[----:B------:R-:W-:Y:S02]  /*19760*/  SHF.R.U64 R40, R40, 0x3, RZ ;  /* 0x0000000328287819 */ /* 0x000fe400000012ff */
[----:B------:R-:W-:-:S02]  /*19770*/  LOP3.LUT R114, R32, R23, RZ, 0x3c, !PT ;  /* 0x0000001720727212 */ /* 0x000fc400078e3cff */
[----:B------:R-:W-:Y:S02]  /*19780*/  SHF.R.U64 R36, R36, 0x3, RZ ;  /* 0x0000000324247819 */ /* 0x000fe400000012ff */
[----:B------:R-:W-:Y:S02]  /*19790*/  LOP3.LUT R32, R123, R26, RZ, 0x3c, !PT ;  /* 0x0000001a7b207212 */ /* 0x000fe400078e3cff */
[----:B------:R-:W-:Y:S02]  /*197a0*/  MOV R123, R14 ;  /* 0x0000000e007b7202 */ /* 0x000fe40000000f00 */
[----:B------:R-:W-:Y:S02]  /*197b0*/  LOP3.LUT R40, R40, R179, RZ, 0x3c, !PT ;  /* 0x000000b328287212 */ /* 0x000fe400078e3cff */
[----:B------:R-:W-:Y:S02]  /*197c0*/  LOP3.LUT R36, R36, R177, RZ, 0x3c, !PT ;  /* 0x000000b124247212 */ /* 0x000fe400078e3cff */
[----:B------:R-:W-:-:S02]  /*197d0*/  LOP3.LUT R179, R56, 0x380, RZ, 0xc0, !PT ;  /* 0x0000038038b37812 */ /* 0x000fc400078ec0ff */
[----:B------:R-:W-:Y:S01]  /*197e0*/  LOP3.LUT R177, R52, 0x380, RZ, 0xc0, !PT ;  /* 0x0000038034b17812 */ /* 0x000fe200078ec0ff */
[----:B------:R2:W-:Y:S01]  /*197f0*/  STSM.16.M88.4 [R168], R4 ;  /* 0x00000004a8007844 */ /* 0x0005e20000000200 */
[----:B------:R-:W-:Y:S02]  /*19800*/  SHF.R.U64 R179, R179, 0x3, RZ ;  /* 0x00000003b3b37819 */ /* 0x000fe400000012ff */
[----:B------:R-:W-:Y:S02]  /*19810*/  ISETP.NE.U32.AND P0, PT, RZ, UR4, PT ;  /* 0x00000004ff007c0c */ /* 0x000fe4000bf05070 */
[----:B------:R-:W-:Y:S02]  /*19820*/  SHF.R.U64 R177, R177, 0x3, RZ ;  /* 0x00000003b1b17819 */ /* 0x000fe400000012ff */
[----:B------:R-:W-:Y:S02]  /*19830*/  LOP3.LUT R27, R30, 0x380, RZ, 0xc0, !PT ;  /* 0x000003801e1b7812 */ /* 0x000fe400078ec0ff */
[----:B------:R-:W-:-:S02]  /*19840*/  LOP3.LUT R56, R179, R56, RZ, 0x3c, !PT ;  /* 0x00000038b3387212 */ /* 0x000fc400078e3cff */
[----:B------:R-:W-:Y:S01]  /*19850*/  ISETP.NE.AND.EX P0, PT, RZ, UR5, PT, P0 ;  /* 0x00000005ff007c0c */ /* 0x000fe2000bf05300 */
[----:B------:R-:W-:Y:S01]  /*19860*/  ULDC.64 UR4, c[0x0][0xce0] ;  /* 0x0003380000047ab9 */ /* 0x000fe20000000a00 */
[----:B------:R-:W-:Y:S02]  /*19870*/  LOP3.LUT R52, R177, R52, RZ, 0x3c, !PT ;  /* 0x00000034b1347212 */ /* 0x000fe400078e3cff */
[----:B------:R-:W-:Y:S02]  /*19880*/  LOP3.LUT R179, R106, 0x380, RZ, 0xc0, !PT ;  /* 0x000003806ab37812 */ /* 0x000fe400078ec0ff */
[----:B--2---:R-:W-:Y:S02]  /*19890*/  F2FP.F16.F32.PACK_AB R4, R169, R171 ;  /* 0x000000aba904723e */ /* 0x004fe400000000ff */
[----:B------:R-:W-:Y:S02]  /*198a0*/  F2FP.F16.F32.PACK_AB R5, R35, R34 ;  /* 0x000000222305723e */ /* 0x000fe400000000ff */
[----:B------:R-:W-:-:S02]  /*198b0*/  F2FP.F16.F32.PACK_AB R6, R166, R170 ;  /* 0x000000aaa606723e */ /* 0x000fc400000000ff */
[----:B------:R-:W-:Y:S02]  /*198c0*/  F2FP.F16.F32.PACK_AB R7, R39, R38 ;  /* 0x000000262707723e */ /* 0x000fe400000000ff */
[----:B------:R-:W-:Y:S02]  /*198d0*/  LOP3.LUT R177, R102, 0x380, RZ, 0xc0, !PT ;  /* 0x0000038066b17812 */ /* 0x000fe400078ec0ff */
[----:B------:R-:W-:Y:S01]  /*198e0*/  SHF.R.U64 R27, R27, 0x3, RZ ;  /* 0x000000031b1b7819 */ /* 0x000fe200000012ff */
[----:B------:R2:W-:Y:S01]  /*198f0*/  STSM.16.M88.4 [R123], R4 ;  /* 0x000000047b007844 */ /* 0x0005e20000000200 */
[----:B------:R-:W-:Y:S02]  /*19900*/  ISETP.NE.U32.AND P6, PT, RZ, UR4, PT ;  /* 0x00000004ff007c0c */ /* 0x000fe4000bfc5070 */
[----:B------:R-:W-:Y:S02]  /*19910*/  SHF.R.U64 R179, R179, 0x3, RZ ;  /* 0x00000003b3b37819 */ /* 0x000fe400000012ff */
[----:B------:R-:W-:-:S02]  /*19920*/  SHF.R.U64 R177, R177, 0x3, RZ ;  /* 0x00000003b1b17819 */ /* 0x000fc400000012ff */
[----:B------:R-:W-:Y:S02]  /*19930*/  MOV R122, R36 ;  /* 0x00000024007a7202 */ /* 0x000fe40000000f00 */
[----:B------:R-:W-:Y:S02]  /*19940*/  LOP3.LUT R118, R27, R30, RZ, 0x3c, !PT ;  /* 0x0000001e1b767212 */ /* 0x000fe400078e3cff */
[----:B------:R-:W-:Y:S01]  /*19950*/  MOV R40, R40 ;  /* 0x0000002800287202 */ /* 0x000fe20000000f00 */
[----:B------:R3:W-:Y:S01]  /*19960*/  STSM.16.M88.4 [R122], R8 ;  /* 0x000000087a007844 */ /* 0x0007e20000000200 */
[----:B------:R-:W-:Y:S02]  /*19970*/  F2FP.F16.F32.PACK_AB R14, R161, R163 ;  /* 0x000000a3a10e723e */ /* 0x000fe400000000ff */
[----:B------:R-:W-:Y:S01]  /*19980*/  F2FP.F16.F32.PACK_AB R15, R55, R54 ;  /* 0x00000036370f723e */ /* 0x000fe200000000ff */
[----:B--2---:R-:W2:Y:S01]  /*19990*/  LDC.64 R4, c[0x0][0xcd8] ;  /* 0x00033600ff047b82 */ /* 0x004ea20000000a00 */
[----:B------:R-:W-:-:S02]  /*199a0*/  ISETP.NE.AND.EX P6, PT, RZ, UR5, PT, P6 ;  /* 0x00000005ff007c0c */ /* 0x000fc4000bfc5360 */
[----:B------:R-:W-:Y:S01]  /*199b0*/  MOV R44, R44 ;  /* 0x0000002c002c7202 */ /* 0x000fe20000000f00 */
[----:B------:R4:W-:Y:S01]  /*199c0*/  STSM.16.M88.4 [R40], R12 ;  /* 0x0000000c28007844 */ /* 0x0009e20000000200 */
[----:B------:R-:W-:Y:S02]  /*199d0*/  F2FP.F16.F32.PACK_AB R26, R28, R158 ;  /* 0x0000009e1c1a723e */ /* 0x000fe400000000ff */
[----:B------:R-:W-:Y:S02]  /*199e0*/  F2FP.F16.F32.PACK_AB R27, R63, R62 ;  /* 0x0000003e3f1b723e */ /* 0x000fe400000000ff */
[----:B------:R-:W-:Y:S02]  /*199f0*/  LOP3.LUT R106, R179, R106, RZ, 0x3c, !PT ;  /* 0x0000006ab36a7212 */ /* 0x000fe400078e3cff */
[----:B------:R-:W-:Y:S01]  /*19a00*/  MOV R48, R48 ;  /* 0x0000003000307202 */ /* 0x000fe20000000f00 */
[----:B------:R0:W-:Y:S01]  /*19a10*/  STSM.16.M88.4 [R44], R24 ;  /* 0x000000182c007844 */ /* 0x0001e20000000200 */
[----:B------:R-:W-:-:S02]  /*19a20*/  F2FP.F16.F32.PACK_AB R28, R65, R155 ;  /* 0x0000009b411c723e */ /* 0x000fc400000000ff */
[----:B------:R-:W-:Y:S02]  /*19a30*/  F2FP.F16.F32.PACK_AB R30, R69, R68 ;  /* 0x00000044451e723e */ /* 0x000fe400000000ff */
[----:B------:R-:W-:Y:S02]  /*19a40*/  LOP3.LUT R102, R177, R102, RZ, 0x3c, !PT ;  /* 0x00000066b1667212 */ /* 0x000fe400078e3cff */
[----:B------:R-:W-:Y:S01]  /*19a50*/  MOV R52, R52 ;  /* 0x0000003400347202 */ /* 0x000fe20000000f00 */
[----:B------:R1:W-:Y:S01]  /*19a60*/  STSM.16.M88.4 [R48], R28 ;  /* 0x0000001c30007844 */ /* 0x0003e20000000200 */
[----:B------:R-:W-:Y:S02]  /*19a70*/  MOV R56, R56 ;  /* 0x0000003800387202 */ /* 0x000fe40000000f00 */
[----:B------:R-:W-:Y:S01]  /*19a80*/  F2FP.F16.F32.PACK_AB R82, R85, R84 ;  /* 0x000000545552723e */ /* 0x000fe200000000ff */
[----:B------:R-:W-:Y:S01]  /*19a90*/  STSM.16.M88.4 [R52], R72 ;  /* 0x0000004834007844 */ /* 0x000fe20000000200 */
[----:B------:R-:W-:Y:S01]  /*19aa0*/  F2FP.F16.F32.PACK_AB R83, R87, R86 ;  /* 0x000000565753723e */ /* 0x000fe200000000ff */
[----:B--2---:R-:W-:Y:S01]  /*19ab0*/  IMAD.WIDE R6, R217, 0x4, R4 ;  /* 0x00000004d9067825 */ /* 0x004fe200078e0204 */
[----:B------:R-:W-:Y:S01]  /*19ac0*/  F2FP.F16.F32.PACK_AB R89, R91, R90 ;  /* 0x0000005a5b59723e */ /* 0x000fe200000000ff */
[----:B------:R-:W2:Y:S01]  /*19ad0*/  @P6 LDC.64 R4, c[0x0][0xce0] ;  /* 0x00033800ff046b82 */ /* 0x000ea20000000a00 */
[----:B------:R-:W-:Y:S01]  /*19ae0*/  MOV R60, R60 ;  /* 0x0000003c003c7202 */ /* 0x000fe20000000f00 */
        /* <DEDUP_REMOVED lines=11> */
[----:B------:R-:W-:Y:S01]  /*19ba0*/  MOV R102, R102 ;  /* 0x0000006600667202 */ /* 0x000fe20000000f00 */
[----:B------:R-:W-:Y:S01]  /*19bb0*/  STSM.16.M88.4 [R36], R96 ;  /* 0x0000006024007844 */ /* 0x000fe20000000200 */
[----:B------:R-:W-:Y:S02]  /*19bc0*/  MOV R23, R114 ;  /* 0x0000007200177202 */ /* 0x000fe40000000f00 */
[----:B------:R-:W-:Y:S02]  /*19bd0*/  F2FP.F16.F32.PACK_AB R105, R64, R58 ;  /* 0x0000003a4069723e */ /* 0x000fe400000000ff */
[----:B------:R-:W-:-:S02]  /*19be0*/  F2FP.F16.F32.PACK_AB R106, R109, R108 ;  /* 0x0000006c6d6a723e */ /* 0x000fc400000000ff */
[----:B------:R-:W-:Y:S02]  /*19bf0*/  F2FP.F16.F32.PACK_AB R107, R152, R66 ;  /* 0x00000042986b723e */ /* 0x000fe400000000ff */
[----:B------:R-:W-:Y:S02]  /*19c00*/  F2FP.F16.F32.PACK_AB R112, R113, R112 ;  /* 0x000000707170723e */ /* 0x000fe400000000ff */
[----:B------:R-:W-:Y:S01]  /*19c10*/  F2FP.F16.F32.PACK_AB R113, R154, R153 ;  /* 0x000000999a71723e */ /* 0x000fe200000000ff */
[----:B------:R-:W-:Y:S01]  /*19c20*/  STSM.16.M88.4 [R102], R104 ;  /* 0x0000006866007844 */ /* 0x000fe20000000200 */
[----:B------:R-:W-:Y:S02]  /*19c30*/  F2FP.F16.F32.PACK_AB R114, R117, R116 ;  /* 0x000000747572723e */ /* 0x000fe400000000ff */
[----:B------:R-:W-:Y:S02]  /*19c40*/  F2FP.F16.F32.PACK_AB R115, R157, R156 ;  /* 0x0000009c9d73723e */ /* 0x000fe400000000ff */
[----:B------:R-:W-:-:S02]  /*19c50*/  F2FP.F16.F32.PACK_AB R120, R121, R120 ;  /* 0x000000787978723e */ /* 0x000fc400000000ff */
[----:B------:R-:W-:Y:S01]  /*19c60*/  F2FP.F16.F32.PACK_AB R128, R129, R128 ;  /* 0x000000808180723e */ /* 0x000fe200000000ff */
[----:B------:R1:W-:Y:S01]  /*19c70*/  STSM.16.M88.4 [R37], R112 ;  /* 0x0000007025007844 */ /* 0x0003e20000000200 */
[----:B------:R-:W-:Y:S02]  /*19c80*/  MOV R110, R110 ;  /* 0x0000006e006e7202 */ /* 0x000fe40000000f00 */
[----:B------:R-:W-:Y:S02]  /*19c90*/  F2FP.F16.F32.PACK_AB R121, R160, R159 ;  /* 0x0000009fa079723e */ /* 0x000fe400000000ff */
[----:B---3--:R-:W-:Y:S02]  /*19ca0*/  F2FP.F16.F32.PACK_AB R122, R125, R124 ;  /* 0x0000007c7d7a723e */ /* 0x008fe400000000ff */
[----:B------:R-:W-:Y:S02]  /*19cb0*/  F2FP.F16.F32.PACK_AB R123, R127, R126 ;  /* 0x0000007e7f7b723e */ /* 0x000fe400000000ff */
[----:B------:R-:W-:-:S02]  /*19cc0*/  F2FP.F16.F32.PACK_AB R129, R131, R130 ;  /* 0x000000828381723e */ /* 0x000fc400000000ff */
[----:B------:R-:W-:Y:S01]  /*19cd0*/  F2FP.F16.F32.PACK_AB R136, R137, R136 ;  /* 0x000000888988723e */ /* 0x000fe200000000ff */
[----:B------:R-:W-:Y:S01]  /*19ce0*/  STSM.16.M88.4 [R110], R120 ;  /* 0x000000786e007844 */ /* 0x000fe20000000200 */
        /* <DEDUP_REMOVED lines=12> */
[----:B------:R-:W-:-:S05]  /*19db0*/  F2FP.F16.F32.PACK_AB R147, R151, R150 ;  /* 0x000000969793723e */ /* 0x000fca00000000ff */
[----:B------:R3:W-:Y:S01]  /*19dc0*/  STSM.16.M88.4 [R32], R144 ;  /* 0x0000009020007844 */ /* 0x0007e20000000200 */
[----:B------:R-:W-:Y:S01]  /*19dd0*/  BAR.SYNC.DEFER_BLOCKING 0x1, 0x100 ;  /* 0x0044000000007b1d */ /* 0x000fe20000010000 */
[----:B--2---:R-:W-:-:S05]  /*19de0*/  @P6 IMAD.WIDE R4, R217, 0x4, R4 ;  /* 0x00000004d9046825 */ /* 0x004fca00078e0204 */
[----:B------:R-:W-:Y:S02]  /*19df0*/  ULDC UR4, c[0x0][0xb88] ;  /* 0x0002e20000047ab9 */ /* 0x000fe40000000800 */
[----:B------:R-:W-:Y:S01]  /*19e00*/  IMAD.U32 R78, RZ, RZ, UR4 ;  /* 0x00000004ff4e7e24 */ /* 0x000fe2000f8e00ff */
[----:B------:R2:W5:Y:S01]  /*19e10*/  @P0 LDG.E R76, desc[UR54][R6.64] ;  /* 0x00000036064c0981 */ /* 0x000562000c1e1900 */
[----:B------:R-:W-:-:S04]  /*19e20*/  IMAD R3, R214, 0x40, R211 ;  /* 0x00000040d6037824 */ /* 0x000fc800078e02d3 */
[----:B------:R2:W5:Y:S01]  /*19e30*/  @P6 LDG.E R78, desc[UR54][R4.64] ;  /* 0x00000036044e6981 */ /* 0x000562000c1e1900 */
[----:B------:R-:W-:-:S03]  /*19e40*/  IMAD.WIDE R20, R3, 0x2, R20 ;  /* 0x0000000203147825 */ /* 0x000fc600078e0214 */
[C---:B------:R-:W-:Y:S02]  /*19e50*/  IADD3 R9, P1, R20.reuse, 0x1000, RZ ;  /* 0x0000100014097810 */ /* 0x040fe40007f3e0ff */
[C---:B----4-:R-:W-:Y:S02]  /*19e60*/  IADD3 R13, P2, R20.reuse, 0x2000, RZ ;  /* 0x00002000140d7810 */ /* 0x050fe40007f5e0ff */
[C---:B0-----:R-:W-:Y:S02]  /*19e70*/  IADD3 R25, P3, R20.reuse, 0x3000, RZ ;  /* 0x0000300014197810 */ /* 0x041fe40007f7e0ff */
[----:B-1----:R-:W-:Y:S02]  /*19e80*/  IADD3 R29, P4, R20, 0x4000, RZ ;  /* 0x00004000141d7810 */ /* 0x002fe40007f9e0ff */
        /* <DEDUP_REMOVED lines=16> */
[C---:B------:R-:W-:Y:S02]  /*19f90*/  IADD3 R33, P5, R20.reuse, 0x5000, RZ ;  /* 0x0000500014217810 */ /* 0x040fe40007fbe0ff */
[----:B------:R-:W-:-:S02]  /*19fa0*/  IADD3 R37, P1, R20, 0x6000, RZ ;  /* 0x0000600014257810 */ /* 0x000fc40007f3e0ff */
[C---:B------:R-:W-:Y:S02]  /*19fb0*/  IADD3 R41, P2, R20.reuse, 0x7000, RZ ;  /* 0x0000700014297810 */ /* 0x040fe40007f5e0ff */
[C---:B------:R-:W-:Y:S02]  /*19fc0*/  IADD3 R45, P3, R20.reuse, 0x8000, RZ ;  /* 0x00008000142d7810 */ /* 0x040fe40007f7e0ff */
[----:B------:R-:W-:Y:S02]  /*19fd0*/  IADD3 R49, P4, R20, 0x9000, RZ ;  /* 0x0000900014317810 */ /* 0x000fe40007f9e0ff */
[----:B------:R-:W-:Y:S02]  /*19fe0*/  P2R R10, PR, RZ, 0x20 ;  /* 0x00000020ff0a7803 */ /* 0x000fe40000000000 */
[----:B---3--:R-:W-:Y:S02]  /*19ff0*/  LOP3.LUT R32, R33, 0x380, RZ, 0xc0, !PT ;  /* 0x0000038021207812 */ /* 0x008fe400078ec0ff */
[----:B------:R-:W-:-:S02]  /*1a000*/  LOP3.LUT R36, R37, 0x380, RZ, 0xc0, !PT ;  /* 0x0000038025247812 */ /* 0x000fc400078ec0ff */
[----:B------:R-:W-:Y:S02]  /*1a010*/  LOP3.LUT R40, R41, 0x380, RZ, 0xc0, !PT ;  /* 0x0000038029287812 */ /* 0x000fe400078ec0ff */
[----:B------:R-:W-:Y:S02]  /*1a020*/  LOP3.LUT R44, R45, 0x380, RZ, 0xc0, !PT ;  /* 0x000003802d2c7812 */ /* 0x000fe400078ec0ff */
[----:B------:R-:W-:Y:S02]  /*1a030*/  LOP3.LUT R48, R49, 0x380, RZ, 0xc0, !PT ;  /* 0x0000038031307812 */ /* 0x000fe400078ec0ff */
[----:B------:R-:W-:Y:S02]  /*1a040*/  IADD3 R53, P5, R20, 0xa000, RZ ;  /* 0x0000a00014357810 */ /* 0x000fe40007fbe0ff */
[----:B------:R-:W-:Y:S02]  /*1a050*/  SHF.R.U64 R32, R32, 0x3, RZ ;  /* 0x0000000320207819 */ /* 0x000fe400000012ff */
[----:B------:R-:W-:-:S02]  /*1a060*/  SHF.R.U64 R36, R36, 0x3, RZ ;  /* 0x0000000324247819 */ /* 0x000fc400000012ff */
[----:B------:R-:W-:Y:S02]  /*1a070*/  LOP3.LUT R52, R53, 0x380, RZ, 0xc0, !PT ;  /* 0x0000038035347812 */ /* 0x000fe400078ec0ff */
[----:B------:R-:W-:Y:S02]  /*1a080*/  SHF.R.U64 R40, R40, 0x3, RZ ;  /* 0x0000000328287819 */ /* 0x000fe400000012ff */
[----:B------:R-:W-:Y:S02]  /*1a090*/  SHF.R.U64 R44, R44, 0x3, RZ ;  /* 0x000000032c2c7819 */ /* 0x000fe400000012ff */
[----:B------:R-:W-:Y:S02]  /*1a0a0*/  SHF.R.U64 R48, R48, 0x3, RZ ;  /* 0x0000000330307819 */ /* 0x000fe400000012ff */
[----:B------:R-:W-:Y:S02]  /*1a0b0*/  LOP3.LUT R32, R32, R33, RZ, 0x3c, !PT ;  /* 0x0000002120207212 */ /* 0x000fe400078e3cff */
[----:B------:R-:W-:-:S02]  /*1a0c0*/  LOP3.LUT R36, R36, R37, RZ, 0x3c, !PT ;  /* 0x0000002524247212 */ /* 0x000fc400078e3cff */
[----:B------:R-:W-:Y:S02]  /*1a0d0*/  LOP3.LUT R40, R40, R41, RZ, 0x3c, !PT ;  /* 0x0000002928287212 */ /* 0x000fe400078e3cff */
[----:B------:R-:W-:Y:S02]  /*1a0e0*/  LOP3.LUT R44, R44, R45, RZ, 0x3c, !PT ;  /* 0x0000002d2c2c7212 */ /* 0x000fe400078e3cff */
[----:B------:R-:W-:Y:S02]  /*1a0f0*/  LOP3.LUT R48, R48, R49, RZ, 0x3c, !PT ;  /* 0x0000003130307212 */ /* 0x000fe400078e3cff */
[----:B------:R-:W-:Y:S01]  /*1a100*/  SHF.R.U64 R52, R52, 0x3, RZ ;  /* 0x0000000334347819 */ /* 0x000fe200000012ff */
[----:B--2---:R-:W-:Y:S06]  /*1a110*/  @P6 BRA `(.L_x_2867) ;  /* 0x0000000000106947 */ /* 0x004fec0003800000 */
[----:B------:R-:W-:Y:S05]  /*1a120*/  @!P0 BRA `(.L_x_2867) ;  /* 0x00000000000c8947 */ /* 0x000fea0003800000 */
[----:B------:R-:W2:Y:S04]  /*1a130*/  LDG.E R3, desc[UR54][R6.64] ;  /* 0x0000003606037981 */ /* 0x000ea8000c1e1900 */
[----:B-----5:R-:W2:Y:S02]  /*1a140*/  LDG.E R78, desc[UR54][R6.64+0x4] ;  /* 0x00000436064e7981 */ /* 0x020ea4000c1e1900 */
[----:B--2---:R-:W-:-:S07]  /*1a150*/  IADD3 R78, -R3, R78, RZ ;  /* 0x0000004e034e7210 */ /* 0x004fce0007ffe1ff */
.L_x_2867:
        /* <DEDUP_REMOVED lines=13> */
[----:B------:R-:W-:-:S02]  /*1a230*/  LOP3.LUT R3, R20, 0x380, RZ, 0xc0, !PT ;  /* 0x0000038014037812 */ /* 0x000fc400078ec0ff */
[----:B------:R-:W-:Y:S02]  /*1a240*/  IADD3 R5, P5, R20, 0xf000, RZ ;  /* 0x0000f00014057810 */ /* 0x000fe40007fbe0ff */
[----:B------:R-:W-:Y:S02]  /*1a250*/  LOP3.LUT R56, R57, 0x380, RZ, 0xc0, !PT ;  /* 0x0000038039387812 */ /* 0x000fe400078ec0ff */
[----:B------:R-:W-:Y:S01]  /*1a260*/  LOP3.LUT R60, R61, 0x380, RZ, 0xc0, !PT ;  /* 0x000003803d3c7812 */ /* 0x000fe200078ec0ff */
[----:B------:R-:W-:Y:S01]  /*1a270*/  IMAD.X R73, RZ, RZ, R21, P5 ;  /* 0x000000ffff497224 */ /* 0x000fe200028e0615 */
[----:B------:R-:W-:Y:S02]  /*1a280*/  LOP3.LUT R64, R65, 0x380, RZ, 0xc0, !PT ;  /* 0x0000038041407812 */ /* 0x000fe400078ec0ff */
[----:B------:R-:W-:Y:S02]  /*1a290*/  LOP3.LUT R68, R69, 0x380, RZ, 0xc0, !PT ;  /* 0x0000038045447812 */ /* 0x000fe400078ec0ff */
[----:B0-----:R-:W-:-:S02]  /*1a2a0*/  ISETP.NE.AND P4, PT, R4, RZ, PT ;  /* 0x000000ff0400720c */ /* 0x001fc40003f85270 */
[----:B------:R-:W-:Y:S02]  /*1a2b0*/  SHF.R.U64 R3, R3, 0x3, RZ ;  /* 0x0000000303037819 */ /* 0x000fe400000012ff */
[----:B------:R-:W-:Y:S02]  /*1a2c0*/  LOP3.LUT R4, R5, 0x380, RZ, 0xc0, !PT ;  /* 0x0000038005047812 */ /* 0x000fe400078ec0ff */
[----:B------:R-:W-:Y:S02]  /*1a2d0*/  SHF.R.U64 R56, R56, 0x3, RZ ;  /* 0x0000000338387819 */ /* 0x000fe400000012ff */
[----:B------:R-:W-:Y:S02]  /*1a2e0*/  SHF.R.U64 R60, R60, 0x3, RZ ;  /* 0x000000033c3c7819 */ /* 0x000fe400000012ff */
[----:B------:R-:W-:Y:S02]  /*1a2f0*/  SHF.R.U64 R64, R64, 0x3, RZ ;  /* 0x0000000340407819 */ /* 0x000fe400000012ff */
[----:B------:R-:W-:-:S02]  /*1a300*/  SHF.R.U64 R68, R68, 0x3, RZ ;  /* 0x0000000344447819 */ /* 0x000fc400000012ff */
[----:B------:R-:W-:Y:S02]  /*1a310*/  LOP3.LUT R20, R3, R20, RZ, 0x3c, !PT ;  /* 0x0000001403147212 */ /* 0x000fe400078e3cff */
        /* <DEDUP_REMOVED lines=11> */
[----:B------:R-:W-:Y:S02]  /*1a3d0*/  SHF.R.S32.HI R23, RZ, 0x1f, R216 ;  /* 0x0000001fff177819 */ /* 0x000fe400000114d8 */
[----:B------:R-:W-:Y:S02]  /*1a3e0*/  SEL R85, R217, RZ, !P0 ;  /* 0x000000ffd9557207 */ /* 0x000fe40004000000 */
[----:B------:R-:W-:Y:S02]  /*1a3f0*/  SEL R79, R3, RZ, !P0 ;  /* 0x000000ff034f7207 */ /* 0x000fe40004000000 */
[----:B-----5:R-:W-:Y:S01]  /*1a400*/  SHF.R.S32.HI R77, RZ, 0x1f, R76 ;  /* 0x0000001fff4d7819 */ /* 0x020fe2000001144c */
[----:B------:R-:W-:Y:S06]  /*1a410*/  @P4 BRA `(.L_x_2868) ;  /* 0x00000000005c4947 */ /* 0x000fec0003800000 */
[----:B------:R-:W-:Y:S01]  /*1a420*/  ULDC.64 UR4, c[0x0][0xc70] ;  /* 0x00031c0000047ab9 */ /* 0x000fe20000000a00 */
[----:B------:R-:W-:Y:S02]  /*1a430*/  IMAD.MOV R6, RZ, RZ, -R196 ;  /* 0x000000ffff067224 */ /* 0x000fe400078e0ac4 */
[----:B------:R-:W-:Y:S02]  /*1a440*/  IMAD R3, R23, UR4, RZ ;  /* 0x0000000417037c24 */ /* 0x000fe4000f8e02ff */
[----:B------:R-:W-:Y:S01]  /*1a450*/  IMAD.WIDE.U32 R4, R216, UR4, R76 ;  /* 0x00000004d8047c25 */ /* 0x000fe2000f8e004c */
[----:B------:R-:W-:-:S03]  /*1a460*/  ISETP.NE.AND P0, PT, R185, R6, PT ;  /* 0x00000006b900720c */ /* 0x000fc60003f05270 */
[----:B------:R-:W-:Y:S01]  /*1a470*/  IMAD R3, R216, UR5, R3 ;  /* 0x00000005d8037c24 */ /* 0x000fe2000f8e0203 */
[----:B------:R-:W-:Y:S01]  /*1a480*/  ULDC.64 UR4, c[0x0][0xc78] ;  /* 0x00031e0000047ab9 */ /* 0x000fe20000000a00 */
[----:B------:R-:W-:-:S03]  /*1a490*/  IMAD R11, R219, 0x40, R194 ;  /* 0x00000040db0b7824 */ /* 0x000fc600078e02c2 */
[----:B------:R-:W-:Y:S01]  /*1a4a0*/  IADD3 R5, R5, R3, RZ ;  /* 0x0000000305057210 */ /* 0x000fe20007ffe0ff */
[----:B------:R-:W-:Y:S01]  /*1a4b0*/  IMAD R3, R79, UR4, RZ ;  /* 0x000000044f037c24 */ /* 0x000fe2000f8e02ff */
[----:B------:R-:W-:Y:S02]  /*1a4c0*/  SHF.R.S32.HI R7, RZ, 0x1f, R11 ;  /* 0x0000001fff077819 */ /* 0x000fe4000001140b */
[----:B------:R-:W-:Y:S01]  /*1a4d0*/  ISETP.GE.OR P1, PT, R11, R78, P0 ;  /* 0x0000004e0b00720c */ /* 0x000fe20000726670 */
        /* <DEDUP_REMOVED lines=11> */
.L_x_2868:
[----:B------:R-:W1:Y:S01]  /*1a590*/  LDC R86, c[0x0][0xb8c] ;  /* 0x0002e300ff567b82 */ /* 0x000e620000000800 */
[----:B------:R-:W-:Y:S01]  /*1a5a0*/  ULDC.64 UR4, c[0x0][0xba0] ;  /* 0x0002e80000047ab9 */ /* 0x000fe20000000a00 */
[----:B0-----:R0:W5:Y:S01]  /*1a5b0*/  LD.E.128 R4, desc[UR54][R20.64] ;  /* 0x0000003614047980 */ /* 0x001162000c101d00 */
[--C-:B------:R-:W-:Y:S01]  /*1a5c0*/  SHF.R.S32.HI R3, RZ, 0x1f, R211.reuse ;  /* 0x0000001fff037819 */ /* 0x100fe200000114d3 */
[----:B------:R-:W-:Y:S02]  /*1a5d0*/  IMAD.MOV.U32 R2, RZ, RZ, R211 ;  /* 0x000000ffff027224 */ /* 0x000fe400078e00d3 */
[----:B------:R-:W5:Y:S02]  /*1a5e0*/  LD.E.128 R8, desc[UR54][R8.64] ;  /* 0x0000003608087980 */ /* 0x000f64000c101d00 */
[----:B------:R-:W-:Y:S02]  /*1a5f0*/  IMAD.WIDE.U32 R2, R76, UR4, R2 ;  /* 0x000000044c027c25 */ /* 0x000fe4000f8e0002 */
[----:B------:R-:W5:Y:S02]  /*1a600*/  LD.E.128 R12, desc[UR54][R12.64] ;  /* 0x000000360c0c7980 */ /* 0x000f64000c101d00 */
[----:B0-----:R-:W-:-:S02]  /*1a610*/  IMAD R21, R77, UR4, RZ ;  /* 0x000000044d157c24 */ /* 0x001fc4000f8e02ff */
[----:B------:R-:W5:Y:S02]  /*1a620*/  LD.E.128 R24, desc[UR54][R24.64] ;  /* 0x0000003618187980 */ /* 0x000f64000c101d00 */
[----:B------:R-:W-:Y:S01]  /*1a630*/  IMAD R21, R76, UR5, R21 ;  /* 0x000000054c157c24 */ /* 0x000fe2000f8e0215 */
[----:B------:R-:W-:Y:S01]  /*1a640*/  ULDC.64 UR4, c[0x0][0xbe0] ;  /* 0x0002f80000047ab9 */ /* 0x000fe20000000a00 */
[----:B------:R-:W5:Y:S02]  /*1a650*/  LD.E.128 R28, desc[UR54][R28.64] ;  /* 0x000000361c1c7980 */ /* 0x000f64000c101d00 */
[----:B------:R-:W-:Y:S02]  /*1a660*/  IMAD.IADD R3, R3, 0x1, R21 ;  /* 0x0000000103037824 */ /* 0x000fe400078e0215 */
[----:B------:R-:W-:Y:S01]  /*1a670*/  IMAD R21, R23, UR4, RZ ;  /* 0x0000000417157c24 */ /* 0x000fe2000f8e02ff */
[----:B------:R-:W5:Y:S01]  /*1a680*/  LD.E.128 R32, desc[UR54][R32.64] ;  /* 0x0000003620207980 */ /* 0x000f62000c101d00 */
[----:B------:R-:W-:-:S03]  /*1a690*/  VIADD R23, R211, 0x40 ;  /* 0x00000040d3177836 */ /* 0x000fc60000000000 */
[----:B------:R-:W5:Y:S02]  /*1a6a0*/  LD.E.128 R36, desc[UR54][R36.64] ;  /* 0x0000003624247980 */ /* 0x000f64000c101d00 */
[-C--:B-1----:R-:W-:Y:S01]  /*1a6b0*/  ISETP.GE.AND P3, PT, R23, R86.reuse, PT ;  /* 0x000000561700720c */ /* 0x082fe20003f66270 */
[----:B------:R-:W-:Y:S01]  /*1a6c0*/  IMAD R77, R219, -0x40, R78 ;  /* 0xffffffc0db4d7824 */ /* 0x000fe200078e024e */
[----:B------:R-:W5:Y:S01]  /*1a6d0*/  LD.E.128 R40, desc[UR54][R40.64] ;  /* 0x0000003628287980 */ /* 0x000f62000c101d00 */
[----:B------:R-:W-:Y:S01]  /*1a6e0*/  VIADD R0, R214, 0x20 ;  /* 0x00000020d6007836 */ /* 0x000fe20000000000 */
[----:B------:R-:W-:Y:S01]  /*1a6f0*/  SEL R20, RZ, 0xffffffff, P3 ;  /* 0xffffffffff147807 */ /* 0x000fe20001800000 */
[C---:B------:R-:W-:Y:S01]  /*1a700*/  IMAD R21, R216.reuse, UR5, R21 ;  /* 0x00000005d8157c24 */ /* 0x040fe2000f8e0215 */
[----:B------:R-:W5:Y:S01]  /*1a710*/  LD.E.128 R44, desc[UR54][R44.64] ;  /* 0x000000362c2c7980 */ /* 0x000f62000c101d00 */
[----:B------:R-:W-:Y:S01]  /*1a720*/  IMAD.WIDE.U32 R2, R216, UR4, R2 ;  /* 0x00000004d8027c25 */ /* 0x000fe2000f8e0002 */
[C---:B------:R-:W-:Y:S01]  /*1a730*/  ISETP.GE.AND P2, PT, R211.reuse, R86, PT ;  /* 0x00000056d300720c */ /* 0x040fe20003f46270 */
[----:B------:R-:W-:Y:S01]  /*1a740*/  ULDC.64 UR4, c[0x0][0xbe8] ;  /* 0x0002fa0000047ab9 */ /* 0x000fe20000000a00 */
        /* <DEDUP_REMOVED lines=17> */
[----:B0-----:R-:W0:Y:S01]  /*1a860*/  FENCE.VIEW.ASYNC.S ;  /* 0x00000000000073c6 */ /* 0x001e220000000000 */
[----:B------:R-:W-:Y:S01]  /*1a870*/  SEL R0, RZ, 0x1, P2 ;  /* 0x00000001ff007807 */ /* 0x000fe20001000000 */
[C---:B------:R-:W-:Y:S01]  /*1a880*/  VIADD R82, R211.reuse, 0x100 ;  /* 0x00000100d3527836 */ /* 0x040fe20000000000 */
[-C--:B------:R-:W-:Y:S01]  /*1a890*/  ISETP.GE.AND P2, PT, R80, R86.reuse, PT ;  /* 0x000000565000720c */ /* 0x080fe20003f46270 */
[----:B------:R-:W-:Y:S01]  /*1a8a0*/  VIADD R83, R211, 0x140 ;  /* 0x00000140d3537836 */ /* 0x000fe20000000000 */
[----:B------:R-:W-:Y:S01]  /*1a8b0*/  ISETP.GE.AND P3, PT, R81, R86, PT ;  /* 0x000000565100720c */ /* 0x000fe20003f66270 */
[----:B------:R-:W-:Y:S01]  /*1a8c0*/  BSSY B1, `(.L_x_2869) ;  /* 0x0000037000017945 */ /* 0x000fe20003800000 */
[----:B------:R-:W-:-:S02]  /*1a8d0*/  LOP3.LUT R0, R21, 0x2, R0, 0xe2, !PT ;  /* 0x0000000215007812 */ /* 0x000fc400078ee200 */
[----:B------:R-:W-:Y:S02]  /*1a8e0*/  SEL R21, RZ, 0x4, P2 ;  /* 0x00000004ff157807 */ /* 0x000fe40001000000 */
[----:B------:R-:W-:Y:S02]  /*1a8f0*/  SEL R20, RZ, 0x8, P3 ;  /* 0x00000008ff147807 */ /* 0x000fe40001800000 */
[----:B------:R-:W-:Y:S02]  /*1a900*/  IADD3 R76, R211, 0x180, RZ ;  /* 0x00000180d34c7810 */ /* 0x000fe40007ffe0ff */
[----:B------:R-:W-:Y:S01]  /*1a910*/  LOP3.LUT R20, R20, R0, R21, 0xfe, !PT ;  /* 0x0000000014147212 */ /* 0x000fe200078efe15 */
[----:B------:R-:W-:Y:S01]  /*1a920*/  VIADD R0, R18, 0x38820 ;  /* 0x0003882012007836 */ /* 0x000fe20000000000 */
[-C--:B------:R-:W-:Y:S02]  /*1a930*/  ISETP.GE.AND P2, PT, R82, R86.reuse, PT ;  /* 0x000000565200720c */ /* 0x080fe40003f46270 */
[----:B------:R-:W-:-:S02]  /*1a940*/  ISETP.GE.AND P3, PT, R83, R86, PT ;  /* 0x000000565300720c */ /* 0x000fc40003f66270 */
[----:B------:R-:W-:Y:S01]  /*1a950*/  ISETP.GE.AND P1, PT, R214, R77, PT ;  /* 0x0000004dd600720c */ /* 0x000fe20003f26270 */
[----:B------:R-:W-:Y:S01]  /*1a960*/  VIADD R77, R211, 0x1c0 ;  /* 0x000001c0d34d7836 */ /* 0x000fe20000000000 */
[----:B------:R-:W-:Y:S02]  /*1a970*/  ISETP.GE.AND P4, PT, R76, R86, PT ;  /* 0x000000564c00720c */ /* 0x000fe40003f86270 */
        /* <DEDUP_REMOVED lines=11> */
[----:B0-----:R-:W-:-:S03]  /*1aa30*/  SEL R0, RZ, 0x40, P4 ;  /* 0x00000040ff007807 */ /* 0x001fc60002000000 */
[----:B------:R-:W-:Y:S01]  /*1aa40*/  IMAD.IADD R85, R77, 0x1, R79 ;  /* 0x000000014d557824 */ /* 0x000fe200078e024f */
        /* <DEDUP_REMOVED lines=30> */
.L_x_2870:
[----:B------:R-:W-:Y:S05]  /*1ac30*/  BSYNC B1 ;  /* 0x0000000000017941 */ /* 0x000fea0003800000 */
.L_x_2869:
[----:B------:R-:W-:Y:S05]  /*1ac40*/  @P0 BRA `(.L_x_2871) ;  /* 0x0000000c00080947 */ /* 0x000fea0003800000 */
[----:B0----5:R-:W-:Y:S01]  /*1ac50*/  IADD3 R5, P0, R20, 0x20, RZ ;  /* 0x0000002014057810 */ /* 0x021fe20007f1e0ff */
        /* <DEDUP_REMOVED lines=14> */
[----:B------:R-:W-:Y:S02]  /*1ad40*/  LEA R4, P6, R2, UR4, 0x1 ;  /* 0x0000000402047c11 */ /* 0x000fe4000f8c08ff */
[----:B------:R-:W-:-:S04]  /*1ad50*/  IADD3 R3, R3, R5, RZ ;  /* 0x0000000503037210 */ /* 0x000fc80007ffe0ff */
        /* <DEDUP_REMOVED lines=13> */
.L_x_2866:
[----:B------:R-:W-:Y:S01]  /*1ae30*/  ULDC.64 UR4, c[0x0][0xcd8] ;  /* 0x0003360000047ab9 */ /* 0x000fe20000000a00 */
[----:B------:R-:W2:Y:S01]  /*1ae40*/  LDC.64 R2, c[0x0][0xcd8] ;  /* 0x00033600ff027b82 */ /* 0x000ea20000000a00 */
[----:B------:R-:W-:Y:S01]  /*1ae50*/  ISETP.NE.U32.AND P0, PT, RZ, UR4, PT ;  /* 0x00000004ff007c0c */ /* 0x000fe2000bf05070 */
[----:B------:R-:W-:-:S03]  /*1ae60*/  IMAD.MOV.U32 R7, RZ, RZ, RZ ;  /* 0x000000ffff077224 */ /* 0x000fc600078e00ff */
[----:B------:R-:W-:Y:S01]  /*1ae70*/  ISETP.NE.AND.EX P0, PT, RZ, UR5, PT, P0 ;  /* 0x00000005ff007c0c */ /* 0x000fe2000bf05300 */
[----:B------:R-:W-:Y:S02]  /*1ae80*/  ULDC.64 UR4, c[0x0][0xce0] ;  /* 0x0003380000047ab9 */ /* 0x000fe40000000a00 */
[----:B------:R-:W-:Y:S01]  /*1ae90*/  ISETP.NE.U32.AND P1, PT, RZ, UR4, PT ;  /* 0x00000004ff007c0c */ /* 0x000fe2000bf25070 */
[----:B------:R-:W3:Y:S03]  /*1aea0*/  LDC R12, c[0x0][0xb8c] ;  /* 0x0002e300ff0c7b82 */ /* 0x000ee60000000800 */
[----:B------:R-:W-:Y:S01]  /*1aeb0*/  ISETP.NE.AND.EX P1, PT, RZ, UR5, PT, P1 ;  /* 0x00000005ff007c0c */ /* 0x000fe2000bf25310 */
[----:B--2---:R-:W-:-:S12]  /*1aec0*/  IMAD.WIDE R2, R217, 0x4, R2 ;  /* 0x00000004d9027825 */ /* 0x004fd800078e0202 */
[----:B------:R-:W2:Y:S01]  /*1aed0*/  @P1 LDC.64 R4, c[0x0][0xce0] ;  /* 0x00033800ff041b82 */ /* 0x000ea20000000a00 */
[----:B------:R-:W-:Y:S02]  /*1aee0*/  ULDC UR4, c[0x0][0xb88] ;  /* 0x0002e20000047ab9 */ /* 0x000fe40000000800 */
[----:B------:R-:W-:Y:S01]  /*1aef0*/  IMAD.U32 R0, RZ, RZ, UR4 ;  /* 0x00000004ff007e24 */ /* 0x000fe2000f8e00ff */
[----:B------:R4:W5:Y:S01]  /*1af00*/  @P0 LDG.E R7, desc[UR54][R2.64] ;  /* 0x0000003602070981 */ /* 0x000962000c1e1900 */
[----:B--2---:R-:W-:-:S05]  /*1af10*/  @P1 IMAD.WIDE R4, R217, 0x4, R4 ;  /* 0x00000004d9041825 */ /* 0x004fca00078e0204 */
[----:B------:R4:W5:Y:S01]  /*1af20*/  @P1 LDG.E R0, desc[UR54][R4.64] ;  /* 0x0000003604001981 */ /* 0x000962000c1e1900 */
[----:B------:R-:W-:Y:S01]  /*1af30*/  ISETP.GT.AND P2, PT, R234, 0x3f, PT ;  /* 0x0000003fea00780c */ /* 0x000fe20003f44270 */
[----:B---3--:R-:W-:-:S12]  /*1af40*/  @P1 BRA `(.L_x_2872) ;  /* 0x0000000000101947 */ /* 0x008fd80003800000 */
[----:B------:R-:W-:Y:S05]  /*1af50*/  @!P0 BRA `(.L_x_2872) ;  /* 0x00000000000c8947 */ /* 0x000fea0003800000 */
[----:B----4-:R-:W2:Y:S04]  /*1af60*/  LDG.E R5, desc[UR54][R2.64] ;  /* 0x0000003602057981 */ /* 0x010ea8000c1e1900 */
[----:B-----5:R-:W2:Y:S02]  /*1af70*/  LDG.E R0, desc[UR54][R2.64+0x4] ;  /* 0x0000043602007981 */ /* 0x020ea4000c1e1900 */
[----:B--2---:R-:W-:-:S07]  /*1af80*/  IMAD.IADD R0, R0, 0x1, -R5 ;  /* 0x0000000100007824 */ /* 0x004fce00078e0a05 */
.L_x_2872:
[----:B----4-:R-:W-:Y:S01]  /*1af90*/  SHF.R.S32.HI R2, RZ, 0x1f, R217 ;  /* 0x0000001fff027819 */ /* 0x010fe200000114d9 */
[----:B------:R-:W-:Y:S01]  /*1afa0*/  BSSY B1, `(.L_x_2873) ;  /* 0x000001d000017945 */ /* 0x000fe20003800000 */
[----:B------:R-:W-:Y:S02]  /*1afb0*/  SHF.R.S32.HI R8, RZ, 0x1f, R216 ;  /* 0x0000001fff087819 */ /* 0x000fe400000114d8 */
[----:B------:R-:W-:Y:S02]  /*1afc0*/  SHF.R.S32.HI R10, RZ, 0x1f, R211 ;  /* 0x0000001fff0a7819 */ /* 0x000fe400000114d3 */
[----:B------:R-:W-:Y:S02]  /*1afd0*/  SEL R11, R217, RZ, !P0 ;  /* 0x000000ffd90b7207 */ /* 0x000fe40004000000 */
[----:B------:R-:W-:Y:S02]  /*1afe0*/  SEL R9, R2, RZ, !P0 ;  /* 0x000000ff02097207 */ /* 0x000fe40004000000 */
[----:B-----5:R-:W-:Y:S01]  /*1aff0*/  SHF.R.S32.HI R6, RZ, 0x1f, R7 ;  /* 0x0000001fff067819 */ /* 0x020fe20000011407 */
[----:B------:R-:W-:Y:S06]  /*1b000*/  @P2 BRA `(.L_x_2874) ;  /* 0x0000000000582947 */ /* 0x000fec0003800000 */
[----:B------:R-:W2:Y:S02]  /*1b010*/  S2R R2, SR_TID.X ;  /* 0x0000000000027919 */ /* 0x000ea40000002100 */
[----:B--2---:R-:W-:-:S04]  /*1b020*/  IMAD R2, R219, 0x40, R2 ;  /* 0x00000040db027824 */ /* 0x004fc800078e0202 */
[----:B------:R-:W-:-:S05]  /*1b030*/  VIADD R3, R2, 0xffffff80 ;  /* 0xffffff8002037836 */ /* 0x000fca0000000000 */
[----:B------:R-:W-:-:S13]  /*1b040*/  ISETP.GE.AND P0, PT, R3, R0, PT ;  /* 0x000000000300720c */ /* 0x000fda0003f06270 */
[----:B------:R-:W-:Y:S05]  /*1b050*/  @P0 BRA `(.L_x_2874) ;  /* 0x0000000000440947 */ /* 0x000fea0003800000 */
[C---:B------:R-:W-:Y:S01]  /*1b060*/  IADD3 R2, P0, R3.reuse, R7, RZ ;  /* 0x0000000703027210 */ /* 0x040fe20007f1e0ff */
        /* <DEDUP_REMOVED lines=16> */
.L_x_2874:
[----:B------:R-:W-:Y:S05]  /*1b170*/  BSYNC B1 ;  /* 0x0000000000017941 */ /* 0x000fea0003800000 */
.L_x_2873:
[----:B------:R-:W-:Y:S01]  /*1b180*/  ULDC.64 UR4, c[0x0][0xba0] ;  /* 0x0002e80000047ab9 */ /* 0x000fe20000000a00 */
[----:B------:R-:W-:Y:S01]  /*1b190*/  IMAD.MOV.U32 R2, RZ, RZ, R211 ;  /* 0x000000ffff027224 */ /* 0x000fe200078e00d3 */
[----:B------:R-:W-:Y:S01]  /*1b1a0*/  ISETP.GE.AND P2, PT, R211, R12, PT ;  /* 0x0000000cd300720c */ /* 0x000fe20003f46270 */
[----:B--2---:R-:W-:Y:S01]  /*1b1b0*/  IMAD.MOV.U32 R3, RZ, RZ, R10 ;  /* 0x000000ffff037224 */ /* 0x004fe200078e000a */
[----:B------:R-:W-:Y:S01]  /*1b1c0*/  BSSY B1, `(.L_x_2875) ;  /* 0x000004d000017945 */ /* 0x000fe20003800000 */
[----:B------:R-:W-:Y:S02]  /*1b1d0*/  IMAD R4, R6, UR4, RZ ;  /* 0x0000000406047c24 */ /* 0x000fe4000f8e02ff */
[----:B------:R-:W-:-:S04]  /*1b1e0*/  IMAD.WIDE.U32 R2, R7, UR4, R2 ;  /* 0x0000000407027c25 */ /* 0x000fc8000f8e0002 */
[----:B------:R-:W-:Y:S01]  /*1b1f0*/  IMAD R7, R7, UR5, R4 ;  /* 0x0000000507077c24 */ /* 0x000fe2000f8e0204 */
[----:B------:R-:W-:Y:S01]  /*1b200*/  ULDC.64 UR4, c[0x0][0xbe0] ;  /* 0x0002f80000047ab9 */ /* 0x000fe20000000a00 */
[----:B------:R-:W-:Y:S02]  /*1b210*/  VIADD R13, R211, 0x40 ;  /* 0x00000040d30d7836 */ /* 0x000fe40000000000 */
[----:B------:R-:W-:Y:S01]  /*1b220*/  IMAD R5, R8, UR4, RZ ;  /* 0x0000000408057c24 */ /* 0x000fe2000f8e02ff */
[----:B------:R-:W-:Y:S01]  /*1b230*/  IADD3 R3, R3, R7, RZ ;  /* 0x0000000703037210 */ /* 0x000fe20007ffe0ff */
[----:B------:R-:W-:Y:S01]  /*1b240*/  IMAD R7, R219, -0x40, R0 ;  /* 0xffffffc0db077824 */ /* 0x000fe200078e0200 */
[----:B------:R-:W-:Y:S01]  /*1b250*/  ISETP.GE.AND P0, PT, R13, R12, PT ;  /* 0x0000000c0d00720c */ /* 0x000fe20003f06270 */
[C---:B------:R-:W-:Y:S02]  /*1b260*/  IMAD R5, R216.reuse, UR5, R5 ;  /* 0x00000005d8057c24 */ /* 0x040fe4000f8e0205 */
[----:B------:R-:W-:Y:S01]  /*1b270*/  IMAD.WIDE.U32 R2, R216, UR4, R2 ;  /* 0x00000004d8027c25 */ /* 0x000fe2000f8e0002 */
[----:B------:R-:W-:Y:S01]  /*1b280*/  SEL R4, RZ, 0xffffffff, P0 ;  /* 0xffffffffff047807 */ /* 0x000fe20000000000 */
[----:B------:R-:W-:Y:S01]  /*1b290*/  ULDC.64 UR4, c[0x0][0xbe8] ;  /* 0x0002fa0000047ab9 */ /* 0x000fe20000000a00 */
[C---:B------:R-:W-:Y:S01]  /*1b2a0*/  ISETP.GE.AND P1, PT, R214.reuse, R7, PT ;  /* 0x00000007d600720c */ /* 0x040fe20003f26270 */
[----:B------:R-:W-:-:S02]  /*1b2b0*/  VIADD R0, R214, 0x20 ;  /* 0x00000020d6007836 */ /* 0x000fc40000000000 */
[C---:B------:R-:W-:Y:S02]  /*1b2c0*/  VIADD R15, R211.reuse, 0x80 ;  /* 0x00000080d30f7836 */ /* 0x040fe40000000000 */
[----:B------:R-:W-:Y:S01]  /*1b2d0*/  VIADD R21, R211, 0xc0 ;  /* 0x000000c0d3157836 */ /* 0x000fe20000000000 */
[----:B------:R-:W-:Y:S01]  /*1b2e0*/  ISETP.GE.AND P0, PT, R0, R7, PT ;  /* 0x000000070000720c */ /* 0x000fe20003f06270 */
[----:B------:R-:W-:Y:S01]  /*1b2f0*/  IMAD.IADD R3, R3, 0x1, R5 ;  /* 0x0000000103037824 */ /* 0x000fe200078e0205 */
[----:B------:R-:W-:Y:S01]  /*1b300*/  SEL R0, RZ, 0x1, P2 ;  /* 0x00000001ff007807 */ /* 0x000fe20001000000 */
[----:B------:R-:W-:Y:S01]  /*1b310*/  IMAD.SHL.U32 R5, R4, 0x2, RZ ;  /* 0x0000000204057824 */ /* 0x000fe200078e00ff */
[-C--:B------:R-:W-:Y:S01]  /*1b320*/  ISETP.GE.AND P2, PT, R15, R12.reuse, PT ;  /* 0x0000000c0f00720c */ /* 0x080fe20003f46270 */
[----:B------:R-:W-:Y:S01]  /*1b330*/  VIADD R23, R211, 0x100 ;  /* 0x00000100d3177836 */ /* 0x000fe20000000000 */
[----:B------:R-:W-:Y:S01]  /*1b340*/  ISETP.GE.AND P3, PT, R21, R12, PT ;  /* 0x0000000c1500720c */ /* 0x000fe20003f66270 */
[----:B------:R-:W-:Y:S01]  /*1b350*/  VIADD R25, R211, 0x140 ;  /* 0x00000140d3197836 */ /* 0x000fe20000000000 */
[----:B------:R-:W-:Y:S01]  /*1b360*/  LOP3.LUT R0, R5, 0x2, R0, 0xe2, !PT ;  /* 0x0000000205007812 */ /* 0x000fe200078ee200 */
[----:B------:R-:W-:Y:S01]  /*1b370*/  VIADD R7, R211, 0x180 ;  /* 0x00000180d3077836 */ /* 0x000fe20000000000 */
[----:B------:R-:W-:-:S02]  /*1b380*/  SEL R5, RZ, 0x4, P2 ;  /* 0x00000004ff057807 */ /* 0x000fc40001000000 */
[----:B------:R-:W-:Y:S02]  /*1b390*/  SEL R4, RZ, 0x8, P3 ;  /* 0x00000008ff047807 */ /* 0x000fe40001800000 */
[-C--:B------:R-:W-:Y:S02]  /*1b3a0*/  ISETP.GE.AND P2, PT, R23, R12.reuse, PT ;  /* 0x0000000c1700720c */ /* 0x080fe40003f46270 */
[----:B------:R-:W-:Y:S02]  /*1b3b0*/  ISETP.GE.AND P3, PT, R25, R12, PT ;  /* 0x0000000c1900720c */ /* 0x000fe40003f66270 */
[----:B------:R-:W-:Y:S01]  /*1b3c0*/  LOP3.LUT R4, R4, R0, R5, 0xfe, !PT ;  /* 0x0000000004047212 */ /* 0x000fe200078efe05 */
[----:B------:R-:W-:Y:S01]  /*1b3d0*/  IMAD R0, R9, UR4, RZ ;  /* 0x0000000409007c24 */ /* 0x000fe2000f8e02ff */
[----:B------:R-:W-:Y:S01]  /*1b3e0*/  ISETP.GE.AND P4, PT, R7, R12, PT ;  /* 0x0000000c0700720c */ /* 0x000fe20003f86270 */
[----:B------:R-:W-:Y:S01]  /*1b3f0*/  VIADD R7, R211, 0x1c0 ;  /* 0x000001c0d3077836 */ /* 0x000fe20000000000 */
[----:B------:R-:W-:Y:S01]  /*1b400*/  SEL R5, RZ, 0x10, P2 ;  /* 0x00000010ff057807 */ /* 0x000fe20001000000 */
[----:B------:R-:W-:Y:S01]  /*1b410*/  IMAD R9, R11, UR5, R0 ;  /* 0x000000050b097c24 */ /* 0x000fe2000f8e0200 */
[----:B------:R-:W-:-:S02]  /*1b420*/  SEL R6, RZ, 0x20, P3 ;  /* 0x00000020ff067807 */ /* 0x000fc40001800000 */
[----:B------:R-:W-:Y:S02]  /*1b430*/  ISETP.GE.AND P2, PT, R7, R12, PT ;  /* 0x0000000c0700720c */ /* 0x000fe40003f46270 */
[----:B------:R-:W-:Y:S01]  /*1b440*/  LOP3.LUT R27, R6, R4, R5, 0xfe, !PT ;  /* 0x00000004061b7212 */ /* 0x000fe200078efe05 */
[----:B------:R-:W-:Y:S01]  /*1b450*/  IMAD.WIDE.U32 R4, R11, UR4, R2 ;  /* 0x000000040b047c25 */ /* 0x000fe2000f8e0002 */
[----:B------:R-:W-:Y:S02]  /*1b460*/  SEL R6, RZ, 0x40, P4 ;  /* 0x00000040ff067807 */ /* 0x000fe40002000000 */
[--C-:B------:R-:W-:Y:S01]  /*1b470*/  SHF.R.S32.HI R7, RZ, 0x1f, R214.reuse ;  /* 0x0000001fff077819 */ /* 0x100fe200000114d6 */
[----:B------:R-:W-:Y:S01]  /*1b480*/  IMAD.IADD R11, R5, 0x1, R9 ;  /* 0x00000001050b7824 */ /* 0x000fe200078e0209 */
[----:B------:R-:W-:Y:S01]  /*1b490*/  LOP3.LUT R27, R27, R6, RZ, 0xfc, !PT ;  /* 0x000000061b1b7212 */ /* 0x000fe200078efcff */
[----:B------:R-:W-:Y:S01]  /*1b4a0*/  IMAD.MOV.U32 R6, RZ, RZ, R214 ;  /* 0x000000ffff067224 */ /* 0x000fe200078e00d6 */
[----:B------:R-:W-:-:S03]  /*1b4b0*/  SEL R0, RZ, 0x80, P2 ;  /* 0x00000080ff007807 */ /* 0x000fc60001000000 */
        /* <DEDUP_REMOVED lines=29> */
.L_x_2876:
[----:B------:R-:W-:Y:S05]  /*1b690*/  BSYNC B1 ;  /* 0x0000000000017941 */ /* 0x000fea0003800000 */
.L_x_2875:
        /* <DEDUP_REMOVED lines=29> */
.L_x_2871:
[----:B------:R-:W-:Y:S05]  /*1b870*/  BSYNC B0 ;  /* 0x0000000000007941 */ /* 0x000fea0003800000 */
.L_x_2865:
[----:B------:R-:W-:Y:S02]  /*1b880*/  ULDC UR4, c[0x0][0xd14] ;  /* 0x0003450000047ab9 */ /* 0x000fe40000000800 */
[----:B-1----:R-:W-:-:S13]  /*1b890*/  ISETP.GE.AND P0, PT, R191, UR4, PT ;  /* 0x00000004bf007c0c */ /* 0x002fda000bf06270 */
[----:B------:R-:W-:Y:S05]  /*1b8a0*/  @!P0 BRA `(.L_x_2877) ;  /* 0xfffffe5800388947 */ /* 0x000fea000383ffff */
[----:B------:R-:W-:Y:S05]  /*1b8b0*/  BRA `(.L_x_2667) ;  /* 0x0000006c00787947 */ /* 0x000fea0003800000 */
.L_x_2665:
[----:B------:R-:W-:-:S08]  /*1b8c0*/  NOP ;  /* 0x0000000000007918 */ /* 0x000fd00000000000 */
[----:B0-----:R-:W0:-:S00]  /*1b8d0*/  USETMAXREG.DEALLOC.CTAPOOL 0x18 ;  /* 0x00000018000079c8 */ /* 0x001e0000080e0500 */
        /* <DEDUP_REMOVED lines=46> */
[----:B-1----:R-:W-:-:S04]  /*1bbc0*/  SEL R4, R4, RZ, P0 ;  /* 0x000000ff04047207 */ /* 0x002fc80000000000 */
[----:B------:R-:W-:-:S05]  /*1bbd0*/  IADD3 R6, R3, R4, RZ ;  /* 0x0000000403067210 */ /* 0x000fca0007ffe0ff */
        /* <DEDUP_REMOVED lines=10> */
.L_x_2882:
        /* <DEDUP_REMOVED lines=16> */
.L_x_2881:
[----:B------:R-:W-:Y:S05]  /*1bd80*/  BSYNC B0 ;  /* 0x0000000000007941 */ /* 0x000fea0003800000 */
.L_x_2880:
        /* <DEDUP_REMOVED lines=26> */
.L_x_2878:
        /* <DEDUP_REMOVED lines=18> */
[----:B0-----:R-:W-:-:S05]  /*1c050*/  VIADD R13, R4, 0xffffffff ;  /* 0xffffffff040d7836 */ /* 0x001fca0000000000 */
[----:B------:R2:W3:Y:S02]  /*1c060*/  SHFL.IDX PT, R16, R6, R13, 0x1f ;  /* 0x00001f0d06107589 */ /* 0x0004e400000e0000 */
.L_x_2883:
[----:B-1----:R-:W-:Y:S02]  /*1c070*/  IMAD.MOV R2, RZ, RZ, -R3 ;  /* 0x000000ffff027224 */ /* 0x002fe400078e0a03 */
[----:B---3--:R-:W-:Y:S02]  /*1c080*/  IMAD R16, R16, UR4, R5 ;  /* 0x0000000410107c24 */ /* 0x008fe4000f8e0205 */
[----:B------:R-:W-:Y:S02]  /*1c090*/  IMAD R5, R2, R11, RZ ;  /* 0x0000000b02057224 */ /* 0x000fe400078e02ff */
[----:B------:R-:W-:-:S04]  /*1c0a0*/  IMAD.MOV.U32 R2, RZ, RZ, RZ ;  /* 0x000000ffff027224 */ /* 0x000fc800078e00ff */
[----:B------:R-:W-:Y:S01]  /*1c0b0*/  IMAD.HI.U32 R3, R3, R5, R2 ;  /* 0x0000000503037227 */ /* 0x000fe200078e0002 */
[----:B------:R-:W-:Y:S02]  /*1c0c0*/  IADD3 R2, -R16, UR6, RZ ;  /* 0x0000000610027c10 */ /* 0x000fe4000fffe1ff */
        /* <DEDUP_REMOVED lines=21> */
[----:B------:R-:W-:-:S04]  /*1c220*/  IABS R5, R10 ;  /* 0x0000000a00057213 */ /* 0x000fc80000000000 */
[----:B--2---:R-:W1:Y:S08]  /*1c230*/  I2F.RP R6, R5 ;  /* 0x0000000500067306 */ /* 0x004e700000209400 */
[----:B-1----:R-:W1:Y:S02]  /*1c240*/  MUFU.RCP R6, R6 ;  /* 0x0000000600067308 */ /* 0x002e640000001000 */
[----:B-1----:R-:W-:Y:S01]  /*1c250*/  VIADD R3, R6, 0xffffffe ;  /* 0x0ffffffe06037836 */ /* 0x002fe20000000000 */
[----:B------:R-:W-:-:S05]  /*1c260*/  IABS R6, R10 ;  /* 0x0000000a00067213 */ /* 0x000fca0000000000 */
[----:B------:R-:W1:Y:S01]  /*1c270*/  F2I.FTZ.U32.TRUNC.NTZ R3, R3 ;  /* 0x0000000300037305 */ /* 0x000e62000021f000 */
[----:B------:R-:W-:Y:S02]  /*1c280*/  IMAD.MOV R6, RZ, RZ, -R6 ;  /* 0x000000ffff067224 */ /* 0x000fe400078e0a06 */
        /* <DEDUP_REMOVED lines=23> */
.L_x_2879:
[----:B------:R-:W-:Y:S02]  /*1c400*/  IMAD.MOV.U32 R17, RZ, RZ, RZ ;  /* 0x000000ffff117224 */ /* 0x000fe400078e00ff */
[----:B------:R-:W-:Y:S02]  /*1c410*/  IMAD.U32 R16, RZ, RZ, UR6 ;  /* 0x00000006ff107e24 */ /* 0x000fe4000f8e00ff */
[----:B------:R-:W-:-:S07]  /*1c420*/  IMAD.MOV.U32 R18, RZ, RZ, RZ ;  /* 0x000000ffff127224 */ /* 0x000fce00078e00ff */
.L_x_2884:
        /* <DEDUP_REMOVED lines=16> */
[----:B-1----:R-:W-:Y:S01]  /*1c530*/  MOV R0, 0x1 ;  /* 0x0000000100007802 */ /* 0x002fe20000000f00 */
[----:B------:R-:W-:Y:S01]  /*1c540*/  ULDC UR4, c[0x0][0xc] ;  /* 0x0000030000047ab9 */ /* 0x000fe20000000800 */
[----:B------:R-:W-:Y:S01]  /*1c550*/  STL [R1+0x4], RZ ;  /* 0x000004ff01007387 */ /* 0x000fe20000100800 */
[----:B------:R-:W-:-:S03]  /*1c560*/  IMAD.MOV.U32 R2, RZ, RZ, 0x1 ;  /* 0x00000001ff027424 */ /* 0x000fc600078e00ff */
[----:B------:R1:W-:Y:S04]  /*1c570*/  STL [R1+0xc], R0 ;  /* 0x00000c0001007387 */ /* 0x0003e80000100800 */
[----:B------:R-:W-:Y:S01]  /*1c580*/  STL [R1], RZ ;  /* 0x000000ff01007387 */ /* 0x000fe20000100800 */
[----:B-1----:R-:W-:Y:S01]  /*1c590*/  IMAD.U32 R0, RZ, RZ, UR4 ;  /* 0x00000004ff007e24 */ /* 0x002fe2000f8e00ff */
[----:B------:R-:W-:-:S04]  /*1c5a0*/  UMOV UR4, URZ ;  /* 0x0000003f00047c82 */ /* 0x000fc80008000000 */
[----:B------:R1:W-:Y:S04]  /*1c5b0*/  STL [R1+0x28], R0 ;  /* 0x0000280001007387 */ /* 0x0003e80000100800 */
[----:B------:R2:W-:Y:S01]  /*1c5c0*/  STL [R1+0x8], R2 ;  /* 0x0000080201007387 */ /* 0x0005e20000100800 */
[----:B-1----:R-:W-:-:S05]  /*1c5d0*/  IMAD.U32 R0, RZ, RZ, UR4 ;  /* 0x00000004ff007e24 */ /* 0x002fca000f8e00ff */
[----:B------:R2:W-:Y:S02]  /*1c5e0*/  STL [R1+0x24], R0 ;  /* 0x0000240001007387 */ /* 0x0005e40000100800 */
.L_x_2985:
[----:B------:R-:W-:Y:S05]  /*1c5f0*/  YIELD ;  /* 0x0000000000007946 */ /* 0x000fea0003800000 */
[----:B------:R-:W-:Y:S01]  /*1c600*/  ULDC.64 UR4, c[0x0][0xb20] ;  /* 0x0002c80000047ab9 */ /* 0x000fe20000000a00 */
[----:B------:R-:W-:Y:S01]  /*1c610*/  IMAD.MOV.U32 R6, RZ, RZ, RZ ;  /* 0x000000ffff067224 */ /* 0x000fe200078e00ff */
[----:B------:R-:W-:Y:S01]  /*1c620*/  ISETP.NE.U32.AND P0, PT, RZ, UR4, PT ;  /* 0x00000004ff007c0c */ /* 0x000fe2000bf05070 */
[----:B--2---:R-:W-:Y:S01]  /*1c630*/  IMAD.MOV.U32 R0, RZ, RZ, RZ ;  /* 0x000000ffff007224 */ /* 0x004fe200078e00ff */
[----:B------:R-:W-:Y:S01]  /*1c640*/  ULDC.64 UR8, c[0x0][0xb00] ;  /* 0x0002c00000087ab9 */ /* 0x000fe20000000a00 */
[----:B------:R-:W-:Y:S01]  /*1c650*/  ULDC.64 UR10, c[0x0][0xb08] ;  /* 0x0002c200000a7ab9 */ /* 0x000fe20000000a00 */
[----:B------:R-:W-:Y:S01]  /*1c660*/  ISETP.NE.AND.EX P0, PT, RZ, UR5, PT, P0 ;  /* 0x00000005ff007c0c */ /* 0x000fe2000bf05300 */
[----:B------:R-:W-:-:S12]  /*1c670*/  ULDC.64 UR4, c[0x0][0xaf8] ;  /* 0x0002be0000047ab9 */ /* 0x000fd80000000a00 */
[----:B-1-3--:R-:W1:Y:S01]  /*1c680*/  @P0 LDC.64 R2, c[0x0][0xb20] ;  /* 0x0002c800ff020b82 */ /* 0x00ae620000000a00 */
        /* <DEDUP_REMOVED lines=32> */
[----:B-----5:R-:W2:Y:S04]  /*1c890*/  LDG.E R0, desc[UR54][R2.64] ;  /* 0x0000003602007981 */ /* 0x020ea8000c1e1900 */
[----:B------:R-:W2:Y:S02]  /*1c8a0*/  LDG.E R5, desc[UR54][R2.64+0x4] ;  /* 0x0000043602057981 */ /* 0x000ea4000c1e1900 */
[----:B--2---:R-:W-:-:S07]  /*1c8b0*/  IMAD.IADD R0, R5, 0x1, -R0 ;  /* 0x0000000105007824 */ /* 0x004fce00078e0a00 */
.L_x_2886:
        /* <DEDUP_REMOVED lines=18> */
.L_x_2887:
[----:B------:R-:W-:Y:S05]  /*1c9e0*/  @!P3 BRA `(.L_x_2888) ;  /* 0x00000000000cb947 */ /* 0x000fea0003800000 */
[----:B------:R-:W2:Y:S04]  /*1c9f0*/  LDG.E R7, desc[UR54][R4.64] ;  /* 0x0000003604077981 */ /* 0x000ea8000c1e1900 */
[----:B------:R-:W2:Y:S02]  /*1ca00*/  LDG.E R4, desc[UR54][R4.64+0x4] ;  /* 0x0000043604047981 */ /* 0x000ea4000c1e1900 */
[----:B--2---:R-:W-:-:S07]  /*1ca10*/  IMAD.IADD R7, R4, 0x1, -R7 ;  /* 0x0000000104077824 */ /* 0x004fce00078e0a07 */
.L_x_2888:
[----:B--2---:R-:W2:Y:S04]  /*1ca20*/  @P1 LDG.E R4, desc[UR54][R2.64] ;  /* 0x0000003602041981 */ /* 0x004ea8000c1e1900 */
[----:B-1----:R-:W2:Y:S01]  /*1ca30*/  @P1 LDG.E R2, desc[UR54][R2.64+0x4] ;  /* 0x0000043602021981 */ /* 0x002ea2000c1e1900 */
[----:B-----5:R-:W-:Y:S02]  /*1ca40*/  IMAD.IADD R5, R7, 0x1, -R6 ;  /* 0x0000000107057824 */ /* 0x020fe400078e0a06 */
[----:B--2---:R-:W-:Y:S01]  /*1ca50*/  @P1 IMAD.IADD R9, R2, 0x1, -R4 ;  /* 0x0000000102091824 */ /* 0x004fe200078e0a04 */
[----:B------:R-:W-:-:S03]  /*1ca60*/  LEA R4, R17, 0x40, 0x6 ;  /* 0x0000004011047811 */ /* 0x000fc600078e30ff */
[----:B------:R-:W-:-:S04]  /*1ca70*/  IMAD.IADD R8, R5, 0x1, R9 ;  /* 0x0000000105087824 */ /* 0x000fc800078e0209 */
[C---:B------:R-:W-:Y:S01]  /*1ca80*/  VIADD R20, R8.reuse, 0x3f ;  /* 0x0000003f08147836 */ /* 0x040fe20000000000 */
[----:B------:R-:W-:-:S04]  /*1ca90*/  IADD3 R4, R8, R4, -R0 ;  /* 0x0000000408047210 */ /* 0x000fc80007ffe800 */
[----:B------:R-:W-:-:S04]  /*1caa0*/  SHF.R.S32.HI R2, RZ, 0x1f, R20 ;  /* 0x0000001fff027819 */ /* 0x000fc80000011414 */
[----:B------:R-:W-:Y:S02]  /*1cab0*/  LEA.HI R20, R2, R20, RZ, 0x6 ;  /* 0x0000001402147211 */ /* 0x000fe400078f30ff */
[----:B------:R-:W1:Y:S02]  /*1cac0*/  LDC.64 R2, c[0x0][0xad8] ;  /* 0x0002b600ff027b82 */ /* 0x000e640000000a00 */
[----:B------:R-:W-:Y:S02]  /*1cad0*/  SHF.R.S32.HI R20, RZ, 0x6, R20 ;  /* 0x00000006ff147819 */ /* 0x000fe40000011414 */
[----:B-1----:R-:W-:Y:S01]  /*1cae0*/  ISETP.GE.AND P2, PT, R3, 0x1, PT ;  /* 0x000000010300780c */ /* 0x002fe20003f46270 */
[----:B------:R-:W-:-:S12]  /*1caf0*/  IMAD.IADD R2, R4, 0x1, R2 ;  /* 0x0000000104027824 */ /* 0x000fd800078e0202 */
[----:B------:R-:W-:Y:S05]  /*1cb00*/  @!P2 BRA `(.L_x_2889) ;  /* 0x000000000048a947 */ /* 0x000fea0003800000 */
        /* <DEDUP_REMOVED lines=11> */
.L_x_2891:
[----:B------:R-:W-:-:S13]  /*1cbc0*/  ISETP.NE.AND P0, PT, R3, 0x1, PT ;  /* 0x000000010300780c */ /* 0x000fda0003f05270 */
[----:B------:R-:W1:Y:S02]  /*1cbd0*/  @P0 LDC.64 R6, c[0x0][0xae0] ;  /* 0x0002b800ff060b82 */ /* 0x000e640000000a00 */
[----:B-1----:R-:W-:-:S05]  /*1cbe0*/  @P0 IMAD.HI.U32 R6, R11, R6, RZ ;  /* 0x000000060b060227 */ /* 0x002fca00078e00ff */
[----:B------:R-:W-:-:S07]  /*1cbf0*/  @P0 SHF.R.U32.HI R11, RZ, R7, R6 ;  /* 0x00000007ff0b0219 */ /* 0x000fce0000011606 */
.L_x_2892:
[----:B------:R-:W-:Y:S05]  /*1cc00*/  BSYNC B0 ;  /* 0x0000000000007941 */ /* 0x000fea0003800000 */
.L_x_2890:
[----:B------:R-:W-:-:S05]  /*1cc10*/  IMAD R11, R11, R3, R3 ;  /* 0x000000030b0b7224 */ /* 0x000fca00078e0203 */
[----:B------:R-:W-:-:S07]  /*1cc20*/  VIMNMX R2, R2, R11, PT ;  /* 0x0000000b02027248 */ /* 0x000fce0003fe0100 */
.L_x_2889:
        /* <DEDUP_REMOVED lines=15> */
.L_x_2895:
[----:B------:R-:W-:Y:S02]  /*1cd20*/  ISETP.NE.AND P0, PT, R3, 0x1, PT ;  /* 0x000000010300780c */ /* 0x000fe40003f05270 */
[----:B------:R-:W-:-:S11]  /*1cd30*/  MOV R11, R0 ;  /* 0x00000000000b7202 */ /* 0x000fd60000000f00 */
[----:B------:R-:W1:Y:S02]  /*1cd40*/  @P0 LDC.64 R6, c[0x0][0xae0] ;  /* 0x0002b800ff060b82 */ /* 0x000e640000000a00 */
[----:B-1----:R-:W-:-:S05]  /*1cd50*/  @P0 IMAD.HI.U32 R6, R0, R6, RZ ;  /* 0x0000000600060227 */ /* 0x002fca00078e00ff */
[----:B------:R-:W-:-:S07]  /*1cd60*/  @P0 SHF.R.U32.HI R11, RZ, R7, R6 ;  /* 0x00000007ff0b0219 */ /* 0x000fce0000011606 */
.L_x_2896:
[----:B------:R-:W-:Y:S05]  /*1cd70*/  BSYNC B0 ;  /* 0x0000000000007941 */ /* 0x000fea0003800000 */
.L_x_2894:
[----:B------:R-:W-:-:S05]  /*1cd80*/  IMAD R3, R11, R3, RZ ;  /* 0x000000030b037224 */ /* 0x000fca00078e02ff */
[----:B------:R-:W-:-:S07]  /*1cd90*/  VIMNMX R8, R8, R3, !PT ;  /* 0x0000000308087248 */ /* 0x000fce0007fe0100 */
.L_x_2893:
        /* <DEDUP_REMOVED lines=26> */
[----:B-1----:R-:W-:Y:S01]  /*1cf40*/  ISETP.NE.AND P0, PT, R5, 0x1, PT ;  /* 0x000000010500780c */ /* 0x002fe20003f05270 */
[----:B------:R-:W-:-:S12]  /*1cf50*/  IMAD.MOV.U32 R5, RZ, RZ, R18 ;  /* 0x000000ffff057224 */ /* 0x000fd800078e0012 */
[----:B------:R-:W1:Y:S08]  /*1cf60*/  @P0 LDC R6, c[0x0][0x42c] ;  /* 0x00010b00ff060b82 */ /* 0x000e700000000800 */
[----:B------:R-:W2:Y:S01]  /*1cf70*/  @P0 LDC R7, c[0x0][0x430] ;  /* 0x00010c00ff070b82 */ /* 0x000ea20000000800 */
[----:B-1----:R-:W-:-:S05]  /*1cf80*/  @P0 IMAD.HI.U32 R6, R18, R6, RZ ;  /* 0x0000000612060227 */ /* 0x002fca00078e00ff */
[----:B--2---:R-:W-:Y:S02]  /*1cf90*/  @P0 SHF.R.U32.HI R5, RZ, R7, R6 ;  /* 0x00000007ff050219 */ /* 0x004fe40000011606 */
[----:B------:R-:W-:Y:S01]  /*1cfa0*/  SEL R6, R19, RZ, !P1 ;  /* 0x000000ff13067207 */ /* 0x000fe20004800000 */
[----:B------:R-:W-:Y:S06]  /*1cfb0*/  BRA.DIV UR4, `(.L_x_2899) ;  /* 0x00000066046c7947 */ /* 0x000fec000b800000 */
.L_x_3052:
[----:B------:R-:W-:-:S03]  /*1cfc0*/  UMOV UR4, 0xffffffff ;  /* 0xffffffff00047882 */ /* 0x000fc60000000000 */
[----:B------:R-:W-:Y:S05]  /*1cfd0*/  BRA.DIV UR4, `(.L_x_2900) ;  /* 0x0000006604987947 */ /* 0x000fea000b800000 */
[----:B------:R-:W-:-:S13]  /*1cfe0*/  ELECT P6, URZ, PT ;  /* 0x00000000003f782f */ /* 0x000fda00038c0000 */
.L_x_3055:
[----:B------:R-:W2:Y:S01]  /*1cff0*/  LDL R7, [R1+0x24] ;  /* 0x0000240001077983 */ /* 0x000ea20000100800 */
[----:B------:R-:W-:Y:S02]  /*1d000*/  MOV R8, 0x400 ;  /* 0x0000040000087802 */ /* 0x000fe40000000f00 */
[----:B--2---:R-:W-:Y:S02]  /*1d010*/  R2UR UR4, R7 ;  /* 0x00000000070472ca */ /* 0x004fe400000e0000 */
[----:B------:R-:W1:Y:S11]  /*1d020*/  S2R R7, SR_CgaCtaId ;  /* 0x0000000000077919 */ /* 0x000e760000008800 */
[----:B------:R-:W-:-:S04]  /*1d030*/  UIADD3 UR4, UR4, 0x1, URZ ;  /* 0x0000000104047890 */ /* 0x000fc8000fffe03f */
        /* <DEDUP_REMOVED lines=8> */
.L_x_3056:
        /* <DEDUP_REMOVED lines=8> */
.L_x_3057:
        /* <DEDUP_REMOVED lines=11> */
.L_x_2905:
[----:B--2---:R-:W2:Y:S01]  /*1d1f0*/  LDL R11, [R1+0x4] ;  /* 0x00000400010b7983 */ /* 0x004ea20000100800 */
        /* <DEDUP_REMOVED lines=12> */
[----:B------:R-:W-:-:S05]  /*1d2c0*/  IMAD R11, R3, 0x40, R10 ;  /* 0x00000040030b7824 */ /* 0x000fca00078e020a */
[----:B------:R-:W-:-:S04]  /*1d2d0*/  IADD3 R11, R11, -0x40, RZ ;  /* 0xffffffc00b0b7810 */ /* 0x000fc80007ffe0ff */
[----:B------:R-:W-:-:S03]  /*1d2e0*/  R2UR UR11, R11 ;  /* 0x000000000b0b72ca */ /* 0x000fc600000e0000 */
[----:B------:R-:W-:-:S10]  /*1d2f0*/  UIADD3 UR8, UR8, 0x22400, URZ ;  /* 0x0002240008087890 */ /* 0x000fd4000fffe03f */
[----:B------:R2:W-:Y:S01]  /*1d300*/  UTMALDG.4D [UR8], [UR4], desc[UR6] ;  /* 0x00000608040075b4 */ /* 0x0005e20008019000 */
[----:B------:R-:W3:Y:S02]  /*1d310*/  SYNCS.PHASECHK.TRANS64.TRYWAIT P0, [R8+URZ+0x388c0], R9 ;  /* 0x0388c009080075a7 */ /* 0x000ee4000800017f */
[----:B--23--:R-:W-:Y:S05]  /*1d320*/  @!P0 BRA `(.L_x_2906) ;  /* 0x00000064000c8947 */ /* 0x00cfea0003800000 */
.L_x_3058:
        /* <DEDUP_REMOVED lines=8> */
.L_x_2907:
[----:B-12---:R-:W2:Y:S01]  /*1d3b0*/  LDL R9, [R1+0x4] ;  /* 0x0000040001097983 */ /* 0x006ea20000100800 */
        /* <DEDUP_REMOVED lines=51> */
.L_x_2903:
[----:B------:R-:W-:Y:S05]  /*1d6f0*/  BSYNC B1 ;  /* 0x0000000000017941 */ /* 0x000fea0003800000 */
.L_x_2902:
        /* <DEDUP_REMOVED lines=13> */
[C---:B------:R-:W-:Y:S02]  /*1d7d0*/  IMAD R8, R3.reuse, 0x40, R10 ;  /* 0x0000004003087824 */ /* 0x040fe400078e020a */
[----:B------:R-:W-:Y:S02]  /*1d7e0*/  VIADD R3, R3, 0xffffffff ;  /* 0xffffffff03037836 */ /* 0x000fe40000000000 */
[----:B------:R-:W-:-:S07]  /*1d7f0*/  VIADD R8, R8, 0xffffff80 ;  /* 0xffffff8008087836 */ /* 0x000fce0000000000 */
.L_x_2914:
        /* <DEDUP_REMOVED lines=9> */
.L_x_3059:
        /* <DEDUP_REMOVED lines=11> */
.L_x_2911:
[----:B--2---:R-:W2:Y:S01]  /*1d940*/  LDL R11, [R1+0x4] ;  /* 0x00000400010b7983 */ /* 0x004ea20000100800 */
        /* <DEDUP_REMOVED lines=15> */
[----:B------:R-:W3:Y:S02]  /*1da40*/  SYNCS.PHASECHK.TRANS64.TRYWAIT P1, [R9+URZ+0x388c0], R10 ;  /* 0x0388c00a090075a7 */ /* 0x000ee4000802017f */
[----:B--23--:R-:W-:Y:S05]  /*1da50*/  @!P1 BRA `(.L_x_2912) ;  /* 0x0000005c00689947 */ /* 0x00cfea0003800000 */
.L_x_3060:
        /* <DEDUP_REMOVED lines=8> */
.L_x_2913:
        /* <DEDUP_REMOVED lines=52> */
.L_x_2909:
[----:B------:R-:W-:Y:S05]  /*1de20*/  BSYNC B1 ;  /* 0x0000000000017941 */ /* 0x000fea0003800000 */
.L_x_2908:
        /* <DEDUP_REMOVED lines=13> */
.L_x_2898:
[----:B------:R-:W-:Y:S05]  /*1df00*/  BSYNC B0 ;  /* 0x0000000000007941 */ /* 0x000fea0003800000 */
.L_x_2897:
        /* <DEDUP_REMOVED lines=17> */
.L_x_2917:
[----:B------:R-:W-:-:S13]  /*1e020*/  ISETP.NE.AND P1, PT, R3, 0x1, PT ;  /* 0x000000010300780c */ /* 0x000fda0003f25270 */
[----:B------:R-:W2:Y:S02]  /*1e030*/  @P1 LDC.64 R4, c[0x0][0xae0] ;  /* 0x0002b800ff041b82 */ /* 0x000ea40000000a00 */
[----:B--2---:R-:W-:-:S05]  /*1e040*/  @P1 IMAD.HI.U32 R4, R6, R4, RZ ;  /* 0x0000000406041227 */ /* 0x004fca00078e00ff */
[----:B------:R-:W-:-:S07]  /*1e050*/  @P1 SHF.R.U32.HI R6, RZ, R5, R4 ;  /* 0x00000005ff061219 */ /* 0x000fce0000011604 */
.L_x_2918:
[----:B------:R-:W-:Y:S05]  /*1e060*/  BSYNC B0 ;  /* 0x0000000000007941 */ /* 0x000fea0003800000 */
.L_x_2916:
[----:B------:R-:W-:-:S05]  /*1e070*/  IMAD R6, R6, R3, R3 ;  /* 0x0000000306067224 */ /* 0x000fca00078e0203 */
[----:B------:R-:W-:-:S07]  /*1e080*/  VIMNMX R2, R2, R6, PT ;  /* 0x0000000602027248 */ /* 0x000fce0003fe0100 */
.L_x_2915:
        /* <DEDUP_REMOVED lines=19> */
.L_x_2921:
[----:B------:R-:W-:-:S13]  /*1e1c0*/  ISETP.NE.AND P0, PT, R3, 0x1, PT ;  /* 0x000000010300780c */ /* 0x000fda0003f05270 */
[----:B------:R-:W3:Y:S02]  /*1e1d0*/  @P0 LDC.64 R4, c[0x0][0xae0] ;  /* 0x0002b800ff040b82 */ /* 0x000ee40000000a00 */
[----:B---3--:R-:W-:-:S05]  /*1e1e0*/  @P0 IMAD.HI.U32 R4, R0, R4, RZ ;  /* 0x0000000400040227 */ /* 0x008fca00078e00ff */
[----:B------:R-:W-:-:S07]  /*1e1f0*/  @P0 SHF.R.U32.HI R0, RZ, R5, R4 ;  /* 0x00000005ff000219 */ /* 0x000fce0000011604 */
.L_x_2922:
[----:B------:R-:W-:Y:S05]  /*1e200*/  BSYNC B0 ;  /* 0x0000000000007941 */ /* 0x000fea0003800000 */
.L_x_2920:
[----:B------:R-:W-:-:S05]  /*1e210*/  IMAD R3, R0, R3, RZ ;  /* 0x0000000300037224 */ /* 0x000fca00078e02ff */
[----:B------:R-:W-:-:S07]  /*1e220*/  VIMNMX R2, R2, R3, !PT ;  /* 0x0000000302027248 */ /* 0x000fce0007fe0100 */
.L_x_2919:
        /* <DEDUP_REMOVED lines=12> */
[----:B------:R-:W3:Y:S01]  /*1e2f0*/  LDL R0, [R1+0x28] ;  /* 0x0000280001007983 */ /* 0x000ee20000100800 */
[----:B------:R-:W-:Y:S01]  /*1e300*/  VOTEU.ANY UR4, UPT, PT ;  /* 0x0000000000047886 */ /* 0x000fe200038e0100 */
[----:B------:R-:W4:Y:S01]  /*1e310*/  LDC.64 R2, c[0x0][0xd38] ;  /* 0x00034e00ff027b82 */ /* 0x000f220000000a00 */
[----:B------:R-:W-:Y:S01]  /*1e320*/  POPC R5, UR4 ;  /* 0x0000000400057d09 */ /* 0x000fe20008000000 */
[----:B------:R-:W5:Y:S01]  /*1e330*/  S2R R7, SR_LANEID ;  /* 0x0000000000077919 */ /* 0x000f620000000000 */
[----:B---3--:R-:W-:-:S06]  /*1e340*/  R2UR UR5, R0 ;  /* 0x00000000000572ca */ /* 0x008fcc00000e0000 */
[----:B------:R-:W5:Y:S02]  /*1e350*/  FLO.U32 R0, UR4 ;  /* 0x0000000400007d00 */ /* 0x000f6400080e0000 */
[----:B-----5:R-:W-:-:S13]  /*1e360*/  ISETP.EQ.U32.AND P0, PT, R0, R7, PT ;  /* 0x000000070000720c */ /* 0x020fda0003f02070 */
[----:B----4-:R-:W3:Y:S01]  /*1e370*/  @P0 ATOMG.E.ADD.STRONG.GPU PT, R3, desc[UR54][R2.64], R5 ;  /* 0x00000005020309a8 */ /* 0x010ee200081ee1f6 */
[----:B------:R-:W4:Y:S02]  /*1e380*/  S2R R4, SR_LTMASK ;  /* 0x0000000000047919 */ /* 0x000f240000003900 */
[----:B----4-:R-:W-:-:S04]  /*1e390*/  LOP3.LUT R4, R4, UR4, RZ, 0xc0, !PT ;  /* 0x0000000404047c12 */ /* 0x010fc8000f8ec0ff */
[----:B------:R-:W4:Y:S01]  /*1e3a0*/  POPC R7, R4 ;  /* 0x0000000400077309 */ /* 0x000f220000000000 */
[----:B---3--:R-:W4:Y:S02]  /*1e3b0*/  SHFL.IDX PT, R0, R3, R0, 0x1f ;  /* 0x00001f0003007589 */ /* 0x008f2400000e0000 */
[----:B----4-:R-:W-:Y:S01]  /*1e3c0*/  IADD3 R16, R0, UR5, R7 ;  /* 0x0000000500107c10 */ /* 0x010fe2000fffe007 */
[----:B------:R-:W-:Y:S06]  /*1e3d0*/  BRA `(.L_x_2925) ;  /* 0x0000003000b87947 */ /* 0x000fec0003800000 */
.L_x_2924:
        /* <DEDUP_REMOVED lines=12> */
[----:B--2---:R-:W-:Y:S01]  /*1e4a0*/  MOV R6, UR8 ;  /* 0x0000000800067c02 */ /* 0x004fe20008000f00 */
[----:B------:R-:W2:Y:S01]  /*1e4b0*/  LDC.64 R2, c[0x4][R2] ;  /* 0x0100000002027b82 */ /* 0x000ea20000000a00 */
[----:B------:R-:W-:Y:S02]  /*1e4c0*/  IMAD.U32 R5, RZ, RZ, UR7 ;  /* 0x00000007ff057e24 */ /* 0x000fe4000f8e00ff */
[----:B------:R-:W-:Y:S02]  /*1e4d0*/  IMAD.U32 R7, RZ, RZ, UR9 ;  /* 0x00000009ff077e24 */ /* 0x000fe4000f8e00ff */
[----:B------:R-:W-:-:S02]  /*1e4e0*/  IMAD.U32 R10, RZ, RZ, UR4 ;  /* 0x00000004ff0a7e24 */ /* 0x000fc4000f8e00ff */
[----:B-1----:R-:W-:Y:S02]  /*1e4f0*/  IMAD.U32 R11, RZ, RZ, UR5 ;  /* 0x00000005ff0b7e24 */ /* 0x002fe4000f8e00ff */
[----:B------:R-:W-:Y:S02]  /*1e500*/  IMAD.MOV.U32 R8, RZ, RZ, 0x70 ;  /* 0x00000070ff087424 */ /* 0x000fe400078e00ff */
[----:B------:R-:W-:Y:S02]  /*1e510*/  IMAD.MOV.U32 R12, RZ, RZ, 0x1 ;  /* 0x00000001ff0c7424 */ /* 0x000fe400078e00ff */
[----:B0-----:R-:W-:-:S07]  /*1e520*/  IMAD.MOV.U32 R13, RZ, RZ, RZ ;  /* 0x000000ffff0d7224 */ /* 0x001fce00078e00ff */
[----:B------:R-:W-:-:S07]  /*1e530*/  LEPC R20, `(.L_x_2926) ;  /* 0x000000001014794e */ /* 0x000fce0000000000 */
[----:B--2---:R-:W-:Y:S05]  /*1e540*/  CALL.ABS.NOINC R2 ;  /* 0x0000000002007343 */ /* 0x004fea0003c00000 */
.L_x_2926:
        /* <DEDUP_REMOVED lines=20> */
.L_x_2928:
[----:B------:R-:W-:Y:S01]  /*1e690*/  MOV R2, 0x0 ;  /* 0x0000000000027802 */ /* 0x000fe20000000f00 */
[----:B------:R-:W-:Y:S01]  /*1e6a0*/  ULDC.64 UR4, c[0x4][0x88] ;  /* 0x0100220000047ab9 */ /* 0x000fe20000000a00 */
[----:B------:R-:W-:Y:S01]  /*1e6b0*/  ULDC.64 UR6, c[0x4][0x90] ;  /* 0x0100240000067ab9 */ /* 0x000fe20000000a00 */
[----:B------:R-:W-:Y:S01]  /*1e6c0*/  ULDC.64 UR8, c[0x4][0x18] ;  /* 0x0100060000087ab9 */ /* 0x000fe20000000a00 */
[----:B------:R-:W-:Y:S01]  /*1e6d0*/  IMAD.U32 R4, RZ, RZ, UR4 ;  /* 0x00000004ff047e24 */ /* 0x000fe2000f8e00ff */
[----:B------:R-:W-:Y:S01]  /*1e6e0*/  MOV R12, 0x1 ;  /* 0x00000001000c7802 */ /* 0x000fe20000000f00 */
[----:B------:R-:W0:Y:S01]  /*1e6f0*/  LDC.64 R2, c[0x4][R2] ;  /* 0x0100000002027b82 */ /* 0x000e220000000a00 */
        /* <DEDUP_REMOVED lines=8> */
[----:B0-----:R-:W-:Y:S05]  /*1e780*/  CALL.ABS.NOINC R2 ;  /* 0x0000000002007343 */ /* 0x001fea0003c00000 */
.L_x_2927:
[----:B--2---:R-:W2:Y:S01]  /*1e790*/  LDL.LU R6, [R1+0x20] ;  /* 0x0000200001067983 */ /* 0x004ea20000300800 */
[----:B------:R-:W3:Y:S01]  /*1e7a0*/  LDC R0, c[0x0][0x428] ;  /* 0x00010a00ff007b82 */ /* 0x000ee20000000800 */
[----:B------:R-:W-:Y:S01]  /*1e7b0*/  ULDC.64 UR4, c[0x0][0xaf0] ;  /* 0x0002bc0000047ab9 */ /* 0x000fe20000000a00 */
[----:B------:R-:W-:Y:S01]  /*1e7c0*/  IMAD.MOV.U32 R4, RZ, RZ, R19 ;  /* 0x000000ffff047224 */ /* 0x000fe200078e0013 */
[----:B---3--:R-:W-:Y:S01]  /*1e7d0*/  ISETP.NE.AND P0, PT, R0, 0x1, PT ;  /* 0x000000010000780c */ /* 0x008fe20003f05270 */
[----:B------:R-:W3:Y:S01]  /*1e7e0*/  S2R R5, SR_TID.X ;  /* 0x0000000000057919 */ /* 0x000ee20000002100 */
[----:B------:R-:W-:-:S11]  /*1e7f0*/  IMAD.MOV.U32 R0, RZ, RZ, R18 ;  /* 0x000000ffff007224 */ /* 0x000fd600078e0012 */
[----:B------:R-:W4:Y:S08]  /*1e800*/  @P0 LDC R3, c[0x0][0x42c] ;  /* 0x00010b00ff030b82 */ /* 0x000f300000000800 */
[----:B------:R-:W0:Y:S01]  /*1e810*/  @P0 LDC R2, c[0x0][0x430] ;  /* 0x00010c00ff020b82 */ /* 0x000e220000000800 */
[----:B----4-:R-:W-:-:S05]  /*1e820*/  @P0 IMAD.HI.U32 R3, R18, R3, RZ ;  /* 0x0000000312030227 */ /* 0x010fca00078e00ff */
[----:B0-----:R-:W-:Y:S02]  /*1e830*/  @P0 SHF.R.U32.HI R0, RZ, R2, R3 ;  /* 0x00000002ff000219 */ /* 0x001fe40000011603 */
[----:B------:R-:W-:-:S04]  /*1e840*/  ISETP.NE.U32.AND P0, PT, RZ, UR4, PT ;  /* 0x00000004ff007c0c */ /* 0x000fc8000bf05070 */
[----:B------:R-:W-:Y:S01]  /*1e850*/  ISETP.NE.AND.EX P0, PT, RZ, UR5, PT, P0 ;  /* 0x00000005ff007c0c */ /* 0x000fe2000bf05300 */
[----:B------:R-:W-:-:S12]  /*1e860*/  ULDC.64 UR4, c[0x0][0xaf8] ;  /* 0x0002be0000047ab9 */ /* 0x000fd80000000a00 */
[----:B------:R-:W0:Y:S01]  /*1e870*/  @P0 LDC.64 R2, c[0x0][0xaf0] ;  /* 0x0002bc00ff020b82 */ /* 0x000e220000000a00 */
[----:B---3--:R-:W-:-:S04]  /*1e880*/  LOP3.LUT R5, R5, 0x1f, RZ, 0xc0, !PT ;  /* 0x0000001f05057812 */ /* 0x008fc800078ec0ff */
[----:B------:R-:W-:Y:S01]  /*1e890*/  ISETP.NE.AND P6, PT, R5, RZ, PT ;  /* 0x000000ff0500720c */ /* 0x000fe20003fc5270 */
[----:B------:R-:W-:-:S03]  /*1e8a0*/  ULDC.64 UR6, c[0x0][0x198] ;  /* 0x0000660000067ab9 */ /* 0x000fc60000000a00 */
[----:B------:R-:W-:-:S09]  /*1e8b0*/  PLOP3.LUT P1, PT, P6, PT, PT, 0x8, 0x0 ;  /* 0x000000000000781c */ /* 0x000fd2000372e170 */
[----:B------:R-:W-:Y:S01]  /*1e8c0*/  VOTEU.ALL UP1, P6 ;  /* 0x00000000003f7886 */ /* 0x000fe20003020000 */
[----:B0-----:R-:W-:-:S05]  /*1e8d0*/  @P0 IMAD.WIDE R2, R19, 0x4, R2 ;  /* 0x0000000413020825 */ /* 0x001fca00078e0202 */
[----:B------:R0:W5:Y:S01]  /*1e8e0*/  @P0 LDG.E R4, desc[UR54][R2.64] ;  /* 0x0000003602040981 */ /* 0x000162000c1e1900 */
[----:B------:R-:W-:Y:S01]  /*1e8f0*/  ISETP.NE.U32.AND P0, PT, RZ, UR4, PT ;  /* 0x00000004ff007c0c */ /* 0x000fe2000bf05070 */
[----:B------:R-:W-:-:S03]  /*1e900*/  @!UP1 UIADD3 UR8, UP0, UR6, 0x270, URZ ;  /* 0x0000027006089890 */ /* 0x000fc6000ff1e03f */
[----:B------:R-:W-:Y:S01]  /*1e910*/  ISETP.NE.AND.EX P0, PT, RZ, UR5, PT, P0 ;  /* 0x00000005ff007c0c */ /* 0x000fe2000bf05300 */
[----:B------:R-:W-:-:S03]  /*1e920*/  @!UP1 UIADD3.X UR9, URZ, UR7, URZ, UP0, !UPT ;  /* 0x000000073f099290 */ /* 0x000fc600087fe43f */
[----:B------:R-:W-:Y:S01]  /*1e930*/  VOTEU.ALL UP0, P6 ;  /* 0x00000000003f7886 */ /* 0x000fe20003000000 */
[----:B0-----:R-:W-:Y:S01]  /*1e940*/  SEL R2, R19, RZ, !P0 ;  /* 0x000000ff13027207 */ /* 0x001fe20004000000 */
[----:B--2---:R-:W-:-:S07]  /*1e950*/  IMAD R17, R17, 0x40, R6 ;  /* 0x0000004011117824 */ /* 0x004fce00078e0206 */
.L_x_2929:
        /* <DEDUP_REMOVED lines=10> */
[----:B------:R-:W2:Y:S01]  /*1ea00*/  LDL R3, [R1+0x1c] ;  /* 0x00001c0001037983 */ /* 0x000ea20000100800 */
[----:B------:R-:W0:Y:S01]  /*1ea10*/  LDC.64 R20, c[0x0][0x3f8] ;  /* 0x0000fe00ff147b82 */ /* 0x000e220000000a00 */
[----:B------:R-:W-:Y:S02]  /*1ea20*/  ULDC.64 UR4, c[0x0][0xb00] ;  /* 0x0002c00000047ab9 */ /* 0x000fe40000000a00 */
[----:B0-----:R-:W-:Y:S01]  /*1ea30*/  LOP3.LUT P0, RZ, R20, UR4, RZ, 0xfc, !PT ;  /* 0x0000000414ff7c12 */ /* 0x001fe2000f80fcff */
[----:B------:R-:W-:-:S03]  /*1ea40*/  UMOV UR4, 0xffffffff ;  /* 0xffffffff00047882 */ /* 0x000fc60000000000 */
[----:B------:R-:W-:-:S04]  /*1ea50*/  LOP3.LUT P0, RZ, R21, UR5, RZ, 0xfc, P0 ;  /* 0x0000000515ff7c12 */ /* 0x000fc8000800fcff */
[----:B-----5:R-:W-:Y:S01]  /*1ea60*/  SEL R6, R4, RZ, !P0 ;  /* 0x000000ff04067207 */ /* 0x020fe20004000000 */
[----:B--2---:R-:W-:Y:S01]  /*1ea70*/  VIADD R3, R3, 0xffffffff ;  /* 0xffffffff03037836 */ /* 0x004fe20000000000 */
[----:B------:R-:W-:Y:S07]  /*1ea80*/  BRA.DIV UR4, `(.L_x_2930) ;  /* 0x0000004e04707947 */ /* 0x000fee000b800000 */
.L_x_3063:
[----:B------:R-:W-:Y:S01]  /*1ea90*/  UMOV UR4, 0xffffffff ;  /* 0xffffffff00047882 */ /* 0x000fe20000000000 */
[----:B------:R-:W-:Y:S02]  /*1eaa0*/  SHF.R.S32.HI R8, RZ, 0x1f, R4 ;  /* 0x0000001fff087819 */ /* 0x000fe40000011404 */
[----:B------:R-:W-:Y:S05]  /*1eab0*/  BRA.DIV UR4, `(.L_x_2931) ;  /* 0x0000004e04987947 */ /* 0x000fea000b800000 */
[----:B------:R-:W-:-:S13]  /*1eac0*/  ELECT P6, URZ, PT ;  /* 0x00000000003f782f */ /* 0x000fda00038c0000 */
.L_x_3066:
        /* <DEDUP_REMOVED lines=22> */
.L_x_2933:
        /* <DEDUP_REMOVED lines=9> */
.L_x_3067:
        /* <DEDUP_REMOVED lines=11> */
.L_x_2935:
[----:B------:R-:W2:Y:S04]  /*1ed70*/  LDL R9, [R1] ;  /* 0x0000000001097983 */ /* 0x000ea80000100800 */
[----:B0-----:R-:W3:Y:S01]  /*1ed80*/  LDL R7, [R1+0x10] ;  /* 0x0000100001077983 */ /* 0x001ee20000100800 */
[----:B------:R-:W-:Y:S01]  /*1ed90*/  MOV R10, 0x400 ;  /* 0x00000400000a7802 */ /* 0x000fe20000000f00 */
[----:B------:R-:W-:Y:S01]  /*1eda0*/  ULDC.64 UR14, c[0x0][0x198] ;  /* 0x00006600000e7ab9 */ /* 0x000fe20000000a00 */
[----:B------:R-:W-:Y:S01]  /*1edb0*/  R2UR UR9, R5 ;  /* 0x00000000050972ca */ /* 0x000fe200000e0000 */
[----:B------:R-:W0:Y:S01]  /*1edc0*/  S2R R11, SR_CgaCtaId ;  /* 0x00000000000b7919 */ /* 0x000e220000008800 */
[----:B------:R-:W-:Y:S01]  /*1edd0*/  R2UR UR11, R3 ;  /* 0x00000000030b72ca */ /* 0x000fe200000e0000 */
[----:B------:R-:W-:Y:S01]  /*1ede0*/  UIADD3 UR6, UP0, UR14, 0x370, URZ ;  /* 0x000003700e067890 */ /* 0x000fe2000ff1e03f */
[----:B------:R-:W-:Y:S01]  /*1edf0*/  R2UR UR12, R0 ;  /* 0x00000000000c72ca */ /* 0x000fe200000e0000 */
[----:B------:R-:W-:Y:S01]  /*1ee00*/  UMOV UR5, 0x14f00000 ;  /* 0x14f0000000057882 */ /* 0x000fe20000000000 */
[----:B-----5:R-:W-:Y:S01]  /*1ee10*/  R2UR UR13, R6 ;  /* 0x00000000060d72ca */ /* 0x020fe200000e0000 */
[----:B------:R-:W-:Y:S01]  /*1ee20*/  UIADD3.X UR7, URZ, UR15, URZ, UP0, !UPT ;  /* 0x0000000f3f077290 */ /* 0x000fe200087fe43f */
[----:B------:R-:W-:-:S05]  /*1ee30*/  UMOV UR10, URZ ;  /* 0x0000003f000a7c82 */ /* 0x000fca0008000000 */
[----:B------:R-:W-:Y:S01]  /*1ee40*/  UIADD3 UR9, UR9, 0x38830, URZ ;  /* 0x0003883009097890 */ /* 0x000fe2000fffe03f */
[----:B0-----:R-:W-:-:S04]  /*1ee50*/  LEA R10, R11, R10, 0x18 ;  /* 0x0000000a0b0a7211 */ /* 0x001fc800078ec0ff */
[----:B--2---:R-:W-:Y:S02]  /*1ee60*/  LEA R5, R9, R10, 0xd ;  /* 0x0000000a09057211 */ /* 0x004fe400078e68ff */
[----:B---3--:R-:W-:Y:S02]  /*1ee70*/  R2UR UR4, R7 ;  /* 0x00000000070472ca */ /* 0x008fe400000e0000 */
[----:B------:R-:W-:-:S11]  /*1ee80*/  R2UR UR8, R5 ;  /* 0x00000000050872ca */ /* 0x000fd600000e0000 */
[----:B------:R-:W-:Y:S02]  /*1ee90*/  ULEA UR11, UR11, UR4, 0x6 ;  /* 0x000000040b0b7291 */ /* 0x000fe4000f8e303f */
[----:B------:R-:W-:Y:S01]  /*1eea0*/  UIADD3 UR8, UR8, 0x22400, URZ ;  /* 0x0002240008087890 */ /* 0x000fe2000fffe03f */
[----:B------:R-:W-:-:S08]  /*1eeb0*/  UMOV UR4, 0x0 ;  /* 0x0000000000047882 */ /* 0x000fd00000000000 */
[----:B------:R0:W-:Y:S02]  /*1eec0*/  UTMALDG.4D [UR8], [UR6], desc[UR4] ;  /* 0x00000408060075b4 */ /* 0x0001e40008019000 */
[----:B0-----:R-:W-:Y:S01]  /*1eed0*/  NOP ;  /* 0x0000000000007918 */ /* 0x001fe20000000000 */
.L_x_2932:
[----:B------:R-:W0:Y:S01]  /*1eee0*/  S2R R10, SR_CgaCtaId ;  /* 0x00000000000a7919 */ /* 0x000e220000008800 */
[----:B------:R-:W-:Y:S05]  /*1eef0*/  WARPSYNC.ALL ;  /* 0x0000000000007948 */ /* 0x000fea0003800000 */
[----:B------:R-:W-:Y:S01]  /*1ef00*/  BAR.SYNC.DEFER_BLOCKING 0x8, 0xa0 ;  /* 0x0202800000007b1d */ /* 0x000fe20000010000 */
[----:B------:R-:W-:Y:S02]  /*1ef10*/  ELECT P0, URZ, PT ;  /* 0x00000000003f782f */ /* 0x000fe40003800000 */
[----:B-1----:R-:W-:-:S03]  /*1ef20*/  MOV R9, 0x400 ;  /* 0x0000040000097802 */ /* 0x002fc60000000f00 */
        /* <DEDUP_REMOVED lines=19> */
[----:B------:R-:W-:Y:S01]  /*1f060*/  R2UR UR54, R5 ;  /* 0x00000000053672ca */ /* 0x000fe200000e0000 */
[----:B------:R-:W-:-:S02]  /*1f070*/  UIADD3.X UR5, URZ, UR21, URZ, UP0, !UPT ;  /* 0x000000153f057290 */ /* 0x000fc400087fe43f */
[----:B------:R-:W-:Y:S01]  /*1f080*/  UIADD3 UR48, UR16, 0x28400, URZ ;  /* 0x0002840010307890 */ /* 0x000fe2000fffe03f */
[----:B------:R-:W-:Y:S01]  /*1f090*/  UMOV UR50, 0xc0 ;  /* 0x000000c000327882 */ /* 0x000fe20000000000 */
[----:B------:R-:W-:Y:S01]  /*1f0a0*/  UMOV UR51, UR11 ;  /* 0x0000000b00337c82 */ /* 0x000fe20008000000 */
[----:B------:R-:W-:Y:S02]  /*1f0b0*/  MOV R7, UR50 ;  /* 0x0000003200077c02 */ /* 0x000fe40008000f00 */
[----:B------:R1:W-:Y:S01]  /*1f0c0*/  UTMALDG.4D [UR8], [UR14], desc[UR6] ;  /* 0x000006080e0075b4 */ /* 0x0003e20008019000 */
[----:B0-----:R-:W-:Y:S01]  /*1f0d0*/  IMAD.MOV.U32 R2, RZ, RZ, 0x10000 ;  /* 0x00010000ff027424 */ /* 0x001fe200078e00ff */
[----:B------:R-:W-:Y:S01]  /*1f0e0*/  UMOV UR50, 0x40 ;  /* 0x0000004000327882 */ /* 0x000fe20000000000 */
        /* <DEDUP_REMOVED lines=20> */
[----:B-1----:R-:W-:Y:S01]  /*1f230*/  UIADD3 UR8, UR16, 0x26400, URZ ;  /* 0x0002640010087890 */ /* 0x002fe2000fffe03f */
[----:B0-----:R-:W-:Y:S01]  /*1f240*/  MOV R2, UR55 ;  /* 0x0000003700027c02 */ /* 0x001fe20008000f00 */
[----:B------:R-:W-:Y:S01]  /*1f250*/  UIADD3 UR9, UR16, 0x38810, URZ ;  /* 0x0003881010097890 */ /* 0x000fe2000fffe03f */
[----:B------:R-:W-:Y:S01]  /*1f260*/  UMOV UR27, UR11 ;  /* 0x0000000b001b7c82 */ /* 0x000fe20008000000 */
[----:B------:R-:W-:Y:S01]  /*1f270*/  UMOV UR28, UR12 ;  /* 0x0000000c001c7c82 */ /* 0x000fe20008000000 */
[----:B------:R-:W-:Y:S01]  /*1f280*/  UMOV UR29, UR13 ;  /* 0x0000000d001d7c82 */ /* 0x000fe20008000000 */
[----:B------:R-:W-:Y:S01]  /*1f290*/  UMOV UR18, 0x1c0 ;  /* 0x000001c000127882 */ /* 0x000fe20000000000 */
        /* <DEDUP_REMOVED lines=10> */
[----:B------:R-:W-:Y:S01]  /*1f340*/  R2UR UR55, R2 ;  /* 0x00000000023772ca */ /* 0x000fe200000e0000 */
        /* <DEDUP_REMOVED lines=11> */
.L_x_2937:
[----:B------:R-:W-:Y:S05]  /*1f400*/  BSYNC B0 ;  /* 0x0000000000007941 */ /* 0x000fea0003800000 */
.L_x_2936:
        /* <DEDUP_REMOVED lines=12> */
.L_x_3068:
        /* <DEDUP_REMOVED lines=13> */
.L_x_3069:
        /* <DEDUP_REMOVED lines=11> */
.L_x_2942:
        /* <DEDUP_REMOVED lines=9> */
[----:B------:R-:W-:Y:S01]  /*1f6e0*/  UMOV UR10, URZ ;  /* 0x0000003f000a7c82 */ /* 0x000fe20008000000 */
        /* <DEDUP_REMOVED lines=9> */
[----:B0-----:R-:W-:-:S05]  /*1f780*/  LEA R9, R10, R9, 0x18 ;  /* 0x000000090a097211 */ /* 0x001fca00078ec0ff */
        /* <DEDUP_REMOVED lines=38> */
.L_x_2940:
[----:B------:R-:W-:Y:S05]  /*1f9f0*/  BSYNC B0 ;  /* 0x0000000000007941 */ /* 0x000fea0003800000 */
.L_x_2939:
        /* <DEDUP_REMOVED lines=45> */
.L_x_2949:
[----:B------:R-:W2:Y:S01]  /*1fcd0*/  S2R R3, SR_CgaCtaId ;  /* 0x0000000000037919 */ /* 0x000ea20000008800 */
[----:B------:R-:W-:-:S04]  /*1fce0*/  MOV R2, 0x400 ;  /* 0x0000040000027802 */ /* 0x000fc80000000f00 */
[----:B--2---:R-:W-:Y:S02]  /*1fcf0*/  LEA R2, R3, R2, 0x18 ;  /* 0x0000000203027211 */ /* 0x004fe400078ec0ff */
[----:B------:R-:W-:-:S03]  /*1fd00*/  SHF.L.U32 R3, R12, 0x1f, RZ ;  /* 0x0000001f0c037819 */ /* 0x000fc600000006ff */
[----:B------:R-:W-:-:S04]  /*1fd10*/  IMAD R2, R13, 0x8, R2 ;  /* 0x000000080d027824 */ /* 0x000fc800078e0202 */
[----:B------:R-:W2:Y:S02]  /*1fd20*/  SYNCS.PHASECHK.TRANS64.TRYWAIT P0, [R2+URZ+0x38840], R3 ;  /* 0x03884003020075a7 */ /* 0x000ea4000800017f */
[----:B--2---:R-:W-:Y:S05]  /*1fd30*/  @!P0 BRA `(.L_x_2950) ;  /* 0x0000003c00608947 */ /* 0x004fea0003800000 */
.L_x_3070:
        /* <DEDUP_REMOVED lines=11> */
.L_x_2951:
[----:B---3--:R-:W3:Y:S01]  /*1fdf0*/  LDL R7, [R1] ;  /* 0x0000000001077983 */ /* 0x008ee20000100800 */
[----:B------:R-:W-:-:S03]  /*1fe00*/  MOV R11, 0x400 ;  /* 0x00000400000b7802 */ /* 0x000fc60000000f00 */
[----:B------:R-:W4:Y:S01]  /*1fe10*/  LDL R10, [R1+0x10] ;  /* 0x00001000010a7983 */ /* 0x000f220000100800 */
[----:B0-----:R-:W0:Y:S01]  /*1fe20*/  S2R R12, SR_CgaCtaId ;  /* 0x00000000000c7919 */ /* 0x001e220000008800 */
[----:B------:R-:W-:Y:S01]  /*1fe30*/  R2UR UR9, R2 ;  /* 0x00000000020972ca */ /* 0x000fe200000e0000 */
[----:B------:R-:W-:Y:S01]  /*1fe40*/  ULDC.64 UR6, c[0x0][0x198] ;  /* 0x0000660000067ab9 */ /* 0x000fe20000000a00 */
[----:B------:R-:W-:Y:S01]  /*1fe50*/  R2UR UR12, R0 ;  /* 0x00000000000c72ca */ /* 0x000fe200000e0000 */
[----:B------:R-:W-:Y:S01]  /*1fe60*/  UIADD3 UR4, UP0, UR6, 0x370, URZ ;  /* 0x0000037006047890 */ /* 0x000fe2000ff1e03f */
[----:B-----5:R-:W-:-:S03]  /*1fe70*/  R2UR UR13, R6 ;  /* 0x00000000060d72ca */ /* 0x020fc600000e0000 */
[----:B------:R-:W-:Y:S01]  /*1fe80*/  UIADD3.X UR5, URZ, UR7, URZ, UP0, !UPT ;  /* 0x000000073f057290 */ /* 0x000fe200087fe43f */
[----:B0-----:R-:W-:-:S05]  /*1fe90*/  LEA R11, R12, R11, 0x18 ;  /* 0x0000000b0c0b7211 */ /* 0x001fca00078ec0ff */
[----:B------:R-:W-:Y:S01]  /*1fea0*/  UIADD3 UR9, UR9, 0x38830, URZ ;  /* 0x0003883009097890 */ /* 0x000fe2000fffe03f */
[----:B------:R-:W-:Y:S01]  /*1feb0*/  UMOV UR6, 0x0 ;  /* 0x0000000000067882 */ /* 0x000fe20000000000 */
[----:B------:R-:W-:Y:S01]  /*1fec0*/  UMOV UR7, 0x14f00000 ;  /* 0x14f0000000077882 */ /* 0x000fe20000000000 */
[----:B------:R-:W-:Y:S01]  /*1fed0*/  UMOV UR10, URZ ;  /* 0x0000003f000a7c82 */ /* 0x000fe20008000000 */
[----:B---3--:R-:W-:-:S05]  /*1fee0*/  IMAD R7, R7, 0x2000, R11 ;  /* 0x0000200007077824 */ /* 0x008fca00078e020b */
[----:B------:R-:W-:Y:S01]  /*1fef0*/  R2UR UR8, R7 ;  /* 0x00000000070872ca */ /* 0x000fe200000e0000 */
[----:B----4-:R-:W-:-:S05]  /*1ff00*/  IMAD R5, R5, 0x40, R10 ;  /* 0x0000004005057824 */ /* 0x010fca00078e020a */
[----:B------:R-:W-:-:S07]  /*1ff10*/  R2UR UR11, R5 ;  /* 0x00000000050b72ca */ /* 0x000fce00000e0000 */
[----:B------:R-:W-:-:S09]  /*1ff20*/  UIADD3 UR8, UR8, 0x22400, URZ ;  /* 0x0002240008087890 */ /* 0x000fd2000fffe03f */
[----:B------:R0:W-:Y:S01]  /*1ff30*/  UTMALDG.4D [UR8], [UR4], desc[UR6] ;  /* 0x00000608040075b4 */ /* 0x0001e20008019000 */
[----:B------:R-:W3:Y:S02]  /*1ff40*/  SYNCS.PHASECHK.TRANS64.TRYWAIT P0, [R2+URZ+0x38860], R3 ;  /* 0x03886003020075a7 */ /* 0x000ee4000800017f */
[----:B0--3--:R-:W-:Y:S05]  /*1ff50*/  @!P0 BRA `(.L_x_2952) ;  /* 0x0000003800ec8947 */ /* 0x009fea0003800000 */
.L_x_3071:
        /* <DEDUP_REMOVED lines=8> */
.L_x_2953:
[----:B0-2---:R-:W2:Y:S01]  /*1ffe0*/  LDL R3, [R1] ;  /* 0x0000000001037983 */ /* 0x005ea20000100800 */
        /* <DEDUP_REMOVED lines=18> */
[----:B0-----:R-:W-:-:S05]  /*20110*/  LEA R7, R10, R7, 0x18 ;  /* 0x000000070a077211 */ /* 0x001fca00078ec0ff */
        /* <DEDUP_REMOVED lines=35> */
.L_x_2948:
[----:B------:R-:W-:Y:S05]  /*20350*/  BSYNC B2 ;  /* 0x0000000000027941 */ /* 0x000fea0003800000 */
.L_x_2947:
[----:B------:R-:W2:Y:S02]  /*20360*/  LDL R2, [R1+0x1c] ;  /* 0x00001c0001027983 */ /* 0x000ea40000100800 */
[----:B--2---:R-:W-:-:S07]  /*20370*/  VIADD R5, R2, 0xfffffffd ;  /* 0xfffffffd02057836 */ /* 0x004fce0000000000 */
.L_x_2946:
[----:B------:R-:W-:Y:S05]  /*20380*/  BSYNC B1 ;  /* 0x0000000000017941 */ /* 0x000fea0003800000 */
.L_x_2945:
[----:B------:R-:W2:Y:S01]  /*20390*/  LDL.LU R2, [R1+0x1c] ;  /* 0x00001c0001027983 */ /* 0x000ea20000300800 */
[----:B------:R-:W-:Y:S01]  /*203a0*/  VIADD R9, R9, 0xfffffffe ;  /* 0xfffffffe09097836 */ /* 0x000fe20000000000 */
[----:B--2---:R-:W-:-:S04]  /*203b0*/  LOP3.LUT R2, RZ, R2, RZ, 0x33, !PT ;  /* 0x00000002ff027212 */ /* 0x004fc800078e33ff */
[----:B------:R-:W-:-:S13]  /*203c0*/  ISETP.NE.AND P0, PT, R9, R2, PT ;  /* 0x000000020900720c */ /* 0x000fda0003f05270 */
[----:B------:R-:W-:Y:S05]  /*203d0*/  @!P0 BRA `(.L_x_2944) ;  /* 0x0000001000408947 */ /* 0x000fea0003800000 */
.L_x_2968:
        /* <DEDUP_REMOVED lines=10> */
[----:B------:R-:W-:Y:S02]  /*20480*/  ISETP.NE.U32.AND P0, PT, RZ, UR38, PT ;  /* 0x00000026ff007c0c */ /* 0x000fe4000bf05070 */
[----:B------:R-:W-:Y:S02]  /*20490*/  MOV R11, R5 ;  /* 0x00000005000b7202 */ /* 0x000fe40000000f00 */
[----:B------:R-:W-:-:S13]  /*204a0*/  ISETP.NE.AND.EX P0, PT, RZ, UR39, PT, P0 ;  /* 0x00000027ff007c0c */ /* 0x000fda000bf05300 */
[----:B------:R-:W-:Y:S05]  /*204b0*/  @!P0 BRA `(.L_x_2956) ;  /* 0x0000000000408947 */ /* 0x000fea0003800000 */
[----:B------:R-:W2:Y:S02]  /*204c0*/  LDC R11, c[0x0][0x41c] ;  /* 0x00010700ff0b7b82 */ /* 0x000ea40000000800 */
        /* <DEDUP_REMOVED lines=15> */
.L_x_2956:
[----:B------:R-:W3:Y:S01]  /*205c0*/  S2R R3, SR_CgaCtaId ;  /* 0x0000000000037919 */ /* 0x000ee20000008800 */
[----:B------:R-:W-:-:S04]  /*205d0*/  MOV R2, 0x400 ;  /* 0x0000040000027802 */ /* 0x000fc80000000f00 */
[----:B---3--:R-:W-:Y:S02]  /*205e0*/  LEA R2, R3, R2, 0x18 ;  /* 0x0000000203027211 */ /* 0x008fe400078ec0ff */
[----:B------:R-:W-:-:S03]  /*205f0*/  SHF.L.U32 R3, R10, 0x1f, RZ ;  /* 0x0000001f0a037819 */ /* 0x000fc600000006ff */
[----:B------:R-:W-:-:S04]  /*20600*/  IMAD R2, R9, 0x8, R2 ;  /* 0x0000000809027824 */ /* 0x000fc800078e0202 */
[----:B------:R-:W3:Y:S02]  /*20610*/  SYNCS.PHASECHK.TRANS64.TRYWAIT P0, [R2+URZ+0x38840], R3 ;  /* 0x03884003020075a7 */ /* 0x000ee4000800017f */
[----:B---3--:R-:W-:Y:S05]  /*20620*/  @!P0 BRA `(.L_x_2957) ;  /* 0x00000034004c8947 */ /* 0x008fea0003800000 */
.L_x_3072:
        /* <DEDUP_REMOVED lines=11> */
.L_x_2958:
[----:B0-----:R-:W4:Y:S01]  /*206e0*/  LDL R12, [R1+0x10] ;  /* 0x00001000010c7983 */ /* 0x001f220000100800 */
[----:B--2---:R-:W-:Y:S01]  /*206f0*/  MOV R7, 0x400 ;  /* 0x0000040000077802 */ /* 0x004fe20000000f00 */
[----:B------:R-:W0:Y:S01]  /*20700*/  S2R R13, SR_CgaCtaId ;  /* 0x00000000000d7919 */ /* 0x000e220000008800 */
[----:B------:R-:W-:Y:S01]  /*20710*/  R2UR UR9, R2 ;  /* 0x00000000020972ca */ /* 0x000fe200000e0000 */
[----:B------:R-:W-:Y:S01]  /*20720*/  ULDC.64 UR6, c[0x0][0x198] ;  /* 0x0000660000067ab9 */ /* 0x000fe20000000a00 */
[----:B------:R-:W-:Y:S01]  /*20730*/  R2UR UR12, R0 ;  /* 0x00000000000c72ca */ /* 0x000fe200000e0000 */
[----:B------:R-:W-:Y:S01]  /*20740*/  UIADD3 UR4, UP0, UR6, 0x370, URZ ;  /* 0x0000037006047890 */ /* 0x000fe2000ff1e03f */
[----:B-----5:R-:W-:-:S03]  /*20750*/  R2UR UR13, R6 ;  /* 0x00000000060d72ca */ /* 0x020fc600000e0000 */
        /* <DEDUP_REMOVED lines=14> */
.L_x_3073:
        /* <DEDUP_REMOVED lines=8> */
.L_x_2960:
[----:B------:R-:W2:Y:S01]  /*208c0*/  S2R R11, SR_CgaCtaId ;  /* 0x00000000000b7919 */ /* 0x000ea20000008800 */
[----:B0--3--:R-:W-:Y:S01]  /*208d0*/  MOV R3, 0x400 ;  /* 0x0000040000037802 */ /* 0x009fe20000000f00 */
        /* <DEDUP_REMOVED lines=52> */
.L_x_2955:
[----:B------:R-:W-:Y:S05]  /*20c20*/  BSYNC B1 ;  /* 0x0000000000017941 */ /* 0x000fea0003800000 */
.L_x_2954:
[----:B------:R-:W-:Y:S01]  /*20c30*/  VIADD R9, R9, 0x1 ;  /* 0x0000000109097836 */ /* 0x000fe20000000000 */
[----:B------:R-:W-:Y:S04]  /*20c40*/  BSSY B1, `(.L_x_2961) ;  /* 0x0000085000017945 */ /* 0x000fe80003800000 */
[----:B------:R-:W-:-:S04]  /*20c50*/  ISETP.NE.AND P0, PT, R9, 0x2, PT ;  /* 0x000000020900780c */ /* 0x000fc80003f05270 */
[----:B------:R-:W-:Y:S02]  /*20c60*/  SEL R2, RZ, 0x1, P0 ;  /* 0x00000001ff027807 */ /* 0x000fe40000000000 */
[----:B0-----:R-:W-:Y:S01]  /*20c70*/  SEL R12, R9, RZ, P0 ;  /* 0x000000ff090c7207 */ /* 0x001fe20000000000 */
[----:B------:R-:W-:Y:S01]  /*20c80*/  VIADD R9, R5, 0xffffffff ;  /* 0xffffffff05097836 */ /* 0x000fe20000000000 */
[----:B------:R-:W-:-:S05]  /*20c90*/  LOP3.LUT R11, R10, R2, RZ, 0x3c, !PT ;  /* 0x000000020a0b7212 */ /* 0x000fca00078e3cff */
[----:B------:R0:W-:Y:S04]  /*20ca0*/  STL [R1+0x8], R11 ;  /* 0x0000080b01007387 */ /* 0x0001e80000100800 */
[----:B------:R0:W-:Y:S01]  /*20cb0*/  STL [R1], R12 ;  /* 0x0000000c01007387 */ /* 0x0001e20000100800 */
[----:B------:R-:W-:Y:S05]  /*20cc0*/  @!P6 BRA `(.L_x_2962) ;  /* 0x0000000400f0e947 */ /* 0x000fea0003800000 */
        /* <DEDUP_REMOVED lines=20> */
.L_x_2963:
[----:B------:R-:W3:Y:S01]  /*20e10*/  S2R R3, SR_CgaCtaId ;  /* 0x0000000000037919 */ /* 0x000ee20000008800 */
[----:B------:R-:W-:-:S04]  /*20e20*/  MOV R2, 0x400 ;  /* 0x0000040000027802 */ /* 0x000fc80000000f00 */
[----:B---3--:R-:W-:Y:S02]  /*20e30*/  LEA R2, R3, R2, 0x18 ;  /* 0x0000000203027211 */ /* 0x008fe400078ec0ff */
[----:B------:R-:W-:-:S03]  /*20e40*/  SHF.L.U32 R3, R11, 0x1f, RZ ;  /* 0x0000001f0b037819 */ /* 0x000fc600000006ff */
[----:B------:R-:W-:-:S04]  /*20e50*/  IMAD R2, R12, 0x8, R2 ;  /* 0x000000080c027824 */ /* 0x000fc800078e0202 */
[----:B------:R-:W3:Y:S02]  /*20e60*/  SYNCS.PHASECHK.TRANS64.TRYWAIT P0, [R2+URZ+0x38840], R3 ;  /* 0x03884003020075a7 */ /* 0x000ee4000800017f */
[----:B---3--:R-:W-:Y:S05]  /*20e70*/  @!P0 BRA `(.L_x_2964) ;  /* 0x0000002c00608947 */ /* 0x008fea0003800000 */
.L_x_3074:
        /* <DEDUP_REMOVED lines=11> */
.L_x_2965:
[----:B--2---:R-:W2:Y:S01]  /*20f30*/  LDL R7, [R1] ;  /* 0x0000000001077983 */ /* 0x004ea20000100800 */
[----:B0-----:R-:W-:-:S03]  /*20f40*/  MOV R12, 0x400 ;  /* 0x00000400000c7802 */ /* 0x001fc60000000f00 */
[----:B------:R-:W4:Y:S01]  /*20f50*/  LDL R11, [R1+0x10] ;  /* 0x00001000010b7983 */ /* 0x000f220000100800 */
        /* <DEDUP_REMOVED lines=19> */
[----:B0-2---:R-:W-:Y:S05]  /*21090*/  @!P1 BRA `(.L_x_2966) ;  /* 0x0000002800ec9947 */ /* 0x005fea0003800000 */
.L_x_3075:
        /* <DEDUP_REMOVED lines=8> */
.L_x_2967:
[----:B0--3--:R-:W2:Y:S01]  /*21120*/  LDL R3, [R1] ;  /* 0x0000000001037983 */ /* 0x009ea20000100800 */
        /* <DEDUP_REMOVED lines=54> */
.L_x_2962:
[----:B------:R-:W-:Y:S05]  /*21490*/  BSYNC B1 ;  /* 0x0000000000017941 */ /* 0x000fea0003800000 */
.L_x_2961:
[----:B------:R-:W2:Y:S01]  /*214a0*/  LDL R2, [R1+0x14] ;  /* 0x0000140001027983 */ /* 0x000ea20000100800 */
[----:B------:R-:W-:Y:S01]  /*214b0*/  VIADD R5, R5, 0xfffffffe ;  /* 0xfffffffe05057836 */ /* 0x000fe20000000000 */
[----:B--2---:R-:W-:-:S13]  /*214c0*/  ISETP.GT.AND P0, PT, R9, R2, PT ;  /* 0x000000020900720c */ /* 0x004fda0003f04270 */
[----:B------:R-:W-:Y:S05]  /*214d0*/  @P0 BRA `(.L_x_2968) ;  /* 0xffffffec00c00947 */ /* 0x000fea000383ffff */
.L_x_2944:
[----:B------:R-:W-:Y:S05]  /*214e0*/  BSYNC B0 ;  /* 0x0000000000007941 */ /* 0x000fea0003800000 */
.L_x_2943:
        /* <DEDUP_REMOVED lines=25> */
.L_x_2970:
[----:B------:R-:W-:Y:S05]  /*21680*/  BSYNC B0 ;  /* 0x0000000000007941 */ /* 0x000fea0003800000 */
.L_x_2969:
[----:B--2---:R-:W2:Y:S02]  /*21690*/  LDL.LU R2, [R1+0x8] ;  /* 0x0000080001027983 */ /* 0x004ea40000300800 */
[----:B--2---:R-:W-:-:S05]  /*216a0*/  LOP3.LUT R2, R2, R0, RZ, 0x3c, !PT ;  /* 0x0000000002027212 */ /* 0x004fca00078e3cff */
[----:B------:R3:W-:Y:S02]  /*216b0*/  STL [R1+0x8], R2 ;  /* 0x0000080201007387 */ /* 0x0007e40000100800 */
.L_x_2925:
[----:B------:R-:W-:Y:S05]  /*216c0*/  BSYNC B6 ;  /* 0x0000000000067941 */ /* 0x000fea0003800000 */
.L_x_2923:
[----:B------:R-:W-:-:S03]  /*216d0*/  UMOV UR4, 0xffffffff ;  /* 0xffffffff00047882 */ /* 0x000fc60000000000 */
[----:B------:R-:W-:Y:S05]  /*216e0*/  BRA.DIV UR4, `(.L_x_2971) ;  /* 0x00000026046c7947 */ /* 0x000fea000b800000 */
[----:B------:R4:W0:Y:S04]  /*216f0*/  SHFL.IDX PT, R4, R16, RZ, 0x1f ;  /* 0x00001fff10047589 */ /* 0x00082800000e0000 */
[----:B------:R-:W0:Y:S02]  /*21700*/  SHFL.IDX PT, R16, R16, 0x1, 0x1f ;  /* 0x00201f0010107f89 */ /* 0x000e2400000e0000 */
.L_x_3079:
        /* <DEDUP_REMOVED lines=10> */
[----:B---3--:R-:W3:Y:S02]  /*217b0*/  LDC.64 R2, c[0x0][0xd58] ;  /* 0x00035600ff027b82 */ /* 0x008ee40000000a00 */
[----:B---3--:R-:W-:-:S05]  /*217c0*/  IMAD.WIDE R2, R5, 0x4, R2 ;  /* 0x0000000405027825 */ /* 0x008fca00078e0202 */
[----:B------:R3:W5:Y:S02]  /*217d0*/  LDG.E R17, desc[UR54][R2.64] ;  /* 0x0000003602117981 */ /* 0x000764000c1e1900 */
.L_x_2973:
[----:B------:R-:W-:Y:S05]  /*217e0*/  BSYNC B0 ;  /* 0x0000000000007941 */ /* 0x000fea0003800000 */
.L_x_2972:
        /* <DEDUP_REMOVED lines=11> */
[----:B---3--:R-:W-:-:S05]  /*218a0*/  IMAD.IADD R3, R13, 0x1, R14 ;  /* 0x000000010d037824 */ /* 0x008fca00078e020e */
[----:B------:R-:W0:Y:S02]  /*218b0*/  SHFL.UP PT, R14, R3, 0x4, RZ ;  /* 0x04800000030e7989 */ /* 0x000e2400000e00ff */
[----:B0-----:R-:W-:Y:S02]  /*218c0*/  SEL R14, R14, RZ, P0 ;  /* 0x000000ff0e0e7207 */ /* 0x001fe40000000000 */
[----:B------:R-:W-:-:S03]  /*218d0*/  ISETP.GE.U32.AND P0, PT, R7, 0x10, PT ;  /* 0x000000100700780c */ /* 0x000fc60003f06070 */
[----:B------:R-:W-:-:S05]  /*218e0*/  IMAD.IADD R5, R3, 0x1, R14 ;  /* 0x0000000103057824 */ /* 0x000fca00078e020e */
[----:B------:R-:W2:Y:S02]  /*218f0*/  SHFL.UP PT, R14, R5, 0x8, RZ ;  /* 0x05000000050e7989 */ /* 0x000ea400000e00ff */
[----:B--2---:R-:W-:-:S05]  /*21900*/  SEL R6, R14, RZ, P1 ;  /* 0x000000ff0e067207 */ /* 0x004fca0000800000 */
[----:B------:R-:W-:-:S05]  /*21910*/  IMAD.IADD R6, R5, 0x1, R6 ;  /* 0x0000000105067824 */ /* 0x000fca00078e0206 */
[----:B------:R-:W0:Y:S02]  /*21920*/  SHFL.UP PT, R14, R6, 0x10, RZ ;  /* 0x06000000060e7989 */ /* 0x000e2400000e00ff */
[----:B0-----:R-:W-:-:S05]  /*21930*/  SEL R7, R14, RZ, P0 ;  /* 0x000000ff0e077207 */ /* 0x001fca0000000000 */
[----:B------:R-:W-:-:S05]  /*21940*/  IMAD.IADD R2, R6, 0x1, R7 ;  /* 0x0000000106027824 */ /* 0x000fca00078e0207 */
[----:B------:R0:W2:Y:S02]  /*21950*/  SHFL.IDX PT, R14, R2, 0x1f, 0x1f ;  /* 0x03e01f00020e7f89 */ /* 0x0000a400000e0000 */
.L_x_3087:
[----:B------:R-:W-:Y:S02]  /*21960*/  ULDC UR4, c[0x0][0xd10] ;  /* 0x0003440000047ab9 */ /* 0x000fe40000000800 */
[----:B------:R-:W-:-:S04]  /*21970*/  IMAD.U32 R5, RZ, RZ, UR4 ;  /* 0x00000004ff057e24 */ /* 0x000fc8000f8e00ff */
[----:B--2---:R-:W-:-:S04]  /*21980*/  IMAD R3, R14, R5, RZ ;  /* 0x000000050e037224 */ /* 0x004fc800078e02ff */
[----:B----4-:R-:W-:-:S05]  /*21990*/  IMAD.IADD R16, R16, 0x1, R3 ;  /* 0x0000000110107824 */ /* 0x010fca00078e0203 */
[----:B------:R-:W-:-:S13]  /*219a0*/  ISETP.GT.AND P0, PT, R16, R4, PT ;  /* 0x000000041000720c */ /* 0x000fda0003f04270 */
[----:B------:R-:W-:Y:S05]  /*219b0*/  @P0 BRA `(.L_x_2975) ;  /* 0x0000000000b40947 */ /* 0x000fea0003800000 */
[----:B------:R-:W2:Y:S02]  /*219c0*/  LDC R0, c[0x0][0xd14] ;  /* 0x00034500ff007b82 */ /* 0x000ea40000000800 */
.L_x_2980:
        /* <DEDUP_REMOVED lines=14> */
.L_x_2978:
[----:B------:R-:W-:Y:S05]  /*21ab0*/  BSYNC B0 ;  /* 0x0000000000007941 */ /* 0x000fea0003800000 */
.L_x_2977:
[----:B------:R-:W-:-:S03]  /*21ac0*/  UMOV UR4, 0xffffffff ;  /* 0xffffffff00047882 */ /* 0x000fc60000000000 */
[----:B------:R-:W-:Y:S05]  /*21ad0*/  BRA.DIV UR4, `(.L_x_2979) ;  /* 0x00000026048c7947 */ /* 0x000fea000b800000 */
[----:B-----5:R-:W0:Y:S01]  /*21ae0*/  SHFL.UP PT, R14, R17, 0x1, RZ ;  /* 0x04200000110e7989 */ /* 0x020e2200000e00ff */
[C---:B------:R-:W-:Y:S02]  /*21af0*/  ISETP.NE.AND P0, PT, R6.reuse, RZ, PT ;  /* 0x000000ff0600720c */ /* 0x040fe40003f05270 */
[----:B------:R-:W-:Y:S02]  /*21b00*/  ISETP.GE.U32.AND P1, PT, R6, 0x2, PT ;  /* 0x000000020600780c */ /* 0x000fe40003f26070 */
        /* <DEDUP_REMOVED lines=18> */
.L_x_3095:
[----:B------:R-:W-:Y:S02]  /*21c30*/  ULDC UR4, c[0x0][0xd10] ;  /* 0x0003440000047ab9 */ /* 0x000fe40000000800 */
[----:B------:R-:W-:-:S04]  /*21c40*/  IMAD.U32 R5, RZ, RZ, UR4 ;  /* 0x00000004ff057e24 */ /* 0x000fc8000f8e00ff */
[----:B--2---:R-:W-:-:S04]  /*21c50*/  IMAD R3, R14, R5, RZ ;  /* 0x000000050e037224 */ /* 0x004fc800078e02ff */
[----:B------:R-:W-:-:S05]  /*21c60*/  IMAD.IADD R16, R3, 0x1, R16 ;  /* 0x0000000103107824 */ /* 0x000fca00078e0210 */
[----:B------:R-:W-:-:S13]  /*21c70*/  ISETP.GT.AND P0, PT, R16, R4, PT ;  /* 0x000000041000720c */ /* 0x000fda0003f04270 */
[----:B------:R-:W-:Y:S05]  /*21c80*/  @!P0 BRA `(.L_x_2980) ;  /* 0xfffffffc00508947 */ /* 0x000fea000383ffff */
.L_x_2975:
        /* <DEDUP_REMOVED lines=8> */
.L_x_3099:
[----:B------:R-:W-:Y:S01]  /*21d10*/  ISETP.NE.AND P0, PT, R3, RZ, PT ;  /* 0x000000ff0300720c */ /* 0x000fe20003f05270 */
[----:B------:R-:W-:-:S12]  /*21d20*/  IMAD.MOV.U32 R7, RZ, RZ, RZ ;  /* 0x000000ffff077224 */ /* 0x000fd800078e00ff */
[----:B------:R-:W-:Y:S05]  /*21d30*/  @!P0 BRA `(.L_x_2982) ;  /* 0x0000000000108947 */ /* 0x000fea0003800000 */
[----:B------:R-:W-:Y:S01]  /*21d40*/  UMOV UR4, 0xffffffff ;  /* 0xffffffff00047882 */ /* 0x000fe20000000000 */
[----:B------:R-:W-:Y:S02]  /*21d50*/  VIADD R12, R6, 0xffffffff ;  /* 0xffffffff060c7836 */ /* 0x000fe40000000000 */
[----:B------:R-:W-:Y:S05]  /*21d60*/  BRA.DIV UR4, `(.L_x_2983) ;  /* 0x0000002a04047947 */ /* 0x000fea000b800000 */
[----:B------:R4:W0:Y:S02]  /*21d70*/  SHFL.IDX PT, R7, R2, R12, 0x1f ;  /* 0x00001f0c02077589 */ /* 0x00082400000e0000 */
.L_x_2982:
[----:B0---4-:R-:W0:Y:S01]  /*21d80*/  LDC.64 R2, c[0x0][0xd68] ;  /* 0x00035a00ff027b82 */ /* 0x011e220000000a00 */
[----:B------:R-:W-:-:S04]  /*21d90*/  IMAD.IADD R19, R6, 0x1, R19 ;  /* 0x0000000106137824 */ /* 0x000fc800078e0213 */
[----:B0-----:R-:W-:-:S05]  /*21da0*/  IMAD.WIDE R2, R19, 0x4, R2 ;  /* 0x0000000413027825 */ /* 0x001fca00078e0202 */
[----:B-1----:R-:W2:Y:S01]  /*21db0*/  LDG.E R9, desc[UR54][R2.64] ;  /* 0x0000003602097981 */ /* 0x002ea2000c1e1900 */
[----:B------:R-:W-:Y:S02]  /*21dc0*/  IMAD R16, R7, R5, R16 ;  /* 0x0000000507107224 */ /* 0x000fe400078e0210 */
[----:B--23--:R-:W-:-:S05]  /*21dd0*/  IMAD R6, R17, R9, RZ ;  /* 0x0000000911067224 */ /* 0x00cfca00078e02ff */
[----:B------:R-:W-:-:S04]  /*21de0*/  IABS R8, R6 ;  /* 0x0000000600087213 */ /* 0x000fc80000000000 */
[----:B------:R-:W0:Y:S08]  /*21df0*/  I2F.RP R2, R8 ;  /* 0x0000000800027306 */ /* 0x000e300000209400 */
[----:B0-----:R-:W0:Y:S02]  /*21e00*/  MUFU.RCP R2, R2 ;  /* 0x0000000200027308 */ /* 0x001e240000001000 */
[----:B0-----:R-:W-:-:S06]  /*21e10*/  IADD3 R2, R2, 0xffffffe, RZ ;  /* 0x0ffffffe02027810 */ /* 0x001fcc0007ffe0ff */
[----:B------:R-:W0:Y:S02]  /*21e20*/  F2I.FTZ.U32.TRUNC.NTZ R3, R2 ;  /* 0x0000000200037305 */ /* 0x000e24000021f000 */
[----:B0-----:R-:W-:-:S04]  /*21e30*/  IMAD.MOV R2, RZ, RZ, -R3 ;  /* 0x000000ffff027224 */ /* 0x001fc800078e0a03 */
[----:B------:R-:W-:Y:S02]  /*21e40*/  IMAD R10, R2, R8, RZ ;  /* 0x00000008020a7224 */ /* 0x000fe400078e02ff */
[----:B------:R-:W-:-:S04]  /*21e50*/  IMAD.MOV.U32 R2, RZ, RZ, RZ ;  /* 0x000000ffff027224 */ /* 0x000fc800078e00ff */
[----:B------:R-:W-:-:S04]  /*21e60*/  IMAD.HI.U32 R10, R3, R10, R2 ;  /* 0x0000000a030a7227 */ /* 0x000fc800078e0002 */
[----:B------:R-:W-:Y:S01]  /*21e70*/  IMAD.IADD R2, R4, 0x1, -R16 ;  /* 0x0000000104027824 */ /* 0x000fe200078e0a10 */
[----:B------:R-:W-:-:S04]  /*21e80*/  IABS R4, R6 ;  /* 0x0000000600047213 */ /* 0x000fc80000000000 */
[----:B------:R-:W-:Y:S01]  /*21e90*/  IABS R3, R2 ;  /* 0x0000000200037213 */ /* 0x000fe20000000000 */
[----:B------:R-:W-:-:S04]  /*21ea0*/  IMAD.MOV R4, RZ, RZ, -R4 ;  /* 0x000000ffff047224 */ /* 0x000fc800078e0a04 */
        /* <DEDUP_REMOVED lines=23> */
[----:B------:R-:W0:Y:S02]  /*22020*/  F2I.FTZ.U32.TRUNC.NTZ R3, R3 ;  /* 0x0000000300037305 */ /* 0x000e24000021f000 */
[----:B0-----:R-:W-:-:S04]  /*22030*/  IMAD.MOV R2, RZ, RZ, -R3 ;  /* 0x000000ffff027224 */ /* 0x001fc800078e0a03 */
[----:B------:R-:W-:Y:S02]  /*22040*/  IMAD R6, R2, R5, RZ ;  /* 0x0000000502067224 */ /* 0x000fe400078e02ff */
[----:B------:R-:W-:-:S04]  /*22050*/  IMAD.MOV.U32 R2, RZ, RZ, RZ ;  /* 0x000000ffff027224 */ /* 0x000fc800078e00ff */
        /* <DEDUP_REMOVED lines=21> */
.L_x_2976:
[----:B------:R-:W-:Y:S01]  /*221b0*/  UMOV UR4, URZ ;  /* 0x0000003f00047c82 */ /* 0x000fe20008000000 */
[----:B------:R-:W-:Y:S01]  /*221c0*/  UMOV UR5, URZ ;  /* 0x0000003f00057c82 */ /* 0x000fe20008000000 */
[----:B------:R-:W-:Y:S01]  /*221d0*/  ULDC UR6, c[0x0][0xd14] ;  /* 0x0003450000067ab9 */ /* 0x000fe20000000800 */
[----:B------:R-:W-:Y:S01]  /*221e0*/  IMAD.MOV.U32 R16, RZ, RZ, R4 ;  /* 0x000000ffff107224 */ /* 0x000fe200078e0004 */
[----:B------:R-:W-:Y:S01]  /*221f0*/  MOV R17, UR4 ;  /* 0x0000000400117c02 */ /* 0x000fe20008000f00 */
[----:B------:R-:W-:Y:S02]  /*22200*/  IMAD.U32 R18, RZ, RZ, UR5 ;  /* 0x00000005ff127e24 */ /* 0x000fe4000f8e00ff */
[----:B------:R-:W-:-:S07]  /*22210*/  IMAD.U32 R19, RZ, RZ, UR6 ;  /* 0x00000006ff137e24 */ /* 0x000fce000f8e00ff */
.L_x_2984:
        /* <DEDUP_REMOVED lines=12> */
.L_x_2885:
[----:B-1----:R-:W2:Y:S01]  /*222e0*/  LDL R0, [R1+0x24] ;  /* 0x0000240001007983 */ /* 0x002ea20000100800 */
[----:B------:R-:W1:Y:S01]  /*222f0*/  S2R R3, SR_CgaCtaId ;  /* 0x0000000000037919 */ /* 0x000e620000008800 */
[----:B--2---:R-:W-:Y:S02]  /*22300*/  R2UR UR4, R0 ;  /* 0x00000000000472ca */ /* 0x004fe400000e0000 */
        /* <DEDUP_REMOVED lines=10> */
.L_x_3102:
[----:B------:R-:W-:-:S03]  /*223b0*/  UMOV UR4, 0xffffffff ;  /* 0xffffffff00047882 */ /* 0x000fc60000000000 */
[----:B------:R-:W-:Y:S05]  /*223c0*/  BRA.DIV UR4, `(.L_x_2987) ;  /* 0x0000002204a87947 */ /* 0x000fea000b800000 */
[----:B---3--:R-:W2:Y:S02]  /*223d0*/  S2R R2, SR_TID.X ;  /* 0x0000000000027919 */ /* 0x008ea40000002100 */
[----:B--2---:R-:W-:-:S04]  /*223e0*/  SHF.R.U32.HI R2, RZ, 0x5, R2 ;  /* 0x00000005ff027819 */ /* 0x004fc80000011602 */
[----:B------:R-:W-:-:S05]  /*223f0*/  LOP3.LUT R2, R2, 0x3, RZ, 0xc0, !PT ;  /* 0x0000000302027812 */ /* 0x000fca00078ec0ff */
[----:B------:R2:W3:Y:S02]  /*22400*/  SHFL.IDX PT, R14, R2, RZ, 0x1f ;  /* 0x00001fff020e7589 */ /* 0x0004e400000e0000 */
.L_x_3105:
[----:B---3--:R-:W-:-:S13]  /*22410*/  ISETP.NE.AND P0, PT, R14, RZ, PT ;  /* 0x000000ff0e00720c */ /* 0x008fda0003f05270 */
[----:B------:R-:W-:Y:S05]  /*22420*/  @P0 BRA `(.L_x_2667) ;  /* 0x00000000009c0947 */ /* 0x000fea0003800000 */
[----:B------:R-:W-:-:S03]  /*22430*/  UMOV UR4, 0xffffffff ;  /* 0xffffffff00047882 */ /* 0x000fc60000000000 */
[----:B------:R-:W-:Y:S05]  /*22440*/  BRA.DIV UR4, `(.L_x_2988) ;  /* 0x0000002204bc7947 */ /* 0x000fea000b800000 */
[----:B------:R-:W-:-:S13]  /*22450*/  ELECT P6, URZ, PT ;  /* 0x00000000003f782f */ /* 0x000fda00038c0000 */
.L_x_3108:
[----:B------:R-:W-:Y:S05]  /*22460*/  @!P6 BRA `(.L_x_2667) ;  /* 0x00000000008ce947 */ /* 0x000fea0003800000 */
[----:B--2---:R-:W2:Y:S02]  /*22470*/  LDL R2, [R1+0x30] ;  /* 0x0000300001027983 */ /* 0x004ea40000100800 */
[----:B--2---:R-:W-:-:S13]  /*22480*/  R2UR UR4, R2 ;  /* 0x00000000020472ca */ /* 0x004fda00000e0000 */
[----:B------:R-:W-:-:S06]  /*22490*/  ULOP3.LUT UR4, UR4, 0x2, URZ, 0xfc, !UPT ;  /* 0x0000000204047892 */ /* 0x000fcc000f8efc3f */
[----:B------:R-:W-:-:S05]  /*224a0*/  IMAD.U32 R2, RZ, RZ, UR4 ;  /* 0x00000004ff027e24 */ /* 0x000fca000f8e00ff */
[----:B------:R-:W-:-:S13]  /*224b0*/  ISETP.NE.AND P2, PT, R2, 0x3, PT ;  /* 0x000000030200780c */ /* 0x000fda0003f45270 */
[----:B------:R-:W-:Y:S05]  /*224c0*/  @!P2 BRA `(.L_x_2989) ;  /* 0x000000000004a947 */ /* 0x000fea0003800000 */
[----:B------:R-:W-:Y:S01]  /*224d0*/  BPT.TRAP 0x1 ;  /* 0x000000040000795c */ /* 0x000fe20000300000 */
.L_x_2989:
        /* <DEDUP_REMOVED lines=14> */
.L_x_3109:
[----:B------:R-:W2:Y:S02]  /*225c0*/  SYNCS.PHASECHK.TRANS64.TRYWAIT P0, [R7+URZ], R2 ;  /* 0x00000002070075a7 */ /* 0x000ea4000800017f */
[----:B--2---:R-:W-:Y:S05]  /*225d0*/  @!P0 BRA `(.L_x_2991) ;  /* 0x00000020008c8947 */ /* 0x004fea0003800000 */
.L_x_3110:
[----:B------:R-:W-:Y:S05]  /*225e0*/  @!P2 BRA `(.L_x_2992) ;  /* 0x000000000004a947 */ /* 0x000fea0003800000 */
[----:B------:R-:W-:Y:S01]  /*225f0*/  BPT.TRAP 0x1 ;  /* 0x000000040000795c */ /* 0x000fe20000300000 */
.L_x_2992:
[----:B------:R-:W3:Y:S01]  /*22600*/  LDL.LU R4, [R1] ;  /* 0x0000000001047983 */ /* 0x000ee20000300800 */
[----:B------:R-:W-:-:S04]  /*22610*/  VIADD R0, R0, 0x38860 ;  /* 0x0003886000007836 */ /* 0x000fc80000000000 */
[----:B---3--:R-:W-:-:S04]  /*22620*/  IMAD R4, R4, 0x8, R0 ;  /* 0x0000000804047824 */ /* 0x008fc800078e0200 */
[----:B------:R-:W3:Y:S02]  /*22630*/  SYNCS.PHASECHK.TRANS64.TRYWAIT P0, [R4+URZ], R5 ;  /* 0x00000005040075a7 */ /* 0x000ee4000800017f */
[----:B---3--:R-:W-:Y:S05]  /*22640*/  @!P0 BRA `(.L_x_2993) ;  /* 0x0000002000848947 */ /* 0x008fea0003800000 */
.L_x_3111:
[----:B------:R-:W-:-:S07]  /*22650*/  IMAD R3, R3, 0x8, R0 ;  /* 0x0000000803037824 */ /* 0x000fce00078e0200 */
.L_x_2994:
[----:B----4-:R4:W0:Y:S02]  /*22660*/  SYNCS.PHASECHK.TRANS64.TRYWAIT P0, [R3+URZ], R2 ;  /* 0x00000002030075a7 */ /* 0x010824000800017f */
[----:B0-----:R-:W-:Y:S05]  /*22670*/  @!P0 NANOSLEEP.SYNCS 0x989680 ;  /* 0x009896800000895d */ /* 0x001fea0003900000 */
[----:B------:R-:W0:Y:S02]  /*22680*/  @!P0 SYNCS.PHASECHK.TRANS64 P0, [R3+URZ], R2 ;  /* 0x00000002030085a7 */ /* 0x000e24000800007f */
[----:B0-----:R-:W-:Y:S05]  /*22690*/  @!P0 BRA `(.L_x_2994) ;  /* 0xfffffffc00f08947 */ /* 0x001fea000383ffff */
.L_x_2667:
[----:B------:R-:W-:Y:S05]  /*226a0*/  BSYNC B8 ;  /* 0x0000000000087941 */ /* 0x000fea0003800000 */
.L_x_2664:
[----:B------:R-:W-:Y:S05]  /*226b0*/  EXIT ;  /* 0x000000000000794d */ /* 0x000fea0003800000 */
.L_x_2691:
[----:B0-----:R0:W1:Y:S02]  /*226c0*/  SYNCS.PHASECHK.TRANS64.TRYWAIT P5, [R70+URZ+0x38890], R77 ;  /* 0x0388904d460075a7 */ /* 0x00106400080a017f */
[----:B-1----:R-:W-:Y:S05]  /*226d0*/  @!P5 NANOSLEEP.SYNCS 0x989680 ;  /* 0x009896800000d95d */ /* 0x002fea0003900000 */
[----:B------:R-:W1:Y:S02]  /*226e0*/  @!P5 SYNCS.PHASECHK.TRANS64 P5, [R70+URZ+0x38890], R77 ;  /* 0x0388904d4600d5a7 */ /* 0x000e6400080a007f */
[----:B-1----:R-:W-:Y:S05]  /*226f0*/  @!P5 BRA `(.L_x_2691) ;  /* 0xfffffffc00f0d947 */ /* 0x002fea000383ffff */
[----:B------:R-:W-:Y:S05]  /*22700*/  BRA `(.L_x_2995) ;  /* 0xfffffe0000ac7947 */ /* 0x000fea000383ffff */
.L_x_2701:
[----:B0-----:R0:W1:Y:S02]  /*22710*/  SYNCS.PHASECHK.TRANS64.TRYWAIT P5, [R70+URZ+0x38890], R77 ;  /* 0x0388904d460075a7 */ /* 0x00106400080a017f */
[----:B-1----:R-:W-:Y:S05]  /*22720*/  @!P5 NANOSLEEP.SYNCS 0x989680 ;  /* 0x009896800000d95d */ /* 0x002fea0003900000 */
[----:B------:R-:W1:Y:S02]  /*22730*/  @!P5 SYNCS.PHASECHK.TRANS64 P5, [R70+URZ+0x38890], R77 ;  /* 0x0388904d4600d5a7 */ /* 0x000e6400080a007f */
[----:B-1----:R-:W-:Y:S05]  /*22740*/  @!P5 BRA `(.L_x_2701) ;  /* 0xfffffffc00f0d947 */ /* 0x002fea000383ffff */
[----:B------:R-:W-:Y:S05]  /*22750*/  BRA `(.L_x_2996) ;  /* 0xfffffe0c00007947 */ /* 0x000fea000383ffff */
.L_x_2706:
[----:B0-----:R0:W1:Y:S02]  /*22760*/  SYNCS.PHASECHK.TRANS64.TRYWAIT P5, [R70+URZ+0x38890], R77 ;  /* 0x0388904d460075a7 */ /* 0x00106400080a017f */
[----:B-1----:R-:W-:Y:S05]  /*22770*/  @!P5 NANOSLEEP.SYNCS 0x989680 ;  /* 0x009896800000d95d */ /* 0x002fea0003900000 */
[----:B------:R-:W1:Y:S02]  /*22780*/  @!P5 SYNCS.PHASECHK.TRANS64 P5, [R70+URZ+0x38890], R77 ;  /* 0x0388904d4600d5a7 */ /* 0x000e6400080a007f */
[----:B-1----:R-:W-:Y:S05]  /*22790*/  @!P5 BRA `(.L_x_2706) ;  /* 0xfffffffc00f0d947 */ /* 0x002fea000383ffff */
[----:B------:R-:W-:Y:S05]  /*227a0*/  BRA `(.L_x_2997) ;  /* 0xfffffe1400107947 */ /* 0x000fea000383ffff */
.L_x_2710:
[----:B--2---:R2:W4:Y:S02]  /*227b0*/  SYNCS.PHASECHK.TRANS64.TRYWAIT P5, [R70+URZ+0x388b0], R77 ;  /* 0x0388b04d460075a7 */ /* 0x00452400080a017f */
[----:B----4-:R-:W-:Y:S05]  /*227c0*/  @!P5 NANOSLEEP.SYNCS 0x989680 ;  /* 0x009896800000d95d */ /* 0x010fea0003900000 */
[----:B------:R-:W4:Y:S02]  /*227d0*/  @!P5 SYNCS.PHASECHK.TRANS64 P5, [R70+URZ+0x388b0], R77 ;  /* 0x0388b04d4600d5a7 */ /* 0x000f2400080a007f */
[----:B----4-:R-:W-:Y:S05]  /*227e0*/  @!P5 BRA `(.L_x_2710) ;  /* 0xfffffffc00f0d947 */ /* 0x010fea000383ffff */
[----:B------:R-:W-:Y:S05]  /*227f0*/  BRA `(.L_x_2998) ;  /* 0xfffffe14008c7947 */ /* 0x000fea000383ffff */
.L_x_2753:
[----:B------:R-:W-:Y:S01]  /*22800*/  BSSY B1, `(.L_x_2999) ;  /* 0x0000008000017945 */ /* 0x000fe20003800000 */
[----:B------:R-:W-:Y:S01]  /*22810*/  MOV R13, R4 ;  /* 0x00000004000d7202 */ /* 0x000fe20000000f00 */
[----:B------:R-:W-:Y:S02]  /*22820*/  IMAD.MOV.U32 R12, RZ, RZ, RZ ;  /* 0x000000ffff0c7224 */ /* 0x000fe400078e00ff */
[----:B------:R-:W-:Y:S02]  /*22830*/  IMAD.MOV.U32 R11, RZ, RZ, 0x1c1f ;  /* 0x00001c1fff0b7424 */ /* 0x000fe400078e00ff */
[----:B------:R-:W-:-:S07]  /*22840*/  IMAD.MOV.U32 R15, RZ, RZ, -0x1 ;  /* 0xffffffffff0f7424 */ /* 0x000fce00078e00ff */
[----:B-----5:R-:W-:Y:S05]  /*22850*/  WARPSYNC.COLLECTIVE R15, `(.L_x_3000) ;  /* 0x000000000f087348 */ /* 0x020fea0003c00000 */
[----:B------:R0:W1:Y:S02]  /*22860*/  SHFL.IDX P6, R14, R13, R12, R11 ;  /* 0x0000000c0d0e7389 */ /* 0x00006400000c000b */
[----:B01---5:R-:W-:Y:S01]  /*22870*/  ENDCOLLECTIVE ;  /* 0x000000000000791b */ /* 0x023fe20003800000 */
.L_x_3000:
[----:B------:R-:W-:Y:S05]  /*22880*/  BSYNC B1 ;  /* 0x0000000000017941 */ /* 0x000fea0003800000 */
.L_x_2999:
[----:B------:R-:W-:Y:S05]  /*22890*/  BRA `(.L_x_3001) ;  /* 0xfffffe5000a87947 */ /* 0x000fea000383ffff */
.L_x_2754:
        /* <DEDUP_REMOVED lines=8> */
.L_x_3003:
[----:B------:R-:W-:Y:S05]  /*22920*/  BSYNC B1 ;  /* 0x0000000000017941 */ /* 0x000fea0003800000 */
.L_x_3002:
[----:B------:R-:W-:Y:S05]  /*22930*/  BRA `(.L_x_3004) ;  /* 0xfffffe5000887947 */ /* 0x000fea000383ffff */
.L_x_2755:
        /* <DEDUP_REMOVED lines=8> */
.L_x_3006:
[----:B------:R-:W-:Y:S05]  /*229c0*/  BSYNC B1 ;  /* 0x0000000000017941 */ /* 0x000fea0003800000 */
.L_x_3005:
[----:B------:R-:W-:Y:S05]  /*229d0*/  BRA `(.L_x_3007) ;  /* 0xfffffe5000687947 */ /* 0x000fea000383ffff */
.L_x_2756:
        /* <DEDUP_REMOVED lines=8> */
.L_x_3009:
[----:B------:R-:W-:Y:S05]  /*22a60*/  BSYNC B1 ;  /* 0x0000000000017941 */ /* 0x000fea0003800000 */
.L_x_3008:
[----:B------:R-:W-:Y:S05]  /*22a70*/  BRA `(.L_x_3010) ;  /* 0xfffffe5000487947 */ /* 0x000fea000383ffff */
.L_x_2757:
        /* <DEDUP_REMOVED lines=8> */
.L_x_3012:
[----:B------:R-:W-:Y:S05]  /*22b00*/  BSYNC B1 ;  /* 0x0000000000017941 */ /* 0x000fea0003800000 */
.L_x_3011:
[----:B------:R-:W-:Y:S05]  /*22b10*/  BRA `(.L_x_3013) ;  /* 0xfffffe5000287947 */ /* 0x000fea000383ffff */
.L_x_2758:
        /* <DEDUP_REMOVED lines=8> */
.L_x_3015:
[----:B------:R-:W-:Y:S05]  /*22ba0*/  BSYNC B1 ;  /* 0x0000000000017941 */ /* 0x000fea0003800000 */
.L_x_3014:
[----:B------:R-:W-:Y:S05]  /*22bb0*/  BRA `(.L_x_3016) ;  /* 0xfffffe5000087947 */ /* 0x000fea000383ffff */
.L_x_2759:
[----:B------:R-:W-:Y:S01]  /*22bc0*/  BSSY B1, `(.L_x_3017) ;  /* 0x0000008000017945 */ /* 0x000fe20003800000 */
[----:B------:R-:W-:Y:S01]  /*22bd0*/  MOV R13, R2 ;  /* 0x00000002000d7202 */ /* 0x000fe20000000f00 */
[----:B------:R-:W-:Y:S02]  /*22be0*/  IMAD.MOV.U32 R12, RZ, RZ, 0x1 ;  /* 0x00000001ff0c7424 */ /* 0x000fe400078e00ff */
[----:B------:R-:W-:Y:S02]  /*22bf0*/  IMAD.MOV.U32 R11, RZ, RZ, 0x1c1f ;  /* 0x00001c1fff0b7424 */ /* 0x000fe400078e00ff */
[----:B------:R-:W-:-:S07]  /*22c00*/  IMAD.MOV.U32 R15, RZ, RZ, -0x1 ;  /* 0xffffffffff0f7424 */ /* 0x000fce00078e00ff */
[----:B-----5:R-:W-:Y:S05]  /*22c10*/  WARPSYNC.COLLECTIVE R15, `(.L_x_3018) ;  /* 0x000000000f087348 */ /* 0x020fea0003c00000 */
[----:B------:R0:W1:Y:S02]  /*22c20*/  SHFL.IDX P6, R14, R13, R12, R11 ;  /* 0x0000000c0d0e7389 */ /* 0x00006400000c000b */
[----:B01---5:R-:W-:Y:S01]  /*22c30*/  ENDCOLLECTIVE ;  /* 0x000000000000791b */ /* 0x023fe20003800000 */
.L_x_3018:
[----:B------:R-:W-:Y:S05]  /*22c40*/  BSYNC B1 ;  /* 0x0000000000017941 */ /* 0x000fea0003800000 */
.L_x_3017:
[----:B------:R-:W-:Y:S05]  /*22c50*/  BRA `(.L_x_3019) ;  /* 0xfffffe4c00e87947 */ /* 0x000fea000383ffff */
.L_x_2760:
        /* <DEDUP_REMOVED lines=8> */
.L_x_3021:
[----:B------:R-:W-:Y:S05]  /*22ce0*/  BSYNC B1 ;  /* 0x0000000000017941 */ /* 0x000fea0003800000 */
.L_x_3020:
[----:B------:R-:W-:Y:S05]  /*22cf0*/  BRA `(.L_x_3022) ;  /* 0xfffffe4c00c87947 */ /* 0x000fea000383ffff */
.L_x_2762:
[----:B0-----:R0:W1:Y:S02]  /*22d00*/  SYNCS.PHASECHK.TRANS64.TRYWAIT P2, [R18+URZ+0x38800], R5 ;  /* 0x03880005120075a7 */ /* 0x001064000804017f */
[----:B-1----:R-:W-:Y:S05]  /*22d10*/  @!P2 NANOSLEEP.SYNCS 0x989680 ;  /* 0x009896800000a95d */ /* 0x002fea0003900000 */
[----:B------:R-:W1:Y:S02]  /*22d20*/  @!P2 SYNCS.PHASECHK.TRANS64 P2, [R18+URZ+0x38800], R5 ;  /* 0x038800051200a5a7 */ /* 0x000e64000804007f */
[----:B-1----:R-:W-:Y:S05]  /*22d30*/  @!P2 BRA `(.L_x_2762) ;  /* 0xfffffffc00f0a947 */ /* 0x002fea000383ffff */
[----:B------:R-:W-:Y:S05]  /*22d40*/  BRA `(.L_x_3023) ;  /* 0xfffffe5000407947 */ /* 0x000fea000383ffff */
.L_x_2770:
        /* <DEDUP_REMOVED lines=8> */
.L_x_3025:
[----:B------:R-:W-:Y:S05]  /*22dd0*/  BSYNC B1 ;  /* 0x0000000000017941 */ /* 0x000fea0003800000 */
.L_x_3024:
[----:B------:R-:W-:Y:S05]  /*22de0*/  BRA `(.L_x_3026) ;  /* 0xfffffe6000147947 */ /* 0x000fea000383ffff */
.L_x_2771:
        /* <DEDUP_REMOVED lines=8> */
.L_x_3028:
[----:B------:R-:W-:Y:S05]  /*22e70*/  BSYNC B1 ;  /* 0x0000000000017941 */ /* 0x000fea0003800000 */
.L_x_3027:
[----:B------:R-:W-:Y:S05]  /*22e80*/  BRA `(.L_x_3029) ;  /* 0xfffffe5c00f47947 */ /* 0x000fea000383ffff */
.L_x_2772:
        /* <DEDUP_REMOVED lines=8> */
.L_x_3031:
[----:B------:R-:W-:Y:S05]  /*22f10*/  BSYNC B1 ;  /* 0x0000000000017941 */ /* 0x000fea0003800000 */
.L_x_3030:
[----:B------:R-:W-:Y:S05]  /*22f20*/  BRA `(.L_x_3032) ;  /* 0xfffffe5c00d47947 */ /* 0x000fea000383ffff */
.L_x_2773:
        /* <DEDUP_REMOVED lines=8> */
.L_x_3034:
[----:B------:R-:W-:Y:S05]  /*22fb0*/  BSYNC B1 ;  /* 0x0000000000017941 */ /* 0x000fea0003800000 */
.L_x_3033:
[----:B------:R-:W-:Y:S05]  /*22fc0*/  BRA `(.L_x_3035) ;  /* 0xfffffe5c00b47947 */ /* 0x000fea000383ffff */
.L_x_2774:
        /* <DEDUP_REMOVED lines=8> */
.L_x_3037:
[----:B------:R-:W-:Y:S05]  /*23050*/  BSYNC B1 ;  /* 0x0000000000017941 */ /* 0x000fea0003800000 */
.L_x_3036:
[----:B------:R-:W-:Y:S05]  /*23060*/  BRA `(.L_x_3038) ;  /* 0xfffffe5c00947947 */ /* 0x000fea000383ffff */
.L_x_2775:
        /* <DEDUP_REMOVED lines=8> */
.L_x_3040:
[----:B------:R-:W-:Y:S05]  /*230f0*/  BSYNC B1 ;  /* 0x0000000000017941 */ /* 0x000fea0003800000 */
.L_x_3039:
[----:B------:R-:W-:Y:S05]  /*23100*/  BRA `(.L_x_3041) ;  /* 0xfffffe5c00787947 */ /* 0x000fea000383ffff */
.L_x_2776:
        /* <DEDUP_REMOVED lines=8> */
.L_x_3043:
[----:B------:R-:W-:Y:S05]  /*23190*/  BSYNC B1 ;  /* 0x0000000000017941 */ /* 0x000fea0003800000 */
.L_x_3042:
[----:B------:R-:W-:Y:S05]  /*231a0*/  BRA `(.L_x_3044) ;  /* 0xfffffe5c005c7947 */ /* 0x000fea000383ffff */
.L_x_2777:
        /* <DEDUP_REMOVED lines=8> */
.L_x_3046:
[----:B------:R-:W-:Y:S05]  /*23230*/  BSYNC B1 ;  /* 0x0000000000017941 */ /* 0x000fea0003800000 */
.L_x_3045:
[----:B------:R-:W-:Y:S05]  /*23240*/  BRA `(.L_x_3047) ;  /* 0xfffffe5c00407947 */ /* 0x000fea000383ffff */
.L_x_2779:
[----:B0-----:R0:W1:Y:S02]  /*23250*/  SYNCS.PHASECHK.TRANS64.TRYWAIT P2, [R18+URZ+0x38800], R3 ;  /* 0x03880003120075a7 */ /* 0x001064000804017f */
[----:B-1----:R-:W-:Y:S05]  /*23260*/  @!P2 NANOSLEEP.SYNCS 0x989680 ;  /* 0x009896800000a95d */ /* 0x002fea0003900000 */
[----:B------:R-:W1:Y:S02]  /*23270*/  @!P2 SYNCS.PHASECHK.TRANS64 P2, [R18+URZ+0x38800], R3 ;  /* 0x038800031200a5a7 */ /* 0x000e64000804007f */
[----:B-1----:R-:W-:Y:S05]  /*23280*/  @!P2 BRA `(.L_x_2779) ;  /* 0xfffffffc00f0a947 */ /* 0x002fea000383ffff */
[----:B------:R-:W-:Y:S05]  /*23290*/  BRA `(.L_x_3048) ;  /* 0xfffffe5c009c7947 */ /* 0x000fea000383ffff */
.L_x_2785:
[----:B--2---:R2:W3:Y:S02]  /*232a0*/  SYNCS.PHASECHK.TRANS64.TRYWAIT P1, [R20+URZ+0x38830], R7 ;  /* 0x03883007140075a7 */ /* 0x0044e4000802017f */
[----:B---3--:R-:W-:Y:S05]  /*232b0*/  @!P1 NANOSLEEP.SYNCS 0x989680 ;  /* 0x009896800000995d */ /* 0x008fea0003900000 */
[----:B------:R-:W3:Y:S02]  /*232c0*/  @!P1 SYNCS.PHASECHK.TRANS64 P1, [R20+URZ+0x38830], R7 ;  /* 0x03883007140095a7 */ /* 0x000ee4000802007f */
[----:B---3--:R-:W-:Y:S05]  /*232d0*/  @!P1 BRA `(.L_x_2785) ;  /* 0xfffffffc00f09947 */ /* 0x008fea000383ffff */
[----:B------:R-:W-:Y:S05]  /*232e0*/  BRA `(.L_x_2784) ;  /* 0xfffffe6800f07947 */ /* 0x000fea000383ffff */
.L_x_2787:
[----:B0-----:R0:W3:Y:S02]  /*232f0*/  SYNCS.PHASECHK.TRANS64.TRYWAIT P1, [R18+URZ+0x38810], R3 ;  /* 0x03881003120075a7 */ /* 0x0010e4000802017f */
[----:B---3--:R-:W-:Y:S05]  /*23300*/  @!P1 NANOSLEEP.SYNCS 0x989680 ;  /* 0x009896800000995d */ /* 0x008fea0003900000 */
[----:B------:R-:W3:Y:S02]  /*23310*/  @!P1 SYNCS.PHASECHK.TRANS64 P1, [R18+URZ+0x38810], R3 ;  /* 0x03881003120095a7 */ /* 0x000ee4000802007f */
[----:B---3--:R-:W-:Y:S05]  /*23320*/  @!P1 BRA `(.L_x_2787) ;  /* 0xfffffffc00f09947 */ /* 0x008fea000383ffff */
[----:B------:R-:W-:Y:S05]  /*23330*/  BRA `(.L_x_3049) ;  /* 0xfffffe6c00a07947 */ /* 0x000fea000383ffff */
.L_x_2791:
[----:B----4-:R4:W0:Y:S02]  /*23340*/  SYNCS.PHASECHK.TRANS64.TRYWAIT P2, [R20+URZ+0x38850], R7 ;  /* 0x03885007140075a7 */ /* 0x010824000804017f */
[----:B0-----:R-:W-:Y:S05]  /*23350*/  @!P2 NANOSLEEP.SYNCS 0x989680 ;  /* 0x009896800000a95d */ /* 0x001fea0003900000 */
[----:B------:R-:W0:Y:S02]  /*23360*/  @!P2 SYNCS.PHASECHK.TRANS64 P2, [R20+URZ+0x38850], R7 ;  /* 0x038850071400a5a7 */ /* 0x000e24000804007f */
[----:B0-----:R-:W-:Y:S05]  /*23370*/  @!P2 BRA `(.L_x_2791) ;  /* 0xfffffffc00f0a947 */ /* 0x001fea000383ffff */
[----:B------:R-:W-:Y:S05]  /*23380*/  BRA `(.L_x_2790) ;  /* 0xfffffe6c00c47947 */ /* 0x000fea000383ffff */
.L_x_2811:
[----:B-1----:R1:W2:Y:S02]  /*23390*/  SYNCS.PHASECHK.TRANS64.TRYWAIT P2, [R199+URZ+0x38830], R188 ;  /* 0x038830bcc70075a7 */ /* 0x0022a4000804017f */
[----:B--2---:R-:W-:Y:S05]  /*233a0*/  @!P2 NANOSLEEP.SYNCS 0x989680 ;  /* 0x009896800000a95d */ /* 0x004fea0003900000 */
[----:B------:R-:W2:Y:S02]  /*233b0*/  @!P2 SYNCS.PHASECHK.TRANS64 P2, [R199+URZ+0x38830], R188 ;  /* 0x038830bcc700a5a7 */ /* 0x000ea4000804007f */
[----:B--2---:R-:W-:Y:S05]  /*233c0*/  @!P2 BRA `(.L_x_2811) ;  /* 0xfffffffc00f0a947 */ /* 0x004fea000383ffff */
[----:B------:R-:W-:Y:S05]  /*233d0*/  BRA `(.L_x_2810) ;  /* 0xfffffea400587947 */ /* 0x000fea000383ffff */
.L_x_2816:
[----:B---3--:R3:W4:Y:S02]  /*233e0*/  SYNCS.PHASECHK.TRANS64.TRYWAIT P2, [R199+URZ+0x38850], R188 ;  /* 0x038850bcc70075a7 */ /* 0x008724000804017f */
[----:B----4-:R-:W-:Y:S05]  /*233f0*/  @!P2 NANOSLEEP.SYNCS 0x989680 ;  /* 0x009896800000a95d */ /* 0x010fea0003900000 */
[----:B------:R-:W4:Y:S02]  /*23400*/  @!P2 SYNCS.PHASECHK.TRANS64 P2, [R199+URZ+0x38850], R188 ;  /* 0x038850bcc700a5a7 */ /* 0x000f24000804007f */
[----:B----4-:R-:W-:Y:S05]  /*23410*/  @!P2 BRA `(.L_x_2816) ;  /* 0xfffffffc00f0a947 */ /* 0x010fea000383ffff */
[----:B------:R-:W-:Y:S05]  /*23420*/  BRA `(.L_x_2815) ;  /* 0xfffffea400f47947 */ /* 0x000fea000383ffff */
.L_x_2837:
[----:B-1----:R1:W2:Y:S02]  /*23430*/  SYNCS.PHASECHK.TRANS64.TRYWAIT P3, [R188+URZ+0x38830], R203 ;  /* 0x038830cbbc0075a7 */ /* 0x0022a4000806017f */
[----:B--2---:R-:W-:Y:S05]  /*23440*/  @!P3 NANOSLEEP.SYNCS 0x989680 ;  /* 0x009896800000b95d */ /* 0x004fea0003900000 */
[----:B------:R-:W2:Y:S02]  /*23450*/  @!P3 SYNCS.PHASECHK.TRANS64 P3, [R188+URZ+0x38830], R203 ;  /* 0x038830cbbc00b5a7 */ /* 0x000ea4000806007f */
[----:B--2---:R-:W-:Y:S05]  /*23460*/  @!P3 BRA `(.L_x_2837) ;  /* 0xfffffffc00f0b947 */ /* 0x004fea000383ffff */
[----:B------:R-:W-:Y:S05]  /*23470*/  BRA `(.L_x_2836) ;  /* 0xfffffee4000c7947 */ /* 0x000fea000383ffff */
.L_x_2842:
[----:B---3--:R3:W4:Y:S02]  /*23480*/  SYNCS.PHASECHK.TRANS64.TRYWAIT P3, [R188+URZ+0x38850], R203 ;  /* 0x038850cbbc0075a7 */ /* 0x008724000806017f */
[----:B----4-:R-:W-:Y:S05]  /*23490*/  @!P3 NANOSLEEP.SYNCS 0x989680 ;  /* 0x009896800000b95d */ /* 0x010fea0003900000 */
[----:B------:R-:W4:Y:S02]  /*234a0*/  @!P3 SYNCS.PHASECHK.TRANS64 P3, [R188+URZ+0x38850], R203 ;  /* 0x038850cbbc00b5a7 */ /* 0x000f24000806007f */
[----:B----4-:R-:W-:Y:S05]  /*234b0*/  @!P3 BRA `(.L_x_2842) ;  /* 0xfffffffc00f0b947 */ /* 0x010fea000383ffff */
[----:B------:R-:W-:Y:S05]  /*234c0*/  BRA `(.L_x_2841) ;  /* 0xfffffee400a87947 */ /* 0x000fea000383ffff */
.L_x_2850:
[----:B-1----:R1:W2:Y:S02]  /*234d0*/  SYNCS.PHASECHK.TRANS64.TRYWAIT P2, [R189+URZ+0x38830], R204 ;  /* 0x038830ccbd0075a7 */ /* 0x0022a4000804017f */
[----:B--2---:R-:W-:Y:S05]  /*234e0*/  @!P2 NANOSLEEP.SYNCS 0x989680 ;  /* 0x009896800000a95d */ /* 0x004fea0003900000 */
[----:B------:R-:W2:Y:S02]  /*234f0*/  @!P2 SYNCS.PHASECHK.TRANS64 P2, [R189+URZ+0x38830], R204 ;  /* 0x038830ccbd00a5a7 */ /* 0x000ea4000804007f */
[----:B--2---:R-:W-:Y:S05]  /*23500*/  @!P2 BRA `(.L_x_2850) ;  /* 0xfffffffc00f0a947 */ /* 0x004fea000383ffff */
[----:B------:R-:W-:Y:S05]  /*23510*/  BRA `(.L_x_2849) ;  /* 0xffffff1400987947 */ /* 0x000fea000383ffff */
.L_x_2855:
[----:B---3--:R3:W4:Y:S02]  /*23520*/  SYNCS.PHASECHK.TRANS64.TRYWAIT P2, [R189+URZ+0x38850], R204 ;  /* 0x038850ccbd0075a7 */ /* 0x008724000804017f */
[----:B----4-:R-:W-:Y:S05]  /*23530*/  @!P2 NANOSLEEP.SYNCS 0x989680 ;  /* 0x009896800000a95d */ /* 0x010fea0003900000 */
[----:B------:R-:W4:Y:S02]  /*23540*/  @!P2 SYNCS.PHASECHK.TRANS64 P2, [R189+URZ+0x38850], R204 ;  /* 0x038850ccbd00a5a7 */ /* 0x000f24000804007f */
[----:B----4-:R-:W-:Y:S05]  /*23550*/  @!P2 BRA `(.L_x_2855) ;  /* 0xfffffffc00f0a947 */ /* 0x010fea000383ffff */
[----:B------:R-:W-:Y:S05]  /*23560*/  BRA `(.L_x_2854) ;  /* 0xffffff1800347947 */ /* 0x000fea000383ffff */
.L_x_2899:
[----:B------:R-:W1:Y:S01]  /*23570*/  S2R R11, SR_TID.X ;  /* 0x00000000000b7919 */ /* 0x000e620000002100 */
[----:B------:R-:W-:Y:S01]  /*23580*/  BSSY B1, `(.L_x_3050) ;  /* 0x000000a000017945 */ /* 0x000fe20003800000 */
[----:B------:R-:W-:Y:S02]  /*23590*/  IMAD.MOV.U32 R12, RZ, RZ, RZ ;  /* 0x000000ffff0c7224 */ /* 0x000fe400078e00ff */
        /* <DEDUP_REMOVED lines=8> */
.L_x_3051:
[----:B------:R-:W-:Y:S05]  /*23620*/  BSYNC B1 ;  /* 0x0000000000017941 */ /* 0x000fea0003800000 */
.L_x_3050:
[----:B------:R-:W-:Y:S05]  /*23630*/  BRA `(.L_x_3052) ;  /* 0xffffff9800607947 */ /* 0x000fea000383ffff */
.L_x_2900:
[----:B------:R-:W-:Y:S01]  /*23640*/  BSSY B1, `(.L_x_3053) ;  /* 0x0000006000017945 */ /* 0x000fe20003800000 */
[----:B------:R-:W-:-:S07]  /*23650*/  IMAD.MOV.U32 R15, RZ, RZ, -0x1 ;  /* 0xffffffffff0f7424 */ /* 0x000fce00078e00ff */
[----:B0-----:R-:W-:Y:S05]  /*23660*/  WARPSYNC.COLLECTIVE R15, `(.L_x_3054) ;  /* 0x000000000f0c7348 */ /* 0x001fea0003c00000 */
[----:B------:R-:W-:Y:S02]  /*23670*/  ELECT P6, UR62, PT ;  /* 0x00000000003e782f */ /* 0x000fe400038c0000 */
[----:B------:R-:W-:Y:S01]  /*23680*/  MOV R14, UR62 ;  /* 0x0000003e000e7c02 */ /* 0x000fe20008000f00 */
[----:B0-----:R-:W-:Y:S10]  /*23690*/  ENDCOLLECTIVE ;  /* 0x000000000000791b */ /* 0x001ff40003800000 */
.L_x_3054:
[----:B------:R-:W-:Y:S05]  /*236a0*/  BSYNC B1 ;  /* 0x0000000000017941 */ /* 0x000fea0003800000 */
.L_x_3053:
[----:B------:R-:W-:Y:S05]  /*236b0*/  BRA `(.L_x_3055) ;  /* 0xffffff98004c7947 */ /* 0x000fea000383ffff */
.L_x_2901:
[----:B-1----:R1:W2:Y:S02]  /*236c0*/  SYNCS.PHASECHK.TRANS64.TRYWAIT P0, [R7+URZ+0x38820], R8 ;  /* 0x03882008070075a7 */ /* 0x0022a4000800017f */
[----:B--2---:R-:W-:Y:S05]  /*236d0*/  @!P0 NANOSLEEP.SYNCS 0x989680 ;  /* 0x009896800000895d */ /* 0x004fea0003900000 */
[----:B------:R-:W2:Y:S02]  /*236e0*/  @!P0 SYNCS.PHASECHK.TRANS64 P0, [R7+URZ+0x38820], R8 ;  /* 0x03882008070085a7 */ /* 0x000ea4000800007f */
[----:B--2---:R-:W-:Y:S05]  /*236f0*/  @!P0 BRA `(.L_x_2901) ;  /* 0xfffffffc00f08947 */ /* 0x004fea000383ffff */
[----:B------:R-:W-:Y:S05]  /*23700*/  BRA `(.L_x_3056) ;  /* 0xffffff98006c7947 */ /* 0x000fea000383ffff */
.L_x_2904:
[----:B-1----:R1:W2:Y:S02]  /*23710*/  SYNCS.PHASECHK.TRANS64.TRYWAIT P0, [R8+URZ+0x388a0], R9 ;  /* 0x0388a009080075a7 */ /* 0x0022a4000800017f */
[----:B--2---:R-:W-:Y:S05]  /*23720*/  @!P0 NANOSLEEP.SYNCS 0x989680 ;  /* 0x009896800000895d */ /* 0x004fea0003900000 */
[----:B------:R-:W2:Y:S02]  /*23730*/  @!P0 SYNCS.PHASECHK.TRANS64 P0, [R8+URZ+0x388a0], R9 ;  /* 0x0388a009080085a7 */ /* 0x000ea4000800007f */
[----:B--2---:R-:W-:Y:S05]  /*23740*/  @!P0 BRA `(.L_x_2904) ;  /* 0xfffffffc00f08947 */ /* 0x004fea000383ffff */
[----:B------:R-:W-:Y:S05]  /*23750*/  BRA `(.L_x_3057) ;  /* 0xffffff9800787947 */ /* 0x000fea000383ffff */
.L_x_2906:
[----:B--2---:R2:W3:Y:S02]  /*23760*/  SYNCS.PHASECHK.TRANS64.TRYWAIT P0, [R8+URZ+0x388c0], R9 ;  /* 0x0388c009080075a7 */ /* 0x0044e4000800017f */
[----:B---3--:R-:W-:Y:S05]  /*23770*/  @!P0 NANOSLEEP.SYNCS 0x989680 ;  /* 0x009896800000895d */ /* 0x008fea0003900000 */
[----:B------:R-:W3:Y:S02]  /*23780*/  @!P0 SYNCS.PHASECHK.TRANS64 P0, [R8+URZ+0x388c0], R9 ;  /* 0x0388c009080085a7 */ /* 0x000ee4000800007f */
[----:B---3--:R-:W-:Y:S05]  /*23790*/  @!P0 BRA `(.L_x_2906) ;  /* 0xfffffffc00f08947 */ /* 0x008fea000383ffff */
[----:B------:R-:W-:Y:S05]  /*237a0*/  BRA `(.L_x_3058) ;  /* 0xffffff9800e07947 */ /* 0x000fea000383ffff */
.L_x_2910:
[----:B-1----:R1:W2:Y:S02]  /*237b0*/  SYNCS.PHASECHK.TRANS64.TRYWAIT P0, [R9+URZ+0x388a0], R10 ;  /* 0x0388a00a090075a7 */ /* 0x0022a4000800017f */
[----:B--2---:R-:W-:Y:S05]  /*237c0*/  @!P0 NANOSLEEP.SYNCS 0x989680 ;  /* 0x009896800000895d */ /* 0x004fea0003900000 */
[----:B------:R-:W2:Y:S02]  /*237d0*/  @!P0 SYNCS.PHASECHK.TRANS64 P0, [R9+URZ+0x388a0], R10 ;  /* 0x0388a00a090085a7 */ /* 0x000ea4000800007f */
[----:B--2---:R-:W-:Y:S05]  /*237e0*/  @!P0 BRA `(.L_x_2910) ;  /* 0xfffffffc00f08947 */ /* 0x004fea000383ffff */
[----:B------:R-:W-:Y:S05]  /*237f0*/  BRA `(.L_x_3059) ;  /* 0xffffffa000247947 */ /* 0x000fea000383ffff */
.L_x_2912:
[----:B--2---:R2:W3:Y:S02]  /*23800*/  SYNCS.PHASECHK.TRANS64.TRYWAIT P1, [R9+URZ+0x388c0], R10 ;  /* 0x0388c00a090075a7 */ /* 0x0044e4000802017f */
[----:B---3--:R-:W-:Y:S05]  /*23810*/  @!P1 NANOSLEEP.SYNCS 0x989680 ;  /* 0x009896800000995d */ /* 0x008fea0003900000 */
[----:B------:R-:W3:Y:S02]  /*23820*/  @!P1 SYNCS.PHASECHK.TRANS64 P1, [R9+URZ+0x388c0], R10 ;  /* 0x0388c00a090095a7 */ /* 0x000ee4000802007f */
[----:B---3--:R-:W-:Y:S05]  /*23830*/  @!P1 BRA `(.L_x_2912) ;  /* 0xfffffffc00f09947 */ /* 0x008fea000383ffff */
[----:B------:R-:W-:Y:S05]  /*23840*/  BRA `(.L_x_3060) ;  /* 0xffffffa000847947 */ /* 0x000fea000383ffff */
.L_x_2930:
[----:B------:R-:W0:Y:S01]  /*23850*/  S2R R5, SR_TID.X ;  /* 0x0000000000057919 */ /* 0x000e220000002100 */
[----:B------:R-:W-:Y:S01]  /*23860*/  BSSY B0, `(.L_x_3061) ;  /* 0x000000a000007945 */ /* 0x000fe20003800000 */
[----:B------:R-:W-:Y:S01]  /*23870*/  IMAD.MOV.U32 R12, RZ, RZ, RZ ;  /* 0x000000ffff0c7224 */ /* 0x000fe200078e00ff */
[----:B------:R-:W-:Y:S01]  /*23880*/  MOV R15, 0xffffffff ;  /* 0xffffffff000f7802 */ /* 0x000fe20000000f00 */
[----:B-1----:R-:W-:Y:S01]  /*23890*/  IMAD.MOV.U32 R11, RZ, RZ, 0x1f ;  /* 0x0000001fff0b7424 */ /* 0x002fe200078e00ff */
[----:B0-----:R-:W-:-:S04]  /*238a0*/  SHF.R.U32.HI R5, RZ, 0x5, R5 ;  /* 0x00000005ff057819 */ /* 0x001fc80000011605 */
[----:B------:R-:W-:-:S05]  /*238b0*/  LOP3.LUT R5, R5, 0x3, RZ, 0xc0, !PT ;  /* 0x0000000305057812 */ /* 0x000fca00078ec0ff */
[----:B------:R-:W-:-:S07]  /*238c0*/  IMAD.MOV.U32 R13, RZ, RZ, R5 ;  /* 0x000000ffff0d7224 */ /* 0x000fce00078e0005 */
[----:B------:R-:W-:Y:S05]  /*238d0*/  WARPSYNC.COLLECTIVE R15, `(.L_x_3062) ;  /* 0x000000000f087348 */ /* 0x000fea0003c00000 */
[----:B------:R0:W1:Y:S02]  /*238e0*/  SHFL.IDX P6, R14, R13, R12, R11 ;  /* 0x0000000c0d0e7389 */ /* 0x00006400000c000b */
[----:B01----:R-:W-:Y:S01]  /*238f0*/  ENDCOLLECTIVE ;  /* 0x000000000000791b */ /* 0x003fe20003800000 */
.L_x_3062:
[----:B------:R-:W-:Y:S05]  /*23900*/  BSYNC B0 ;  /* 0x0000000000007941 */ /* 0x000fea0003800000 */
.L_x_3061:
[----:B------:R-:W-:Y:S05]  /*23910*/  BRA `(.L_x_3063) ;  /* 0xffffffb0005c7947 */ /* 0x000fea000383ffff */
.L_x_2931:
[----:B------:R-:W-:Y:S01]  /*23920*/  BSSY B0, `(.L_x_3064) ;  /* 0x0000006000007945 */ /* 0x000fe20003800000 */
[----:B------:R-:W-:-:S07]  /*23930*/  IMAD.MOV.U32 R15, RZ, RZ, -0x1 ;  /* 0xffffffffff0f7424 */ /* 0x000fce00078e00ff */
[----:B-1----:R-:W-:Y:S05]  /*23940*/  WARPSYNC.COLLECTIVE R15, `(.L_x_3065) ;  /* 0x000000000f0c7348 */ /* 0x002fea0003c00000 */
[----:B------:R-:W-:Y:S02]  /*23950*/  ELECT P6, UR62, PT ;  /* 0x00000000003e782f */ /* 0x000fe400038c0000 */
[----:B------:R-:W-:Y:S01]  /*23960*/  MOV R14, UR62 ;  /* 0x0000003e000e7c02 */ /* 0x000fe20008000f00 */
[----:B-1----:R-:W-:Y:S10]  /*23970*/  ENDCOLLECTIVE ;  /* 0x000000000000791b */ /* 0x002ff40003800000 */
.L_x_3065:
[----:B------:R-:W-:Y:S05]  /*23980*/  BSYNC B0 ;  /* 0x0000000000007941 */ /* 0x000fea0003800000 */
.L_x_3064:
[----:B------:R-:W-:Y:S05]  /*23990*/  BRA `(.L_x_3066) ;  /* 0xffffffb0004c7947 */ /* 0x000fea000383ffff */
.L_x_2934:
[----:B0-----:R0:W1:Y:S02]  /*239a0*/  SYNCS.PHASECHK.TRANS64.TRYWAIT P0, [R5+URZ+0x38840], R7 ;  /* 0x03884007050075a7 */ /* 0x001064000800017f */
[----:B-1----:R-:W-:Y:S05]  /*239b0*/  @!P0 NANOSLEEP.SYNCS 0x989680 ;  /* 0x009896800000895d */ /* 0x002fea0003900000 */
[----:B------:R-:W1:Y:S02]  /*239c0*/  @!P0 SYNCS.PHASECHK.TRANS64 P0, [R5+URZ+0x38840], R7 ;  /* 0x03884007050085a7 */ /* 0x000e64000800007f */
[----:B-1----:R-:W-:Y:S05]  /*239d0*/  @!P0 BRA `(.L_x_2934) ;  /* 0xfffffffc00f08947 */ /* 0x002fea000383ffff */
[----:B------:R-:W-:Y:S05]  /*239e0*/  BRA `(.L_x_3067) ;  /* 0xffffffb000b47947 */ /* 0x000fea000383ffff */
.L_x_2938:
        /* <DEDUP_REMOVED lines=8> */
.L_x_2941:
[----:B0-----:R0:W1:Y:S02]  /*23a70*/  SYNCS.PHASECHK.TRANS64.TRYWAIT P0, [R2+URZ+0x38860], R5 ;  /* 0x03886005020075a7 */ /* 0x001064000800017f */
[----:B-1----:R-:W-:Y:S05]  /*23a80*/  @!P0 NANOSLEEP.SYNCS 0x989680 ;  /* 0x009896800000895d */ /* 0x002fea0003900000 */
[----:B------:R-:W1:Y:S02]  /*23a90*/  @!P0 SYNCS.PHASECHK.TRANS64 P0, [R2+URZ+0x38860], R5 ;  /* 0x03886005020085a7 */ /* 0x000e64000800007f */
[----:B-1----:R-:W-:Y:S05]  /*23aa0*/  @!P0 BRA `(.L_x_2941) ;  /* 0xfffffffc00f08947 */ /* 0x002fea000383ffff */
[----:B------:R-:W-:Y:S05]  /*23ab0*/  BRA `(.L_x_3069) ;  /* 0xffffffb800b87947 */ /* 0x000fea000383ffff */
.L_x_2950:
[----:B--2---:R2:W3:Y:S02]  /*23ac0*/  SYNCS.PHASECHK.TRANS64.TRYWAIT P0, [R2+URZ+0x38840], R3 ;  /* 0x03884003020075a7 */ /* 0x0044e4000800017f */
[----:B---3--:R-:W-:Y:S05]  /*23ad0*/  @!P0 NANOSLEEP.SYNCS 0x989680 ;  /* 0x009896800000895d */ /* 0x008fea0003900000 */
[----:B------:R-:W3:Y:S02]  /*23ae0*/  @!P0 SYNCS.PHASECHK.TRANS64 P0, [R2+URZ+0x38840], R3 ;  /* 0x03884003020085a7 */ /* 0x000ee4000800007f */
[----:B---3--:R-:W-:Y:S05]  /*23af0*/  @!P0 BRA `(.L_x_2950) ;  /* 0xfffffffc00f08947 */ /* 0x008fea000383ffff */
[----:B------:R-:W-:Y:S05]  /*23b00*/  BRA `(.L_x_3070) ;  /* 0xffffffc0008c7947 */ /* 0x000fea000383ffff */
.L_x_2952:
[----:B0-----:R0:W3:Y:S02]  /*23b10*/  SYNCS.PHASECHK.TRANS64.TRYWAIT P0, [R2+URZ+0x38860], R3 ;  /* 0x03886003020075a7 */ /* 0x0010e4000800017f */
[----:B---3--:R-:W-:Y:S05]  /*23b20*/  @!P0 NANOSLEEP.SYNCS 0x989680 ;  /* 0x009896800000895d */ /* 0x008fea0003900000 */
[----:B------:R-:W3:Y:S02]  /*23b30*/  @!P0 SYNCS.PHASECHK.TRANS64 P0, [R2+URZ+0x38860], R3 ;  /* 0x03886003020085a7 */ /* 0x000ee4000800007f */
[----:B---3--:R-:W-:Y:S05]  /*23b40*/  @!P0 BRA `(.L_x_2952) ;  /* 0xfffffffc00f08947 */ /* 0x008fea000383ffff */
[----:B------:R-:W-:Y:S05]  /*23b50*/  BRA `(.L_x_3071) ;  /* 0xffffffc400007947 */ /* 0x000fea000383ffff */
.L_x_2957:
[----:B---3--:R3:W4:Y:S02]  /*23b60*/  SYNCS.PHASECHK.TRANS64.TRYWAIT P0, [R2+URZ+0x38840], R3 ;  /* 0x03884003020075a7 */ /* 0x008724000800017f */
[----:B----4-:R-:W-:Y:S05]  /*23b70*/  @!P0 NANOSLEEP.SYNCS 0x989680 ;  /* 0x009896800000895d */ /* 0x010fea0003900000 */
[----:B------:R-:W4:Y:S02]  /*23b80*/  @!P0 SYNCS.PHASECHK.TRANS64 P0, [R2+URZ+0x38840], R3 ;  /* 0x03884003020085a7 */ /* 0x000f24000800007f */
[----:B----4-:R-:W-:Y:S05]  /*23b90*/  @!P0 BRA `(.L_x_2957) ;  /* 0xfffffffc00f08947 */ /* 0x010fea000383ffff */
[----:B------:R-:W-:Y:S05]  /*23ba0*/  BRA `(.L_x_3072) ;  /* 0xffffffc800a07947 */ /* 0x000fea000383ffff */
.L_x_2959:
[----:B0-----:R0:W2:Y:S02]  /*23bb0*/  SYNCS.PHASECHK.TRANS64.TRYWAIT P1, [R2+URZ+0x38860], R3 ;  /* 0x03886003020075a7 */ /* 0x0010a4000802017f */
[----:B--2---:R-:W-:Y:S05]  /*23bc0*/  @!P1 NANOSLEEP.SYNCS 0x989680 ;  /* 0x009896800000995d */ /* 0x004fea0003900000 */
[----:B------:R-:W2:Y:S02]  /*23bd0*/  @!P1 SYNCS.PHASECHK.TRANS64 P1, [R2+URZ+0x38860], R3 ;  /* 0x03886003020095a7 */ /* 0x000ea4000802007f */
[----:B--2---:R-:W-:Y:S05]  /*23be0*/  @!P1 BRA `(.L_x_2959) ;  /* 0xfffffffc00f09947 */ /* 0x004fea000383ffff */
[----:B------:R-:W-:Y:S05]  /*23bf0*/  BRA `(.L_x_3073) ;  /* 0xffffffcc00107947 */ /* 0x000fea000383ffff */
.L_x_2964:
[----:B---3--:R3:W4:Y:S02]  /*23c00*/  SYNCS.PHASECHK.TRANS64.TRYWAIT P0, [R2+URZ+0x38840], R3 ;  /* 0x03884003020075a7 */ /* 0x008724000800017f */
[----:B----4-:R-:W-:Y:S05]  /*23c10*/  @!P0 NANOSLEEP.SYNCS 0x989680 ;  /* 0x009896800000895d */ /* 0x010fea0003900000 */
[----:B------:R-:W4:Y:S02]  /*23c20*/  @!P0 SYNCS.PHASECHK.TRANS64 P0, [R2+URZ+0x38840], R3 ;  /* 0x03884003020085a7 */ /* 0x000f24000800007f */
[----:B----4-:R-:W-:Y:S05]  /*23c30*/  @!P0 BRA `(.L_x_2964) ;  /* 0xfffffffc00f08947 */ /* 0x010fea000383ffff */
[----:B------:R-:W-:Y:S05]  /*23c40*/  BRA `(.L_x_3074) ;  /* 0xffffffd0008c7947 */ /* 0x000fea000383ffff */
.L_x_2966:
[----:B0-----:R0:W2:Y:S02]  /*23c50*/  SYNCS.PHASECHK.TRANS64.TRYWAIT P1, [R2+URZ+0x38860], R3 ;  /* 0x03886003020075a7 */ /* 0x0010a4000802017f */
[----:B--2---:R-:W-:Y:S05]  /*23c60*/  @!P1 NANOSLEEP.SYNCS 0x989680 ;  /* 0x009896800000995d */ /* 0x004fea0003900000 */
[----:B------:R-:W2:Y:S02]  /*23c70*/  @!P1 SYNCS.PHASECHK.TRANS64 P1, [R2+URZ+0x38860], R3 ;  /* 0x03886003020095a7 */ /* 0x000ea4000802007f */
[----:B--2---:R-:W-:Y:S05]  /*23c80*/  @!P1 BRA `(.L_x_2966) ;  /* 0xfffffffc00f09947 */ /* 0x004fea000383ffff */
[----:B------:R-:W-:Y:S05]  /*23c90*/  BRA `(.L_x_3075) ;  /* 0xffffffd400007947 */ /* 0x000fea000383ffff */
.L_x_2971:
[----:B------:R-:W-:Y:S01]  /*23ca0*/  BSSY B0, `(.L_x_3076) ;  /* 0x0000008000007945 */ /* 0x000fe20003800000 */
[----:B0-----:R-:W-:Y:S02]  /*23cb0*/  IMAD.MOV.U32 R13, RZ, RZ, R16 ;  /* 0x000000ffff0d7224 */ /* 0x001fe400078e0010 */
[----:B------:R-:W-:Y:S02]  /*23cc0*/  IMAD.MOV.U32 R12, RZ, RZ, RZ ;  /* 0x000000ffff0c7224 */ /* 0x000fe400078e00ff */
[----:B-1----:R-:W-:Y:S02]  /*23cd0*/  IMAD.MOV.U32 R11, RZ, RZ, 0x1f ;  /* 0x0000001fff0b7424 */ /* 0x002fe400078e00ff */
[----:B------:R-:W-:-:S07]  /*23ce0*/  IMAD.MOV.U32 R15, RZ, RZ, -0x1 ;  /* 0xffffffffff0f7424 */ /* 0x000fce00078e00ff */
[----:B--23--:R-:W-:Y:S05]  /*23cf0*/  WARPSYNC.COLLECTIVE R15, `(.L_x_3077) ;  /* 0x000000000f087348 */ /* 0x00cfea0003c00000 */
[----:B------:R0:W1:Y:S02]  /*23d00*/  SHFL.IDX P6, R14, R13, R12, R11 ;  /* 0x0000000c0d0e7389 */ /* 0x00006400000c000b */
[----:B0123--:R-:W-:Y:S01]  /*23d10*/  ENDCOLLECTIVE ;  /* 0x000000000000791b */ /* 0x00ffe20003800000 */
.L_x_3077:
[----:B------:R-:W-:Y:S05]  /*23d20*/  BSYNC B0 ;  /* 0x0000000000007941 */ /* 0x000fea0003800000 */
.L_x_3076:
        /* <DEDUP_REMOVED lines=8> */
.L_x_3078:
[----:B------:R-:W-:Y:S01]  /*23db0*/  IMAD.MOV.U32 R16, RZ, RZ, R14 ;  /* 0x000000ffff107224 */ /* 0x000fe200078e000e */
[----:B------:R-:W-:Y:S06]  /*23dc0*/  BRA `(.L_x_3079) ;  /* 0xffffffd800507947 */ /* 0x000fec000383ffff */
.L_x_2974:
[----:B------:R-:W-:Y:S01]  /*23dd0*/  BSSY B0, `(.L_x_3080) ;  /* 0x0000008000007945 */ /* 0x000fe20003800000 */
[----:B0----5:R-:W-:Y:S01]  /*23de0*/  MOV R13, R17 ;  /* 0x00000011000d7202 */ /* 0x021fe20000000f00 */
[----:B------:R-:W-:Y:S02]  /*23df0*/  IMAD.MOV.U32 R12, RZ, RZ, 0x1 ;  /* 0x00000001ff0c7424 */ /* 0x000fe400078e00ff */
[----:B-1----:R-:W-:Y:S02]  /*23e00*/  IMAD.MOV.U32 R11, RZ, RZ, RZ ;  /* 0x000000ffff0b7224 */ /* 0x002fe400078e00ff */
[----:B------:R-:W-:-:S07]  /*23e10*/  IMAD.MOV.U32 R15, RZ, RZ, -0x1 ;  /* 0xffffffffff0f7424 */ /* 0x000fce00078e00ff */
[----:B--234-:R-:W-:Y:S05]  /*23e20*/  WARPSYNC.COLLECTIVE R15, `(.L_x_3081) ;  /* 0x000000000f087348 */ /* 0x01cfea0003c00000 */
[----:B------:R0:W1:Y:S02]  /*23e30*/  SHFL.UP P6, R14, R13, R12, R11 ;  /* 0x0400000c0d0e7389 */ /* 0x00006400000c000b */
[----:B01234-:R-:W-:Y:S01]  /*23e40*/  ENDCOLLECTIVE ;  /* 0x000000000000791b */ /* 0x01ffe20003800000 */
.L_x_3081:
[----:B------:R-:W-:Y:S05]  /*23e50*/  BSYNC B0 ;  /* 0x0000000000007941 */ /* 0x000fea0003800000 */
.L_x_3080:
        /* <DEDUP_REMOVED lines=10> */
.L_x_3082:
        /* <DEDUP_REMOVED lines=8> */
.L_x_3083:
        /* <DEDUP_REMOVED lines=8> */
.L_x_3084:
        /* <DEDUP_REMOVED lines=8> */
.L_x_3085:
        /* <DEDUP_REMOVED lines=8> */
.L_x_3086:
[----:B------:R-:W-:Y:S05]  /*24100*/  BRA `(.L_x_3087) ;  /* 0xffffffd800147947 */ /* 0x000fea000383ffff */
.L_x_2979:
[----:B------:R-:W-:Y:S01]  /*24110*/  BSSY B0, `(.L_x_3088) ;  /* 0x0000008000007945 */ /* 0x000fe20003800000 */
[----:B-----5:R-:W-:Y:S01]  /*24120*/  IMAD.MOV.U32 R13, RZ, RZ, R17 ;  /* 0x000000ffff0d7224 */ /* 0x020fe200078e0011 */
[----:B------:R-:W-:Y:S01]  /*24130*/  MOV R15, 0xffffffff ;  /* 0xffffffff000f7802 */ /* 0x000fe20000000f00 */
[----:B------:R-:W-:Y:S02]  /*24140*/  IMAD.MOV.U32 R12, RZ, RZ, 0x1 ;  /* 0x00000001ff0c7424 */ /* 0x000fe400078e00ff */
[----:B-1----:R-:W-:-:S07]  /*24150*/  IMAD.MOV.U32 R11, RZ, RZ, RZ ;  /* 0x000000ffff0b7224 */ /* 0x002fce00078e00ff */
[----:B0-2---:R-:W-:Y:S05]  /*24160*/  WARPSYNC.COLLECTIVE R15, `(.L_x_3089) ;  /* 0x000000000f087348 */ /* 0x005fea0003c00000 */
[----:B------:R1:W3:Y:S02]  /*24170*/  SHFL.UP P6, R14, R13, R12, R11 ;  /* 0x0400000c0d0e7389 */ /* 0x0002e400000c000b */
[----:B0123--:R-:W-:Y:S01]  /*24180*/  ENDCOLLECTIVE ;  /* 0x000000000000791b */ /* 0x00ffe20003800000 */
.L_x_3089:
[----:B------:R-:W-:Y:S05]  /*24190*/  BSYNC B0 ;  /* 0x0000000000007941 */ /* 0x000fea0003800000 */
.L_x_3088:
[----:B------:R-:W-:Y:S01]  /*241a0*/  ISETP.NE.AND P0, PT, R6, RZ, PT ;  /* 0x000000ff0600720c */ /* 0x000fe20003f05270 */
[----:B------:R-:W-:Y:S02]  /*241b0*/  IMAD.MOV.U32 R12, RZ, RZ, 0x2 ;  /* 0x00000002ff0c7424 */ /* 0x000fe400078e00ff */
[----:B------:R-:W-:Y:S01]  /*241c0*/  IMAD.MOV.U32 R11, RZ, RZ, RZ ;  /* 0x000000ffff0b7224 */ /* 0x000fe200078e00ff */
[----:B------:R-:W-:Y:S01]  /*241d0*/  SEL R2, R14, RZ, P0 ;  /* 0x000000ff0e027207 */ /* 0x000fe20000000000 */
[----:B------:R-:W-:Y:S01]  /*241e0*/  IMAD.MOV.U32 R15, RZ, RZ, -0x1 ;  /* 0xffffffffff0f7424 */ /* 0x000fe200078e00ff */
[----:B------:R-:W-:-:S03]  /*241f0*/  ISETP.GE.U32.AND P0, PT, R6, 0x2, PT ;  /* 0x000000020600780c */ /* 0x000fc60003f06070 */
[----:B------:R-:W-:-:S04]  /*24200*/  IMAD.IADD R2, R17, 0x1, R2 ;  /* 0x0000000111027824 */ /* 0x000fc800078e0202 */
[----:B------:R-:W-:-:S07]  /*24210*/  IMAD.MOV.U32 R13, RZ, RZ, R2 ;  /* 0x000000ffff0d7224 */ /* 0x000fce00078e0002 */
[----:B------:R-:W-:Y:S05]  /*24220*/  WARPSYNC.COLLECTIVE R15, `(.L_x_3090) ;  /* 0x000000000f087348 */ /* 0x000fea0003c00000 */
[----:B------:R0:W1:Y:S02]  /*24230*/  SHFL.UP P6, R14, R13, R12, R11 ;  /* 0x0400000c0d0e7389 */ /* 0x00006400000c000b */
[----:B01----:R-:W-:Y:S01]  /*24240*/  ENDCOLLECTIVE ;  /* 0x000000000000791b */ /* 0x003fe20003800000 */
.L_x_3090:
        /* <DEDUP_REMOVED lines=8> */
.L_x_3091:
        /* <DEDUP_REMOVED lines=8> */
.L_x_3092:
        /* <DEDUP_REMOVED lines=8> */
.L_x_3093:
        /* <DEDUP_REMOVED lines=8> */
.L_x_3094:
[----:B------:R-:W-:Y:S05]  /*24450*/  BRA `(.L_x_3095) ;  /* 0xffffffd400f47947 */ /* 0x000fea000383ffff */
.L_x_2981:
[----:B------:R-:W-:Y:S01]  /*24460*/  BSSY B0, `(.L_x_3096) ;  /* 0x0000006000007945 */ /* 0x000fe20003800000 */
[----:B------:R-:W-:Y:S01]  /*24470*/  PLOP3.LUT P6, PT, P6, PT, PT, 0x8, 0x0 ;  /* 0x000000000000781c */ /* 0x000fe200037ce170 */
[----:B------:R-:W-:-:S12]  /*24480*/  IMAD.MOV.U32 R15, RZ, RZ, -0x1 ;  /* 0xffffffffff0f7424 */ /* 0x000fd800078e00ff */
[----:B01----:R-:W-:Y:S05]  /*24490*/  WARPSYNC.COLLECTIVE R15, `(.L_x_3097) ;  /* 0x000000000f087348 */ /* 0x003fea0003c00000 */
[----:B------:R-:W-:Y:S01]  /*244a0*/  VOTE.ANY R14, PT, P6 ;  /* 0x00000000000e7806 */ /* 0x000fe200030e0100 */
[----:B01----:R-:W-:Y:S06]  /*244b0*/  ENDCOLLECTIVE ;  /* 0x000000000000791b */ /* 0x003fec0003800000 */
.L_x_3097:
[----:B------:R-:W-:Y:S05]  /*244c0*/  BSYNC B0 ;  /* 0x0000000000007941 */ /* 0x000fea0003800000 */
.L_x_3096:
        /* <DEDUP_REMOVED lines=9> */
.L_x_3098:
[----:B------:R-:W-:Y:S01]  /*24560*/  IMAD.MOV.U32 R17, RZ, RZ, R14 ;  /* 0x000000ffff117224 */ /* 0x000fe200078e000e */
[----:B------:R-:W-:Y:S06]  /*24570*/  BRA `(.L_x_3099) ;  /* 0xffffffd400e47947 */ /* 0x000fec000383ffff */
.L_x_2983:
[----:B------:R-:W-:Y:S01]  /*24580*/  BSSY B0, `(.L_x_3100) ;  /* 0x0000007000007945 */ /* 0x000fe20003800000 */
[----:B------:R-:W-:Y:S02]  /*24590*/  IMAD.MOV.U32 R13, RZ, RZ, R2 ;  /* 0x000000ffff0d7224 */ /* 0x000fe400078e0002 */
[----:B-1----:R-:W-:Y:S02]  /*245a0*/  IMAD.MOV.U32 R11, RZ, RZ, 0x1f ;  /* 0x0000001fff0b7424 */ /* 0x002fe400078e00ff */
[----:B------:R-:W-:-:S07]  /*245b0*/  IMAD.MOV.U32 R15, RZ, RZ, -0x1 ;  /* 0xffffffffff0f7424 */ /* 0x000fce00078e00ff */
[----:B0-23--:R-:W-:Y:S05]  /*245c0*/  WARPSYNC.COLLECTIVE R15, `(.L_x_3101) ;  /* 0x000000000f087348 */ /* 0x00dfea0003c00000 */
[----:B------:R1:W4:Y:S02]  /*245d0*/  SHFL.IDX P6, R14, R13, R12, R11 ;  /* 0x0000000c0d0e7389 */ /* 0x00032400000c000b */
[----:B01234-:R-:W-:Y:S01]  /*245e0*/  ENDCOLLECTIVE ;  /* 0x000000000000791b */ /* 0x01ffe20003800000 */
.L_x_3101:
[----:B------:R-:W-:Y:S05]  /*245f0*/  BSYNC B0 ;  /* 0x0000000000007941 */ /* 0x000fea0003800000 */
.L_x_3100:
[----:B------:R-:W-:Y:S01]  /*24600*/  IMAD.MOV.U32 R7, RZ, RZ, R14 ;  /* 0x000000ffff077224 */ /* 0x000fe200078e000e */
[----:B------:R-:W-:Y:S06]  /*24610*/  BRA `(.L_x_2982) ;  /* 0xffffffd400d87947 */ /* 0x000fec000383ffff */
.L_x_2986:
[----:B-1----:R1:W2:Y:S02]  /*24620*/  SYNCS.PHASECHK.TRANS64.TRYWAIT P0, [R0+URZ+0x38820], R3 ;  /* 0x03882003000075a7 */ /* 0x0022a4000800017f */
[----:B--2---:R-:W-:Y:S05]  /*24630*/  @!P0 NANOSLEEP.SYNCS 0x989680 ;  /* 0x009896800000895d */ /* 0x004fea0003900000 */
[----:B------:R-:W2:Y:S02]  /*24640*/  @!P0 SYNCS.PHASECHK.TRANS64 P0, [R0+URZ+0x38820], R3 ;  /* 0x03882003000085a7 */ /* 0x000ea4000800007f */
[----:B--2---:R-:W-:Y:S05]  /*24650*/  @!P0 BRA `(.L_x_2986) ;  /* 0xfffffffc00f08947 */ /* 0x004fea000383ffff */
[----:B------:R-:W-:Y:S05]  /*24660*/  BRA `(.L_x_3102) ;  /* 0xffffffdc00507947 */ /* 0x000fea000383ffff */
.L_x_2987:
[----:B---3--:R-:W2:Y:S01]  /*24670*/  S2R R2, SR_TID.X ;  /* 0x0000000000027919 */ /* 0x008ea20000002100 */
        /* <DEDUP_REMOVED lines=10> */
.L_x_3104:
[----:B------:R-:W-:Y:S05]  /*24720*/  BSYNC B0 ;  /* 0x0000000000007941 */ /* 0x000fea0003800000 */
.L_x_3103:
[----:B------:R-:W-:Y:S05]  /*24730*/  BRA `(.L_x_3105) ;  /* 0xffffffdc00347947 */ /* 0x000fea000383ffff */
.L_x_2988:
[----:B------:R-:W-:Y:S01]  /*24740*/  BSSY B0, `(.L_x_3106) ;  /* 0x0000006000007945 */ /* 0x000fe20003800000 */
[----:B------:R-:W-:-:S07]  /*24750*/  IMAD.MOV.U32 R15, RZ, RZ, -0x1 ;  /* 0xffffffffff0f7424 */ /* 0x000fce00078e00ff */
[----:B012---:R-:W-:Y:S05]  /*24760*/  WARPSYNC.COLLECTIVE R15, `(.L_x_3107) ;  /* 0x000000000f0c7348 */ /* 0x007fea0003c00000 */
[----:B------:R-:W-:Y:S02]  /*24770*/  ELECT P6, UR62, PT ;  /* 0x00000000003e782f */ /* 0x000fe400038c0000 */
[----:B------:R-:W-:Y:S01]  /*24780*/  MOV R14, UR62 ;  /* 0x0000003e000e7c02 */ /* 0x000fe20008000f00 */
[----:B012---:R-:W-:Y:S10]  /*24790*/  ENDCOLLECTIVE ;  /* 0x000000000000791b */ /* 0x007ff40003800000 */
.L_x_3107:
[----:B------:R-:W-:Y:S05]  /*247a0*/  BSYNC B0 ;  /* 0x0000000000007941 */ /* 0x000fea0003800000 */
.L_x_3106:
[----:B------:R-:W-:Y:S05]  /*247b0*/  BRA `(.L_x_3108) ;  /* 0xffffffdc00287947 */ /* 0x000fea000383ffff */
.L_x_2990:
[----:B-1----:R1:W2:Y:S02]  /*247c0*/  SYNCS.PHASECHK.TRANS64.TRYWAIT P0, [R6+URZ], R5 ;  /* 0x00000005060075a7 */ /* 0x0022a4000800017f */
[----:B--2---:R-:W-:Y:S05]  /*247d0*/  @!P0 NANOSLEEP.SYNCS 0x989680 ;  /* 0x009896800000895d */ /* 0x004fea0003900000 */
[----:B------:R-:W2:Y:S02]  /*247e0*/  @!P0 SYNCS.PHASECHK.TRANS64 P0, [R6+URZ], R5 ;  /* 0x00000005060085a7 */ /* 0x000ea4000800007f */
[----:B--2---:R-:W-:Y:S05]  /*247f0*/  @!P0 BRA `(.L_x_2990) ;  /* 0xfffffffc00f08947 */ /* 0x004fea000383ffff */
[----:B------:R-:W-:Y:S05]  /*24800*/  BRA `(.L_x_3109) ;  /* 0xffffffdc006c7947 */ /* 0x000fea000383ffff */
.L_x_2991:
[----:B--2---:R2:W3:Y:S02]  /*24810*/  SYNCS.PHASECHK.TRANS64.TRYWAIT P0, [R7+URZ], R2 ;  /* 0x00000002070075a7 */ /* 0x0044e4000800017f */
[----:B---3--:R-:W-:Y:S05]  /*24820*/  @!P0 NANOSLEEP.SYNCS 0x989680 ;  /* 0x009896800000895d */ /* 0x008fea0003900000 */
[----:B------:R-:W3:Y:S02]  /*24830*/  @!P0 SYNCS.PHASECHK.TRANS64 P0, [R7+URZ], R2 ;  /* 0x00000002070085a7 */ /* 0x000ee4000800007f */
[----:B---3--:R-:W-:Y:S05]  /*24840*/  @!P0 BRA `(.L_x_2991) ;  /* 0xfffffffc00f08947 */ /* 0x008fea000383ffff */
[----:B------:R-:W-:Y:S05]  /*24850*/  BRA `(.L_x_3110) ;  /* 0xffffffdc00607947 */ /* 0x000fea000383ffff */
.L_x_2993:
[----:B---3--:R3:W4:Y:S02]  /*24860*/  SYNCS.PHASECHK.TRANS64.TRYWAIT P0, [R4+URZ], R5 ;  /* 0x00000005040075a7 */ /* 0x008724000800017f */
[----:B----4-:R-:W-:Y:S05]  /*24870*/  @!P0 NANOSLEEP.SYNCS 0x989680 ;  /* 0x009896800000895d */ /* 0x010fea0003900000 */
[----:B------:R-:W4:Y:S02]  /*24880*/  @!P0 SYNCS.PHASECHK.TRANS64 P0, [R4+URZ], R5 ;  /* 0x00000005040085a7 */ /* 0x000f24000800007f */
[----:B----4-:R-:W-:Y:S05]  /*24890*/  @!P0 BRA `(.L_x_2993) ;  /* 0xfffffffc00f08947 */ /* 0x010fea000383ffff */
[----:B------:R-:W-:Y:S05]  /*248a0*/  BRA `(.L_x_3111) ;  /* 0xffffffdc00687947 */ /* 0x000fea000383ffff */
.L_x_3112:
        /* <DEDUP_REMOVED lines=13> */
.L_x_4560:


//--------------------- .text._ZN7cutlass13device_kernelIN5flash11enable_sm90INS1_16FlashAttnFwdSm90INS1_25CollectiveMainloopFwdSm90ILi2EN4cute5tupleIJNS5_1CILi1EEES8_S8_EEENS6_IJNS7_ILi64EEESA_SA_EEELi512ENS_6half_tEfNS_4arch4Sm90ELb1ELb0ELb0ELb0ELb0ELb0ELb0ELb0ELb0ELb0ELb0ELb0EEENS1_21CollectiveEpilogueFwdINS6_IJSA_NS7_ILi512EEESA_EEES9_SC_SE_Li256ELb0ELb0ELb0ELb0EEENS1_30DynamicPersistentTileSchedulerILi256ELi32ELb0ELb0ELb1EEEEEEEEEvNT_6ParamsE --------------------------
	.section	.text._ZN7cutlass13device_kernelIN5flash11enable_sm90INS1_16FlashAttnFwdSm90INS1_25CollectiveMainloopFwdSm90ILi2EN4cute5tupleIJNS5_1CILi1EEES8_S8_EEENS6_IJNS7_ILi64EEESA_SA_EEELi512ENS_6half_tEfNS_4arch4Sm90ELb1ELb0ELb0ELb0ELb0ELb0ELb0ELb0ELb0ELb0ELb0ELb0EEENS1_21CollectiveEpilogueFwdINS6_IJSA_NS7_ILi512EEESA_EEES9_SC_SE_Li256ELb0ELb0ELb0ELb0EEENS1_30DynamicPersistentTileSchedulerILi256ELi32ELb0ELb0ELb1EEEEEEEEEvNT_6ParamsE,"ax",@progbits
	.align	128
.text._ZN7cutlass13device_kernelIN5flash11enable_sm90INS1_16FlashAttnFwdSm90INS1_25CollectiveMainloopFwdSm90ILi2EN4cute5tupleIJNS5_1CILi1EEES8_S8_EEENS6_IJNS7_ILi64EEESA_SA_EEELi512ENS_6half_tEfNS_4arch4Sm90ELb1ELb0ELb0ELb0ELb0ELb0ELb0ELb0ELb0ELb0ELb0ELb0EEENS1_21CollectiveEpilogueFwdINS6_IJSA_NS7_ILi512EEESA_EEES9_SC_SE_Li256ELb0ELb0ELb0ELb0EEENS1_30DynamicPersistentTileSchedulerILi256ELi32ELb0ELb0ELb1EEEEEEEEEvNT_6ParamsE:
        .type           _ZN7cutlass13device_kernelIN5flash11enable_sm90INS1_16FlashAttnFwdSm90INS1_25CollectiveMainloopFwdSm90ILi2EN4cute5tupleIJNS5_1CILi1EEES8_S8_EEENS6_IJNS7_ILi64EEESA_SA_EEELi512ENS_6half_tEfNS_4arch4Sm90ELb1ELb0ELb0ELb0ELb0ELb0ELb0ELb0ELb0ELb0ELb0ELb0EEENS1_21CollectiveEpilogueFwdINS6_IJSA_NS7_ILi512EEESA_EEES9_SC_SE_Li256ELb0ELb0ELb0ELb0EEENS1_30DynamicPersistentTileSchedulerILi256ELi32ELb0ELb0ELb1EEEEEEEEEvNT_6ParamsE,@function
        .size           _ZN7cutlass13device_kernelIN5flash11enable_sm90INS1_16FlashAttnFwdSm90INS1_25CollectiveMainloopFwdSm90ILi2EN4cute5tupleIJNS5_1CILi1EEES8_S8_EEENS6_IJNS7_ILi64EEESA_SA_EEELi512ENS_6half_tEfNS_4arch4Sm90ELb1ELb0ELb0ELb0ELb0ELb0ELb0ELb0ELb0ELb0ELb0ELb0EEENS1_21CollectiveEpilogueFwdINS6_IJSA_NS7_ILi512EEESA_EEES9_SC_SE_Li256ELb0ELb0ELb0ELb0EEENS1_30DynamicPersistentTileSchedulerILi256ELi32ELb0ELb0ELb1EEEEEEEEEvNT_6ParamsE,(.L_x_4561 - _ZN7cutlass13device_kernelIN5flash11enable_sm90INS1_16FlashAttnFwdSm90INS1_25CollectiveMainloopFwdSm90ILi2EN4cute5tupleIJNS5_1CILi1EEES8_S8_EEENS6_IJNS7_ILi64EEESA_SA_EEELi512ENS_6half_tEfNS_4arch4Sm90ELb1ELb0ELb0ELb0ELb0ELb0ELb0ELb0ELb0ELb0ELb0ELb0EEENS1_21CollectiveEpilogueFwdINS6_IJSA_NS7_ILi512EEESA_EEES9_SC_SE_Li256ELb0ELb0ELb0ELb0EEENS1_30DynamicPersistentTileSchedulerILi256ELi32ELb0ELb0ELb1EEEEEEEEEvNT_6ParamsE)
        .other          _ZN7cutlass13device_kernelIN5flash11enable_sm90INS1_16FlashAttnFwdSm90INS1_25CollectiveMainloopFwdSm90ILi2EN4cute5tupleIJNS5_1CILi1EEES8_S8_EEENS6_IJNS7_ILi64EEESA_SA_EEELi512ENS_6half_tEfNS_4arch4Sm90ELb1ELb0ELb0ELb0ELb0ELb0ELb0ELb0ELb0ELb0ELb0ELb0EEENS1_21CollectiveEpilogueFwdINS6_IJSA_NS7_ILi512EEESA_EEES9_SC_SE_Li256ELb0ELb0ELb0ELb0EEENS1_30DynamicPersistentTileSchedulerILi256ELi32ELb0ELb0ELb1EEEEEEEEEvNT_6ParamsE,@"STO_CUDA_ENTRY STV_DEFAULT"
_ZN7cutlass13device_kernelIN5flash11enable_sm90INS1_16FlashAttnFwdSm90INS1_25CollectiveMainloopFwdSm90ILi2EN4cute5tupleIJNS5_1CILi1EEES8_S8_EEENS6_IJNS7_ILi64EEESA_SA_EEELi512ENS_6half_tEfNS_4arch4Sm90ELb1ELb0ELb0ELb0ELb0ELb0ELb0ELb0ELb0ELb0ELb0ELb0EEENS1_21CollectiveEpilogueFwdINS6_IJSA_NS7_ILi512EEESA_EEES9_SC_SE_Li256ELb0ELb0ELb0ELb0EEENS1_30DynamicPersistentTileSchedulerILi256ELi32ELb0ELb0ELb1EEEEEEEEEvNT_6ParamsE:
        /* <DEDUP_REMOVED lines=23> */
.L_x_3114:
[----:B------:R-:W-:Y:S05]  /*0170*/  BSYNC B0 ;  /* 0x0000000000007941 */ /* 0x000fea0003800000 */
.L_x_3113:
        /* <DEDUP_REMOVED lines=33> */
.L_x_3115:
        /* <DEDUP_REMOVED lines=22> */
.L_x_3116:
        /* <DEDUP_REMOVED lines=18> */
.L_x_3117:
        /* <DEDUP_REMOVED lines=22> */
.L_x_3118:
        /* <DEDUP_REMOVED lines=22> */
.L_x_3119:
[----:B------:R-:W-:Y:S01]  /*08d0*/  PLOP3.LUT P0, PT, PT, PT, UP0, 0x80, 0x0 ;  /* 0x000000000000781c */ /* 0x000fe20003f0f008 */
[----:B------:R-:W-:Y:S01]  /*08e0*/  UMOV UR36, 0x1 ;  /* 0x0000000100247882 */ /* 0x000fe20000000000 */
[----:B------:R-:W-:Y:S01]  /*08f0*/  NOP ;  /* 0x0000000000007918 */ /* 0x000fe20000000000 */
[----:B------:R-:W-:Y:S01]  /*0900*/  USEL UR36, UR36, 0x2, !UP0 ;  /* 0x0000000224247887 */ /* 0x000fe2000c000000 */
[----:B------:R-:W-:Y:S01]  /*0910*/  ULDC.64 UR50, c[0x0][0x208] ;  /* 0x0000820000327ab9 */ /* 0x000fe20000000a00 */
[----:B-123--:R-:W-:Y:S08]  /*0920*/  BAR.SYNC.DEFER_BLOCKING 0x0 ;  /* 0x0000000000007b1d */ /* 0x00eff00000010000 */
[----:B------:R-:W-:Y:S05]  /*0930*/  @!P0 BRA `(.L_x_3120) ;  /* 0x0000009800ec8947 */ /* 0x000fea0003800000 */
.L_x_3121:
[----:B------:R-:W-:-:S08]  /*0940*/  NOP ;  /* 0x0000000000007918 */ /* 0x000fd00000000000 */
[----:B------:R-:W1:Y:S02]  /*0950*/  USETMAXREG.TRY_ALLOC.CTAPOOL UP0, 0xf0 ;  /* 0x000000f0000079c8 */ /* 0x000e640008000600 */
[----:B-1----:R-:W-:-:S13]  /*0960*/  PLOP3.LUT P0, PT, PT, PT, UP0, 0x80, 0x0 ;  /* 0x000000000000781c */ /* 0x002fda0003f0f008 */
[----:B------:R-:W-:Y:S05]  /*0970*/  @!P0 BRA `(.L_x_3121) ;  /* 0xfffffffc00f08947 */ /* 0x000fea000383ffff */
[----:B------:R-:W1:Y:S01]  /*0980*/  S2R R2, SR_TID.X ;  /* 0x0000000000027919 */ /* 0x000e620000002100 */
[----:B------:R-:W2:Y:S08]  /*0990*/  S2UR UR4, SR_CTAID.X ;  /* 0x00000000000479c3 */ /* 0x000eb00000002500 */
[----:B------:R-:W-:Y:S06]  /*09a0*/  BAR.ARV 0x4, 0x120 ;  /* 0x0104800000007b1d */ /* 0x000fec0000002000 */
[----:B-1----:R-:W-:-:S04]  /*09b0*/  LOP3.LUT R0, R2, 0xffffff80, RZ, 0xc0, !PT ;  /* 0xffffff8002007812 */ /* 0x002fc800078ec0ff */
[----:B------:R-:W-:Y:S02]  /*09c0*/  ISETP.NE.AND P0, PT, R0, 0x80, PT ;  /* 0x000000800000780c */ /* 0x000fe40003f05270 */
[----:B------:R-:W2:Y:S11]  /*09d0*/  LDC R0, c[0x0][0xda8] ;  /* 0x00036a00ff007b82 */ /* 0x000eb60000000800 */
[----:B------:R-:W-:Y:S06]  /*09e0*/  @!P0 BAR.ARV 0x8, 0xa0 ;  /* 0x0202800000008b1d */ /* 0x000fec0000002000 */
[----:B------:R-:W-:-:S13]  /*09f0*/  ISETP.GE.U32.AND P0, PT, R2, 0x100, PT ;  /* 0x000001000200780c */ /* 0x000fda0003f06070 */
[----:B------:R-:W-:Y:S06]  /*0a00*/  @P0 BAR.ARV 0xf, 0x100 ;  /* 0x03c4000000000b1d */ /* 0x000fec0000002000 */
[----:B--2---:R-:W-:-:S13]  /*0a10*/  ISETP.LE.AND P0, PT, R0, UR4, PT ;  /* 0x0000000400007c0c */ /* 0x004fda000bf03270 */
[----:B------:R-:W-:Y:S05]  /*0a20*/  @P0 EXIT ;  /* 0x000000000000094d */ /* 0x000fea0003800000 */
[----:B------:R-:W-:Y:S01]  /*0a30*/  IADD3 R191, R2, -0x80, RZ ;  /* 0xffffff8002bf7810 */ /* 0x000fe20007ffe0ff */
[----:B------:R-:W1:Y:S01]  /*0a40*/  S2UR UR5, SR_CgaCtaId ;  /* 0x00000000000579c3 */ /* 0x000e620000008800 */
[----:B------:R-:W-:Y:S01]  /*0a50*/  UMOV UR48, 0x400 ;  /* 0x0000040000307882 */ /* 0x000fe20000000000 */
[----:B------:R-:W-:Y:S01]  /*0a60*/  IMAD.MOV.U32 R22, RZ, RZ, 0x40 ;  /* 0x00000040ff167424 */ /* 0x000fe200078e00ff */
[----:B------:R-:W-:Y:S01]  /*0a70*/  SHF.R.S32.HI R0, RZ, 0x1f, R191 ;  /* 0x0000001fff007819 */ /* 0x000fe200000114bf */
[----:B------:R-:W-:Y:S01]  /*0a80*/  ULOP3.LUT UR47, UR36, 0x1, URZ, 0xfc, !UPT ;  /* 0x00000001242f7892 */ /* 0x000fe2000f8efc3f */
[----:B------:R-:W-:Y:S02]  /*0a90*/  ULDC.64 UR52, c[0x0][0x198] ;  /* 0x0000660000347ab9 */ /* 0x000fe40000000a00 */
[CC--:B------:R-:W-:Y:S01]  /*0aa0*/  LEA.HI R4, R0.reuse, R191.reuse, RZ, 0x4 ;  /* 0x000000bf00047211 */ /* 0x0c0fe200078f20ff */
[----:B------:R-:W-:Y:S01]  /*0ab0*/  UMOV UR37, URZ ;  /* 0x0000003f00257c82 */ /* 0x000fe20008000000 */
[-C--:B------:R-:W-:Y:S01]  /*0ac0*/  LEA.HI R2, R0, R191.reuse, RZ, 0x5 ;  /* 0x000000bf00027211 */ /* 0x080fe200078f28ff */
[----:B------:R-:W-:Y:S01]  /*0ad0*/  UMOV UR38, URZ ;  /* 0x0000003f00267c82 */ /* 0x000fe20008000000 */
[----:B------:R-:W-:Y:S01]  /*0ae0*/  LOP3.LUT R6, R4, 0xfffffff0, RZ, 0xc0, !PT ;  /* 0xfffffff004067812 */ /* 0x000fe200078ec0ff */
[----:B------:R-:W-:Y:S01]  /*0af0*/  UMOV UR39, URZ ;  /* 0x0000003f00277c82 */ /* 0x000fe20008000000 */
[----:B------:R-:W-:-:S02]  /*0b00*/  LEA.HI R3, R0, R191, RZ, 0x7 ;  /* 0x000000bf00037211 */ /* 0x000fc400078f38ff */
[--C-:B------:R-:W-:Y:S02]  /*0b10*/  SHF.R.S32.HI R189, RZ, 0x5, R2.reuse ;  /* 0x00000005ffbd7819 */ /* 0x100fe40000011402 */
[----:B------:R-:W-:Y:S02]  /*0b20*/  SHF.R.S32.HI R8, RZ, 0x1f, R2 ;  /* 0x0000001fff087819 */ /* 0x000fe40000011402 */
[----:B------:R-:W-:Y:S02]  /*0b30*/  IADD3 R9, R191, -R6, RZ ;  /* 0x80000006bf097210 */ /* 0x000fe40007ffe0ff */
[----:B------:R-:W-:Y:S02]  /*0b40*/  LOP3.LUT R2, R3, 0xffffff80, RZ, 0xc0, !PT ;  /* 0xffffff8003027812 */ /* 0x000fe400078ec0ff */
[----:B------:R-:W-:Y:S01]  /*0b50*/  LEA.HI R8, R8, R189, RZ, 0x2 ;  /* 0x000000bd08087211 */ /* 0x000fe200078f10ff */
[----:B-1----:R-:W-:Y:S01]  /*0b60*/  ULEA UR48, UR5, UR48, 0x18 ;  /* 0x0000003005307291 */ /* 0x002fe2000f8ec03f */
[----:B------:R-:W-:Y:S01]  /*0b70*/  SHF.R.S32.HI R6, RZ, 0x1f, R9 ;  /* 0x0000001fff067819 */ /* 0x000fe20000011409 */
[----:B------:R-:W-:Y:S01]  /*0b80*/  IMAD.IADD R2, R191, 0x1, -R2 ;  /* 0x00000001bf027824 */ /* 0x000fe200078e0a02 */
[----:B------:R-:W-:-:S02]  /*0b90*/  SHF.R.S32.HI R11, RZ, 0x4, R4 ;  /* 0x00000004ff0b7819 */ /* 0x000fc40000011404 */
[----:B------:R-:W-:Y:S02]  /*0ba0*/  LOP3.LUT R10, R8, 0x3ffffc, RZ, 0xc0, !PT ;  /* 0x003ffffc080a7812 */ /* 0x000fe400078ec0ff */
[----:B------:R-:W-:Y:S02]  /*0bb0*/  LEA.HI R8, R6, R9, RZ, 0x3 ;  /* 0x0000000906087211 */ /* 0x000fe400078f18ff */
[----:B------:R-:W-:Y:S02]  /*0bc0*/  LEA.HI R4, R4, R11, RZ, 0x1 ;  /* 0x0000000b04047211 */ /* 0x000fe400078f08ff */
[----:B------:R-:W-:Y:S02]  /*0bd0*/  SHF.R.S32.HI R5, RZ, 0x1f, R2 ;  /* 0x0000001fff057819 */ /* 0x000fe40000011402 */
[----:B------:R-:W-:Y:S02]  /*0be0*/  IADD3 R13, R189, -R10, RZ ;  /* 0x8000000abd0d7210 */ /* 0x000fe40007ffe0ff */
[----:B------:R-:W-:-:S02]  /*0bf0*/  LOP3.LUT R10, R8, 0xfffffff8, RZ, 0xc0, !PT ;  /* 0xfffffff8080a7812 */ /* 0x000fc400078ec0ff */
[----:B------:R-:W-:Y:S02]  /*0c00*/  SHF.R.S32.HI R188, RZ, 0x7, R3 ;  /* 0x00000007ffbc7819 */ /* 0x000fe40000011403 */
[----:B------:R-:W-:Y:S01]  /*0c10*/  LOP3.LUT R12, R4, 0x1ffffffe, RZ, 0xc0, !PT ;  /* 0x1ffffffe040c7812 */ /* 0x000fe200078ec0ff */
[----:B------:R-:W-:Y:S01]  /*0c20*/  IMAD.IADD R10, R9, 0x1, -R10 ;  /* 0x00000001090a7824 */ /* 0x000fe200078e0a0a */
[----:B------:R-:W-:Y:S01]  /*0c30*/  LEA.HI R4, R5, R2, RZ, 0x2 ;  /* 0x0000000205047211 */ /* 0x000fe200078f10ff */
[----:B------:R-:W-:Y:S01]  /*0c40*/  IMAD R14, R188, 0x100, R9 ;  /* 0x00000100bc0e7824 */ /* 0x000fe200078e0209 */
[----:B------:R-:W-:Y:S01]  /*0c50*/  SHF.L.U32 R8, R8, 0x6, RZ ;  /* 0x0000000608087819 */ /* 0x000fe200000006ff */
[----:B------:R-:W-:Y:S01]  /*0c60*/  IMAD.IADD R12, R11, 0x1, -R12 ;  /* 0x000000010b0c7824 */ /* 0x000fe200078e0a0c */
[----:B------:R-:W-:Y:S02]  /*0c70*/  LOP3.LUT R9, R4, 0x7ffffffc, RZ, 0xc0, !PT ;  /* 0x7ffffffc04097812 */ /* 0x000fe400078ec0ff */
[----:B------:R-:W-:-:S02]  /*0c80*/  SHF.R.S32.HI R6, RZ, 0x2, R4 ;  /* 0x00000002ff067819 */ /* 0x000fc40000011404 */
[----:B------:R-:W-:Y:S01]  /*0c90*/  SHF.R.S32.HI R7, RZ, 0x1f, R4 ;  /* 0x0000001fff077819 */ /* 0x000fe20000011404 */
[----:B------:R-:W-:Y:S01]  /*0ca0*/  IMAD.IADD R16, R2, 0x1, -R9 ;  /* 0x0000000102107824 */ /* 0x000fe200078e0a09 */
[----:B------:R-:W-:Y:S01]  /*0cb0*/  SHF.L.U32 R4, R10, 0x6, RZ ;  /* 0x000000060a047819 */ /* 0x000fe200000006ff */
[----:B------:R-:W-:Y:S01]  /*0cc0*/  IMAD.SHL.U32 R9, R12, 0x8, RZ ;  /* 0x000000080c097824 */ /* 0x000fe200078e00ff */
[----:B------:R-:W-:Y:S01]  /*0cd0*/  LEA R14, R13, R14, 0x4 ;  /* 0x0000000e0d0e7211 */ /* 0x000fe200078e20ff */
[----:B------:R-:W-:Y:S01]  /*0ce0*/  IMAD.SHL.U32 R16, R16, 0x2, RZ ;  /* 0x0000000210107824 */ /* 0x000fe200078e00ff */
[----:B------:R-:W-:Y:S02]  /*0cf0*/  LOP3.LUT R4, R4, 0x1c0, RZ, 0xc0, !PT ;  /* 0x000001c004047812 */ /* 0x000fe400078ec0ff */
[----:B------:R-:W-:Y:S01]  /*0d00*/  LOP3.LUT R8, R8, 0x7ffffe00, RZ, 0xc0, !PT ;  /* 0x7ffffe0008087812 */ /* 0x000fe200078ec0ff */
[--C-:B------:R-:W-:Y:S01]  /*0d10*/  IMAD.U32 R190, R14, 0x40, R9.reuse ;  /* 0x000000400ebe7824 */ /* 0x100fe200078e0009 */
[----:B------:R-:W-:-:S02]  /*0d20*/  LOP3.LUT R9, R4, 0x8, R9, 0xf8, !PT ;  /* 0x0000000804097812 */ /* 0x000fc400078ef809 */
[----:B------:R-:W-:Y:S01]  /*0d30*/  SHF.R.U32.HI R4, RZ, 0x3, R4 ;  /* 0x00000003ff047819 */ /* 0x000fe20000011604 */
[----:B------:R-:W-:Y:S01]  /*0d40*/  IMAD R8, R189, 0x400, R8 ;  /* 0x00000400bd087824 */ /* 0x000fe200078e0208 */
[----:B------:R-:W-:Y:S02]  /*0d50*/  R2P PR, R10, 0x6 ;  /* 0x000000060a007804 */ /* 0x000fe40000000000 */
[----:B------:R-:W-:Y:S02]  /*0d60*/  LOP3.LUT R9, R9, R4, RZ, 0x3c, !PT ;  /* 0x0000000409097212 */ /* 0x000fe400078e3cff */
[----:B------:R-:W-:Y:S02]  /*0d70*/  LEA.HI R3, R3, R188, RZ, 0x1 ;  /* 0x000000bc03037211 */ /* 0x000fe400078f08ff */
[----:B------:R-:W-:Y:S02]  /*0d80*/  IADD3 R8, R8, R9, RZ ;  /* 0x0000000908087210 */ /* 0x000fe40007ffe0ff */
[----:B------:R-:W-:-:S02]  /*0d90*/  LEA.HI R7, R7, R6, RZ, 0x3 ;  /* 0x0000000607077211 */ /* 0x000fc400078f18ff */
[----:B------:R-:W-:Y:S02]  /*0da0*/  LEA R18, R8, UR48, 0x1 ;  /* 0x0000003008127c11 */ /* 0x000fe4000f8e08ff */
[----:B------:R-:W-:Y:S02]  /*0db0*/  LEA.HI R0, R0, R191, RZ, 0x3 ;  /* 0x000000bf00007211 */ /* 0x000fe400078f18ff */
[----:B------:R-:W-:Y:S01]  /*0dc0*/  LOP3.LUT R3, R3, 0xfffffe, RZ, 0xc0, !PT ;  /* 0x00fffffe03037812 */ /* 0x000fe200078ec0ff */
[----:B------:R-:W-:Y:S01]  /*0dd0*/  VIADD R23, R18, 0x26800 ;  /* 0x0002680012177836 */ /* 0x000fe20000000000 */
[----:B------:R-:W-:Y:S02]  /*0de0*/  LOP3.LUT R7, R7, 0xfffffff8, RZ, 0xc0, !PT ;  /* 0xfffffff807077812 */ /* 0x000fe400078ec0ff */
[----:B------:R-:W-:Y:S01]  /*0df0*/  LEA.HI R5, R5, R2, RZ, 0x5 ;  /* 0x0000000205057211 */ /* 0x000fe200078f28ff */
[----:B------:R-:W-:Y:S01]  /*0e00*/  IMAD.IADD R3, R188, 0x1, -R3 ;  /* 0x00000001bc037824 */ /* 0x000fe200078e0a03 */
[----:B------:R-:W-:-:S02]  /*0e10*/  LOP3.LUT R4, R0, 0x1ffffff8, RZ, 0xc0, !PT ;  /* 0x1ffffff800047812 */ /* 0x000fc400078ec0ff */
[----:B------:R-:W-:Y:S01]  /*0e20*/  IADD3 R19, R18, 0x26820, RZ ;  /* 0x0002682012137810 */ /* 0x000fe20007ffe0ff */
[----:B------:R-:W-:Y:S01]  /*0e30*/  @P1 VIADD R19, R23, 0xffffffe0 ;  /* 0xffffffe017131836 */ /* 0x000fe20000000000 */
[----:B------:R-:W-:Y:S02]  /*0e40*/  SEL R22, R22, 0xffffffc0, !P2 ;  /* 0xffffffc016167807 */ /* 0x000fe40005000000 */
[----:B------:R-:W-:Y:S02]  /*0e50*/  IADD3 R7, R6, -R7, RZ ;  /* 0x8000000706077210 */ /* 0x000fe40007ffe0ff */
[----:B------:R-:W-:Y:S02]  /*0e60*/  SHF.R.S32.HI R2, RZ, 0x5, R5 ;  /* 0x00000005ff027819 */ /* 0x000fe40000011405 */
[----:B------:R-:W-:Y:S02]  /*0e70*/  IADD3 R4, R191, -R4, RZ ;  /* 0x80000004bf047210 */ /* 0x000fe40007ffe0ff */
[----:B------:R-:W-:Y:S01]  /*0e80*/  IADD3 R23, R23, R22, RZ ;  /* 0x0000001617177210 */ /* 0x000fe20007ffe0ff */
[----:B------:R-:W-:Y:S01]  /*0e90*/  IMAD.IADD R22, R22, 0x1, R19 ;  /* 0x0000000116167824 */ /* 0x000fe200078e0213 */
[----:B------:R-:W-:-:S02]  /*0ea0*/  LEA R2, R2, R7, 0x4 ;  /* 0x0000000702027211 */ /* 0x000fc400078e20ff */
[----:B------:R-:W-:Y:S02]  /*0eb0*/  SHF.R.S32.HI R186, RZ, 0x3, R0 ;  /* 0x00000003ffba7819 */ /* 0x000fe40000011400 */
[----:B------:R-:W-:Y:S02]  /*0ec0*/  SHF.L.U32 R184, R4, 0x3, RZ ;  /* 0x0000000304b87819 */ /* 0x000fe400000006ff */
[----:B------:R-:W-:-:S07]  /*0ed0*/  SHF.L.U32 R17, R3, 0x8, RZ ;  /* 0x0000000803117819 */ /* 0x000fce00000006ff */
.L_x_3174:
        /* <DEDUP_REMOVED lines=20> */
.L_x_3122:
[----:B------:R-:W-:Y:S01]  /*1020*/  ULDC UR6, c[0x0][0xdc4] ;  /* 0x0003710000067ab9 */ /* 0x000fe20000000800 */
[----:B------:R-:W-:Y:S01]  /*1030*/  UMOV UR40, UR7 ;  /* 0x0000000700287c82 */ /* 0x000fe20008000000 */
[----:B------:R-:W-:-:S11]  /*1040*/  UISETP.NE.AND UP0, UPT, UR6, 0x1, UPT ;  /* 0x000000010600788c */ /* 0x000fd6000bf05270 */
[----:B------:R-:W-:Y:S02]  /*1050*/  @UP0 ULDC.64 UR10, c[0x0][0xdc8] ;  /* 0x00037200000a0ab9 */ /* 0x000fe40000000a00 */
[----:B------:R-:W-:-:S04]  /*1060*/  UIMAD.WIDE.U32 UR4, UR7, UR10, URZ ;  /* 0x0000000a070472a5 */ /* 0x000fc8000f8e003f */
[----:B------:R-:W-:-:S04]  /*1070*/  @UP0 USHF.R.U32.HI UR40, URZ, UR11, UR5 ;  /* 0x0000000b3f280299 */ /* 0x000fc80008011605 */
[----:B------:R-:W-:-:S12]  /*1080*/  UIMAD UR4, UR40, UR6, URZ ;  /* 0x00000006280472a4 */ /* 0x000fd8000f8e023f */
.L_x_3123:
[----:B------:R-:W-:Y:S01]  /*1090*/  ULOP3.LUT UR5, URZ, UR40, URZ, 0x33, !UPT ;  /* 0x000000283f057292 */ /* 0x000fe2000f8e333f */
[----:B------:R-:W-:Y:S01]  /*10a0*/  CS2R R154, SRZ ;  /* 0x00000000009a7805 */ /* 0x000fe2000001ff00 */
[----:B------:R-:W-:Y:S01]  /*10b0*/  ULDC.64 UR10, c[0x0][0x3f8] ;  /* 0x0000fe00000a7ab9 */ /* 0x000fe20000000a00 */
[----:B------:R-:W-:Y:S01]  /*10c0*/  ULDC UR6, c[0x0][0xdac] ;  /* 0x00036b0000067ab9 */ /* 0x000fe20000000800 */
[----:B------:R-:W-:Y:S01]  /*10d0*/  UISETP.NE.U32.AND UP0, UPT, UR10, URZ, UPT ;  /* 0x0000003f0a00728c */ /* 0x000fe2000bf05070 */
[----:B------:R-:W-:Y:S01]  /*10e0*/  CS2R R156, SRZ ;  /* 0x00000000009c7805 */ /* 0x000fe2000001ff00 */
[----:B------:R-:W-:Y:S01]  /*10f0*/  UIADD3 UR5, UR5, UR6, URZ ;  /* 0x0000000605057290 */ /* 0x000fe2000fffe03f */
[----:B------:R-:W-:Y:S01]  /*1100*/  CS2R R150, SRZ ;  /* 0x0000000000967805 */ /* 0x000fe2000001ff00 */
[----:B------:R-:W-:Y:S01]  /*1110*/  UISETP.NE.AND.EX UP0, UPT, UR11, URZ, UPT, UP0 ;  /* 0x0000003f0b00728c */ /* 0x000fe2000bf05300 */
[----:B------:R-:W-:Y:S01]  /*1120*/  CS2R R148, SRZ ;  /* 0x0000000000947805 */ /* 0x000fe2000001ff00 */
[----:B------:R-:W-:Y:S01]  /*1130*/  USHF.L.U32 UR42, UR5, 0x6, URZ ;  /* 0x00000006052a7899 */ /* 0x000fe2000800063f */
[----:B------:R-:W-:Y:S01]  /*1140*/  CS2R R146, SRZ ;  /* 0x0000000000927805 */ /* 0x000fe2000001ff00 */
[----:B------:R-:W-:Y:S01]  /*1150*/  UIADD3 UR4, UR7, -UR4, URZ ;  /* 0x8000000407047290 */ /* 0x000fe2000fffe03f */
[----:B------:R-:W-:Y:S01]  /*1160*/  CS2R R144, SRZ ;  /* 0x0000000000907805 */ /* 0x000fe2000001ff00 */
[----:B------:R-:W-:Y:S01]  /*1170*/  ULDC UR43, c[0x0][0xdb8] ;  /* 0x00036e00002b7ab9 */ /* 0x000fe20000000800 */
[----:B------:R-:W-:Y:S01]  /*1180*/  ULDC UR49, c[0x0][0x404] ;  /* 0x0001010000317ab9 */ /* 0x000fe20000000800 */
[----:B------:R-:W-:Y:S01]  /*1190*/  ULDC UR7, c[0x0][0x288] ;  /* 0x0000a20000077ab9 */ /* 0x000fe20000000800 */
[----:B------:R-:W-:Y:S01]  /*11a0*/  UISETP.NE.AND UP1, UPT, UR43, 0x1, UPT ;  /* 0x000000012b00788c */ /* 0x000fe2000bf25270 */
[----:B------:R-:W-:Y:S01]  /*11b0*/  CS2R R142, SRZ ;  /* 0x00000000008e7805 */ /* 0x000fe2000001ff00 */
[----:B------:R-:W-:Y:S01]  /*11c0*/  USEL UR49, UR49, 0x1, UP0 ;  /* 0x0000000131317887 */ /* 0x000fe20008000000 */
[----:B------:R-:W-:Y:S01]  /*11d0*/  CS2R R140, SRZ ;  /* 0x00000000008c7805 */ /* 0x000fe2000001ff00 */
[----:B------:R-:W-:Y:S01]  /*11e0*/  UIADD3 UR7, UR42, 0x7f, -UR7 ;  /* 0x0000007f2a077890 */ /* 0x000fe2000fffe807 */
[----:B------:R-:W-:Y:S01]  /*11f0*/  CS2R R138, SRZ ;  /* 0x00000000008a7805 */ /* 0x000fe2000001ff00 */
[----:B------:R-:W-:Y:S01]  /*1200*/  ULDC UR10, c[0x0][0xdc4] ;  /* 0x00037100000a7ab9 */ /* 0x000fe20000000800 */
[----:B------:R-:W-:Y:S01]  /*1210*/  ULDC UR9, c[0x0][0x2e0] ;  /* 0x0000b80000097ab9 */ /* 0x000fe20000000800 */
[----:B------:R-:W-:Y:S01]  /*1220*/  UIMAD UR10, UR8, UR10, UR4 ;  /* 0x0000000a080a72a4 */ /* 0x000fe2000f8e0204 */
[----:B------:R-:W-:Y:S01]  /*1230*/  CS2R R136, SRZ ;  /* 0x0000000000887805 */ /* 0x000fe2000001ff00 */
[----:B------:R-:W-:Y:S01]  /*1240*/  UIMAD UR6, UR49, UR9, 0x3f ;  /* 0x0000003f310674a4 */ /* 0x000fe2000f8e0209 */
[----:B------:R-:W-:Y:S01]  /*1250*/  CS2R R134, SRZ ;  /* 0x0000000000867805 */ /* 0x000fe2000001ff00 */
[----:B------:R-:W-:Y:S01]  /*1260*/  UIMAD UR8, UR49, UR9, UR7 ;  /* 0x00000009310872a4 */ /* 0x000fe2000f8e0207 */
[----:B------:R-:W-:Y:S01]  /*1270*/  CS2R R132, SRZ ;  /* 0x0000000000847805 */ /* 0x000fe2000001ff00 */
[----:B------:R-:W-:Y:S01]  /*1280*/  UISETP.NE.AND UP2, UPT, UR46, 0x1, UPT ;  /* 0x000000012e00788c */ /* 0x000fe2000bf45270 */
[----:B------:R-:W-:Y:S01]  /*1290*/  CS2R R130, SRZ ;  /* 0x0000000000827805 */ /* 0x000fe2000001ff00 */
[----:B------:R-:W-:Y:S01]  /*12a0*/  USHF.R.S32.HI UR7, URZ, 0x1f, UR6 ;  /* 0x0000001f3f077899 */ /* 0x000fe20008011406 */
[----:B------:R-:W-:Y:S01]  /*12b0*/  CS2R R128, SRZ ;  /* 0x0000000000807805 */ /* 0x000fe2000001ff00 */
[----:B------:R-:W-:Y:S01]  /*12c0*/  USHF.R.S32.HI UR9, URZ, 0x1f, UR8 ;  /* 0x0000001f3f097899 */ /* 0x000fe20008011408 */
[----:B------:R-:W-:Y:S01]  /*12d0*/  CS2R R126, SRZ ;  /* 0x00000000007e7805 */ /* 0x000fe2000001ff00 */
[----:B------:R-:W-:Y:S01]  /*12e0*/  @UP1 ULDC UR4, c[0x0][0xdbc] ;  /* 0x00036f0000041ab9 */ /* 0x000fe20000000800 */
[----:B------:R-:W-:Y:S01]  /*12f0*/  ULEA.HI UR7, UR7, UR6, URZ, 0x6 ;  /* 0x0000000607077291 */ /* 0x000fe2000f8f303f */
[----:B------:R-:W-:Y:S01]  /*1300*/  PLOP3.LUT P0, PT, PT, PT, UP2, 0x80, 0x0 ;  /* 0x000000000000781c */ /* 0x000fe20003f0f028 */
[----:B------:R-:W-:Y:S01]  /*1310*/  UIMAD.WIDE.U32 UR4, UR10, UR4, URZ ;  /* 0x000000040a0472a5 */ /* 0x000fe2000f8e003f */
[----:B------:R-:W-:Y:S01]  /*1320*/  CS2R R124, SRZ ;  /* 0x00000000007c7805 */ /* 0x000fe2000001ff00 */
[----:B------:R-:W-:Y:S01]  /*1330*/  ULEA.HI UR9, UR9, UR8, URZ, 0x6 ;  /* 0x0000000809097291 */ /* 0x000fe2000f8f303f */
[----:B------:R-:W-:Y:S01]  /*1340*/  CS2R R122, SRZ ;  /* 0x00000000007a7805 */ /* 0x000fe2000001ff00 */
[----:B------:R-:W-:Y:S01]  /*1350*/  @UP1 ULDC UR11, c[0x0][0xdc0] ;  /* 0x00037000000b1ab9 */ /* 0x000fe20000000800 */
[----:B------:R-:W-:Y:S01]  /*1360*/  UMOV UR44, UR10 ;  /* 0x0000000a002c7c82 */ /* 0x000fe20008000000 */
[----:B------:R-:W-:Y:S01]  /*1370*/  @UP1 USHF.R.U32.HI UR44, URZ, UR11, UR5 ;  /* 0x0000000b3f2c1299 */ /* 0x000fe20008011605 */
[----:B------:R-:W-:Y:S01]  /*1380*/  CS2R R120, SRZ ;  /* 0x0000000000787805 */ /* 0x000fe2000001ff00 */
[----:B------:R-:W-:Y:S01]  /*1390*/  USHF.R.S32.HI UR7, URZ, 0x6, UR7 ;  /* 0x000000063f077899 */ /* 0x000fe20008011407 */
[----:B------:R-:W-:Y:S01]  /*13a0*/  CS2R R118, SRZ ;  /* 0x0000000000767805 */ /* 0x000fe2000001ff00 */
[----:B------:R-:W-:Y:S01]  /*13b0*/  USHF.R.S32.HI UR9, URZ, 0x6, UR9 ;  /* 0x000000063f097899 */ /* 0x000fe20008011409 */
[----:B------:R-:W-:Y:S01]  /*13c0*/  CS2R R116, SRZ ;  /* 0x0000000000747805 */ /* 0x000fe2000001ff00 */
[----:B------:R-:W-:Y:S01]  /*13d0*/  UIADD3 UR4, -UR44, URZ, URZ ;  /* 0x0000003f2c047290 */ /* 0x000fe2000fffe13f */
[----:B------:R-:W-:Y:S01]  /*13e0*/  CS2R R170, SRZ ;  /* 0x0000000000aa7805 */ /* 0x000fe2000001ff00 */
[----:B------:R-:W-:Y:S01]  /*13f0*/  UISETP.LT.AND UP0, UPT, UR7, UR9, UPT ;  /* 0x000000090700728c */ /* 0x000fe2000bf01270 */
[----:B------:R-:W-:Y:S01]  /*1400*/  CS2R R112, SRZ ;  /* 0x0000000000707805 */ /* 0x000fe2000001ff00 */
[----:B------:R-:W-:Y:S01]  /*1410*/  UIMAD UR43, UR43, UR4, UR10 ;  /* 0x000000042b2b72a4 */ /* 0x000fe2000f8e020a */
[----:B------:R-:W-:Y:S01]  /*1420*/  CS2R R168, SRZ ;  /* 0x0000000000a87805 */ /* 0x000fe2000001ff00 */
[----:B------:R-:W-:Y:S01]  /*1430*/  USEL UR45, UR7, UR9, UP0 ;  /* 0x00000009072d7287 */ /* 0x000fe20008000000 */
        /* <DEDUP_REMOVED lines=42> */
[----:B------:R-:W-:Y:S06]  /*16e0*/  @!P0 BRA `(.L_x_3124) ;  /* 0x00000018005c8947 */ /* 0x000fec0003800000 */
[----:B------:R-:W-:Y:S01]  /*16f0*/  UISETP.GE.AND UP0, UPT, UR45, 0x1, UPT ;  /* 0x000000012d00788c */ /* 0x000fe2000bf06270 */
[----:B------:R-:W-:-:S05]  /*1700*/  PLOP3.LUT P0, PT, PT, PT, PT, 0x80, 0x0 ;  /* 0x000000000000781c */ /* 0x000fca0003f0f070 */
[----:B------:R-:W-:-:S13]  /*1710*/  PLOP3.LUT P1, PT, PT, PT, UP0, 0x80, 0x0 ;  /* 0x000000000000781c */ /* 0x000fda0003f2f008 */
[----:B------:R-:W-:Y:S05]  /*1720*/  @!P1 BRA `(.L_x_3125) ;  /* 0x0000007000cc9947 */ /* 0x000fea0003800000 */
        /* <DEDUP_REMOVED lines=14> */
.L_x_3126:
[----:B------:R-:W-:Y:S01]  /*1810*/  ULEA UR16, UR39, UR48, 0x3 ;  /* 0x0000003027107291 */ /* 0x000fe2000f8e183f */
[----:B------:R-:W-:-:S04]  /*1820*/  MOV R0, UR38 ;  /* 0x0000002600007c02 */ /* 0x000fc80008000f00 */
[----:B------:R-:W-:-:S04]  /*1830*/  SHF.L.U32 R0, R0, 0x1f, RZ ;  /* 0x0000001f00007819 */ /* 0x000fc800000006ff */
[----:B------:R-:W1:Y:S02]  /*1840*/  SYNCS.PHASECHK.TRANS64.TRYWAIT P0, [UR16+0x28c50], R0 ;  /* 0x028c5000ff0075a7 */ /* 0x000e640008000150 */
[----:B-1----:R-:W-:Y:S05]  /*1850*/  @!P0 BRA `(.L_x_3127) ;  /* 0x000000bc00708947 */ /* 0x002fea0003800000 */
.L_x_3233:
[----:B------:R-:W-:Y:S01]  /*1860*/  BAR.SYNC.DEFER_BLOCKING 0xe, 0x100 ;  /* 0x0384000000007b1d */ /* 0x000fe20000010000 */
[----:B------:R-:W-:Y:S01]  /*1870*/  UIADD3 UR4, UR48, 0x26800, URZ ;  /* 0x0002680030047890 */ /* 0x000fe2000fffe03f */
[----:B-1----:R-:W-:Y:S01]  /*1880*/  IMAD.U32 R0, RZ, RZ, UR16 ;  /* 0x00000010ff007e24 */ /* 0x002fe2000f8e00ff */
        /* <DEDUP_REMOVED lines=46> */
.L_x_3133:
[----:B------:R-:W-:Y:S01]  /*1b70*/  BAR.SYNC.DEFER_BLOCKING 0xe, 0x100 ;  /* 0x0384000000007b1d */ /* 0x000fe20000010000 */
[----:B-1----:R-:W-:Y:S01]  /*1b80*/  MOV R3, UR39 ;  /* 0x0000002700037c02 */ /* 0x002fe20008000f00 */
[----:B------:R-:W-:Y:S01]  /*1b90*/  UISETP.NE.AND UP1, UPT, UR47, 0x3, UPT ;  /* 0x000000032f00788c */ /* 0x000fe2000bf25270 */
[C---:B------:R-:W-:Y:S01]  /*1ba0*/  ISETP.GT.AND P1, PT, R0.reuse, RZ, PT ;  /* 0x000000ff0000720c */ /* 0x040fe20003f24270 */
[----:B------:R-:W-:Y:S01]  /*1bb0*/  UIADD3 UR39, UR39, 0x1, URZ ;  /* 0x0000000127277890 */ /* 0x000fe2000fffe03f */
[----:B------:R-:W-:Y:S01]  /*1bc0*/  IADD3 R0, R0, -0x1, RZ ;  /* 0xffffffff00007810 */ /* 0x000fe20007ffe0ff */
[----:B------:R-:W-:Y:S02]  /*1bd0*/  IMAD R3, R3, 0x40, R2 ;  /* 0x0000004003037824 */ /* 0x000fe400078e0202 */
[----:B------:R-:W-:Y:S01]  /*1be0*/  PLOP3.LUT P2, PT, PT, PT, UP1, 0x80, 0x0 ;  /* 0x000000000000781c */ /* 0x000fe20003f4f018 */
[----:B------:R-:W-:Y:S02]  /*1bf0*/  UISETP.NE.AND UP0, UPT, UR39, 0x2, UPT ;  /* 0x000000022700788c */ /* 0x000fe4000bf05270 */
[----:B------:R-:W-:-:S02]  /*1c00*/  LEA R3, R3, UR48, 0x2 ;  /* 0x0000003003037c11 */ /* 0x000fc4000f8e10ff */
        /* <DEDUP_REMOVED lines=135> */
.L_x_3129:
[----:B------:R-:W-:Y:S01]  /*2480*/  ULEA UR6, UR39, UR48, 0x3 ;  /* 0x0000003027067291 */ /* 0x000fe2000f8e183f */
[----:B------:R-:W-:-:S05]  /*2490*/  IMAD.U32 R3, RZ, RZ, UR38 ;  /* 0x00000026ff037e24 */ /* 0x000fca000f8e00ff */
[----:B------:R-:W-:-:S04]  /*24a0*/  SHF.L.U32 R3, R3, 0x1f, RZ ;  /* 0x0000001f03037819 */ /* 0x000fc800000006ff */
[----:B------:R1:W2:Y:S01]  /*24b0*/  SYNCS.PHASECHK.TRANS64.TRYWAIT P0, [UR6+0x28c50], R3 ;  /* 0x028c5003ff0075a7 */ /* 0x0002a20008000146 */
[----:B------:R-:W-:Y:S05]  /*24c0*/  @!P2 BRA `(.L_x_3130) ;  /* 0x000000000004a947 */ /* 0x000fea0003800000 */
[----:B------:R-:W-:Y:S01]  /*24d0*/  BPT.TRAP 0x1 ;  /* 0x000000040000795c */ /* 0x000fe20000300000 */
.L_x_3130:
[----:B--2---:R-:W-:Y:S05]  /*24e0*/  @P0 BRA `(.L_x_3131) ;  /* 0x0000000000080947 */ /* 0x004fea0003800000 */
[----:B------:R-:W2:Y:S02]  /*24f0*/  SYNCS.PHASECHK.TRANS64.TRYWAIT P0, [UR6+0x28c50], R3 ;  /* 0x028c5003ff0075a7 */ /* 0x000ea40008000146 */
[----:B--2---:R-:W-:Y:S05]  /*2500*/  @!P0 BRA `(.L_x_3132) ;  /* 0x000000b0005c8947 */ /* 0x004fea0003800000 */
.L_x_3131:
        /* <DEDUP_REMOVED lines=37> */
.L_x_3128:
[----:B------:R-:W-:Y:S01]  /*2760*/  BAR.SYNC.DEFER_BLOCKING 0xe, 0x100 ;  /* 0x0384000000007b1d */ /* 0x000fe20000010000 */
[----:B-1----:R-:W-:Y:S01]  /*2770*/  MOV R3, UR39 ;  /* 0x0000002700037c02 */ /* 0x002fe20008000f00 */
[----:B------:R-:W-:Y:S01]  /*2780*/  UIADD3 UR39, UR39, 0x1, URZ ;  /* 0x0000000127277890 */ /* 0x000fe2000fffe03f */
[----:B------:R-:W-:Y:S01]  /*2790*/  PLOP3.LUT P0, PT, PT, PT, PT, 0x8, 0x0 ;  /* 0x000000000000781c */ /* 0x000fe20003f0e170 */
[----:B------:R-:W-:Y:S01]  /*27a0*/  IMAD.MOV.U32 R155, RZ, RZ, RZ ;  /* 0x000000ffff9b7224 */ /* 0x000fe200078e00ff */
[----:B------:R-:W-:Y:S01]  /*27b0*/  MOV R156, RZ ;  /* 0x000000ff009c7202 */ /* 0x000fe20000000f00 */
[----:B------:R-:W-:Y:S01]  /*27c0*/  IMAD R0, R3, 0x40, R2 ;  /* 0x0000004003007824 */ /* 0x000fe200078e0202 */
[----:B------:R-:W-:-:S04]  /*27d0*/  UISETP.NE.AND UP0, UPT, UR39, 0x2, UPT ;  /* 0x000000022700788c */ /* 0x000fc8000bf05270 */
        /* <DEDUP_REMOVED lines=136> */
.L_x_3124:
[----:B------:R-:W-:Y:S01]  /*3060*/  UISETP.GE.AND UP0, UPT, UR45, 0x1, UPT ;  /* 0x000000012d00788c */ /* 0x000fe2000bf06270 */
[----:B------:R-:W-:-:S05]  /*3070*/  PLOP3.LUT P0, PT, PT, PT, PT, 0x80, 0x0 ;  /* 0x000000000000781c */ /* 0x000fca0003f0f070 */
[----:B------:R-:W-:-:S13]  /*3080*/  PLOP3.LUT P1, PT, PT, PT, UP0, 0x80, 0x0 ;  /* 0x000000000000781c */ /* 0x000fda0003f2f008 */
[----:B------:R-:W-:Y:S05]  /*3090*/  @!P1 BRA `(.L_x_3125) ;  /* 0x0000005800709947 */ /* 0x000fea0003800000 */
        /* <DEDUP_REMOVED lines=18> */
[----:B------:R1:W2:Y:S01]  /*31c0*/  LDC.64 R14, c[0x4][R0] ;  /* 0x01000000000e7b82 */ /* 0x0002a20000000a00 */
[----:B------:R-:W-:Y:S01]  /*31d0*/  IMAD.U32 R5, RZ, RZ, UR5 ;  /* 0x00000005ff057e24 */ /* 0x000fe2000f8e00ff */
[----:B------:R-:W-:Y:S01]  /*31e0*/  ULDC.64 UR4, c[0x4][0x90] ;  /* 0x0100240000047ab9 */ /* 0x000fe20000000a00 */
[----:B------:R-:W-:Y:S01]  /*31f0*/  MOV R10, UR6 ;  /* 0x00000006000a7c02 */ /* 0x000fe20008000f00 */
[----:B------:R-:W-:Y:S01]  /*3200*/  IMAD.U32 R7, RZ, RZ, UR5 ;  /* 0x00000005ff077e24 */ /* 0x000fe2000f8e00ff */
[----:B------:R-:W-:Y:S01]  /*3210*/  MOV R6, UR4 ;  /* 0x0000000400067c02 */ /* 0x000fe20008000f00 */
[----:B------:R-:W-:Y:S01]  /*3220*/  IMAD.U32 R11, RZ, RZ, UR7 ;  /* 0x00000007ff0b7e24 */ /* 0x000fe2000f8e00ff */
[----:B------:R-:W-:Y:S01]  /*3230*/  MOV R8, 0x70 ;  /* 0x0000007000087802 */ /* 0x000fe20000000f00 */
[----:B------:R-:W-:Y:S01]  /*3240*/  IMAD.MOV.U32 R12, RZ, RZ, 0x1 ;  /* 0x00000001ff0c7424 */ /* 0x000fe200078e00ff */
[----:B-1----:R-:W-:-:S07]  /*3250*/  MOV R13, RZ ;  /* 0x000000ff000d7202 */ /* 0x002fce0000000f00 */
[----:B------:R-:W-:-:S07]  /*3260*/  LEPC R20, `(.L_x_3134) ;  /* 0x000000001014794e */ /* 0x000fce0000000000 */
[----:B--2---:R-:W-:Y:S05]  /*3270*/  CALL.ABS.NOINC R14 ;  /* 0x000000000e007343 */ /* 0x004fea0003c00000 */
.L_x_3134:
        /* <DEDUP_REMOVED lines=9> */
.L_x_3234:
[----:B------:R-:W-:Y:S05]  /*3310*/  @!P0 BRA `(.L_x_3136) ;  /* 0x0000000000048947 */ /* 0x000fea0003800000 */
[----:B------:R-:W-:Y:S01]  /*3320*/  BPT.TRAP 0x1 ;  /* 0x000000040000795c */ /* 0x000fe20000300000 */
.L_x_3136:
[----:B------:R-:W-:Y:S01]  /*3330*/  IMAD.U32 R7, RZ, RZ, UR39 ;  /* 0x00000027ff077e24 */ /* 0x000fe2000f8e00ff */
[----:B------:R-:W-:-:S04]  /*3340*/  MOV R8, UR38 ;  /* 0x0000002600087c02 */ /* 0x000fc80008000f00 */
[----:B------:R-:W-:Y:S02]  /*3350*/  LEA R7, R7, UR48, 0x3 ;  /* 0x0000003007077c11 */ /* 0x000fe4000f8e18ff */
[----:B------:R-:W-:-:S04]  /*3360*/  SHF.L.U32 R8, R8, 0x1f, RZ ;  /* 0x0000001f08087819 */ /* 0x000fc800000006ff */
[----:B------:R2:W3:Y:S01]  /*3370*/  SYNCS.PHASECHK.TRANS64.TRYWAIT P1, [R7+URZ+0x28c30], R8 ;  /* 0x028c3008070075a7 */ /* 0x0004e2000802017f */
[----:B------:R-:W-:Y:S05]  /*3380*/  @!P0 BRA `(.L_x_3137) ;  /* 0x0000000000048947 */ /* 0x000fea0003800000 */
[----:B------:R-:W-:Y:S01]  /*3390*/  BPT.TRAP 0x1 ;  /* 0x000000040000795c */ /* 0x000fe20000300000 */
.L_x_3137:
[----:B---3--:R-:W-:Y:S05]  /*33a0*/  @P1 BRA `(.L_x_3138) ;  /* 0x0000000000081947 */ /* 0x008fea0003800000 */
[----:B------:R-:W3:Y:S02]  /*33b0*/  SYNCS.PHASECHK.TRANS64.TRYWAIT P1, [R7+URZ+0x28c30], R8 ;  /* 0x028c3008070075a7 */ /* 0x000ee4000802017f */
[----:B---3--:R-:W-:Y:S05]  /*33c0*/  @!P1 BRA `(.L_x_3139) ;  /* 0x000000a000dc9947 */ /* 0x008fea0003800000 */
.L_x_3138:
[----:B-1----:R-:W1:Y:S01]  /*33d0*/  S2R R0, SR_TID.X ;  /* 0x0000000000007919 */ /* 0x002e620000002100 */
[----:B------:R-:W-:-:S04]  /*33e0*/  UIADD3 UR4, UR48, 0x22400, URZ ;  /* 0x0002240030047890 */ /* 0x000fc8000fffe03f */
[----:B------:R-:W-:-:S04]  /*33f0*/  USHF.R.U32.HI UR4, URZ, 0x4, UR4 ;  /* 0x000000043f047899 */ /* 0x000fc80008011604 */
[----:B------:R-:W-:Y:S01]  /*3400*/  ULOP3.LUT UR4, UR4, 0x3fff, URZ, 0xc0, !UPT ;  /* 0x00003fff04047892 */ /* 0x000fe2000f8ec03f */
[----:B-1----:R-:W-:-:S05]  /*3410*/  LOP3.LUT R3, R0, 0x7f, RZ, 0xc0, !PT ;  /* 0x0000007f00037812 */ /* 0x002fca00078ec0ff */
[----:B------:R-:W-:Y:S01]  /*3420*/  IMAD.U32 R0, RZ, RZ, UR4 ;  /* 0x00000004ff007e24 */ /* 0x000fe2000f8e00ff */
[----:B------:R-:W-:Y:S05]  /*3430*/  WARPSYNC.ALL ;  /* 0x0000000000007948 */ /* 0x000fea0003800000 */
[----:B------:R-:W-:Y:S02]  /*3440*/  ISETP.NE.AND P1, PT, R3, RZ, PT ;  /* 0x000000ff0300720c */ /* 0x000fe40003f25270 */
[----:B------:R-:W-:-:S04]  /*3450*/  LOP3.LUT R0, R0, 0x10000, RZ, 0xfc, !PT ;  /* 0x0001000000007812 */ /* 0x000fc800078efcff */
[----:B------:R-:W-:Y:S01]  /*3460*/  R2UR UR18, R0 ;  /* 0x00000000001272ca */ /* 0x000fe200000e0000 */
[----:B------:R-:W-:Y:S01]  /*3470*/  UIADD3 UR4, UR48, 0x20400, URZ ;  /* 0x0002040030047890 */ /* 0x000fe2000fffe03f */
[----:B------:R-:W-:Y:S01]  /*3480*/  WARPGROUP.ARRIVE ;  /* 0x00000000000079c5 */ /* 0x000fe20000000000 */
[----:B------:R-:W-:Y:S01]  /*3490*/  UMOV UR19, 0x40000040 ;  /* 0x4000004000137882 */ /* 0x000fe20000000000 */
[----:B------:R-:W-:Y:S01]  /*34a0*/  UMOV UR17, 0x40000040 ;  /* 0x4000004000117882 */ /* 0x000fe20000000000 */
[----:B------:R-:W-:Y:S01]  /*34b0*/  USHF.R.U32.HI UR4, URZ, 0x4, UR4 ;  /* 0x000000043f047899 */ /* 0x000fe20008011604 */
[----:B------:R-:W-:Y:S01]  /*34c0*/  VIADD R5, R2, UR42 ;  /* 0x0000002a02057c36 */ /* 0x000fe20008000000 */
[----:B------:R-:W-:Y:S01]  /*34d0*/  UMOV UR7, 0x40000040 ;  /* 0x4000004000077882 */ /* 0x000fe20000000000 */
[----:B------:R-:W-:Y:S01]  /*34e0*/  UMOV UR5, 0x40000040 ;  /* 0x4000004000057882 */ /* 0x000fe20000000000 */
        /* <DEDUP_REMOVED lines=16> */
[----:B------:R-:W-:Y:S01]  /*35f0*/  HGMMA.64x64x16.F32 R24, gdesc[UR4], R24, gsb0 ;  /* 0x00e00000041879f0 */ /* 0x000fe20008000818 */
[----:B------:R-:W-:Y:S02]  /*3600*/  UMOV UR6, 0xffffffc0 ;  /* 0xffffffc000067882 */ /* 0x000fe40000000000 */
[----:B------:R-:W-:-:S04]  /*3610*/  UIMAD UR6, UR45, UR6, 0x40 ;  /* 0x000000402d0674a4 */ /* 0x000fc8000f8e0206 */
[----:B------:R-:W-:Y:S01]  /*3620*/  UIADD3 UR7, UR6, 0x1, URZ ;  /* 0x0000000106077890 */ /* 0x000fe2000fffe03f */
[----:B------:R-:W-:Y:S02]  /*3630*/  WARPGROUP.DEPBAR.LE gsb0, 0x0 ;  /* 0x00008000000079c5 */ /* 0x000fe40000010000 */
[----:B------:R-:W-:-:S06]  /*3640*/  WARPGROUP.ARRIVE ;  /* 0x00000000000079c5 */ /* 0x000fcc0000000000 */
[----:B------:R-:W-:Y:S01]  /*3650*/  HGMMA.64x64x16.F32 R24, gdesc[UR8], R24, gsb0 ;  /* 0x00e00000081879f0 */ /* 0x000fe20008000818 */
[----:B------:R-:W-:Y:S02]  /*3660*/  ULDC UR10, c[0x0][0x988] ;  /* 0x00026200000a7ab9 */ /* 0x000fe40000000800 */
[----:B------:R-:W-:Y:S02]  /*3670*/  WARPGROUP.DEPBAR.LE gsb0, 0x0 ;  /* 0x00008000000079c5 */ /* 0x000fe40000010000 */
[----:B------:R-:W-:-:S06]  /*3680*/  WARPGROUP.ARRIVE ;  /* 0x00000000000079c5 */ /* 0x000fcc0000000000 */
[----:B------:R-:W-:Y:S01]  /*3690*/  HGMMA.64x64x16.F32 R24, gdesc[UR12], R24, gsb0 ;  /* 0x00e000000c1879f0 */ /* 0x000fe20008000818 */
[----:B------:R-:W-:Y:S01]  /*36a0*/  ULDC UR14, c[0x0][0x2e0] ;  /* 0x0000b800000e7ab9 */ /* 0x000fe20000000800 */
[----:B------:R-:W-:Y:S01]  /*36b0*/  ULDC UR15, c[0x0][0x288] ;  /* 0x0000a200000f7ab9 */ /* 0x000fe20000000800 */
[----:B------:R-:W-:Y:S01]  /*36c0*/  UIMAD UR7, UR49, UR14, UR7 ;  /* 0x0000000e310772a4 */ /* 0x000fe2000f8e0207 */
[----:B------:R-:W-:Y:S01]  /*36d0*/  MOV R3, UR15 ;  /* 0x0000000f00037c02 */ /* 0x000fe20008000f00 */
[----:B------:R-:W-:-:S04]  /*36e0*/  UIMAD UR6, UR49, UR14, UR6 ;  /* 0x0000000e310672a4 */ /* 0x000fc8000f8e0206 */
[----:B------:R-:W-:Y:S02]  /*36f0*/  IADD3 R4, -R3, UR7, -R16 ;  /* 0x0000000703047c10 */ /* 0x000fe4000fffe910 */
[----:B------:R-:W-:Y:S02]  /*3700*/  IADD3 R3, -R16, UR6, RZ ;  /* 0x0000000610037c10 */ /* 0x000fe4000fffe1ff */
[----:B------:R-:W-:-:S04]  /*3710*/  IADD3 R6, R4, 0x8, R5 ;  /* 0x0000000804067810 */ /* 0x000fc80007ffe005 */
[----:B------:R-:W-:Y:S02]  /*3720*/  VIMNMX R6, R3, R6, PT ;  /* 0x0000000603067248 */ /* 0x000fe40003fe0100 */
[----:B------:R-:W-:Y:S02]  /*3730*/  VIADDMNMX R3, R5, R4, R3, PT ;  /* 0x0000000405037246 */ /* 0x000fe40003800103 */
[C---:B------:R-:W-:Y:S02]  /*3740*/  ISETP.GT.AND P2, PT, R6.reuse, RZ, PT ;  /* 0x000000ff0600720c */ /* 0x040fe40003f44270 */
[C---:B------:R-:W-:Y:S02]  /*3750*/  ISETP.GT.AND P3, PT, R6.reuse, 0x1, PT ;  /* 0x000000010600780c */ /* 0x040fe40003f64270 */
[----:B------:R-:W-:Y:S01]  /*3760*/  ISETP.GT.AND P4, PT, R6, 0x8, PT ;  /* 0x000000080600780c */ /* 0x000fe20003f84270 */
[----:B------:R-:W-:Y:S02]  /*3770*/  WARPGROUP.DEPBAR.LE gsb0, 0x0 ;  /* 0x00008000000079c5 */ /* 0x000fe40000010000 */
[----:B------:R-:W-:-:S02]  /*3780*/  FSEL R26, R26, -INF , P2 ;  /* 0xff8000001a1a7808 */ /* 0x000fc40001000000 */
[----:B------:R-:W-:Y:S02]  /*3790*/  FSEL R27, R27, -INF , P3 ;  /* 0xff8000001b1b7808 */ /* 0x000fe40001800000 */
[----:B------:R-:W-:Y:S02]  /*37a0*/  ISETP.GT.AND P2, PT, R6, 0x9, PT ;  /* 0x000000090600780c */ /* 0x000fe40003f44270 */
[----:B------:R-:W-:Y:S02]  /*37b0*/  FSEL R30, R30, -INF , P4 ;  /* 0xff8000001e1e7808 */ /* 0x000fe40002000000 */
[----:B------:R-:W-:Y:S02]  /*37c0*/  FMNMX.FTZ R9, R26, R27, !PT ;  /* 0x0000001b1a097209 */ /* 0x000fe40007810000 */
[----:B------:R-:W-:Y:S02]  /*37d0*/  ISETP.GT.AND P3, PT, R6, 0x10, PT ;  /* 0x000000100600780c */ /* 0x000fe40003f64270 */
[----:B------:R-:W-:-:S02]  /*37e0*/  FSEL R31, R31, -INF , P2 ;  /* 0xff8000001f1f7808 */ /* 0x000fc40001000000 */
[----:B------:R-:W-:Y:S02]  /*37f0*/  FMNMX.FTZ R10, R30, R9, !PT ;  /* 0x000000091e0a7209 */ /* 0x000fe40007810000 */
        /* <DEDUP_REMOVED lines=33> */
[----:B------:R-:W-:Y:S02]  /*3a10*/  FSEL R55, R55, -INF , P2 ;  /* 0xff80000037377808 */ /* 0x000fe40001000000 */
[----:B------:R-:W-:-:S02]  /*3a20*/  FMNMX.FTZ R6, R54, R9, !PT ;  /* 0x0000000936067209 */ /* 0x000fc40007810000 */
[----:B------:R-:W-:Y:S02]  /*3a30*/  ISETP.GT.AND P2, PT, R3, RZ, PT ;  /* 0x000000ff0300720c */ /* 0x000fe40003f44270 */
[----:B------:R-:W-:Y:S02]  /*3a40*/  FMNMX.FTZ R6, R55, R6, !PT ;  /* 0x0000000637067209 */ /* 0x000fe40007810000 */
[C---:B------:R-:W-:Y:S02]  /*3a50*/  ISETP.GT.AND P3, PT, R3.reuse, 0x1, PT ;  /* 0x000000010300780c */ /* 0x040fe40003f64270 */
[----:B------:R-:W-:Y:S01]  /*3a60*/  ISETP.GT.AND P4, PT, R3, 0x8, PT ;  /* 0x000000080300780c */ /* 0x000fe20003f84270 */
[----:B------:R-:W1:Y:S01]  /*3a70*/  SHFL.BFLY PT, R9, R6, 0x2, 0x1f ;  /* 0x0c401f0006097f89 */ /* 0x000e6200000e0000 */
[----:B------:R-:W-:Y:S02]  /*3a80*/  FSEL R24, R24, -INF , P2 ;  /* 0xff80000018187808 */ /* 0x000fe40001000000 */
[----:B------:R-:W-:-:S02]  /*3a90*/  FSEL R25, R25, -INF , P3 ;  /* 0xff80000019197808 */ /* 0x000fc40001800000 */
[C---:B------:R-:W-:Y:S02]  /*3aa0*/  ISETP.GT.AND P2, PT, R3.reuse, 0x9, PT ;  /* 0x000000090300780c */ /* 0x040fe40003f44270 */
[----:B------:R-:W-:Y:S02]  /*3ab0*/  FSEL R28, R28, -INF , P4 ;  /* 0xff8000001c1c7808 */ /* 0x000fe40002000000 */
[----:B------:R-:W-:Y:S02]  /*3ac0*/  FMNMX.FTZ R5, R24, R25, !PT ;  /* 0x0000001918057209 */ /* 0x000fe40007810000 */
[----:B------:R-:W-:Y:S02]  /*3ad0*/  ISETP.GT.AND P3, PT, R3, 0x10, PT ;  /* 0x000000100300780c */ /* 0x000fe40003f64270 */
[----:B------:R-:W-:Y:S02]  /*3ae0*/  FSEL R29, R29, -INF , P2 ;  /* 0xff8000001d1d7808 */ /* 0x000fe40001000000 */
[----:B------:R-:W-:-:S02]  /*3af0*/  FMNMX.FTZ R4, R28, R5, !PT ;  /* 0x000000051c047209 */ /* 0x000fc40007810000 */
[----:B------:R-:W-:Y:S02]  /*3b00*/  ISETP.GT.AND P2, PT, R3, 0x11, PT ;  /* 0x000000110300780c */ /* 0x000fe40003f44270 */
        /* <DEDUP_REMOVED lines=8> */
[----:B-1----:R-:W-:Y:S02]  /*3b90*/  FMNMX.FTZ R9, R6, R9, !PT ;  /* 0x0000000906097209 */ /* 0x002fe40007810000 */
[----:B------:R-:W-:Y:S02]  /*3ba0*/  ISETP.GT.AND P3, PT, R3, 0x20, PT ;  /* 0x000000200300780c */ /* 0x000fe40003f64270 */
[----:B------:R-:W-:Y:S01]  /*3bb0*/  FSEL R37, R37, -INF , P2 ;  /* 0xff80000025257808 */ /* 0x000fe20001000000 */
[----:B------:R-:W1:Y:S01]  /*3bc0*/  SHFL.BFLY PT, R10, R9, 0x1, 0x1f ;  /* 0x0c201f00090a7f89 */ /* 0x000e6200000e0000 */
        /* <DEDUP_REMOVED lines=22> */
[----:B------:R-:W-:Y:S02]  /*3d30*/  FSEL R53, R53, -INF , P3 ;  /* 0xff80000035357808 */ /* 0x000fe40001800000 */
[----:B------:R-:W-:Y:S02]  /*3d40*/  FMNMX.FTZ R6, R52, R3, !PT ;  /* 0x0000000334067209 */ /* 0x000fe40007810000 */
[----:B-1----:R-:W-:-:S02]  /*3d50*/  FMNMX.FTZ R4, R9, R10, !PT ;  /* 0x0000000a09047209 */ /* 0x002fc40007810000 */
[----:B------:R-:W-:Y:S02]  /*3d60*/  FMNMX.FTZ R6, R53, R6, !PT ;  /* 0x0000000635067209 */ /* 0x000fe40007810000 */
[C---:B------:R-:W-:Y:S01]  /*3d70*/  FSETP.NEU.FTZ.AND P5, PT, R4.reuse, -INF , PT ;  /* 0xff8000000400780b */ /* 0x040fe20003fbd000 */
[----:B------:R-:W-:Y:S02]  /*3d80*/  FMUL.FTZ R9, R4, UR10 ;  /* 0x0000000a04097c20 */ /* 0x000fe40008410000 */
[----:B------:R-:W1:Y:S03]  /*3d90*/  SHFL.BFLY PT, R3, R6, 0x2, 0x1f ;  /* 0x0c401f0006037f89 */ /* 0x000e6600000e0000 */
        /* <DEDUP_REMOVED lines=15> */
[----:B------:R-:W4:Y:S01]  /*3e90*/  MUFU.EX2 R27, R27 ;  /* 0x0000001b001b7308 */ /* 0x000f220000000800 */
[--C-:B------:R-:W-:Y:S01]  /*3ea0*/  FFMA.FTZ R51, R51, UR10, -R9.reuse ;  /* 0x0000000a33337c23 */ /* 0x100fe20008010809 */
[----:B-1----:R-:W-:Y:S01]  /*3eb0*/  FMNMX.FTZ R5, R6, R3, !PT ;  /* 0x0000000306057209 */ /* 0x002fe20007810000 */
[--C-:B------:R-:W-:Y:S01]  /*3ec0*/  FFMA.FTZ R54, R54, UR10, -R9.reuse ;  /* 0x0000000a36367c23 */ /* 0x100fe20008010809 */
[----:B------:R-:W-:-:S03]  /*3ed0*/  FFMA.FTZ R9, R55, UR10, -R9 ;  /* 0x0000000a37097c23 */ /* 0x000fc60008010809 */
[----:B------:R-:W1:Y:S01]  /*3ee0*/  SHFL.BFLY PT, R6, R5, 0x1, 0x1f ;  /* 0x0c201f0005067f89 */ /* 0x000e6200000e0000 */
[----:B------:R-:W-:Y:S08]  /*3ef0*/  MUFU.EX2 R30, R30 ;  /* 0x0000001e001e7308 */ /* 0x000ff00000000800 */
[----:B------:R-:W5:Y:S01]  /*3f00*/  MUFU.EX2 R31, R31 ;  /* 0x0000001f001f7308 */ /* 0x000f620000000800 */
[----:B----4-:R-:W-:-:S07]  /*3f10*/  F2FP.F16.F32.PACK_AB R153, R27, R26 ;  /* 0x0000001a1b99723e */ /* 0x010fce00000000ff */
[----:B------:R-:W4:Y:S01]  /*3f20*/  MUFU.EX2 R34, R34 ;  /* 0x0000002200227308 */ /* 0x000f220000000800 */
[----:B-1----:R-:W-:-:S07]  /*3f30*/  FMNMX.FTZ R3, R5, R6, !PT ;  /* 0x0000000605037209 */ /* 0x002fce0007810000 */
[----:B------:R-:W1:Y:S01]  /*3f40*/  MUFU.EX2 R35, R35 ;  /* 0x0000002300237308 */ /* 0x000e620000000800 */
[----:B-----5:R-:W-:Y:S02]  /*3f50*/  F2FP.F16.F32.PACK_AB R155, R31, R30 ;  /* 0x0000001e1f9b723e */ /* 0x020fe400000000ff */
[C---:B------:R-:W-:Y:S01]  /*3f60*/  FSETP.NEU.FTZ.AND P2, PT, R3.reuse, -INF , PT ;  /* 0xff8000000300780b */ /* 0x040fe20003f5d000 */
[----:B------:R-:W-:-:S04]  /*3f70*/  FMUL.FTZ R5, R3, UR10 ;  /* 0x0000000a03057c20 */ /* 0x000fc80008410000 */
[----:B------:R-:W-:Y:S01]  /*3f80*/  MUFU.EX2 R38, R38 ;  /* 0x0000002600267308 */ /* 0x000fe20000000800 */
[----:B------:R-:W-:Y:S01]  /*3f90*/  FSEL R6, R5, RZ, P2 ;  /* 0x000000ff05067208 */ /* 0x000fe20001000000 */
[----:B------:R-:W-:-:S04]  /*3fa0*/  FADD.FTZ R5, R26, R27 ;  /* 0x0000001b1a057221 */ /* 0x000fc80000010000 */
        /* <DEDUP_REMOVED lines=8> */
[----:B------:R-:W-:Y:S01]  /*4030*/  FADD.FTZ R10, R30, R5 ;  /* 0x000000051e0a7221 */ /* 0x000fe20000010000 */
[----:B------:R-:W-:Y:S01]  /*4040*/  @!P1 IADD3 R5, R7, 0x28c40, RZ ;  /* 0x00028c4007059810 */ /* 0x000fe20007ffe0ff */
[--C-:B------:R-:W-:Y:S01]  /*4050*/  FFMA.FTZ R37, R37, UR10, -R6.reuse ;  /* 0x0000000a25257c23 */ /* 0x100fe20008010806 */
[----:B------:R-:W-:Y:S01]  /*4060*/  FFMA.FTZ R40, R40, UR10, -R6 ;  /* 0x0000000a28287c23 */ /* 0x000fe20008010806 */
[----:B------:R-:W-:Y:S01]  /*4070*/  FADD.FTZ R13, R31, R10 ;  /* 0x0000000a1f0d7221 */ /* 0x000fe20000010000 */
[----:B------:R-:W-:Y:S01]  /*4080*/  @!P1 PRMT R5, RZ, 0x654, R5 ;  /* 0x00000654ff059816 */ /* 0x000fe20000000005 */
[----:B------:R-:W5:Y:S01]  /*4090*/  MUFU.EX2 R25, R25 ;  /* 0x0000001900197308 */ /* 0x000f620000000800 */
[--C-:B------:R-:W-:Y:S01]  /*40a0*/  FFMA.FTZ R41, R41, UR10, -R6.reuse ;  /* 0x0000000a29297c23 */ /* 0x100fe20008010806 */
[----:B----4-:R-:W-:Y:S01]  /*40b0*/  FADD.FTZ R12, R34, R13 ;  /* 0x0000000d220c7221 */ /* 0x010fe20000010000 */
[----:B------:R4:W-:Y:S01]  /*40c0*/  @!P1 SYNCS.ARRIVE.TRANS64.RED.A1T0 RZ, [R5+URZ], RZ ;  /* 0x000000ff05ff99a7 */ /* 0x0009e2000810043f */
[--C-:B------:R-:W-:Y:S01]  /*40d0*/  FFMA.FTZ R44, R44, UR10, -R6.reuse ;  /* 0x0000000a2c2c7c23 */ /* 0x100fe20008010806 */
[--C-:B------:R-:W-:Y:S01]  /*40e0*/  FFMA.FTZ R45, R45, UR10, -R6.reuse ;  /* 0x0000000a2d2d7c23 */ /* 0x100fe20008010806 */
[--C-:B------:R-:W-:Y:S01]  /*40f0*/  FFMA.FTZ R48, R48, UR10, -R6.reuse ;  /* 0x0000000a30307c23 */ /* 0x100fe20008010806 */
[--C-:B------:R-:W-:Y:S01]  /*4100*/  FFMA.FTZ R49, R49, UR10, -R6.reuse ;  /* 0x0000000a31317c23 */ /* 0x100fe20008010806 */
[----:B------:R-:W2:Y:S01]  /*4110*/  MUFU.EX2 R28, R28 ;  /* 0x0000001c001c7308 */ /* 0x000ea20000000800 */
[--C-:B------:R-:W-:Y:S01]  /*4120*/  FFMA.FTZ R52, R52, UR10, -R6.reuse ;  /* 0x0000000a34347c23 */ /* 0x100fe20008010806 */
[----:B------:R-:W-:Y:S01]  /*4130*/  FFMA.FTZ R6, R53, UR10, -R6 ;  /* 0x0000000a35067c23 */ /* 0x000fe20008010806 */
[----:B-1----:R-:W-:-:S05]  /*4140*/  F2FP.F16.F32.PACK_AB R157, R35, R34 ;  /* 0x00000022239d723e */ /* 0x002fca00000000ff */
[----:B------:R-:W4:Y:S01]  /*4150*/  MUFU.EX2 R29, R29 ;  /* 0x0000001d001d7308 */ /* 0x000f220000000800 */
[----:B-----5:R-:W-:Y:S01]  /*4160*/  FADD.FTZ R11, R24, R25 ;  /* 0x00000019180b7221 */ /* 0x020fe20000010000 */
[----:B------:R-:W-:-:S06]  /*4170*/  F2FP.F16.F32.PACK_AB R152, R25, R24 ;  /* 0x000000181998723e */ /* 0x000fcc00000000ff */
[----:B------:R-:W1:Y:S01]  /*4180*/  MUFU.EX2 R32, R32 ;  /* 0x0000002000207308 */ /* 0x000e620000000800 */
[----:B--2---:R-:W-:Y:S01]  /*4190*/  FADD.FTZ R10, R28, R11 ;  /* 0x0000000b1c0a7221 */ /* 0x004fe20000010000 */
[----:B------:R-:W-:-:S04]  /*41a0*/  FADD.FTZ R11, R35, R12 ;  /* 0x0000000c230b7221 */ /* 0x000fc80000010000 */
[----:B------:R-:W-:Y:S02]  /*41b0*/  FADD.FTZ R12, R38, R11 ;  /* 0x0000000b260c7221 */ /* 0x000fe40000010000 */
[----:B------:R-:W2:Y:S01]  /*41c0*/  MUFU.EX2 R33, R33 ;  /* 0x0000002100217308 */ /* 0x000ea20000000800 */
[C---:B----4-:R-:W-:Y:S01]  /*41d0*/  FADD.FTZ R5, R29.reuse, R10 ;  /* 0x0000000a1d057221 */ /* 0x050fe20000010000 */
[----:B------:R-:W-:Y:S01]  /*41e0*/  F2FP.F16.F32.PACK_AB R154, R29, R28 ;  /* 0x0000001c1d9a723e */ /* 0x000fe200000000ff */
[----:B------:R-:W-:Y:S06]  /*41f0*/  BAR.SYNC.DEFER_BLOCKING 0xf, 0x100 ;  /* 0x03c4000000007b1d */ /* 0x000fec0000010000 */
[----:B------:R-:W4:Y:S01]  /*4200*/  MUFU.EX2 R39, R39 ;  /* 0x0000002700277308 */ /* 0x000f220000000800 */
[----:B-1----:R-:W-:-:S07]  /*4210*/  FADD.FTZ R10, R32, R5 ;  /* 0x00000005200a7221 */ /* 0x002fce0000010000 */
[----:B------:R-:W1:Y:S01]  /*4220*/  MUFU.EX2 R36, R36 ;  /* 0x0000002400247308 */ /* 0x000e620000000800 */
[C---:B--2---:R-:W-:Y:S01]  /*4230*/  FADD.FTZ R5, R33.reuse, R10 ;  /* 0x0000000a21057221 */ /* 0x044fe20000010000 */
[----:B------:R-:W-:-:S06]  /*4240*/  F2FP.F16.F32.PACK_AB R156, R33, R32 ;  /* 0x00000020219c723e */ /* 0x000fcc00000000ff */
[----:B------:R-:W2:Y:S01]  /*4250*/  MUFU.EX2 R42, R42 ;  /* 0x0000002a002a7308 */ /* 0x000ea20000000800 */
[C---:B----4-:R-:W-:Y:S01]  /*4260*/  FADD.FTZ R11, R39.reuse, R12 ;  /* 0x0000000c270b7221 */ /* 0x050fe20000010000 */
[----:B------:R-:W-:Y:S01]  /*4270*/  F2FP.F16.F32.PACK_AB R159, R39, R38 ;  /* 0x00000026279f723e */ /* 0x000fe200000000ff */
[----:B------:R4:W-:Y:S05]  /*4280*/  STSM.16.M88.4 [R18+0x26800], R152 ;  /* 0x0268009812007844 */ /* 0x0009ea0000000200 */
[----:B------:R-:W5:Y:S01]  /*4290*/  MUFU.EX2 R37, R37 ;  /* 0x0000002500257308 */ /* 0x000f620000000800 */
[----:B-1----:R-:W-:-:S07]  /*42a0*/  FADD.FTZ R10, R36, R5 ;  /* 0x00000005240a7221 */ /* 0x002fce0000010000 */
[----:B------:R-:W1:Y:S01]  /*42b0*/  MUFU.EX2 R40, R40 ;  /* 0x0000002800287308 */ /* 0x000e620000000800 */
[----:B--2---:R-:W-:-:S07]  /*42c0*/  FADD.FTZ R12, R42, R11 ;  /* 0x0000000b2a0c7221 */ /* 0x004fce0000010000 */
[----:B------:R-:W2:Y:S01]  /*42d0*/  MUFU.EX2 R43, R43 ;  /* 0x0000002b002b7308 */ /* 0x000ea20000000800 */
[C---:B-----5:R-:W-:Y:S01]  /*42e0*/  FADD.FTZ R11, R37.reuse, R10 ;  /* 0x0000000a250b7221 */ /* 0x060fe20000010000 */
[----:B------:R-:W-:-:S05]  /*42f0*/  F2FP.F16.F32.PACK_AB R158, R37, R36 ;  /* 0x00000024259e723e */ /* 0x000fca00000000ff */
[----:B------:R4:W-:Y:S01]  /*4300*/  STSM.16.M88.4 [R19], R156 ;  /* 0x0000009c13007844 */ /* 0x0009e20000000200 */
[----:B------:R-:W5:Y:S01]  /*4310*/  MUFU.EX2 R41, R41 ;  /* 0x0000002900297308 */ /* 0x000f620000000800 */
[----:B-1----:R-:W-:-:S07]  /*4320*/  FADD.FTZ R10, R40, R11 ;  /* 0x0000000b280a7221 */ /* 0x002fce0000010000 */
[----:B------:R-:W1:Y:S01]  /*4330*/  MUFU.EX2 R46, R46 ;  /* 0x0000002e002e7308 */ /* 0x000e620000000800 */
[C---:B--2---:R-:W-:Y:S01]  /*4340*/  FADD.FTZ R13, R43.reuse, R12 ;  /* 0x0000000c2b0d7221 */ /* 0x044fe20000010000 */
[----:B------:R-:W-:-:S06]  /*4350*/  F2FP.F16.F32.PACK_AB R161, R43, R42 ;  /* 0x0000002a2ba1723e */ /* 0x000fcc00000000ff */
[----:B------:R-:W-:Y:S01]  /*4360*/  MUFU.EX2 R44, R44 ;  /* 0x0000002c002c7308 */ /* 0x000fe20000000800 */
[C---:B-----5:R-:W-:Y:S01]  /*4370*/  FADD.FTZ R11, R41.reuse, R10 ;  /* 0x0000000a290b7221 */ /* 0x060fe20000010000 */
[----:B------:R-:W-:-:S06]  /*4380*/  F2FP.F16.F32.PACK_AB R160, R41, R40 ;  /* 0x0000002829a0723e */ /* 0x000fcc00000000ff */
[----:B------:R-:W2:Y:S01]  /*4390*/  MUFU.EX2 R47, R47 ;  /* 0x0000002f002f7308 */ /* 0x000ea20000000800 */
[----:B-1----:R-:W-:-:S07]  /*43a0*/  FADD.FTZ R10, R46, R13 ;  /* 0x0000000d2e0a7221 */ /* 0x002fce0000010000 */
[----:B------:R-:W1:Y:S08]  /*43b0*/  MUFU.EX2 R45, R45 ;  /* 0x0000002d002d7308 */ /* 0x000e700000000800 */
[----:B------:R-:W-:Y:S01]  /*43c0*/  MUFU.EX2 R50, R50 ;  /* 0x0000003200327308 */ /* 0x000fe20000000800 */
[C---:B--2---:R-:W-:Y:S01]  /*43d0*/  F2FP.F16.F32.PACK_AB R163, R47.reuse, R46 ;  /* 0x0000002e2fa3723e */ /* 0x044fe200000000ff */
[----:B------:R-:W-:-:S06]  /*43e0*/  FADD.FTZ R47, R47, R10 ;  /* 0x0000000a2f2f7221 */ /* 0x000fcc0000010000 */
[----:B------:R-:W2:Y:S01]  /*43f0*/  MUFU.EX2 R51, R51 ;  /* 0x0000003300337308 */ /* 0x000ea20000000800 */
[----:B-1----:R-:W-:-:S05]  /*4400*/  F2FP.F16.F32.PACK_AB R162, R45, R44 ;  /* 0x0000002c2da2723e */ /* 0x002fca00000000ff */
[----:B------:R4:W-:Y:S02]  /*4410*/  STSM.16.M88.4 [R23], R160 ;  /* 0x000000a017007844 */ /* 0x0009e40000000200 */
[----:B------:R-:W-:Y:S08]  /*4420*/  MUFU.EX2 R48, R48 ;  /* 0x0000003000307308 */ /* 0x000ff00000000800 */
[----:B------:R-:W1:Y:S01]  /*4430*/  MUFU.EX2 R49, R49 ;  /* 0x0000003100317308 */ /* 0x000e620000000800 */
[----:B--2---:R-:W-:Y:S01]  /*4440*/  F2FP.F16.F32.PACK_AB R165, R51, R50 ;  /* 0x0000003233a5723e */ /* 0x004fe200000000ff */
[----:B------:R-:W-:-:S04]  /*4450*/  FADD.FTZ R50, R50, R47 ;  /* 0x0000002f32327221 */ /* 0x000fc80000010000 */
[----:B------:R-:W-:Y:S02]  /*4460*/  FADD.FTZ R51, R51, R50 ;  /* 0x0000003233337221 */ /* 0x000fe40000010000 */
[----:B------:R-:W-:Y:S08]  /*4470*/  MUFU.EX2 R54, R54 ;  /* 0x0000003600367308 */ /* 0x000ff00000000800 */
[----:B------:R-:W2:Y:S01]  /*4480*/  MUFU.EX2 R9, R9 ;  /* 0x0000000900097308 */ /* 0x000ea20000000800 */
[----:B-1----:R-:W-:-:S07]  /*4490*/  F2FP.F16.F32.PACK_AB R164, R49, R48 ;  /* 0x0000003031a4723e */ /* 0x002fce00000000ff */
[----:B------:R-:W-:Y:S08]  /*44a0*/  MUFU.EX2 R52, R52 ;  /* 0x0000003400347308 */ /* 0x000ff00000000800 */
[----:B------:R1:W5:Y:S01]  /*44b0*/  MUFU.EX2 R5, R6 ;  /* 0x0000000600057308 */ /* 0x0003620000000800 */
[----:B--2---:R-:W-:Y:S01]  /*44c0*/  F2FP.F16.F32.PACK_AB R167, R9, R54 ;  /* 0x0000003609a7723e */ /* 0x004fe200000000ff */
[----:B-1----:R-:W-:-:S04]  /*44d0*/  FADD.FTZ R6, R44, R11 ;  /* 0x0000000b2c067221 */ /* 0x002fc80000010000 */
[----:B------:R-:W-:Y:S01]  /*44e0*/  FADD.FTZ R45, R45, R6 ;  /* 0x000000062d2d7221 */ /* 0x000fe20000010000 */
[----:B------:R-:W-:-:S03]  /*44f0*/  FADD.FTZ R6, R54, R51 ;  /* 0x0000003336067221 */ /* 0x000fc60000010000 */
[----:B------:R-:W-:Y:S01]  /*4500*/  FADD.FTZ R48, R48, R45 ;  /* 0x0000002d30307221 */ /* 0x000fe20000010000 */
[----:B-----5:R-:W-:Y:S01]  /*4510*/  F2FP.F16.F32.PACK_AB R166, R5, R52 ;  /* 0x0000003405a6723e */ /* 0x020fe200000000ff */
[----:B------:R-:W-:Y:S02]  /*4520*/  FADD.FTZ R6, R9, R6 ;  /* 0x0000000609067221 */ /* 0x000fe40000010000 */
[----:B------:R-:W-:Y:S02]  /*4530*/  FADD.FTZ R49, R49, R48 ;  /* 0x0000003031317221 */ /* 0x000fe40000010000 */
[----:B------:R4:W-:Y:S02]  /*4540*/  STSM.16.M88.4 [R22], R164 ;  /* 0x000000a416007844 */ /* 0x0009e40000000200 */
[----:B------:R-:W-:-:S04]  /*4550*/  FADD.FTZ R52, R52, R49 ;  /* 0x0000003134347221 */ /* 0x000fc80000010000 */
[----:B------:R-:W-:Y:S01]  /*4560*/  FADD.FTZ R5, R5, R52 ;  /* 0x0000003405057221 */ /* 0x000fe20000010000 */
[----:B------:R-:W-:Y:S06]  /*4570*/  @!P0 BRA `(.L_x_3140) ;  /* 0x0000000000048947 */ /* 0x000fec0003800000 */
[----:B------:R-:W-:Y:S01]  /*4580*/  BPT.TRAP 0x1 ;  /* 0x000000040000795c */ /* 0x000fe20000300000 */
.L_x_3140:
[----:B------:R1:W2:Y:S01]  /*4590*/  SYNCS.PHASECHK.TRANS64.TRYWAIT P2, [R7+URZ+0x28c50], R8 ;  /* 0x028c5008070075a7 */ /* 0x0002a2000804017f */
[----:B------:R-:W-:Y:S05]  /*45a0*/  @!P0 BRA `(.L_x_3141) ;  /* 0x0000000000048947 */ /* 0x000fea0003800000 */
[----:B------:R-:W-:Y:S01]  /*45b0*/  BPT.TRAP 0x1 ;  /* 0x000000040000795c */ /* 0x000fe20000300000 */
.L_x_3141:
[----:B--2---:R-:W-:Y:S05]  /*45c0*/  @P2 BRA `(.L_x_3142) ;  /* 0x0000000000082947 */ /* 0x004fea0003800000 */
[----:B------:R-:W2:Y:S02]  /*45d0*/  SYNCS.PHASECHK.TRANS64.TRYWAIT P2, [R7+URZ+0x28c50], R8 ;  /* 0x028c5008070075a7 */ /* 0x000ea4000804017f */
[----:B--2---:R-:W-:Y:S05]  /*45e0*/  @!P2 BRA `(.L_x_3143) ;  /* 0x000000900068a947 */ /* 0x004fea0003800000 */
.L_x_3142:
[----:B------:R-:W-:Y:S01]  /*45f0*/  ULEA UR11, UR39, UR41, 0xc ;  /* 0x00000029270b7291 */ /* 0x000fe2000f8e603f */
[----:B------:R-:W-:Y:S01]  /*4600*/  WARPGROUP.ARRIVE ;  /* 0x00000000000079c5 */ /* 0x000fe20000000000 */
[----:B------:R-:W-:Y:S01]  /*4610*/  UMOV UR7, 0x40000040 ;  /* 0x4000004000077882 */ /* 0x000fe20000000000 */
[----:B------:R-:W-:Y:S01]  /*4620*/  UIMAD UR49, UR49, UR14, -UR15 ;  /* 0x0000000e313172a4 */ /* 0x000fe2000f8e0a0f */
[----:B-123--:R-:W-:Y:S01]  /*4630*/  @!P1 VIADD R7, R7, 0x28c60 ;  /* 0x00028c6007079836 */ /* 0x00efe20000000000 */
[----:B------:R-:W-:Y:S02]  /*4640*/  UIADD3 UR23, UR45, -0x2, URZ ;  /* 0xfffffffe2d177890 */ /* 0x000fe4000fffe03f */
[----:B------:R-:W-:Y:S01]  /*4650*/  UMOV UR6, UR11 ;  /* 0x0000000b00067c82 */ /* 0x000fe20008000000 */
[----:B------:R-:W-:Y:S01]  /*4660*/  UIADD3 UR49, UR42, UR49, URZ ;  /* 0x000000312a317290 */ /* 0x000fe2000fffe03f */
        /* <DEDUP_REMOVED lines=20> */
[----:B------:R-:W-:-:S04]  /*47b0*/  USHF.R.S32.HI UR6, URZ, 0x1f, UR49 ;  /* 0x0000001f3f067899 */ /* 0x000fc80008011431 */
[----:B------:R-:W-:-:S04]  /*47c0*/  ULEA.HI UR6, UR6, UR49, URZ, 0x6 ;  /* 0x0000003106067291 */ /* 0x000fc8000f8f303f */
[----:B------:R-:W-:-:S04]  /*47d0*/  USHF.R.S32.HI UR6, URZ, 0x6, UR6 ;  /* 0x000000063f067899 */ /* 0x000fc80008011406 */
[----:B------:R-:W-:-:S04]  /*47e0*/  UISETP.LT.AND UP0, UPT, URZ, UR6, UPT ;  /* 0x000000063f00728c */ /* 0x000fc8000bf01270 */
[----:B------:R-:W-:-:S04]  /*47f0*/  USEL UR22, URZ, UR6, !UP0 ;  /* 0x000000063f167287 */ /* 0x000fc8000c000000 */
[----:B------:R-:W-:-:S06]  /*4800*/  UISETP.GE.AND UP0, UPT, UR23, UR22, UPT ;  /* 0x000000161700728c */ /* 0x000fcc000bf06270 */
[----:B------:R-:W-:Y:S01]  /*4810*/  PLOP3.LUT P2, PT, PT, PT, UP0, 0x80, 0x0 ;  /* 0x000000000000781c */ /* 0x000fe20003f4f008 */
        /* <DEDUP_REMOVED lines=11> */
[----:B------:R-:W-:Y:S01]  /*48d0*/  MOV R8, R4 ;  /* 0x0000000400087202 */ /* 0x000fe20000000f00 */
[----:B------:R-:W-:Y:S01]  /*48e0*/  IMAD.MOV.U32 R9, RZ, RZ, R3 ;  /* 0x000000ffff097224 */ /* 0x000fe200078e0003 */
[----:B------:R-:W-:Y:S01]  /*48f0*/  UMOV UR25, UR39 ;  /* 0x0000002700197c82 */ /* 0x000fe20008000000 */
[----:B------:R-:W-:Y:S01]  /*4900*/  ULDC UR26, c[0x0][0x2e0] ;  /* 0x0000b800001a7ab9 */ /* 0x000fe20000000800 */
[----:B------:R-:W-:Y:S01]  /*4910*/  ULDC UR27, c[0x0][0x288] ;  /* 0x0000a200001b7ab9 */ /* 0x000fe20000000800 */
[----:B------:R-:W-:Y:S01]  /*4920*/  ULDC UR28, c[0x0][0x404] ;  /* 0x00010100001c7ab9 */ /* 0x000fe20000000800 */
[----:B------:R-:W-:Y:S01]  /*4930*/  ULDC UR24, c[0x0][0x988] ;  /* 0x0002620000187ab9 */ /* 0x000fe20000000800 */
[----:B------:R-:W-:-:S05]  /*4940*/  ULDC.64 UR20, c[0x0][0x3f8] ;  /* 0x0000fe0000147ab9 */ /* 0x000fca0000000a00 */
.L_x_3153:
[----:B------:R-:W-:-:S04]  /*4950*/  UIADD3 UR39, UR25, 0x1, URZ ;  /* 0x0000000119277890 */ /* 0x000fc8000fffe03f */
[----:B------:R-:W-:-:S04]  /*4960*/  UISETP.NE.AND UP0, UPT, UR39, 0x2, UPT ;  /* 0x000000022700788c */ /* 0x000fc8000bf05270 */
[----:B------:R-:W-:Y:S02]  /*4970*/  USEL UR6, URZ, 0x1, UP0 ;  /* 0x000000013f067887 */ /* 0x000fe40008000000 */
[----:B------:R-:W-:Y:S02]  /*4980*/  USEL UR39, UR39, URZ, UP0 ;  /* 0x0000003f27277287 */ /* 0x000fe40008000000 */
[----:B------:R-:W-:Y:S01]  /*4990*/  ULOP3.LUT UR38, UR38, UR6, URZ, 0x3c, !UPT ;  /* 0x0000000626267292 */ /* 0x000fe2000f8e3c3f */
[----:B--23--:R-:W-:Y:S11]  /*49a0*/  @!P0 BRA `(.L_x_3145) ;  /* 0x0000000000048947 */ /* 0x00cff60003800000 */
[----:B------:R-:W-:Y:S01]  /*49b0*/  BPT.TRAP 0x1 ;  /* 0x000000040000795c */ /* 0x000fe20000300000 */
.L_x_3145:
[----:B------:R-:W-:Y:S01]  /*49c0*/  ULEA UR29, UR39, UR48, 0x3 ;  /* 0x00000030271d7291 */ /* 0x000fe2000f8e183f */
[----:B-1----:R-:W-:-:S04]  /*49d0*/  MOV R7, UR38 ;  /* 0x0000002600077c02 */ /* 0x002fc80008000f00 */
[----:B------:R-:W-:-:S04]  /*49e0*/  SHF.L.U32 R7, R7, 0x1f, RZ ;  /* 0x0000001f07077819 */ /* 0x000fc800000006ff */
[----:B------:R1:W2:Y:S01]  /*49f0*/  SYNCS.PHASECHK.TRANS64.TRYWAIT P2, [UR29+0x28c30], R7 ;  /* 0x028c3007ff0075a7 */ /* 0x0002a2000804015d */
[----:B------:R-:W-:Y:S05]  /*4a00*/  @!P0 BRA `(.L_x_3146) ;  /* 0x0000000000048947 */ /* 0x000fea0003800000 */
[----:B------:R-:W-:Y:S01]  /*4a10*/  BPT.TRAP 0x1 ;  /* 0x000000040000795c */ /* 0x000fe20000300000 */
.L_x_3146:
[----:B--2---:R-:W-:Y:S05]  /*4a20*/  @P2 BRA `(.L_x_3147) ;  /* 0x0000000000082947 */ /* 0x004fea0003800000 */
[----:B------:R-:W2:Y:S02]  /*4a30*/  SYNCS.PHASECHK.TRANS64.TRYWAIT P2, [UR29+0x28c30], R7 ;  /* 0x028c3007ff0075a7 */ /* 0x000ea4000804015d */
[----:B--2---:R-:W-:Y:S05]  /*4a40*/  @!P2 BRA `(.L_x_3148) ;  /* 0x0000008c0064a947 */ /* 0x004fea0003800000 */
.L_x_3147:
[----:B------:R-:W-:Y:S01]  /*4a50*/  R2UR UR18, R0 ;  /* 0x00000000001272ca */ /* 0x000fe200000e0000 */
[----:B----4-:R-:W-:Y:S01]  /*4a60*/  WARPGROUP.ARRIVE ;  /* 0x00000000000079c5 */ /* 0x010fe20000000000 */
[----:B------:R-:W-:Y:S01]  /*4a70*/  UMOV UR19, 0x40000040 ;  /* 0x4000004000137882 */ /* 0x000fe20000000000 */
[----:B------:R-:W-:Y:S01]  /*4a80*/  UMOV UR7, 0x40000040 ;  /* 0x4000004000077882 */ /* 0x000fe20000000000 */
[----:B------:R-:W-:Y:S01]  /*4a90*/  UMOV UR11, 0x40000040 ;  /* 0x40000040000b7882 */ /* 0x000fe20000000000 */
[----:B------:R-:W-:Y:S01]  /*4aa0*/  UMOV UR15, 0x40000040 ;  /* 0x40000040000f7882 */ /* 0x000fe20000000000 */
[----:B------:R-:W-:Y:S01]  /*4ab0*/  UISETP.NE.U32.AND UP0, UPT, UR20, URZ, UPT ;  /* 0x0000003f1400728c */ /* 0x000fe2000bf05070 */
[----:B------:R-:W-:-:S03]  /*4ac0*/  IMAD.U32 R3, RZ, RZ, UR27 ;  /* 0x0000001bff037e24 */ /* 0x000fc6000f8e00ff */
[----:B------:R-:W-:-:S03]  /*4ad0*/  UISETP.NE.AND.EX UP0, UPT, UR21, URZ, UPT, UP0 ;  /* 0x0000003f1500728c */ /* 0x000fc6000bf05300 */
[----:B------:R-:W-:-:S04]  /*4ae0*/  ULEA UR18, UR39, UR18, 0x9 ;  /* 0x0000001227127291 */ /* 0x000fc8000f8e483f */
[----:B------:R-:W-:Y:S02]  /*4af0*/  UIADD3 UR6, UR18, 0x2, URZ ;  /* 0x0000000212067890 */ /* 0x000fe4000fffe03f */
[----:B------:R-:W-:Y:S02]  /*4b00*/  UIADD3 UR10, UR18, 0x4, URZ ;  /* 0x00000004120a7890 */ /* 0x000fe4000fffe03f */
[----:B------:R-:W-:Y:S02]  /*4b10*/  UIADD3 UR14, UR18, 0x6, URZ ;  /* 0x00000006120e7890 */ /* 0x000fe4000fffe03f */
[----:B------:R-:W-:Y:S03]  /*4b20*/  HGMMA.64x64x16.F32 R152, gdesc[UR16], RZ, !UPT, gsb0 ;  /* 0x00e00000109879f0 */ /* 0x000fe6000c0008ff */
[----:B------:R-:W-:Y:S02]  /*4b30*/  WARPGROUP.DEPBAR.LE gsb0, 0x0 ;  /* 0x00008000000079c5 */ /* 0x000fe40000010000 */
[----:B------:R-:W-:-:S06]  /*4b40*/  WARPGROUP.ARRIVE ;  /* 0x00000000000079c5 */ /* 0x000fcc0000000000 */
[----:B------:R-:W-:Y:S01]  /*4b50*/  HGMMA.64x64x16.F32 R152, gdesc[UR4], R152, gsb0 ;  /* 0x00e00000049879f0 */ /* 0x000fe20008000898 */
[----:B------:R-:W-:Y:S01]  /*4b60*/  UMOV UR6, 0xffffffc0 ;  /* 0xffffffc000067882 */ /* 0x000fe20000000000 */
[----:B------:R-:W-:Y:S02]  /*4b70*/  USEL UR7, UR28, 0x1, UP0 ;  /* 0x000000011c077887 */ /* 0x000fe40008000000 */
[----:B------:R-:W-:-:S04]  /*4b80*/  UIMAD UR6, UR23, UR6, 0x1 ;  /* 0x00000001170674a4 */ /* 0x000fc8000f8e0206 */
[----:B------:R-:W-:-:S04]  /*4b90*/  UIADD3 UR6, UR42, UR6, URZ ;  /* 0x000000062a067290 */ /* 0x000fc8000fffe03f */
[----:B------:R-:W-:-:S06]  /*4ba0*/  UIMAD UR6, UR7, UR26, UR6 ;  /* 0x0000001a070672a4 */ /* 0x000fcc000f8e0206 */
[----:B------:R-:W-:-:S04]  /*4bb0*/  IADD3 R3, -R3, UR6, -R16 ;  /* 0x0000000603037c10 */ /* 0x000fc8000fffe910 */
[----:B------:R-:W-:-:S04]  /*4bc0*/  IADD3 R3, R2, R3, RZ ;  /* 0x0000000302037210 */ /* 0x000fc80007ffe0ff */
[C---:B------:R-:W-:Y:S02]  /*4bd0*/  ISETP.GT.AND P2, PT, R3.reuse, RZ, PT ;  /* 0x000000ff0300720c */ /* 0x040fe40003f44270 */
[----:B------:R-:W-:Y:S01]  /*4be0*/  ISETP.GT.AND P3, PT, R3, 0x1, PT ;  /* 0x000000010300780c */ /* 0x000fe20003f64270 */
        /* <DEDUP_REMOVED lines=8> */
[----:B------:R-:W-:Y:S02]  /*4c70*/  FSEL R152, R152, -INF , P2 ;  /* 0xff80000098987808 */ /* 0x000fe40001000000 */
[----:B------:R-:W-:Y:S02]  /*4c80*/  ISETP.GT.AND P2, PT, R3, 0x8, PT ;  /* 0x000000080300780c */ /* 0x000fe40003f44270 */
[----:B------:R-:W-:Y:S02]  /*4c90*/  FSEL R153, R153, -INF , P3 ;  /* 0xff80000099997808 */ /* 0x000fe40001800000 */
[----:B--2---:R-:W-:-:S02]  /*4ca0*/  FMNMX.FTZ R4, R152, R9, !PT ;  /* 0x0000000998047209 */ /* 0x004fc40007810000 */
        /* <DEDUP_REMOVED lines=40> */
[----:B------:R-:W-:-:S04]  /*4f30*/  FMNMX.FTZ R4, R180, R11, !PT ;  /* 0x0000000bb4047209 */ /* 0x000fc80007810000 */
[----:B------:R-:W-:Y:S01]  /*4f40*/  FMNMX.FTZ R12, R181, R4, !PT ;  /* 0x00000004b50c7209 */ /* 0x000fe20007810000 */
[----:B------:R-:W-:-:S04]  /*4f50*/  VIADD R4, R3, 0x8 ;  /* 0x0000000803047836 */ /* 0x000fc80000000000 */
[----:B------:R-:W2:Y:S01]  /*4f60*/  SHFL.BFLY PT, R11, R12, 0x2, 0x1f ;  /* 0x0c401f000c0b7f89 */ /* 0x000ea200000e0000 */
[C---:B------:R-:W-:Y:S02]  /*4f70*/  ISETP.GT.AND P2, PT, R4.reuse, RZ, PT ;  /* 0x000000ff0400720c */ /* 0x040fe40003f44270 */
[C---:B------:R-:W-:Y:S02]  /*4f80*/  ISETP.GT.AND P3, PT, R4.reuse, 0x1, PT ;  /* 0x000000010400780c */ /* 0x040fe40003f64270 */
[C---:B------:R-:W-:Y:S02]  /*4f90*/  ISETP.GT.AND P4, PT, R4.reuse, 0x20, PT ;  /* 0x000000200400780c */ /* 0x040fe40003f84270 */
[----:B------:R-:W-:Y:S02]  /*4fa0*/  FSEL R155, R155, -INF , P3 ;  /* 0xff8000009b9b7808 */ /* 0x000fe40001800000 */
[C---:B------:R-:W-:Y:S02]  /*4fb0*/  ISETP.GT.AND P3, PT, R4.reuse, 0x9, PT ;  /* 0x000000090400780c */ /* 0x040fe40003f64270 */
[----:B------:R-:W-:-:S02]  /*4fc0*/  ISETP.GT.AND P5, PT, R4, 0x21, PT ;  /* 0x000000210400780c */ /* 0x000fc40003fa4270 */
[----:B------:R-:W-:Y:S02]  /*4fd0*/  FSEL R159, R159, -INF , P3 ;  /* 0xff8000009f9f7808 */ /* 0x000fe40001800000 */
[----:B------:R-:W-:Y:S02]  /*4fe0*/  ISETP.GT.AND P3, PT, R4, 0x11, PT ;  /* 0x000000110400780c */ /* 0x000fe40003f64270 */
[----:B------:R-:W-:Y:S02]  /*4ff0*/  FSEL R170, R170, -INF , P4 ;  /* 0xff800000aaaa7808 */ /* 0x000fe40002000000 */
[----:B------:R-:W-:Y:S02]  /*5000*/  FSEL R163, R163, -INF , P3 ;  /* 0xff800000a3a37808 */ /* 0x000fe40001800000 */
[----:B------:R-:W-:Y:S02]  /*5010*/  ISETP.GT.AND P3, PT, R4, 0x19, PT ;  /* 0x000000190400780c */ /* 0x000fe40003f64270 */
[----:B------:R-:W-:-:S02]  /*5020*/  FSEL R171, R171, -INF , P5 ;  /* 0xff800000abab7808 */ /* 0x000fc40002800000 */
[----:B--2---:R-:W-:Y:S02]  /*5030*/  FMNMX.FTZ R14, R12, R11, !PT ;  /* 0x0000000b0c0e7209 */ /* 0x004fe40007810000 */
[----:B------:R-:W-:Y:S02]  /*5040*/  FSEL R11, R154, -INF , P2 ;  /* 0xff8000009a0b7808 */ /* 0x000fe40001000000 */
[----:B------:R-:W-:Y:S01]  /*5050*/  ISETP.GT.AND P2, PT, R4, 0x8, PT ;  /* 0x000000080400780c */ /* 0x000fe20003f44270 */
[----:B------:R-:W2:Y:S01]  /*5060*/  SHFL.BFLY PT, R15, R14, 0x1, 0x1f ;  /* 0x0c201f000e0f7f89 */ /* 0x000ea200000e0000 */
[----:B------:R-:W-:Y:S02]  /*5070*/  FMNMX.FTZ R10, R11, R8, !PT ;  /* 0x000000080b0a7209 */ /* 0x000fe40007810000 */
[----:B------:R-:W-:Y:S02]  /*5080*/  FSEL R158, R158, -INF , P2 ;  /* 0xff8000009e9e7808 */ /* 0x000fe40001000000 */
[----:B------:R-:W-:-:S02]  /*5090*/  FMNMX.FTZ R3, R155, R10, !PT ;  /* 0x0000000a9b037209 */ /* 0x000fc40007810000 */
[----:B------:R-:W-:Y:S02]  /*50a0*/  ISETP.GT.AND P2, PT, R4, 0x10, PT ;  /* 0x000000100400780c */ /* 0x000fe40003f44270 */
[----:B------:R-:W-:Y:S02]  /*50b0*/  FMNMX.FTZ R10, R158, R3, !PT ;  /* 0x000000039e0a7209 */ /* 0x000fe40007810000 */
[----:B------:R-:W-:Y:S02]  /*50c0*/  FSEL R162, R162, -INF , P2 ;  /* 0xff800000a2a27808 */ /* 0x000fe40001000000 */
[----:B------:R-:W-:Y:S02]  /*50d0*/  FMNMX.FTZ R13, R159, R10, !PT ;  /* 0x0000000a9f0d7209 */ /* 0x000fe40007810000 */
[----:B------:R-:W-:Y:S02]  /*50e0*/  ISETP.GT.AND P2, PT, R4, 0x18, PT ;  /* 0x000000180400780c */ /* 0x000fe40003f44270 */
[----:B------:R-:W-:-:S02]  /*50f0*/  FMNMX.FTZ R10, R162, R13, !PT ;  /* 0x0000000da20a7209 */ /* 0x000fc40007810000 */
[----:B------:R-:W-:Y:S02]  /*5100*/  FSEL R166, R166, -INF , P2 ;  /* 0xff800000a6a67808 */ /* 0x000fe40001000000 */
[----:B------:R-:W-:Y:S02]  /*5110*/  FMNMX.FTZ R13, R163, R10, !PT ;  /* 0x0000000aa30d7209 */ /* 0x000fe40007810000 */
[----:B------:R-:W-:Y:S02]  /*5120*/  FSEL R167, R167, -INF , P3 ;  /* 0xff800000a7a77808 */ /* 0x000fe40001800000 */
[----:B------:R-:W-:Y:S02]  /*5130*/  FMNMX.FTZ R10, R166, R13, !PT ;  /* 0x0000000da60a7209 */ /* 0x000fe40007810000 */
[----:B------:R-:W-:Y:S02]  /*5140*/  ISETP.GT.AND P3, PT, R4, 0x28, PT ;  /* 0x000000280400780c */ /* 0x000fe40003f64270 */
[----:B------:R-:W-:-:S02]  /*5150*/  FMNMX.FTZ R13, R167, R10, !PT ;  /* 0x0000000aa70d7209 */ /* 0x000fc40007810000 */
[----:B------:R-:W-:Y:S02]  /*5160*/  ISETP.GT.AND P4, PT, R4, 0x29, PT ;  /* 0x000000290400780c */ /* 0x000fe40003f84270 */
[----:B------:R-:W-:Y:S02]  /*5170*/  FMNMX.FTZ R10, R170, R13, !PT ;  /* 0x0000000daa0a7209 */ /* 0x000fe40007810000 */
[----:B------:R-:W-:Y:S02]  /*5180*/  FSEL R174, R174, -INF , P3 ;  /* 0xff800000aeae7808 */ /* 0x000fe40001800000 */
[----:B------:R-:W-:Y:S02]  /*5190*/  FMNMX.FTZ R13, R171, R10, !PT ;  /* 0x0000000aab0d7209 */ /* 0x000fe40007810000 */
[----:B------:R-:W-:Y:S02]  /*51a0*/  ISETP.GT.AND P3, PT, R4, 0x30, PT ;  /* 0x000000300400780c */ /* 0x000fe40003f64270 */
[----:B------:R-:W-:-:S02]  /*51b0*/  FSEL R175, R175, -INF , P4 ;  /* 0xff800000afaf7808 */ /* 0x000fc40002000000 */
[----:B------:R-:W-:Y:S02]  /*51c0*/  FMNMX.FTZ R10, R174, R13, !PT ;  /* 0x0000000dae0a7209 */ /* 0x000fe40007810000 */
[----:B--2---:R-:W-:Y:S02]  /*51d0*/  FMNMX.FTZ R3, R14, R15, !PT ;  /* 0x0000000f0e037209 */ /* 0x004fe40007810000 */
[----:B------:R-:W-:Y:S02]  /*51e0*/  ISETP.GT.AND P4, PT, R4, 0x31, PT ;  /* 0x000000310400780c */ /* 0x000fe40003f84270 */
[----:B------:R-:W-:Y:S01]  /*51f0*/  FSEL R178, R178, -INF , P3 ;  /* 0xff800000b2b27808 */ /* 0x000fe20001800000 */
[----:B------:R-:W-:Y:S01]  /*5200*/  FMUL.FTZ R12, R3, UR10 ;  /* 0x0000000a030c7c20 */ /* 0x000fe20008410000 */
[----:B------:R-:W-:Y:S02]  /*5210*/  FMNMX.FTZ R15, R175, R10, !PT ;  /* 0x0000000aaf0f7209 */ /* 0x000fe40007810000 */
[----:B------:R-:W-:-:S02]  /*5220*/  ISETP.GT.AND P3, PT, R4, 0x38, PT ;  /* 0x000000380400780c */ /* 0x000fc40003f64270 */
[----:B------:R-:W-:Y:S02]  /*5230*/  FSEL R179, R179, -INF , P4 ;  /* 0xff800000b3b37808 */ /* 0x000fe40002000000 */
[----:B------:R-:W-:Y:S02]  /*5240*/  FMNMX.FTZ R10, R178, R15, !PT ;  /* 0x0000000fb20a7209 */ /* 0x000fe40007810000 */
[----:B------:R-:W-:Y:S02]  /*5250*/  ISETP.GT.AND P4, PT, R4, 0x39, PT ;  /* 0x000000390400780c */ /* 0x000fe40003f84270 */
[----:B------:R-:W-:Y:S02]  /*5260*/  FSEL R182, R182, -INF , P3 ;  /* 0xff800000b6b67808 */ /* 0x000fe40001800000 */
[----:B------:R-:W-:Y:S02]  /*5270*/  FMNMX.FTZ R15, R179, R10, !PT ;  /* 0x0000000ab30f7209 */ /* 0x000fe40007810000 */
[----:B------:R-:W-:-:S02]  /*5280*/  FSETP.NEU.FTZ.AND P2, PT, R3, -INF , PT ;  /* 0xff8000000300780b */ /* 0x000fc40003f5d000 */
[----:B------:R-:W-:Y:S02]  /*5290*/  FSEL R183, R183, -INF , P4 ;  /* 0xff800000b7b77808 */ /* 0x000fe40002000000 */
[----:B------:R-:W-:Y:S02]  /*52a0*/  FMNMX.FTZ R4, R182, R15, !PT ;  /* 0x0000000fb6047209 */ /* 0x000fe40007810000 */
[----:B------:R-:W-:Y:S02]  /*52b0*/  FSEL R192, R12, RZ, P2 ;  /* 0x000000ff0cc07208 */ /* 0x000fe40001000000 */
[----:B------:R-:W-:Y:S02]  /*52c0*/  FMNMX.FTZ R4, R183, R4, !PT ;  /* 0x00000004b7047209 */ /* 0x000fe40007810000 */
[----:B------:R-:W-:Y:S01]  /*52d0*/  FSEL R20, R3, RZ, P2 ;  /* 0x000000ff03147208 */ /* 0x000fe20001000000 */
[--C-:B------:R-:W-:Y:S01]  /*52e0*/  FFMA.FTZ R15, R157, UR10, -R192.reuse ;  /* 0x0000000a9d0f7c23 */ /* 0x100fe200080108c0 */
[--C-:B------:R-:W-:Y:S01]  /*52f0*/  FFMA.FTZ R21, R161, UR10, -R192.reuse ;  /* 0x0000000aa1157c23 */ /* 0x100fe200080108c0 */
[----:B------:R-:W2:Y:S01]  /*5300*/  SHFL.BFLY PT, R157, R4, 0x2, 0x1f ;  /* 0x0c401f00049d7f89 */ /* 0x000ea200000e0000 */
[--C-:B------:R-:W-:Y:S01]  /*5310*/  FFMA.FTZ R12, R172, UR10, -R192.reuse ;  /* 0x0000000aac0c7c23 */ /* 0x100fe200080108c0 */
[----:B------:R-:W-:Y:S01]  /*5320*/  FADD.FTZ R20, -R20, R9 ;  /* 0x0000000914147221 */ /* 0x000fe20000010100 */
[--C-:B------:R-:W-:Y:S01]  /*5330*/  FFMA.FTZ R161, R173, UR10, -R192.reuse ;  /* 0x0000000aada17c23 */ /* 0x100fe200080108c0 */
[--C-:B------:R-:W-:Y:S01]  /*5340*/  FFMA.FTZ R152, R152, UR10, -R192.reuse ;  /* 0x0000000a98987c23 */ /* 0x100fe200080108c0 */
[--C-:B------:R-:W-:Y:S01]  /*5350*/  FFMA.FTZ R13, R153, UR10, -R192.reuse ;  /* 0x0000000a990d7c23 */ /* 0x100fe200080108c0 */
[----:B------:R-:W-:Y:S01]  /*5360*/  FMUL.FTZ R9, R20, UR10 ;  /* 0x0000000a14097c20 */ /* 0x000fe20008410000 */
        /* <DEDUP_REMOVED lines=10> */
[----:B--2---:R-:W-:Y:S01]  /*5410*/  FMNMX.FTZ R14, R4, R157, !PT ;  /* 0x0000009d040e7209 */ /* 0x004fe20007810000 */
[----:B------:R-:W-:-:S06]  /*5420*/  FFMA.FTZ R157, R169, UR10, -R192 ;  /* 0x0000000aa99d7c23 */ /* 0x000fcc00080108c0 */
[----:B------:R-:W2:Y:S01]  /*5430*/  MUFU.EX2 R9, R9 ;  /* 0x0000000900097308 */ /* 0x000ea20000000800 */
[----:B------:R-:W3:Y:S07]  /*5440*/  SHFL.BFLY PT, R169, R14, 0x1, 0x1f ;  /* 0x0c201f000ea97f89 */ /* 0x000eee00000e0000 */
        /* <DEDUP_REMOVED lines=11> */
[----:B------:R-:W-:Y:S01]  /*5500*/  FMUL.FTZ R40, R40, R9 ;  /* 0x0000000928287220 */ /* 0x000fe20000410000 */
[----:B---3--:R-:W-:Y:S01]  /*5510*/  FMNMX.FTZ R4, R14, R169, !PT ;  /* 0x000000a90e047209 */ /* 0x008fe20007810000 */
[----:B------:R-:W-:Y:S01]  /*5520*/  FFMA.FTZ R169, R181, UR10, -R192 ;  /* 0x0000000ab5a97c23 */ /* 0x000fe200080108c0 */
[-C--:B------:R-:W-:Y:S01]  /*5530*/  FMUL.FTZ R41, R41, R9.reuse ;  /* 0x0000000929297220 */ /* 0x080fe20000410000 */
[-C--:B------:R-:W-:Y:S01]  /*5540*/  FMUL.FTZ R44, R44, R9.reuse ;  /* 0x000000092c2c7220 */ /* 0x080fe20000410000 */
[C---:B------:R-:W-:Y:S01]  /*5550*/  FSETP.NEU.FTZ.AND P2, PT, R4.reuse, -INF , PT ;  /* 0xff8000000400780b */ /* 0x040fe20003f5d000 */
[C---:B------:R-:W-:Y:S01]  /*5560*/  FMUL.FTZ R172, R4.reuse, UR10 ;  /* 0x0000000a04ac7c20 */ /* 0x040fe20008410000 */
[----:B------:R-:W3:Y:S01]  /*5570*/  MUFU.EX2 R21, R21 ;  /* 0x0000001500157308 */ /* 0x000ee20000000800 */
[-C--:B------:R-:W-:Y:S01]  /*5580*/  FMUL.FTZ R45, R45, R9.reuse ;  /* 0x000000092d2d7220 */ /* 0x080fe20000410000 */
[----:B------:R-:W-:Y:S01]  /*5590*/  FSEL R173, R4, RZ, P2 ;  /* 0x000000ff04ad7208 */ /* 0x000fe20001000000 */
[-C--:B------:R-:W-:Y:S01]  /*55a0*/  FMUL.FTZ R48, R48, R9.reuse ;  /* 0x0000000930307220 */ /* 0x080fe20000410000 */
[----:B------:R-:W-:Y:S01]  /*55b0*/  FSEL R172, R172, RZ, P2 ;  /* 0x000000ffacac7208 */ /* 0x000fe20001000000 */
[-C--:B------:R-:W-:Y:S01]  /*55c0*/  FMUL.FTZ R49, R49, R9.reuse ;  /* 0x0000000931317220 */ /* 0x080fe20000410000 */
[----:B------:R-:W-:Y:S01]  /*55d0*/  FMUL.FTZ R52, R52, R9 ;  /* 0x0000000934347220 */ /* 0x000fe20000410000 */
[----:B------:R-:W-:Y:S01]  /*55e0*/  FADD.FTZ R173, -R173, R8 ;  /* 0x00000008adad7221 */ /* 0x000fe20000010100 */
[----:B------:R1:W-:Y:S01]  /*55f0*/  MUFU.EX2 R14, R180 ;  /* 0x000000b4000e7308 */ /* 0x0003e20000000800 */
[--C-:B------:R-:W-:Y:S01]  /*5600*/  FFMA.FTZ R11, R11, UR10, -R172.reuse ;  /* 0x0000000a0b0b7c23 */ /* 0x100fe200080108ac */
[--C-:B------:R-:W-:Y:S01]  /*5610*/  FFMA.FTZ R20, R155, UR10, -R172.reuse ;  /* 0x0000000a9b147c23 */ /* 0x100fe200080108ac */
[----:B------:R-:W-:Y:S01]  /*5620*/  FMUL.FTZ R8, R173, UR10 ;  /* 0x0000000aad087c20 */ /* 0x000fe20008410000 */
[--C-:B------:R-:W-:Y:S01]  /*5630*/  FFMA.FTZ R155, R158, UR10, -R172.reuse ;  /* 0x0000000a9e9b7c23 */ /* 0x100fe200080108ac */
[----:B------:R-:W-:Y:S01]  /*5640*/  FFMA.FTZ R168, R159, UR10, -R172 ;  /* 0x0000000a9fa87c23 */ /* 0x000fe200080108ac */
[----:B------:R-:W-:Y:S01]  /*5650*/  FFMA.FTZ R158, R9, R5, R152 ;  /* 0x00000005099e7223 */ /* 0x000fe20000010098 */
[--C-:B------:R-:W-:Y:S01]  /*5660*/  FFMA.FTZ R159, R162, UR10, -R172.reuse ;  /* 0x0000000aa29f7c23 */ /* 0x100fe200080108ac */
[----:B------:R-:W-:Y:S01]  /*5670*/  MUFU.EX2 R11, R11 ;  /* 0x0000000b000b7308 */ /* 0x000fe20000000800 */
[----:B------:R-:W-:Y:S01]  /*5680*/  FFMA.FTZ R192, R171, UR10, -R172 ;  /* 0x0000000aabc07c23 */ /* 0x000fe200080108ac */
[----:B----4-:R-:W-:Y:S01]  /*5690*/  FADD.FTZ R171, R13, R158 ;  /* 0x0000009e0dab7221 */ /* 0x010fe20000010000 */
[----:B------:R-:W-:Y:S01]  /*56a0*/  FFMA.FTZ R176, R163, UR10, -R172 ;  /* 0x0000000aa3b07c23 */ /* 0x000fe200080108ac */
[----:B------:R-:W-:-:S02]  /*56b0*/  IMAD.MOV R173, RZ, RZ, -R17 ;  /* 0x000000ffffad7224 */ /* 0x000fc400078e0a11 */
[--C-:B------:R-:W-:Y:S01]  /*56c0*/  FFMA.FTZ R163, R166, UR10, -R172.reuse ;  /* 0x0000000aa6a37c23 */ /* 0x100fe200080108ac */
[----:B-----5:R-:W-:Y:S01]  /*56d0*/  FADD.FTZ R158, R154, R171 ;  /* 0x000000ab9a9e7221 */ /* 0x020fe20000010000 */
[----:B-1----:R-:W-:Y:S01]  /*56e0*/  FFMA.FTZ R180, R167, UR10, -R172 ;  /* 0x0000000aa7b47c23 */ /* 0x002fe200080108ac */
[----:B------:R-:W1:Y:S01]  /*56f0*/  MUFU.EX2 R8, R8 ;  /* 0x0000000800087308 */ /* 0x000e620000000800 */
[----:B------:R-:W-:Y:S01]  /*5700*/  ISETP.NE.AND P2, PT, R16, R173, PT ;  /* 0x000000ad1000720c */ /* 0x000fe20003f45270 */
[----:B------:R-:W-:Y:S01]  /*5710*/  FADD.FTZ R173, R15, R158 ;  /* 0x0000009e0fad7221 */ /* 0x000fe20000010000 */
[--C-:B------:R-:W-:Y:S01]  /*5720*/  FFMA.FTZ R167, R170, UR10, -R172.reuse ;  /* 0x0000000aaaa77c23 */ /* 0x100fe200080108ac */
[----:B------:R-:W-:Y:S01]  /*5730*/  MOV R170, UR29 ;  /* 0x0000001d00aa7c02 */ /* 0x000fe20008000f00 */
[--C-:B------:R-:W-:Y:S01]  /*5740*/  FFMA.FTZ R174, R174, UR10, -R172.reuse ;  /* 0x0000000aaeae7c23 */ /* 0x100fe200080108ac */
[----:B--2---:R-:W-:Y:S01]  /*5750*/  FADD.FTZ R162, R156, R173 ;  /* 0x000000ad9ca27221 */ /* 0x004fe20000010000 */
[----:B------:R-:W-:Y:S01]  /*5760*/  FFMA.FTZ R175, R175, UR10, -R172 ;  /* 0x0000000aafaf7c23 */ /* 0x000fe200080108ac */
[----:B------:R-:W2:Y:S01]  /*5770*/  MUFU.EX2 R20, R20 ;  /* 0x0000001400147308 */ /* 0x000ea20000000800 */
[----:B------:R-:W-:Y:S01]  /*5780*/  @!P1 IADD3 R5, R170, 0x28c40, RZ ;  /* 0x00028c40aa059810 */ /* 0x000fe20007ffe0ff */
[----:B---3--:R-:W-:Y:S01]  /*5790*/  FADD.FTZ R173, R21, R162 ;  /* 0x000000a215ad7221 */ /* 0x008fe20000010000 */
[----:B------:R-:W-:Y:S01]  /*57a0*/  F2FP.F16.F32.PACK_AB R152, R13, R152 ;  /* 0x000000980d98723e */ /* 0x000fe200000000ff */
[--C-:B------:R-:W-:Y:S01]  /*57b0*/  FFMA.FTZ R178, R178, UR10, -R172.reuse ;  /* 0x0000000ab2b27c23 */ /* 0x100fe200080108ac */
[----:B------:R-:W-:Y:S01]  /*57c0*/  @!P1 PRMT R5, RZ, 0x654, R5 ;  /* 0x00000654ff059816 */ /* 0x000fe20000000005 */
[--C-:B------:R-:W-:Y:S01]  /*57d0*/  FFMA.FTZ R179, R179, UR10, -R172.reuse ;  /* 0x0000000ab3b37c23 */ /* 0x100fe200080108ac */
[--C-:B------:R-:W-:Y:S01]  /*57e0*/  FFMA.FTZ R182, R182, UR10, -R172.reuse ;  /* 0x0000000ab6b67c23 */ /* 0x100fe200080108ac */
[----:B------:R-:W3:Y:S01]  /*57f0*/  MUFU.EX2 R155, R155 ;  /* 0x0000009b009b7308 */ /* 0x000ee20000000800 */
[----:B-1----:R-:W-:Y:S01]  /*5800*/  FFMA.FTZ R171, R8, R6, R11 ;  /* 0x0000000608ab7223 */ /* 0x002fe2000001000b */
[----:B------:R1:W-:Y:S01]  /*5810*/  @!P1 SYNCS.ARRIVE.TRANS64.RED.A1T0 RZ, [R5+URZ], RZ ;  /* 0x000000ff05ff99a7 */ /* 0x0003e2000810043f */
[----:B------:R-:W-:Y:S01]  /*5820*/  FFMA.FTZ R172, R183, UR10, -R172 ;  /* 0x0000000ab7ac7c23 */ /* 0x000fe200080108ac */
[----:B------:R-:W-:Y:S01]  /*5830*/  F2FP.F16.F32.PACK_AB R154, R15, R154 ;  /* 0x0000009a0f9a723e */ /* 0x000fe200000000ff */
[-C--:B------:R-:W-:Y:S01]  /*5840*/  FMUL.FTZ R53, R53, R9.reuse ;  /* 0x0000000935357220 */ /* 0x080fe20000410000 */
[----:B------:R-:W-:Y:S01]  /*5850*/  F2FP.F16.F32.PACK_AB R156, R21, R156 ;  /* 0x0000009c159c723e */ /* 0x000fe200000000ff */
[----:B------:R-:W-:Y:S01]  /*5860*/  FMUL.FTZ R56, R56, R9 ;  /* 0x0000000938387220 */ /* 0x000fe20000410000 */
[----:B------:R-:W4:Y:S01]  /*5870*/  MUFU.EX2 R168, R168 ;  /* 0x000000a800a87308 */ /* 0x000f220000000800 */
[----:B--2---:R-:W-:Y:S01]  /*5880*/  FADD.FTZ R158, R20, R171 ;  /* 0x000000ab149e7221 */ /* 0x004fe20000010000 */
[----:B-1----:R-:W-:-:S02]  /*5890*/  IMAD.U32 R5, RZ, RZ, UR25 ;  /* 0x00000019ff057e24 */ /* 0x002fc4000f8e00ff */
[-C--:B------:R-:W-:Y:S01]  /*58a0*/  FMUL.FTZ R57, R57, R9.reuse ;  /* 0x0000000939397220 */ /* 0x080fe20000410000 */
[-C--:B------:R-:W-:Y:S01]  /*58b0*/  FMUL.FTZ R60, R60, R9.reuse ;  /* 0x000000093c3c7220 */ /* 0x080fe20000410000 */
[-C--:B------:R-:W-:Y:S01]  /*58c0*/  FMUL.FTZ R61, R61, R9.reuse ;  /* 0x000000093d3d7220 */ /* 0x080fe20000410000 */
[-C--:B------:R-:W-:Y:S01]  /*58d0*/  FMUL.FTZ R64, R64, R9.reuse ;  /* 0x0000000940407220 */ /* 0x080fe20000410000 */
[----:B------:R-:W-:Y:S01]  /*58e0*/  @!P2 LEA R5, R5, R2, 0x6 ;  /* 0x000000020505a211 */ /* 0x000fe200078e30ff */
[----:B------:R-:W1:Y:S01]  /*58f0*/  MUFU.EX2 R159, R159 ;  /* 0x0000009f009f7308 */ /* 0x000e620000000800 */
[----:B---3--:R-:W-:Y:S01]  /*5900*/  FADD.FTZ R171, R155, R158 ;  /* 0x0000009e9bab7221 */ /* 0x008fe20000010000 */
[-C--:B------:R-:W-:Y:S01]  /*5910*/  FMUL.FTZ R65, R65, R9.reuse ;  /* 0x0000000941417220 */ /* 0x080fe20000410000 */
[----:B------:R-:W-:Y:S01]  /*5920*/  @!P2 LEA R5, R5, UR48, 0x2 ;  /* 0x000000300505ac11 */ /* 0x000fe2000f8e10ff */
[-C--:B------:R-:W-:Y:S01]  /*5930*/  FMUL.FTZ R68, R68, R9.reuse ;  /* 0x0000000944447220 */ /* 0x080fe20000410000 */
[-C--:B------:R-:W-:Y:S01]  /*5940*/  FMUL.FTZ R69, R69, R9.reuse ;  /* 0x0000000945457220 */ /* 0x080fe20000410000 */
[-C--:B------:R-:W-:Y:S01]  /*5950*/  FMUL.FTZ R72, R72, R9.reuse ;  /* 0x0000000948487220 */ /* 0x080fe20000410000 */
[----:B------:R-:W-:Y:S01]  /*5960*/  FMUL.FTZ R73, R73, R9 ;  /* 0x0000000949497220 */ /* 0x000fe20000410000 */
[----:B------:R-:W2:Y:S01]  /*5970*/  MUFU.EX2 R176, R176 ;  /* 0x000000b000b07308 */ /* 0x000ea20000000800 */
[C---:B----4-:R-:W-:Y:S01]  /*5980*/  FADD.FTZ R158, R168.reuse, R171 ;  /* 0x000000aba89e7221 */ /* 0x050fe20000010000 */
[----:B------:R-:W-:Y:S01]  /*5990*/  @!P2 STS [R5+0x28800], R9 ;  /* 0x028800090500a388 */ /* 0x000fe20000000800 */
[----:B------:R-:W-:Y:S01]  /*59a0*/  F2FP.F16.F32.PACK_AB R155, R168, R155 ;  /* 0x0000009ba89b723e */ /* 0x000fe200000000ff */
[-C--:B------:R-:W-:Y:S01]  /*59b0*/  FMUL.FTZ R76, R76, R9.reuse ;  /* 0x000000094c4c7220 */ /* 0x080fe20000410000 */
[-C--:B------:R-:W-:Y:S01]  /*59c0*/  FMUL.FTZ R77, R77, R9.reuse ;  /* 0x000000094d4d7220 */ /* 0x080fe20000410000 */
[----:B------:R3:W-:Y:S01]  /*59d0*/  @!P2 STS [R5+0x28820], R8 ;  /* 0x028820080500a388 */ /* 0x0007e20000000800 */
        /* <DEDUP_REMOVED lines=47> */
[----:B------:R-:W-:Y:S01]  /*5cd0*/  FMUL.FTZ R149, R149, R9 ;  /* 0x0000000995957220 */ /* 0x000fe20000410000 */
        /* <DEDUP_REMOVED lines=10> */
[----:B--2---:R-:W-:Y:S01]  /*5d80*/  FADD.FTZ R13, R167, R158 ;  /* 0x0000009ea70d7221 */ /* 0x004fe20000010000 */
[----:B------:R-:W-:Y:S01]  /*5d90*/  F2FP.F16.F32.PACK_AB R158, R153, R10 ;  /* 0x0000000a999e723e */ /* 0x000fe200000000ff */
[-C--:B------:R-:W-:Y:S01]  /*5da0*/  FMUL.FTZ R39, R39, R8.reuse ;  /* 0x0000000827277220 */ /* 0x080fe20000410000 */
[----:B------:R-:W-:Y:S01]  /*5db0*/  F2FP.F16.F32.PACK_AB R153, R20, R11 ;  /* 0x0000000b1499723e */ /* 0x000fe200000000ff */
[----:B------:R-:W-:Y:S01]  /*5dc0*/  BAR.SYNC.DEFER_BLOCKING 0xf, 0x100 ;  /* 0x03c4000000007b1d */ /* 0x000fe20000010000 */
[-C--:B------:R-:W-:Y:S01]  /*5dd0*/  FMUL.FTZ R42, R42, R8.reuse ;  /* 0x000000082a2a7220 */ /* 0x080fe20000410000 */
[-C--:B------:R-:W-:Y:S01]  /*5de0*/  FMUL.FTZ R43, R43, R8.reuse ;  /* 0x000000082b2b7220 */ /* 0x080fe20000410000 */
[----:B------:R-:W-:Y:S01]  /*5df0*/  FMUL.FTZ R46, R46, R8 ;  /* 0x000000082e2e7220 */ /* 0x000fe20000410000 */
[C---:B----4-:R-:W-:Y:S01]  /*5e00*/  FADD.FTZ R173, R157.reuse, R162 ;  /* 0x000000a29dad7221 */ /* 0x050fe20000010000 */
[----:B------:R-:W-:Y:S01]  /*5e10*/  F2FP.F16.F32.PACK_AB R160, R157, R160 ;  /* 0x000000a09da0723e */ /* 0x000fe200000000ff */
[----:B------:R-:W2:Y:S01]  /*5e20*/  MUFU.EX2 R12, R12 ;  /* 0x0000000c000c7308 */ /* 0x000ea20000000800 */
[----:B------:R-:W-:Y:S01]  /*5e30*/  F2FP.F16.F32.PACK_AB R157, R176, R159 ;  /* 0x0000009fb09d723e */ /* 0x000fe200000000ff */
[-C--:B------:R-:W-:Y:S01]  /*5e40*/  FMUL.FTZ R47, R47, R8.reuse ;  /* 0x000000082f2f7220 */ /* 0x080fe20000410000 */
[----:B------:R-:W-:Y:S01]  /*5e50*/  F2FP.F16.F32.PACK_AB R159, R180, R163 ;  /* 0x000000a3b49f723e */ /* 0x000fe200000000ff */
[-C--:B------:R-:W-:Y:S01]  /*5e60*/  FMUL.FTZ R50, R50, R8.reuse ;  /* 0x0000000832327220 */ /* 0x080fe20000410000 */
[-C--:B------:R-:W-:Y:S01]  /*5e70*/  FMUL.FTZ R51, R51, R8.reuse ;  /* 0x0000000833337220 */ /* 0x080fe20000410000 */
[----:B-1----:R-:W-:Y:S01]  /*5e80*/  FADD.FTZ R13, R192, R13 ;  /* 0x0000000dc00d7221 */ /* 0x002fe20000010000 */
        /* <DEDUP_REMOVED lines=11> */
[----:B------:R2:W-:Y:S01]  /*5f40*/  STSM.16.M88.4 [R18+0x26800], R152 ;  /* 0x0268009812007844 */ /* 0x0005e20000000200 */
[-C--:B------:R-:W-:Y:S01]  /*5f50*/  FMUL.FTZ R70, R70, R8.reuse ;  /* 0x0000000846467220 */ /* 0x080fe20000410000 */
[-C--:B------:R-:W-:Y:S01]  /*5f60*/  FMUL.FTZ R71, R71, R8.reuse ;  /* 0x0000000847477220 */ /* 0x080fe20000410000 */
[-C--:B------:R-:W-:Y:S01]  /*5f70*/  FMUL.FTZ R74, R74, R8.reuse ;  /* 0x000000084a4a7220 */ /* 0x080fe20000410000 */
[----:B------:R2:W-:Y:S01]  /*5f80*/  STSM.16.M88.4 [R19], R156 ;  /* 0x0000009c13007844 */ /* 0x0005e20000000200 */
[-C--:B------:R-:W-:Y:S01]  /*5f90*/  FMUL.FTZ R75, R75, R8.reuse ;  /* 0x000000084b4b7220 */ /* 0x080fe20000410000 */
[----:B------:R-:W5:Y:S01]  /*5fa0*/  MUFU.EX2 R164, R164 ;  /* 0x000000a400a47308 */ /* 0x000f620000000800 */
        /* <DEDUP_REMOVED lines=22> */
[----:B------:R-:W-:Y:S01]  /*6110*/  FMUL.FTZ R111, R111, R8 ;  /* 0x000000086f6f7220 */ /* 0x000fe20000410000 */
[----:B------:R-:W4:Y:S01]  /*6120*/  MUFU.EX2 R178, R178 ;  /* 0x000000b200b27308 */ /* 0x000f220000000800 */
[----:B-1----:R-:W-:Y:S01]  /*6130*/  FADD.FTZ R15, R165, R162 ;  /* 0x000000a2a50f7221 */ /* 0x002fe20000010000 */
[----:B------:R-:W-:Y:S01]  /*6140*/  F2FP.F16.F32.PACK_AB R162, R161, R12 ;  /* 0x0000000ca1a2723e */ /* 0x000fe200000000ff */
[----:B------:R-:W-:Y:S01]  /*6150*/  FMUL.FTZ R114, R114, R8 ;  /* 0x0000000872727220 */ /* 0x000fe20000410000 */
[----:B------:R-:W-:Y:S01]  /*6160*/  F2FP.F16.F32.PACK_AB R164, R165, R164 ;  /* 0x000000a4a5a4723e */ /* 0x000fe200000000ff */
[----:B------:R-:W-:Y:S01]  /*6170*/  FADD.FTZ R166, R14, R15 ;  /* 0x0000000f0ea67221 */ /* 0x000fe20000010000 */
[----:B------:R-:W-:Y:S01]  /*6180*/  F2FP.F16.F32.PACK_AB R161, R192, R167 ;  /* 0x000000a7c0a1723e */ /* 0x000fe200000000ff */
[----:B------:R-:W-:Y:S01]  /*6190*/  FMUL.FTZ R115, R115, R8 ;  /* 0x0000000873737220 */ /* 0x000fe20000410000 */
[----:B------:R-:W1:Y:S01]  /*61a0*/  MUFU.EX2 R169, R169 ;  /* 0x000000a900a97308 */ /* 0x000e620000000800 */
[C---:B---3--:R-:W-:Y:S01]  /*61b0*/  FADD.FTZ R5, R175.reuse, R10 ;  /* 0x0000000aaf057221 */ /* 0x048fe20000010000 */
[----:B------:R-:W-:Y:S01]  /*61c0*/  F2FP.F16.F32.PACK_AB R163, R175, R6 ;  /* 0x00000006afa3723e */ /* 0x000fe200000000ff */
[-C--:B------:R-:W-:Y:S01]  /*61d0*/  FMUL.FTZ R118, R118, R8.reuse ;  /* 0x0000000876767220 */ /* 0x080fe20000410000 */
[-C--:B------:R-:W-:Y:S01]  /*61e0*/  FMUL.FTZ R119, R119, R8.reuse ;  /* 0x0000000877777220 */ /* 0x080fe20000410000 */
[-C--:B------:R-:W-:Y:S01]  /*61f0*/  FMUL.FTZ R122, R122, R8.reuse ;  /* 0x000000087a7a7220 */ /* 0x080fe20000410000 */
[-C--:B------:R-:W-:Y:S01]  /*6200*/  FMUL.FTZ R123, R123, R8.reuse ;  /* 0x000000087b7b7220 */ /* 0x080fe20000410000 */
[----:B------:R2:W-:Y:S01]  /*6210*/  STSM.16.M88.4 [R23], R160 ;  /* 0x000000a017007844 */ /* 0x0005e20000000200 */
[----:B------:R-:W3:Y:S01]  /*6220*/  MUFU.EX2 R179, R179 ;  /* 0x000000b300b37308 */ /* 0x000ee20000000800 */
[----:B----4-:R-:W-:Y:S01]  /*6230*/  FADD.FTZ R10, R178, R5 ;  /* 0x00000005b20a7221 */ /* 0x010fe20000010000 */
[-C--:B------:R-:W-:Y:S01]  /*6240*/  FMUL.FTZ R126, R126, R8.reuse ;  /* 0x000000087e7e7220 */ /* 0x080fe20000410000 */
[-C--:B------:R-:W-:Y:S01]  /*6250*/  FMUL.FTZ R127, R127, R8.reuse ;  /* 0x000000087f7f7220 */ /* 0x080fe20000410000 */
[-C--:B------:R-:W-:Y:S01]  /*6260*/  FMUL.FTZ R130, R130, R8.reuse ;  /* 0x0000000882827220 */ /* 0x080fe20000410000 */
[-C--:B------:R-:W-:Y:S01]  /*6270*/  FMUL.FTZ R131, R131, R8.reuse ;  /* 0x0000000883837220 */ /* 0x080fe20000410000 */
[-C--:B------:R-:W-:Y:S01]  /*6280*/  FMUL.FTZ R134, R134, R8.reuse ;  /* 0x0000000886867220 */ /* 0x080fe20000410000 */
[----:B------:R-:W-:Y:S01]  /*6290*/  FMUL.FTZ R135, R135, R8 ;  /* 0x0000000887877220 */ /* 0x000fe20000410000 */
[----:B------:R-:W4:Y:S01]  /*62a0*/  MUFU.EX2 R182, R182 ;  /* 0x000000b600b67308 */ /* 0x000f220000000800 */
[C---:B-1----:R-:W-:Y:S01]  /*62b0*/  FADD.FTZ R5, R169.reuse, R166 ;  /* 0x000000a6a9057221 */ /* 0x042fe20000010000 */
[----:B------:R-:W-:Y:S01]  /*62c0*/  F2FP.F16.F32.PACK_AB R166, R169, R14 ;  /* 0x0000000ea9a6723e */ /* 0x000fe200000000ff */
        /* <DEDUP_REMOVED lines=8> */
[-C--:B------:R-:W-:Y:S01]  /*6350*/  FMUL.FTZ R147, R147, R8.reuse ;  /* 0x0000000893937220 */ /* 0x080fe20000410000 */
[-C--:B------:R-:W-:Y:S01]  /*6360*/  FMUL.FTZ R150, R150, R8.reuse ;  /* 0x0000000896967220 */ /* 0x080fe20000410000 */
[----:B------:R-:W-:Y:S01]  /*6370*/  FMUL.FTZ R151, R151, R8 ;  /* 0x0000000897977220 */ /* 0x000fe20000410000 */
[----:B----4-:R-:W-:Y:S01]  /*6380*/  FADD.FTZ R10, R182, R11 ;  /* 0x0000000bb60a7221 */ /* 0x010fe20000010000 */
[----:B-1----:R-:W-:-:S03]  /*6390*/  F2FP.F16.F32.PACK_AB R167, R13, R182 ;  /* 0x000000b60da7723e */ /* 0x002fc600000000ff */
[----:B------:R-:W-:Y:S02]  /*63a0*/  FADD.FTZ R6, R13, R10 ;  /* 0x0000000a0d067221 */ /* 0x000fe40000010000 */
[----:B------:R2:W-:Y:S01]  /*63b0*/  STSM.16.M88.4 [R22], R164 ;  /* 0x000000a416007844 */ /* 0x0005e20000000200 */
[----:B------:R-:W-:Y:S05]  /*63c0*/  @!P0 BRA `(.L_x_3149) ;  /* 0x0000000000048947 */ /* 0x000fea0003800000 */
[----:B------:R-:W-:Y:S01]  /*63d0*/  BPT.TRAP 0x1 ;  /* 0x000000040000795c */ /* 0x000fe20000300000 */
.L_x_3149:
[----:B------:R1:W3:Y:S01]  /*63e0*/  SYNCS.PHASECHK.TRANS64.TRYWAIT P2, [UR29+0x28c50], R7 ;  /* 0x028c5007ff0075a7 */ /* 0x0002e2000804015d */
[----:B------:R-:W-:Y:S05]  /*63f0*/  @!P0 BRA `(.L_x_3150) ;  /* 0x0000000000048947 */ /* 0x000fea0003800000 */
[----:B------:R-:W-:Y:S01]  /*6400*/  BPT.TRAP 0x1 ;  /* 0x000000040000795c */ /* 0x000fe20000300000 */
.L_x_3150:
[----:B---3--:R-:W-:Y:S05]  /*6410*/  @P2 BRA `(.L_x_3151) ;  /* 0x0000000000082947 */ /* 0x008fea0003800000 */
[----:B------:R-:W3:Y:S02]  /*6420*/  SYNCS.PHASECHK.TRANS64.TRYWAIT P2, [UR29+0x28c50], R7 ;  /* 0x028c5007ff0075a7 */ /* 0x000ee4000804015d */
[----:B---3--:R-:W-:Y:S05]  /*6430*/  @!P2 BRA `(.L_x_3152) ;  /* 0x000000740000a947 */ /* 0x008fea0003800000 */
.L_x_3151:
[----:B------:R-:W-:Y:S01]  /*6440*/  ULEA UR11, UR39, UR41, 0xc ;  /* 0x00000029270b7291 */ /* 0x000fe2000f8e603f */
[----:B------:R-:W-:Y:S01]  /*6450*/  WARPGROUP.ARRIVE ;  /* 0x00000000000079c5 */ /* 0x000fe20000000000 */
[----:B------:R-:W-:Y:S01]  /*6460*/  UMOV UR7, 0x40000040 ;  /* 0x4000004000077882 */ /* 0x000fe20000000000 */
[----:B------:R-:W-:Y:S01]  /*6470*/  UISETP.GT.AND UP0, UPT, UR23, UR22, UPT ;  /* 0x000000161700728c */ /* 0x000fe2000bf04270 */
[----:B---3--:R-:W-:Y:S01]  /*6480*/  @!P1 VIADD R170, R170, 0x28c60 ;  /* 0x00028c60aaaa9836 */ /* 0x008fe20000000000 */
[----:B------:R-:W-:Y:S01]  /*6490*/  UIADD3 UR23, UR23, -0x1, URZ ;  /* 0xffffffff17177890 */ /* 0x000fe2000fffe03f */
[----:B------:R-:W-:Y:S01]  /*64a0*/  MOV R8, R4 ;  /* 0x0000000400087202 */ /* 0x000fe20000000f00 */
[----:B------:R-:W-:Y:S01]  /*64b0*/  UMOV UR6, UR11 ;  /* 0x0000000b00067c82 */ /* 0x000fe20008000000 */
[----:B------:R-:W-:Y:S01]  /*64c0*/  UMOV UR25, UR39 ;  /* 0x0000002700197c82 */ /* 0x000fe20008000000 */
[----:B------:R-:W-:Y:S01]  /*64d0*/  HGMMA.64x256x16.F32 R24, R152, gdesc[UR4].tnspB, R24, gsb0 ;  /* 0x43e0000498187df0 */ /* 0x000fe20008000818 */
[----:B------:R-:W-:Y:S01]  /*64e0*/  UIADD3 UR6, UR11, 0x80, URZ ;  /* 0x000000800b067890 */ /* 0x000fe2000fffe03f */
[----:B------:R-:W-:Y:S01]  /*64f0*/  PLOP3.LUT P2, PT, PT, PT, UP0, 0x80, 0x0 ;  /* 0x000000000000781c */ /* 0x000fe20003f4f008 */
[----:B------:R-:W-:Y:S01]  /*6500*/  UMOV UR7, 0x40000040 ;  /* 0x4000004000077882 */ /* 0x000fe20000000000 */
[----:B------:R-:W-:Y:S01]  /*6510*/  @!P1 PRMT R170, RZ, 0x654, R170 ;  /* 0x00000654ffaa9816 */ /* 0x000fe200000000aa */
[----:B------:R-:W-:Y:S01]  /*6520*/  IMAD.MOV.U32 R9, RZ, RZ, R3 ;  /* 0x000000ffff097224 */ /* 0x000fe200078e0003 */
[----:B------:R-:W-:-:S02]  /*6530*/  WARPGROUP.DEPBAR.LE gsb0, 0x0 ;  /* 0x00008000000079c5 */ /* 0x000fc40000010000 */
[----:B------:R-:W-:-:S15]  /*6540*/  WARPGROUP.ARRIVE ;  /* 0x00000000000079c5 */ /* 0x000fde0000000000 */
[----:B------:R-:W-:-:S05]  /*6550*/  NOP ;  /* 0x0000000000007918 */ /* 0x000fca0000000000 */
        /* <DEDUP_REMOVED lines=24> */
.L_x_3144:
[----:B------:R-:W-:-:S13]  /*66e0*/  ISETP.LE.AND P2, PT, RZ, UR23, PT ;  /* 0x00000017ff007c0c */ /* 0x000fda000bf43270 */
[----:B------:R-:W-:Y:S05]  /*66f0*/  @!P2 BRA `(.L_x_3154) ;  /* 0x00000018002ca947 */ /* 0x000fea0003800000 */
[----:B------:R-:W-:Y:S01]  /*6700*/  MOV R9, R4 ;  /* 0x0000000400097202 */ /* 0x000fe20000000f00 */
[----:B------:R-:W-:Y:S01]  /*6710*/  IMAD.MOV.U32 R8, RZ, RZ, R3 ;  /* 0x000000ffff087224 */ /* 0x000fe200078e0003 */
[----:B------:R-:W-:Y:S01]  /*6720*/  UMOV UR21, UR39 ;  /* 0x0000002700157c82 */ /* 0x000fe20008000000 */
[----:B------:R-:W-:-:S05]  /*6730*/  ULDC UR20, c[0x0][0x988] ;  /* 0x0002620000147ab9 */ /* 0x000fca0000000800 */
.L_x_3163:
[----:B------:R-:W-:-:S04]  /*6740*/  UIADD3 UR39, UR21, 0x1, URZ ;  /* 0x0000000115277890 */ /* 0x000fc8000fffe03f */
[----:B------:R-:W-:-:S04]  /*6750*/  UISETP.NE.AND UP0, UPT, UR39, 0x2, UPT ;  /* 0x000000022700788c */ /* 0x000fc8000bf05270 */
[----:B------:R-:W-:Y:S02]  /*6760*/  USEL UR6, URZ, 0x1, UP0 ;  /* 0x000000013f067887 */ /* 0x000fe40008000000 */
[----:B------:R-:W-:Y:S02]  /*6770*/  USEL UR39, UR39, URZ, UP0 ;  /* 0x0000003f27277287 */ /* 0x000fe40008000000 */
[----:B------:R-:W-:Y:S01]  /*6780*/  ULOP3.LUT UR38, UR38, UR6, URZ, 0x3c, !UPT ;  /* 0x0000000626267292 */ /* 0x000fe2000f8e3c3f */
[----:B-12---:R-:W-:Y:S11]  /*6790*/  @!P0 BRA `(.L_x_3155) ;  /* 0x0000000000048947 */ /* 0x006ff60003800000 */
[----:B------:R-:W-:Y:S01]  /*67a0*/  BPT.TRAP 0x1 ;  /* 0x000000040000795c */ /* 0x000fe20000300000 */
.L_x_3155:
[----:B------:R-:W-:Y:S01]  /*67b0*/  ULEA UR22, UR39, UR48, 0x3 ;  /* 0x0000003027167291 */ /* 0x000fe2000f8e183f */
[----:B-1----:R-:W-:-:S04]  /*67c0*/  MOV R7, UR38 ;  /* 0x0000002600077c02 */ /* 0x002fc80008000f00 */
[----:B------:R-:W-:-:S04]  /*67d0*/  SHF.L.U32 R7, R7, 0x1f, RZ ;  /* 0x0000001f07077819 */ /* 0x000fc800000006ff */
[----:B------:R1:W1:Y:S01]  /*67e0*/  SYNCS.PHASECHK.TRANS64.TRYWAIT P2, [UR22+0x28c30], R7 ;  /* 0x028c3007ff0075a7 */ /* 0x0002620008040156 */
[----:B------:R-:W-:Y:S05]  /*67f0*/  @!P0 BRA `(.L_x_3156) ;  /* 0x0000000000048947 */ /* 0x000fea0003800000 */
[----:B------:R-:W-:Y:S01]  /*6800*/  BPT.TRAP 0x1 ;  /* 0x000000040000795c */ /* 0x000fe20000300000 */
.L_x_3156:
[----:B-1----:R-:W-:Y:S05]  /*6810*/  @P2 BRA `(.L_x_3157) ;  /* 0x0000000000082947 */ /* 0x002fea0003800000 */
[----:B------:R-:W1:Y:S02]  /*6820*/  SYNCS.PHASECHK.TRANS64.TRYWAIT P2, [UR22+0x28c30], R7 ;  /* 0x028c3007ff0075a7 */ /* 0x000e640008040156 */
[----:B-1----:R-:W-:Y:S05]  /*6830*/  @!P2 BRA `(.L_x_3158) ;  /* 0x000000700014a947 */ /* 0x002fea0003800000 */
.L_x_3157:
[----:B------:R-:W-:Y:S01]  /*6840*/  R2UR UR18, R0 ;  /* 0x00000000001272ca */ /* 0x000fe200000e0000 */
[----:B--234-:R-:W-:Y:S01]  /*6850*/  WARPGROUP.ARRIVE ;  /* 0x00000000000079c5 */ /* 0x01cfe20000000000 */
        /* <DEDUP_REMOVED lines=57> */
[----:B------:R-:W1:Y:S01]  /*6bf0*/  MUFU.EX2 R8, R8 ;  /* 0x0000000800087308 */ /* 0x000e620000000800 */
        /* <DEDUP_REMOVED lines=10> */
[----:B------:R-:W-:-:S02]  /*6ca0*/  FFMA.FTZ R164, R176, UR10, -R192 ;  /* 0x0000000ab0a47c23 */ /* 0x000fc400080108c0 */
[----:B------:R-:W-:-:S03]  /*6cb0*/  FMNMX.FTZ R4, R178, R13, !PT ;  /* 0x0000000db2047209 */ /* 0x000fc60007810000 */
[----:B------:R-:W3:Y:S01]  /*6cc0*/  MUFU.EX2 R152, R152 ;  /* 0x0000009800987308 */ /* 0x000ee20000000800 */
[----:B------:R-:W-:Y:S01]  /*6cd0*/  FMNMX.FTZ R13, R179, R4, !PT ;  /* 0x00000004b30d7209 */ /* 0x000fe20007810000 */
[-C--:B-1----:R-:W-:Y:S01]  /*6ce0*/  FMUL.FTZ R24, R24, R8.reuse ;  /* 0x0000000818187220 */ /* 0x082fe20000410000 */
[-C--:B------:R-:W-:Y:S01]  /*6cf0*/  FMUL.FTZ R25, R25, R8.reuse ;  /* 0x0000000819197220 */ /* 0x080fe20000410000 */
[----:B------:R-:W-:Y:S01]  /*6d00*/  FMUL.FTZ R28, R28, R8 ;  /* 0x000000081c1c7220 */ /* 0x000fe20000410000 */
[----:B------:R-:W-:Y:S01]  /*6d10*/  FMNMX.FTZ R4, R182, R13, !PT ;  /* 0x0000000db6047209 */ /* 0x000fe20007810000 */
[--C-:B------:R-:W-:Y:S01]  /*6d20*/  FFMA.FTZ R13, R157, UR10, -R192.reuse ;  /* 0x0000000a9d0d7c23 */ /* 0x100fe200080108c0 */
[----:B------:R-:W-:Y:S01]  /*6d30*/  FFMA.FTZ R157, R173, UR10, -R192 ;  /* 0x0000000aad9d7c23 */ /* 0x000fe200080108c0 */
[----:B------:R-:W1:Y:S01]  /*6d40*/  MUFU.EX2 R10, R10 ;  /* 0x0000000a000a7308 */ /* 0x000e620000000800 */
[----:B------:R-:W-:Y:S01]  /*6d50*/  FMNMX.FTZ R4, R183, R4, !PT ;  /* 0x00000004b7047209 */ /* 0x000fe20007810000 */
[----:B--2---:R-:W-:Y:S01]  /*6d60*/  FFMA.FTZ R5, R8, R5, R11 ;  /* 0x0000000508057223 */ /* 0x004fe2000001000b */
[----:B------:R-:W-:-:S02]  /*6d70*/  IMAD.MOV R173, RZ, RZ, -R17 ;  /* 0x000000ffffad7224 */ /* 0x000fc400078e0a11 */
[-C--:B------:R-:W-:Y:S01]  /*6d80*/  FMUL.FTZ R29, R29, R8.reuse ;  /* 0x000000081d1d7220 */ /* 0x080fe20000410000 */
[-C--:B------:R-:W-:Y:S01]  /*6d90*/  FMUL.FTZ R32, R32, R8.reuse ;  /* 0x0000000820207220 */ /* 0x080fe20000410000 */
[----:B------:R-:W2:Y:S01]  /*6da0*/  SHFL.BFLY PT, R153, R4, 0x2, 0x1f ;  /* 0x0c401f0004997f89 */ /* 0x000ea200000e0000 */
[-C--:B------:R-:W-:Y:S01]  /*6db0*/  FMUL.FTZ R33, R33, R8.reuse ;  /* 0x0000000821217220 */ /* 0x080fe20000410000 */
[----:B------:R-:W-:Y:S01]  /*6dc0*/  MUFU.EX2 R13, R13 ;  /* 0x0000000d000d7308 */ /* 0x000fe20000000800 */
[----:B---3--:R-:W-:Y:S01]  /*6dd0*/  FADD.FTZ R5, R152, R5 ;  /* 0x0000000598057221 */ /* 0x008fe20000010000 */
[----:B------:R-:W-:Y:S01]  /*6de0*/  ISETP.NE.AND P2, PT, R16, R173, PT ;  /* 0x000000ad1000720c */ /* 0x000fe20003f45270 */
[-C--:B------:R-:W-:Y:S01]  /*6df0*/  FMUL.FTZ R36, R36, R8.reuse ;  /* 0x0000000824247220 */ /* 0x080fe20000410000 */
[----:B------:R-:W-:Y:S01]  /*6e00*/  F2FP.F16.F32.PACK_AB R152, R152, R11 ;  /* 0x0000000b9898723e */ /* 0x000fe200000000ff */
        /* <DEDUP_REMOVED lines=17> */
[----:B--2---:R-:W-:Y:S01]  /*6f20*/  FMNMX.FTZ R20, R4, R153, !PT ;  /* 0x0000009904147209 */ /* 0x004fe20007810000 */
[--C-:B------:R-:W-:Y:S01]  /*6f30*/  FFMA.FTZ R153, R169, UR10, -R192.reuse ;  /* 0x0000000aa9997c23 */ /* 0x100fe200080108c0 */
[----:B------:R-:W-:Y:S01]  /*6f40*/  MUFU.EX2 R12, R12 ;  /* 0x0000000c000c7308 */ /* 0x000fe20000000800 */
[-C--:B------:R-:W-:Y:S01]  /*6f50*/  FMUL.FTZ R68, R68, R8.reuse ;  /* 0x0000000844447220 */ /* 0x080fe20000410000 */
[-C--:B------:R-:W-:Y:S01]  /*6f60*/  FMUL.FTZ R69, R69, R8.reuse ;  /* 0x0000000845457220 */ /* 0x080fe20000410000 */
[----:B------:R-:W2:Y:S01]  /*6f70*/  SHFL.BFLY PT, R165, R20, 0x1, 0x1f ;  /* 0x0c201f0014a57f89 */ /* 0x000ea200000e0000 */
        /* <DEDUP_REMOVED lines=23> */
[----:B--2---:R-:W-:Y:S01]  /*70f0*/  FMNMX.FTZ R4, R20, R165, !PT ;  /* 0x000000a514047209 */ /* 0x004fe20007810000 */
[----:B------:R-:W-:Y:S01]  /*7100*/  FFMA.FTZ R165, R181, UR10, -R192 ;  /* 0x0000000ab5a57c23 */ /* 0x000fe200080108c0 */
        /* <DEDUP_REMOVED lines=14> */
[--C-:B--2---:R-:W-:Y:S01]  /*71f0*/  FFMA.FTZ R180, R167, UR10, -R177.reuse ;  /* 0x0000000aa7b47c23 */ /* 0x104fe200080108b1 */
[--C-:B------:R-:W-:Y:S01]  /*7200*/  FFMA.FTZ R167, R170, UR10, -R177.reuse ;  /* 0x0000000aaaa77c23 */ /* 0x100fe200080108b1 */
[----:B------:R-:W-:Y:S01]  /*7210*/  MOV R170, UR22 ;  /* 0x0000001600aa7c02 */ /* 0x000fe20008000f00 */
[--C-:B------:R-:W-:Y:S01]  /*7220*/  FFMA.FTZ R176, R163, UR10, -R177.reuse ;  /* 0x0000000aa3b07c23 */ /* 0x100fe200080108b1 */
[--C-:B------:R-:W-:Y:S01]  /*7230*/  FFMA.FTZ R163, R166, UR10, -R177.reuse ;  /* 0x0000000aa6a37c23 */ /* 0x100fe200080108b1 */
[--C-:B------:R-:W-:Y:S01]  /*7240*/  FFMA.FTZ R192, R171, UR10, -R177.reuse ;  /* 0x0000000aabc07c23 */ /* 0x100fe200080108b1 */
[----:B------:R-:W-:Y:S01]  /*7250*/  @!P1 IADD3 R154, R170, 0x28c40, RZ ;  /* 0x00028c40aa9a9810 */ /* 0x000fe20007ffe0ff */
[----:B------:R-:W2:Y:S01]  /*7260*/  MUFU.EX2 R168, R168 ;  /* 0x000000a800a87308 */ /* 0x000ea20000000800 */
[--C-:B------:R-:W-:Y:S01]  /*7270*/  FFMA.FTZ R171, R174, UR10, -R177.reuse ;  /* 0x0000000aaeab7c23 */ /* 0x100fe200080108b1 */
[----:B------:R-:W-:Y:S01]  /*7280*/  FFMA.FTZ R174, R175, UR10, -R177 ;  /* 0x0000000aafae7c23 */ /* 0x000fe200080108b1 */
[----:B------:R-:W-:Y:S01]  /*7290*/  @!P1 PRMT R154, RZ, 0x654, R154 ;  /* 0x00000654ff9a9816 */ /* 0x000fe2000000009a */
[----:B------:R-:W-:-:S02]  /*72a0*/  IMAD.U32 R175, RZ, RZ, UR21 ;  /* 0x00000015ffaf7e24 */ /* 0x000fc4000f8e00ff */
[--C-:B------:R-:W-:Y:S01]  /*72b0*/  FFMA.FTZ R173, R178, UR10, -R177.reuse ;  /* 0x0000000ab2ad7c23 */ /* 0x100fe200080108b1 */
[--C-:B------:R-:W-:Y:S01]  /*72c0*/  FFMA.FTZ R182, R182, UR10, -R177.reuse ;  /* 0x0000000ab6b67c23 */ /* 0x100fe200080108b1 */
[----:B------:R1:W-:Y:S01]  /*72d0*/  @!P1 SYNCS.ARRIVE.TRANS64.RED.A1T0 RZ, [R154+URZ], RZ ;  /* 0x000000ff9aff99a7 */ /* 0x0003e2000810043f */
[----:B------:R-:W3:Y:S01]  /*72e0*/  MUFU.EX2 R155, R155 ;  /* 0x0000009b009b7308 */ /* 0x000ee20000000800 */
[----:B------:R-:W-:Y:S02]  /*72f0*/  @!P2 IMAD R158, R175, 0x40, R2 ;  /* 0x00000040af9ea824 */ /* 0x000fe400078e0202 */
[--C-:B------:R-:W-:Y:S01]  /*7300*/  FFMA.FTZ R183, R183, UR10, -R177.reuse ;  /* 0x0000000ab7b77c23 */ /* 0x100fe200080108b1 */
[----:B------:R-:W-:Y:S01]  /*7310*/  FFMA.FTZ R179, R179, UR10, -R177 ;  /* 0x0000000ab3b37c23 */ /* 0x000fe200080108b1 */
[-C--:B------:R-:W-:Y:S01]  /*7320*/  FMUL.FTZ R120, R120, R8.reuse ;  /* 0x0000000878787220 */ /* 0x080fe20000410000 */
[----:B------:R-:W-:Y:S01]  /*7330*/  FMUL.FTZ R121, R121, R8 ;  /* 0x0000000879797220 */ /* 0x000fe20000410000 */
[----:B------:R-:W-:Y:S01]  /*7340*/  @!P2 LEA R158, R158, UR48, 0x2 ;  /* 0x000000309e9eac11 */ /* 0x000fe2000f8e10ff */
[----:B-1----:R-:W-:Y:S01]  /*7350*/  FADD.FTZ R154, R10, R5 ;  /* 0x000000050a9a7221 */ /* 0x002fe20000010000 */
[----:B------:R-:W1:Y:S01]  /*7360*/  MUFU.EX2 R169, R169 ;  /* 0x000000a900a97308 */ /* 0x000e620000000800 */
[----:B--2---:R-:W-:Y:S01]  /*7370*/  FFMA.FTZ R6, R9, R6, R168 ;  /* 0x0000000609067223 */ /* 0x004fe200000100a8 */
[-C--:B------:R-:W-:Y:S01]  /*7380*/  FMUL.FTZ R124, R124, R8.reuse ;  /* 0x000000087c7c7220 */ /* 0x080fe20000410000 */
[----:B------:R-:W-:Y:S01]  /*7390*/  FADD.FTZ R5, R13, R154 ;  /* 0x0000009a0d057221 */ /* 0x000fe20000010000 */
[----:B------:R-:W-:Y:S01]  /*73a0*/  @!P2 STS [R158+0x28800], R8 ;  /* 0x028800089e00a388 */ /* 0x000fe20000000800 */
[-C--:B------:R-:W-:Y:S01]  /*73b0*/  FMUL.FTZ R125, R125, R8.reuse ;  /* 0x000000087d7d7220 */ /* 0x080fe20000410000 */
[-C--:B------:R-:W-:Y:S01]  /*73c0*/  FMUL.FTZ R128, R128, R8.reuse ;  /* 0x0000000880807220 */ /* 0x080fe20000410000 */
[----:B------:R-:W-:Y:S01]  /*73d0*/  FADD.FTZ R154, R156, R5 ;  /* 0x000000059c9a7221 */ /* 0x000fe20000010000 */
[----:B------:R-:W2:Y:S01]  /*73e0*/  MUFU.EX2 R172, R172 ;  /* 0x000000ac00ac7308 */ /* 0x000ea20000000800 */
[----:B---3--:R-:W-:Y:S01]  /*73f0*/  FADD.FTZ R6, R155, R6 ;  /* 0x000000069b067221 */ /* 0x008fe20000010000 */
[----:B------:R3:W-:Y:S01]  /*7400*/  @!P2 STS [R158+0x28820], R9 ;  /* 0x028820099e00a388 */ /* 0x0007e20000000800 */
[----:B------:R-:W-:Y:S01]  /*7410*/  FADD.FTZ R175, R15, R154 ;  /* 0x0000009a0faf7221 */ /* 0x000fe20000010000 */
[-C--:B------:R-:W-:Y:S01]  /*7420*/  FMUL.FTZ R129, R129, R8.reuse ;  /* 0x0000000881817220 */ /* 0x080fe20000410000 */
[-C--:B------:R-:W-:Y:S01]  /*7430*/  FMUL.FTZ R132, R132, R8.reuse ;  /* 0x0000000884847220 */ /* 0x080fe20000410000 */
[-C--:B------:R-:W-:Y:S01]  /*7440*/  FMUL.FTZ R133, R133, R8.reuse ;  /* 0x0000000885857220 */ /* 0x080fe20000410000 */
[----:B------:R-:W-:Y:S01]  /*7450*/  FADD.FTZ R154, R12, R175 ;  /* 0x000000af0c9a7221 */ /* 0x000fe20000010000 */
[----:B------:R-:W4:Y:S01]  /*7460*/  MUFU.EX2 R159, R159 ;  /* 0x0000009f009f7308 */ /* 0x000f220000000800 */
[----:B-1----:R-:W-:Y:S01]  /*7470*/  FADD.FTZ R5, R169, R6 ;  /* 0x00000006a9057221 */ /* 0x002fe20000010000 */
[-C--:B------:R-:W-:Y:S01]  /*7480*/  FMUL.FTZ R136, R136, R8.reuse ;  /* 0x0000000888887220 */ /* 0x080fe20000410000 */
[----:B------:R-:W-:Y:S01]  /*7490*/  FADD.FTZ R175, R21, R154 ;  /* 0x0000009a15af7221 */ /* 0x000fe20000010000 */
[-C--:B------:R-:W-:Y:S01]  /*74a0*/  FMUL.FTZ R137, R137, R8.reuse ;  /* 0x0000000889897220 */ /* 0x080fe20000410000 */
[-C--:B------:R-:W-:Y:S01]  /*74b0*/  FMUL.FTZ R140, R140, R8.reuse ;  /* 0x000000088c8c7220 */ /* 0x080fe20000410000 */
[-C--:B------:R-:W-:Y:S01]  /*74c0*/  FMUL.FTZ R141, R141, R8.reuse ;  /* 0x000000088d8d7220 */ /* 0x080fe20000410000 */
[----:B------:R-:W-:Y:S01]  /*74d0*/  FADD.FTZ R154, R160, R175 ;  /* 0x000000afa09a7221 */ /* 0x000fe20000010000 */
[----:B------:R-:W1:Y:S01]  /*74e0*/  MUFU.EX2 R176, R176 ;  /* 0x000000b000b07308 */ /* 0x000e620000000800 */
[----:B--2---:R-:W-:Y:S01]  /*74f0*/  FADD.FTZ R6, R172, R5 ;  /* 0x00000005ac067221 */ /* 0x004fe20000010000 */
[-C--:B------:R-:W-:Y:S01]  /*7500*/  FMUL.FTZ R144, R144, R8.reuse ;  /* 0x0000000890907220 */ /* 0x080fe20000410000 */
[----:B------:R-:W-:Y:S01]  /*7510*/  FADD.FTZ R175, R153, R154 ;  /* 0x0000009a99af7221 */ /* 0x000fe20000010000 */
[-C--:B------:R-:W-:Y:S01]  /*7520*/  FMUL.FTZ R145, R145, R8.reuse ;  /* 0x0000000891917220 */ /* 0x080fe20000410000 */
[-C--:B------:R-:W-:Y:S01]  /*7530*/  FMUL.FTZ R148, R148, R8.reuse ;  /* 0x0000000894947220 */ /* 0x080fe20000410000 */
[----:B------:R-:W-:Y:S01]  /*7540*/  FMUL.FTZ R149, R149, R8 ;  /* 0x0000000895957220 */ /* 0x000fe20000410000 */
[----:B------:R-:W-:Y:S01]  /*7550*/  F2FP.F16.F32.PACK_AB R160, R153, R160 ;  /* 0x000000a099a0723e */ /* 0x000fe200000000ff */
[----:B------:R-:W2:Y:S01]  /*7560*/  MUFU.EX2 R163, R163 ;  /* 0x000000a300a37308 */ /* 0x000ea20000000800 */
[----:B----4-:R-:W-:Y:S01]  /*7570*/  FADD.FTZ R5, R159, R6 ;  /* 0x000000069f057221 */ /* 0x010fe20000010000 */
[----:B------:R-:W-:Y:S01]  /*7580*/  F2FP.F16.F32.PACK_AB R153, R155, R168 ;  /* 0x000000a89b99723e */ /* 0x000fe200000000ff */
[----:B------:R-:W-:Y:S01]  /*7590*/  FMUL.FTZ R26, R26, R9 ;  /* 0x000000091a1a7220 */ /* 0x000fe20000410000 */
[----:B------:R-:W-:Y:S01]  /*75a0*/  F2FP.F16.F32.PACK_AB R155, R172, R169 ;  /* 0x000000a9ac9b723e */ /* 0x000fe200000000ff */
[-C--:B------:R-:W-:Y:S01]  /*75b0*/  FMUL.FTZ R27, R27, R9.reuse ;  /* 0x000000091b1b7220 */ /* 0x080fe20000410000 */
[----:B------:R-:W-:Y:S01]  /*75c0*/  F2FP.F16.F32.PACK_AB R156, R15, R156 ;  /* 0x0000009c0f9c723e */ /* 0x000fe200000000ff */
[-C--:B------:R-:W-:Y:S01]  /*75d0*/  FMUL.FTZ R30, R30, R9.reuse ;  /* 0x000000091e1e7220 */ /* 0x080fe20000410000 */
[----:B------:R-:W4:Y:S01]  /*75e0*/  MUFU.EX2 R180, R180 ;  /* 0x000000b400b47308 */ /* 0x000f220000000800 */
[----:B-1----:R-:W-:Y:S01]  /*75f0*/  FADD.FTZ R6, R176, R5 ;  /* 0x00000005b0067221 */ /* 0x002fe20000010000 */
[----:B---3--:R-:W-:Y:S01]  /*7600*/  F2FP.F16.F32.PACK_AB R158, R21, R12 ;  /* 0x0000000c159e723e */ /* 0x008fe200000000ff */
        /* <DEDUP_REMOVED lines=38> */
[C---:B---3--:R-:W-:Y:S01]  /*7870*/  FADD.FTZ R11, R157.reuse, R154 ;  /* 0x0000009a9d0b7221 */ /* 0x048fe20000010000 */
[----:B------:R-:W-:Y:S01]  /*7880*/  F2FP.F16.F32.PACK_AB R162, R157, R14 ;  /* 0x0000000e9da2723e */ /* 0x000fe200000000ff */
[----:B------:R-:W-:Y:S01]  /*7890*/  FMUL.FTZ R90, R90, R9 ;  /* 0x000000095a5a7220 */ /* 0x000fe20000410000 */
[----:B------:R-:W-:Y:S01]  /*78a0*/  F2FP.F16.F32.PACK_AB R154, R13, R10 ;  /* 0x0000000a0d9a723e */ /* 0x000fe200000000ff */
[----:B------:R-:W-:Y:S01]  /*78b0*/  BAR.SYNC.DEFER_BLOCKING 0xf, 0x100 ;  /* 0x03c4000000007b1d */ /* 0x000fe20000010000 */
[----:B------:R-:W-:Y:S01]  /*78c0*/  F2FP.F16.F32.PACK_AB R157, R176, R159 ;  /* 0x0000009fb09d723e */ /* 0x000fe200000000ff */
[----:B------:R-:W-:Y:S01]  /*78d0*/  FMUL.FTZ R91, R91, R9 ;  /* 0x000000095b5b7220 */ /* 0x000fe20000410000 */
[----:B------:R-:W-:Y:S01]  /*78e0*/  F2FP.F16.F32.PACK_AB R159, R180, R163 ;  /* 0x000000a3b49f723e */ /* 0x000fe200000000ff */
        /* <DEDUP_REMOVED lines=20> */
[----:B------:R1:W-:Y:S01]  /*7a30*/  STSM.16.M88.4 [R18+0x26800], R152 ;  /* 0x0268009812007844 */ /* 0x0003e20000000200 */
[-C--:B------:R-:W-:Y:S01]  /*7a40*/  FMUL.FTZ R122, R122, R9.reuse ;  /* 0x000000097a7a7220 */ /* 0x080fe20000410000 */
[-C--:B------:R-:W-:Y:S01]  /*7a50*/  FMUL.FTZ R123, R123, R9.reuse ;  /* 0x000000097b7b7220 */ /* 0x080fe20000410000 */
[-C--:B------:R-:W-:Y:S01]  /*7a60*/  FMUL.FTZ R126, R126, R9.reuse ;  /* 0x000000097e7e7220 */ /* 0x080fe20000410000 */
[----:B------:R1:W-:Y:S01]  /*7a70*/  STSM.16.M88.4 [R19], R156 ;  /* 0x0000009c13007844 */ /* 0x0003e20000000200 */
[-C--:B------:R-:W-:Y:S01]  /*7a80*/  FMUL.FTZ R127, R127, R9.reuse ;  /* 0x000000097f7f7220 */ /* 0x080fe20000410000 */
[----:B------:R-:W4:Y:S01]  /*7a90*/  MUFU.EX2 R173, R173 ;  /* 0x000000ad00ad7308 */ /* 0x000f220000000800 */
[C---:B--2---:R-:W-:Y:S01]  /*7aa0*/  FADD.FTZ R11, R161.reuse, R8 ;  /* 0x00000008a10b7221 */ /* 0x044fe20000010000 */
[----:B------:R-:W-:Y:S01]  /*7ab0*/  F2FP.F16.F32.PACK_AB R164, R161, R164 ;  /* 0x000000a4a1a4723e */ /* 0x000fe200000000ff */
[----:B------:R-:W-:Y:S01]  /*7ac0*/  FMUL.FTZ R130, R130, R9 ;  /* 0x0000000982827220 */ /* 0x000fe20000410000 */
[----:B------:R-:W-:Y:S01]  /*7ad0*/  F2FP.F16.F32.PACK_AB R161, R192, R167 ;  /* 0x000000a7c0a1723e */ /* 0x000fe200000000ff */
[----:B------:R-:W-:Y:S01]  /*7ae0*/  FADD.FTZ R8, R20, R11 ;  /* 0x0000000b14087221 */ /* 0x000fe20000010000 */
[-C--:B------:R-:W-:Y:S01]  /*7af0*/  FMUL.FTZ R131, R131, R9.reuse ;  /* 0x0000000983837220 */ /* 0x080fe20000410000 */
[----:B------:R-:W-:Y:S01]  /*7b00*/  FMUL.FTZ R134, R134, R9 ;  /* 0x0000000986867220 */ /* 0x000fe20000410000 */
[----:B------:R-:W2:Y:S01]  /*7b10*/  MUFU.EX2 R165, R165 ;  /* 0x000000a500a57308 */ /* 0x000ea20000000800 */
        /* <DEDUP_REMOVED lines=13> */
[----:B------:R-:W-:-:S02]  /*7bf0*/  FMUL.FTZ R151, R151, R9 ;  /* 0x0000000997977220 */ /* 0x000fc40000410000 */
[----:B------:R-:W4:Y:S01]  /*7c00*/  MUFU.EX2 R182, R182 ;  /* 0x000000b600b67308 */ /* 0x000f220000000800 */
[C---:B--2---:R-:W-:Y:S01]  /*7c10*/  FADD.FTZ R5, R165.reuse, R8 ;  /* 0x00000008a5057221 */ /* 0x044fe20000010000 */
[----:B------:R-:W-:-:S06]  /*7c20*/  F2FP.F16.F32.PACK_AB R166, R165, R20 ;  /* 0x00000014a5a6723e */ /* 0x000fcc00000000ff */
[----:B------:R-:W2:Y:S01]  /*7c30*/  MUFU.EX2 R183, R183 ;  /* 0x000000b700b77308 */ /* 0x000ea20000000800 */
[C---:B---3--:R-:W-:Y:S01]  /*7c40*/  FADD.FTZ R11, R178.reuse, R11 ;  /* 0x0000000bb20b7221 */ /* 0x048fe20000010000 */
[----:B------:R-:W-:-:S03]  /*7c50*/  F2FP.F16.F32.PACK_AB R165, R178, R173 ;  /* 0x000000adb2a5723e */ /* 0x000fc600000000ff */
[----:B----4-:R-:W-:Y:S01]  /*7c60*/  FADD.FTZ R6, R182, R11 ;  /* 0x0000000bb6067221 */ /* 0x010fe20000010000 */
[----:B--2---:R-:W-:-:S03]  /*7c70*/  F2FP.F16.F32.PACK_AB R167, R183, R182 ;  /* 0x000000b6b7a7723e */ /* 0x004fc600000000ff */
[----:B------:R-:W-:Y:S02]  /*7c80*/  FADD.FTZ R6, R183, R6 ;  /* 0x00000006b7067221 */ /* 0x000fe40000010000 */
[----:B------:R1:W-:Y:S01]  /*7c90*/  STSM.16.M88.4 [R22], R164 ;  /* 0x000000a416007844 */ /* 0x0003e20000000200 */
[----:B------:R-:W-:Y:S05]  /*7ca0*/  @!P0 BRA `(.L_x_3159) ;  /* 0x0000000000048947 */ /* 0x000fea0003800000 */
[----:B------:R-:W-:Y:S01]  /*7cb0*/  BPT.TRAP 0x1 ;  /* 0x000000040000795c */ /* 0x000fe20000300000 */
.L_x_3159:
[----:B------:R2:W3:Y:S01]  /*7cc0*/  SYNCS.PHASECHK.TRANS64.TRYWAIT P2, [UR22+0x28c50], R7 ;  /* 0x028c5007ff0075a7 */ /* 0x0004e20008040156 */
[----:B------:R-:W-:Y:S05]  /*7cd0*/  @!P0 BRA `(.L_x_3160) ;  /* 0x0000000000048947 */ /* 0x000fea0003800000 */
[----:B------:R-:W-:Y:S01]  /*7ce0*/  BPT.TRAP 0x1 ;  /* 0x000000040000795c */ /* 0x000fe20000300000 */
.L_x_3160:
[----:B---3--:R-:W-:Y:S05]  /*7cf0*/  @P2 BRA `(.L_x_3161) ;  /* 0x0000000000082947 */ /* 0x008fea0003800000 */
[----:B------:R-:W3:Y:S02]  /*7d00*/  SYNCS.PHASECHK.TRANS64.TRYWAIT P2, [UR22+0x28c50], R7 ;  /* 0x028c5007ff0075a7 */ /* 0x000ee40008040156 */
[----:B---3--:R-:W-:Y:S05]  /*7d10*/  @!P2 BRA `(.L_x_3162) ;  /* 0x0000005800f4a947 */ /* 0x008fea0003800000 */
.L_x_3161:
[----:B------:R-:W-:Y:S01]  /*7d20*/  ULEA UR11, UR39, UR41, 0xc ;  /* 0x00000029270b7291 */ /* 0x000fe2000f8e603f */
[----:B------:R-:W-:Y:S01]  /*7d30*/  WARPGROUP.ARRIVE ;  /* 0x00000000000079c5 */ /* 0x000fe20000000000 */
[----:B------:R-:W-:Y:S01]  /*7d40*/  UMOV UR7, 0x40000040 ;  /* 0x4000004000077882 */ /* 0x000fe20000000000 */
[----:B------:R-:W-:Y:S01]  /*7d50*/  ISETP.LT.AND P2, PT, RZ, UR23, PT ;  /* 0x00000017ff007c0c */ /* 0x000fe2000bf41270 */
[----:B------:R-:W-:Y:S01]  /*7d60*/  UIADD3 UR23, UR23, -0x1, URZ ;  /* 0xffffffff17177890 */ /* 0x000fe2000fffe03f */
[----:B---3--:R-:W-:Y:S01]  /*7d70*/  @!P1 IADD3 R170, R170, 0x28c60, RZ ;  /* 0x00028c60aaaa9810 */ /* 0x008fe20007ffe0ff */
[----:B------:R-:W-:Y:S01]  /*7d80*/  UMOV UR21, UR39 ;  /* 0x0000002700157c82 */ /* 0x000fe20008000000 */
[----:B------:R-:W-:Y:S01]  /*7d90*/  UMOV UR6, UR11 ;  /* 0x0000000b00067c82 */ /* 0x000fe20008000000 */
[----:B------:R-:W-:Y:S01]  /*7da0*/  IMAD.MOV.U32 R9, RZ, RZ, R4 ;  /* 0x000000ffff097224 */ /* 0x000fe200078e0004 */
[----:B------:R-:W-:Y:S01]  /*7db0*/  HGMMA.64x256x16.F32 R24, R152, gdesc[UR4].tnspB, R24, gsb0 ;  /* 0x43e0000498187df0 */ /* 0x000fe20008000818 */
[----:B------:R-:W-:Y:S01]  /*7dc0*/  UIADD3 UR6, UR11, 0x80, URZ ;  /* 0x000000800b067890 */ /* 0x000fe2000fffe03f */
[----:B------:R-:W-:Y:S01]  /*7dd0*/  @!P1 PRMT R170, RZ, 0x654, R170 ;  /* 0x00000654ffaa9816 */ /* 0x000fe200000000aa */
[----:B------:R-:W-:Y:S01]  /*7de0*/  UMOV UR7, 0x40000040 ;  /* 0x4000004000077882 */ /* 0x000fe20000000000 */
[----:B------:R-:W-:Y:S01]  /*7df0*/  MOV R8, R3 ;  /* 0x0000000300087202 */ /* 0x000fe20000000f00 */
        /* <DEDUP_REMOVED lines=27> */
.L_x_3154:
[----:B------:R-:W5:Y:S01]  /*7fb0*/  SHFL.BFLY PT, R0, R5, 0x2, 0x1f ;  /* 0x0c401f0005007f89 */ /* 0x000f6200000e0000 */
[----:B------:R-:W-:Y:S01]  /*7fc0*/  MOV R12, UR10 ;  /* 0x0000000a000c7c02 */ /* 0x000fe20008000f00 */
[----:B-12-4-:R-:W-:Y:S01]  /*7fd0*/  IMAD.MOV.U32 R156, RZ, RZ, -0x800000 ;  /* 0xff800000ff9c7424 */ /* 0x016fe200078e00ff */
[----:B------:R-:W-:Y:S01]  /*7fe0*/  UIADD3 UR37, UR37, 0x1, URZ ;  /* 0x0000000125257890 */ /* 0x000fe2000fffe03f */
[----:B------:R-:W1:Y:S01]  /*7ff0*/  SHFL.BFLY PT, R9, R6, 0x2, 0x1f ;  /* 0x0c401f0006097f89 */ /* 0x000e6200000e0000 */
[----:B------:R-:W-:Y:S01]  /*8000*/  IMAD.MOV.U32 R155, RZ, RZ, -0x800000 ;  /* 0xff800000ff9b7424 */ /* 0x000fe200078e00ff */
[----:B------:R-:W-:Y:S08]  /*8010*/  BAR.ARV 0x8, 0xa0 ;  /* 0x0202800000007b1d */ /* 0x000ff00000002000 */
[----:B------:R-:W-:Y:S01]  /*8020*/  BAR.SYNC.DEFER_BLOCKING 0xf, 0x100 ;  /* 0x03c4000000007b1d */ /* 0x000fe20000010000 */
[----:B-----5:R-:W-:Y:S01]  /*8030*/  FADD.FTZ R0, R0, R5 ;  /* 0x0000000500007221 */ /* 0x020fe20000010000 */
[----:B------:R-:W-:Y:S01]  /*8040*/  IMAD.U32 R5, RZ, RZ, UR39 ;  /* 0x00000027ff057e24 */ /* 0x000fe2000f8e00ff */
[----:B------:R-:W-:Y:S01]  /*8050*/  UIADD3 UR39, UR39, 0x1, URZ ;  /* 0x0000000127277890 */ /* 0x000fe2000fffe03f */
[----:B-1----:R-:W-:-:S02]  /*8060*/  FADD.FTZ R9, R9, R6 ;  /* 0x0000000609097221 */ /* 0x002fc40000010000 */
[----:B------:R-:W1:Y:S01]  /*8070*/  SHFL.BFLY PT, R7, R0, 0x1, 0x1f ;  /* 0x0c201f0000077f89 */ /* 0x000e6200000e0000 */
[----:B------:R-:W-:-:S03]  /*8080*/  UISETP.NE.AND UP0, UPT, UR39, 0x2, UPT ;  /* 0x000000022700788c */ /* 0x000fc6000bf05270 */
[----:B------:R-:W2:Y:S01]  /*8090*/  SHFL.BFLY PT, R8, R9, 0x1, 0x1f ;  /* 0x0c201f0009087f89 */ /* 0x000ea200000e0000 */
[----:B------:R-:W-:Y:S02]  /*80a0*/  USEL UR4, URZ, 0x1, UP0 ;  /* 0x000000013f047887 */ /* 0x000fe40008000000 */
[----:B------:R-:W-:Y:S02]  /*80b0*/  USEL UR39, UR39, URZ, UP0 ;  /* 0x0000003f27277287 */ /* 0x000fe40008000000 */
[----:B------:R-:W-:Y:S01]  /*80c0*/  ULOP3.LUT UR38, UR38, UR4, URZ, 0x3c, !UPT ;  /* 0x0000000426267292 */ /* 0x000fe2000f8e3c3f */
[----:B-1----:R-:W-:Y:S01]  /*80d0*/  FADD.FTZ R10, R0, R7 ;  /* 0x00000007000a7221 */ /* 0x002fe20000010000 */
[----:B------:R-:W-:Y:S01]  /*80e0*/  IMAD.MOV R7, RZ, RZ, -R17 ;  /* 0x000000ffff077224 */ /* 0x000fe200078e0a11 */
[----:B------:R-:W-:Y:S01]  /*80f0*/  MOV R0, RZ ;  /* 0x000000ff00007202 */ /* 0x000fe20000000f00 */
[----:B--2---:R-:W-:Y:S02]  /*8100*/  FADD.FTZ R8, R9, R8 ;  /* 0x0000000809087221 */ /* 0x004fe40000010000 */
[----:B------:R-:W-:-:S02]  /*8110*/  FSETP.NE.FTZ.AND P1, PT, R10, RZ, PT ;  /* 0x000000ff0a00720b */ /* 0x000fc40003f35000 */
[----:B------:R-:W-:Y:S02]  /*8120*/  ISETP.NE.AND P0, PT, R16, R7, PT ;  /* 0x000000071000720c */ /* 0x000fe40003f05270 */
[----:B------:R-:W-:Y:S02]  /*8130*/  FSETP.NE.FTZ.AND P2, PT, R8, RZ, PT ;  /* 0x000000ff0800720b */ /* 0x000fe40003f55000 */
[----:B------:R-:W-:Y:S02]  /*8140*/  MOV R7, RZ ;  /* 0x000000ff00077202 */ /* 0x000fe40000000f00 */
[----:B------:R-:W-:-:S05]  /*8150*/  MOV R9, UR10 ;  /* 0x0000000a00097c02 */ /* 0x000fca0008000f00 */
[----:B------:R-:W1:Y:S02]  /*8160*/  @P1 MUFU.RCP R7, R10 ;  /* 0x0000000a00071308 */ /* 0x000e640000001000 */
[----:B------:R-:W-:Y:S02]  /*8170*/  @!P0 IMAD R5, R5, 0x40, R2 ;  /* 0x0000004005058824 */ /* 0x000fe400078e0202 */
[----:B------:R-:W-:-:S03]  /*8180*/  @P2 FMUL.FTZ R12, R12, 0.69314718246459960938 ;  /* 0x3f3172180c0c2820 */ /* 0x000fc60000410000 */
[----:B------:R-:W-:Y:S01]  /*8190*/  @!P0 LEA R6, R5, UR48, 0x2 ;  /* 0x0000003005068c11 */ /* 0x000fe2000f8e10ff */
        /* <DEDUP_REMOVED lines=76> */
[----:B-1----:R-:W1:Y:S01]  /*8660*/  @P2 MUFU.LG2 R7, R8 ;  /* 0x0000000800072308 */ /* 0x002e620000000c00 */
        /* <DEDUP_REMOVED lines=63> */
.L_x_3125:
        /* <DEDUP_REMOVED lines=38> */
[C---:B------:R-:W-:Y:S02]  /*8cc0*/  IADD3 R14, P1, R114.reuse, 0x2040, RZ ;  /* 0x00002040720e7810 */ /* 0x040fe40007f3e0ff */
[-C--:B------:R-:W-:Y:S01]  /*8cd0*/  IADD3.X R5, RZ, R115.reuse, RZ, P2, !PT ;  /* 0x00000073ff057210 */ /* 0x080fe200017fe4ff */
[--C-:B------:R-:W-:Y:S01]  /*8ce0*/  IMAD.X R11, RZ, RZ, R115.reuse, P5 ;  /* 0x000000ffff0b7224 */ /* 0x100fe200028e0673 */
[C---:B------:R-:W-:Y:S01]  /*8cf0*/  IADD3 R183, P3, R114.reuse, 0x4000, RZ ;  /* 0x0000400072b77810 */ /* 0x040fe20007f7e0ff */
[--C-:B------:R-:W-:Y:S01]  /*8d00*/  IMAD.X R15, RZ, RZ, R115.reuse, P1 ;  /* 0x000000ffff0f7224 */ /* 0x100fe200008e0673 */
[----:B------:R-:W-:Y:S02]  /*8d10*/  IADD3.X R9, RZ, R115, RZ, P4, !PT ;  /* 0x00000073ff097210 */ /* 0x000fe400027fe4ff */
[C---:B------:R-:W-:Y:S01]  /*8d20*/  IADD3 R179, P6, R114.reuse, 0x2020, RZ ;  /* 0x0000202072b37810 */ /* 0x040fe20007fde0ff */
[----:B------:R-:W-:Y:S01]  /*8d30*/  IMAD.X R83, RZ, RZ, R115, P3 ;  /* 0x000000ffff537224 */ /* 0x000fe200018e0673 */
[----:B------:R-:W-:-:S02]  /*8d40*/  IADD3 R181, P2, R114, 0x2060, RZ ;  /* 0x0000206072b57810 */ /* 0x000fc40007f5e0ff */
[C---:B------:R-:W-:Y:S02]  /*8d50*/  IADD3 R193, P4, R114.reuse, 0x4020, RZ ;  /* 0x0000402072c17810 */ /* 0x040fe40007f9e0ff */
[----:B------:R-:W-:Y:S02]  /*8d60*/  SHF.R.U64 R3, R3, 0x3, RZ ;  /* 0x0000000303037819 */ /* 0x000fe400000012ff */
[-C--:B------:R-:W-:Y:S02]  /*8d70*/  IADD3.X R13, RZ, R115.reuse, RZ, P6, !PT ;  /* 0x00000073ff0d7210 */ /* 0x080fe400037fe4ff */
[-C--:B------:R-:W-:Y:S02]  /*8d80*/  IADD3.X R21, RZ, R115.reuse, RZ, P2, !PT ;  /* 0x00000073ff157210 */ /* 0x080fe400017fe4ff */
[----:B------:R-:W-:Y:S02]  /*8d90*/  IADD3.X R87, RZ, R115, RZ, P4, !PT ;  /* 0x00000073ff577210 */ /* 0x000fe400027fe4ff */
[----:B------:R-:W-:-:S02]  /*8da0*/  IADD3 R90, P5, R114, 0x4040, RZ ;  /* 0x00004040725a7810 */ /* 0x000fc40007fbe0ff */
[C---:B------:R-:W-:Y:S02]  /*8db0*/  IADD3 R195, P6, R114.reuse, 0x4060, RZ ;  /* 0x0000406072c37810 */ /* 0x040fe40007fde0ff */
[C---:B------:R-:W-:Y:S01]  /*8dc0*/  IADD3 R197, P1, R114.reuse, 0x6000, RZ ;  /* 0x0000600072c57810 */ /* 0x040fe20007f3e0ff */
[--C-:B------:R-:W-:Y:S01]  /*8dd0*/  IMAD.X R91, RZ, RZ, R115.reuse, P5 ;  /* 0x000000ffff5b7224 */ /* 0x100fe200028e0673 */
[C---:B------:R-:W-:Y:S02]  /*8de0*/  IADD3 R199, P2, R114.reuse, 0x6020, RZ ;  /* 0x0000602072c77810 */ /* 0x040fe40007f5e0ff */
[C---:B------:R-:W-:Y:S01]  /*8df0*/  IADD3 R106, P3, R114.reuse, 0x6040, RZ ;  /* 0x00006040726a7810 */ /* 0x040fe20007f7e0ff */
[----:B------:R-:W-:Y:S01]  /*8e00*/  IMAD.X R99, RZ, RZ, R115, P1 ;  /* 0x000000ffff637224 */ /* 0x000fe200008e0673 */
[----:B------:R-:W-:Y:S02]  /*8e10*/  IADD3 R201, P4, R114, 0x6060, RZ ;  /* 0x0000606072c97810 */ /* 0x000fe40007f9e0ff */
[----:B------:R-:W-:-:S02]  /*8e20*/  LOP3.LUT R114, R3, R114, RZ, 0x3c, !PT ;  /* 0x0000007203727212 */ /* 0x000fc400078e3cff */
[----:B------:R-:W-:Y:S01]  /*8e30*/  LOP3.LUT R3, R6, 0x380, RZ, 0xc0, !PT ;  /* 0x0000038006037812 */ /* 0x000fe200078ec0ff */
[----:B------:R-:W-:Y:S01]  /*8e40*/  IMAD.X R111, RZ, RZ, R115, P4 ;  /* 0x000000ffff6f7224 */ /* 0x000fe200020e0673 */
[----:B------:R-:W-:Y:S02]  /*8e50*/  LOP3.LUT R0, R173, 0x380, RZ, 0xc0, !PT ;  /* 0x00000380ad007812 */ /* 0x000fe400078ec0ff */
[----:B------:R-:W-:Y:S02]  /*8e60*/  SHF.R.U64 R3, R3, 0x3, RZ ;  /* 0x0000000303037819 */ /* 0x000fe400000012ff */
[----:B------:R-:W-:Y:S02]  /*8e70*/  SHF.R.U64 R0, R0, 0x3, RZ ;  /* 0x0000000300007819 */ /* 0x000fe400000012ff */
[----:B------:R-:W-:Y:S02]  /*8e80*/  LOP3.LUT R6, R3, R6, RZ, 0x3c, !PT ;  /* 0x0000000603067212 */ /* 0x000fe400078e3cff */
[----:B------:R-:W-:-:S02]  /*8e90*/  LOP3.LUT R3, R14, 0x380, RZ, 0xc0, !PT ;  /* 0x000003800e037812 */ /* 0x000fc400078ec0ff */
[----:B------:R-:W-:Y:S02]  /*8ea0*/  LOP3.LUT R4, R0, R173, RZ, 0x3c, !PT ;  /* 0x000000ad00047212 */ /* 0x000fe400078e3cff */
[----:B------:R-:W-:Y:S02]  /*8eb0*/  LOP3.LUT R0, R179, 0x380, RZ, 0xc0, !PT ;  /* 0x00000380b3007812 */ /* 0x000fe400078ec0ff */
[----:B------:R-:W-:Y:S02]  /*8ec0*/  SHF.R.U64 R3, R3, 0x3, RZ ;  /* 0x0000000303037819 */ /* 0x000fe400000012ff */
[----:B------:R-:W-:Y:S02]  /*8ed0*/  SHF.R.U64 R0, R0, 0x3, RZ ;  /* 0x0000000300007819 */ /* 0x000fe400000012ff */
[----:B------:R-:W-:Y:S02]  /*8ee0*/  LOP3.LUT R14, R3, R14, RZ, 0x3c, !PT ;  /* 0x0000000e030e7212 */ /* 0x000fe400078e3cff */
[----:B------:R-:W-:-:S02]  /*8ef0*/  LOP3.LUT R3, R90, 0x380, RZ, 0xc0, !PT ;  /* 0x000003805a037812 */ /* 0x000fc400078ec0ff */
[----:B------:R-:W-:Y:S02]  /*8f00*/  LOP3.LUT R12, R0, R179, RZ, 0x3c, !PT ;  /* 0x000000b3000c7212 */ /* 0x000fe400078e3cff */
[----:B------:R-:W-:Y:S02]  /*8f10*/  LOP3.LUT R8, R175, 0x380, RZ, 0xc0, !PT ;  /* 0x00000380af087812 */ /* 0x000fe400078ec0ff */
[----:B------:R-:W-:Y:S02]  /*8f20*/  LOP3.LUT R0, R193, 0x380, RZ, 0xc0, !PT ;  /* 0x00000380c1007812 */ /* 0x000fe400078ec0ff */
[----:B------:R-:W-:Y:S02]  /*8f30*/  LOP3.LUT R10, R177, 0x380, RZ, 0xc0, !PT ;  /* 0x00000380b10a7812 */ /* 0x000fe400078ec0ff */
[----:B------:R-:W-:Y:S02]  /*8f40*/  SHF.R.U64 R3, R3, 0x3, RZ ;  /* 0x0000000303037819 */ /* 0x000fe400000012ff */
[----:B------:R-:W-:-:S02]  /*8f50*/  LOP3.LUT R27, R201, 0x380, RZ, 0xc0, !PT ;  /* 0x00000380c91b7812 */ /* 0x000fc400078ec0ff */
[----:B------:R-:W-:Y:S02]  /*8f60*/  LOP3.LUT R82, R183, 0x380, RZ, 0xc0, !PT ;  /* 0x00000380b7527812 */ /* 0x000fe400078ec0ff */
[----:B------:R-:W-:Y:S02]  /*8f70*/  SHF.R.U64 R8, R8, 0x3, RZ ;  /* 0x0000000308087819 */ /* 0x000fe400000012ff */
[----:B------:R-:W-:Y:S02]  /*8f80*/  LOP3.LUT R20, R181, 0x380, RZ, 0xc0, !PT ;  /* 0x00000380b5147812 */ /* 0x000fe400078ec0ff */
[----:B------:R-:W-:Y:S02]  /*8f90*/  SHF.R.U64 R0, R0, 0x3, RZ ;  /* 0x0000000300007819 */ /* 0x000fe400000012ff */
[----:B------:R-:W-:Y:S02]  /*8fa0*/  SHF.R.U64 R10, R10, 0x3, RZ ;  /* 0x000000030a0a7819 */ /* 0x000fe400000012ff */
[----:B------:R-:W-:-:S02]  /*8fb0*/  LOP3.LUT R98, R197, 0x380, RZ, 0xc0, !PT ;  /* 0x00000380c5627812 */ /* 0x000fc400078ec0ff */
[----:B------:R-:W-:Y:S02]  /*8fc0*/  LOP3.LUT R90, R3, R90, RZ, 0x3c, !PT ;  /* 0x0000005a035a7212 */ /* 0x000fe400078e3cff */
[----:B------:R-:W-:Y:S02]  /*8fd0*/  SHF.R.U64 R28, R27, 0x3, RZ ;  /* 0x000000031b1c7819 */ /* 0x000fe400000012ff */
[----:B------:R-:W-:Y:S02]  /*8fe0*/  LOP3.LUT R3, R106, 0x380, RZ, 0xc0, !PT ;  /* 0x000003806a037812 */ /* 0x000fe400078ec0ff */
[----:B------:R-:W-:Y:S02]  /*8ff0*/  SHF.R.U64 R82, R82, 0x3, RZ ;  /* 0x0000000352527819 */ /* 0x000fe400000012ff */
[----:B------:R-:W-:Y:S02]  /*9000*/  LOP3.LUT R8, R8, R175, RZ, 0x3c, !PT ;  /* 0x000000af08087212 */ /* 0x000fe400078e3cff */
[----:B------:R-:W-:-:S02]  /*9010*/  SHF.R.U64 R20, R20, 0x3, RZ ;  /* 0x0000000314147819 */ /* 0x000fc400000012ff */
[----:B------:R-:W-:Y:S02]  /*9020*/  LOP3.LUT R94, R195, 0x380, RZ, 0xc0, !PT ;  /* 0x00000380c35e7812 */ /* 0x000fe400078ec0ff */
[----:B------:R-:W-:Y:S02]  /*9030*/  LOP3.LUT R86, R0, R193, RZ, 0x3c, !PT ;  /* 0x000000c100567212 */ /* 0x000fe400078e3cff */
[----:B------:R-:W-:Y:S02]  /*9040*/  LOP3.LUT R10, R10, R177, RZ, 0x3c, !PT ;  /* 0x000000b10a0a7212 */ /* 0x000fe400078e3cff */
[----:B------:R-:W-:Y:S02]  /*9050*/  SHF.R.U64 R98, R98, 0x3, RZ ;  /* 0x0000000362627819 */ /* 0x000fe400000012ff */
[----:B------:R-:W-:Y:S02]  /*9060*/  MOV R114, R114 ;  /* 0x0000007200727202 */ /* 0x000fe40000000f00 */
[----:B------:R-:W-:-:S02]  /*9070*/  LOP3.LUT R0, R199, 0x380, RZ, 0xc0, !PT ;  /* 0x00000380c7007812 */ /* 0x000fc400078ec0ff */
[----:B------:R-:W-:Y:S02]  /*9080*/  F2FP.F16.F32.PACK_AB R27, R31, R30 ;  /* 0x0000001e1f1b723e */ /* 0x000fe400000000ff */
[----:B------:R-:W-:Y:S02]  /*9090*/  LOP3.LUT R110, R28, R201, RZ, 0x3c, !PT ;  /* 0x000000c91c6e7212 */ /* 0x000fe400078e3cff */
[----:B------:R-:W-:Y:S01]  /*90a0*/  SHF.R.U64 R3, R3, 0x3, RZ ;  /* 0x0000000303037819 */ /* 0x000fe200000012ff */
[----:B------:R1:W-:Y:S01]  /*90b0*/  STSM.16.M88.4 [R114], R24 ;  /* 0x0000001872007844 */ /* 0x0003e20000000200 */
[----:B------:R-:W-:Y:S02]  /*90c0*/  MOV R28, R4 ;  /* 0x00000004001c7202 */ /* 0x000fe40000000f00 */
[----:B------:R-:W-:Y:S02]  /*90d0*/  LOP3.LUT R82, R82, R183, RZ, 0x3c, !PT ;  /* 0x000000b752527212 */ /* 0x000fe400078e3cff */
[----:B------:R-:W-:Y:S01]  /*90e0*/  MOV R6, R6 ;  /* 0x0000000600067202 */ /* 0x000fe20000000f00 */
[----:B------:R2:W-:Y:S01]  /*90f0*/  STSM.16.M88.4 [R28], R32 ;  /* 0x000000201c007844 */ /* 0x0005e20000000200 */
[----:B------:R-:W-:-:S02]  /*9100*/  LOP3.LUT R20, R20, R181, RZ, 0x3c, !PT ;  /* 0x000000b514147212 */ /* 0x000fc400078e3cff */
[----:B------:R-:W-:Y:S01]  /*9110*/  SHF.R.U64 R94, R94, 0x3, RZ ;  /* 0x000000035e5e7819 */ /* 0x000fe200000012ff */
[----:B------:R2:W-:Y:S01]  /*9120*/  STSM.16.M88.4 [R6], R40 ;  /* 0x0000002806007844 */ /* 0x0005e20000000200 */
[----:B------:R-:W-:Y:S02]  /*9130*/  MOV R8, R8 ;  /* 0x0000000800087202 */ /* 0x000fe40000000f00 */
[----:B------:R-:W-:Y:S02]  /*9140*/  F2FP.F16.F32.PACK_AB R51, R55, R54 ;  /* 0x000000363733723e */ /* 0x000fe400000000ff */
[----:B------:R-:W-:Y:S02]  /*9150*/  F2FP.F16.F32.PACK_AB R57, R59, R58 ;  /* 0x0000003a3b39723e */ /* 0x000fe400000000ff */
[----:B------:R-:W-:Y:S01]  /*9160*/  F2FP.F16.F32.PACK_AB R64, R65, R64 ;  /* 0x000000404140723e */ /* 0x000fe200000000ff */
[----:B------:R2:W-:Y:S01]  /*9170*/  STSM.16.M88.4 [R8], R48 ;  /* 0x0000003008007844 */ /* 0x0005e20000000200 */
[----:B------:R-:W-:-:S02]  /*9180*/  LOP3.LUT R98, R98, R197, RZ, 0x3c, !PT ;  /* 0x000000c562627212 */ /* 0x000fc400078e3cff */
[----:B------:R-:W-:Y:S02]  /*9190*/  SHF.R.U64 R0, R0, 0x3, RZ ;  /* 0x0000000300007819 */ /* 0x000fe400000012ff */
[----:B------:R-:W-:Y:S02]  /*91a0*/  MOV R10, R10 ;  /* 0x0000000a000a7202 */ /* 0x000fe40000000f00 */
[----:B------:R-:W-:Y:S02]  /*91b0*/  F2FP.F16.F32.PACK_AB R58, R61, R60 ;  /* 0x0000003c3d3a723e */ /* 0x000fe400000000ff */
[----:B------:R-:W-:Y:S02]  /*91c0*/  F2FP.F16.F32.PACK_AB R59, R63, R62 ;  /* 0x0000003e3f3b723e */ /* 0x000fe400000000ff */
[----:B------:R-:W-:Y:S02]  /*91d0*/  F2FP.F16.F32.PACK_AB R65, R67, R66 ;  /* 0x000000424341723e */ /* 0x000fe400000000ff */
[----:B------:R-:W-:Y:S01]  /*91e0*/  F2FP.F16.F32.PACK_AB R72, R73, R72 ;  /* 0x000000484948723e */ /* 0x000fe200000000ff */
[----:B------:R2:W-:Y:S01]  /*91f0*/  STSM.16.M88.4 [R10], R56 ;  /* 0x000000380a007844 */ /* 0x0005e20000000200 */
[----:B------:R-:W-:-:S02]  /*9200*/  IADD3.X R107, RZ, R115, RZ, P3, !PT ;  /* 0x00000073ff6b7210 */ /* 0x000fc40001ffe4ff */
[----:B------:R-:W-:Y:S02]  /*9210*/  LOP3.LUT R106, R3, R106, RZ, 0x3c, !PT ;  /* 0x0000006a036a7212 */ /* 0x000fe400078e3cff */
[----:B------:R-:W-:Y:S02]  /*9220*/  MOV R12, R12 ;  /* 0x0000000c000c7202 */ /* 0x000fe40000000f00 */
[----:B------:R-:W-:Y:S02]  /*9230*/  F2FP.F16.F32.PACK_AB R66, R69, R68 ;  /* 0x000000444542723e */ /* 0x000fe400000000ff */
[----:B------:R-:W-:Y:S02]  /*9240*/  F2FP.F16.F32.PACK_AB R67, R71, R70 ;  /* 0x000000464743723e */ /* 0x000fe400000000ff */
[----:B------:R-:W-:Y:S02]  /*9250*/  F2FP.F16.F32.PACK_AB R73, R75, R74 ;  /* 0x0000004a4b49723e */ /* 0x000fe400000000ff */
[----:B------:R-:W-:Y:S01]  /*9260*/  MOV R14, R14 ;  /* 0x0000000e000e7202 */ /* 0x000fe20000000f00 */
[----:B------:R2:W-:Y:S01]  /*9270*/  STSM.16.M88.4 [R12], R64 ;  /* 0x000000400c007844 */ /* 0x0005e20000000200 */
[----:B------:R-:W-:-:S02]  /*9280*/  MOV R5, R82 ;  /* 0x0000005200057202 */ /* 0x000fc40000000f00 */
[----:B------:R-:W-:Y:S02]  /*9290*/  F2FP.F16.F32.PACK_AB R74, R77, R76 ;  /* 0x0000004c4d4a723e */ /* 0x000fe400000000ff */
[----:B------:R-:W-:Y:S02]  /*92a0*/  F2FP.F16.F32.PACK_AB R75, R79, R78 ;  /* 0x0000004e4f4b723e */ /* 0x000fe400000000ff */
[----:B------:R-:W-:Y:S02]  /*92b0*/  F2FP.F16.F32.PACK_AB R80, R81, R80 ;  /* 0x000000505150723e */ /* 0x000fe400000000ff */
[----:B------:R-:W-:Y:S01]  /*92c0*/  IADD3.X R95, RZ, R115, RZ, P6, !PT ;  /* 0x00000073ff5f7210 */ /* 0x000fe200037fe4ff */
[----:B------:R2:W-:Y:S01]  /*92d0*/  STSM.16.M88.4 [R14], R72 ;  /* 0x000000480e007844 */ /* 0x0005e20000000200 */
[----:B------:R-:W-:Y:S02]  /*92e0*/  LOP3.LUT R94, R94, R195, RZ, 0x3c, !PT ;  /* 0x000000c35e5e7212 */ /* 0x000fe400078e3cff */
[----:B------:R-:W-:-:S02]  /*92f0*/  MOV R20, R20 ;  /* 0x0000001400147202 */ /* 0x000fc40000000f00 */
[----:B------:R-:W-:Y:S02]  /*9300*/  MOV R4, R90 ;  /* 0x0000005a00047202 */ /* 0x000fe40000000f00 */
        /* <DEDUP_REMOVED lines=60> */
[----:B--2---:R-:W1:Y:S01]  /*96d0*/  LDC.64 R6, c[0x0][0xb78] ;  /* 0x0002de00ff067b82 */ /* 0x004e620000000a00 */
[----:B------:R-:W-:Y:S01]  /*96e0*/  USHF.R.S32.HI UR5, URZ, 0x1f, UR43 ;  /* 0x0000001f3f057899 */ /* 0x000fe2000801142b */
[----:B------:R-:W-:Y:S01]  /*96f0*/  IADD3 R9, R2, UR42, RZ ;  /* 0x0000002a02097c10 */ /* 0x000fe2000fffe0ff */
[----:B------:R-:W-:Y:S01]  /*9700*/  ULDC.64 UR8, c[0x0][0xb70] ;  /* 0x0002dc0000087ab9 */ /* 0x000fe20000000a00 */
[----:B------:R-:W-:Y:S01]  /*9710*/  IADD3 R3, -R17, RZ, RZ ;  /* 0x000000ff11037210 */ /* 0x000fe20007ffe1ff */
[----:B------:R-:W-:Y:S02]  /*9720*/  UIMAD UR5, UR5, UR8, URZ ;  /* 0x00000008050572a4 */ /* 0x000fe4000f8e023f */
[----:B------:R-:W-:Y:S01]  /*9730*/  UIMAD.WIDE.U32 UR6, UR43, UR8, URZ ;  /* 0x000000082b0672a5 */ /* 0x000fe2000f8e003f */
[----:B------:R-:W-:Y:S01]  /*9740*/  ISETP.NE.AND P0, PT, R16, R3, PT ;  /* 0x000000031000720c */ /* 0x000fe20003f05270 */
[----:B------:R-:W-:Y:S01]  /*9750*/  UIMAD UR5, UR43, UR9, UR5 ;  /* 0x000000092b0572a4 */ /* 0x000fe2000f8e0205 */
[----:B------:R-:W-:Y:S01]  /*9760*/  SHF.R.S32.HI R3, RZ, 0x1f, R9 ;  /* 0x0000001fff037819 */ /* 0x000fe20000011409 */
[----:B------:R-:W-:-:S02]  /*9770*/  USHF.R.S32.HI UR8, URZ, 0x1f, UR44 ;  /* 0x0000001f3f087899 */ /* 0x000fc4000801142c */
[----:B------:R-:W-:Y:S02]  /*9780*/  UIADD3 UR5, UR7, UR5, URZ ;  /* 0x0000000507057290 */ /* 0x000fe4000fffe03f */
[----:B------:R-:W-:Y:S01]  /*9790*/  IMAD.U32 R5, RZ, RZ, UR7 ;  /* 0x00000007ff057e24 */ /* 0x000fe2000f8e00ff */
[----:B------:R-:W-:Y:S01]  /*97a0*/  MOV R4, UR6 ;  /* 0x0000000600047c02 */ /* 0x000fe20008000f00 */
[----:B------:R-:W-:Y:S02]  /*97b0*/  ULDC.64 UR6, c[0x0][0xb40] ;  /* 0x0002d00000067ab9 */ /* 0x000fe40000000a00 */
[----:B------:R-:W-:Y:S01]  /*97c0*/  MOV R5, UR5 ;  /* 0x0000000500057c02 */ /* 0x000fe20008000f00 */
[----:B------:R-:W-:Y:S02]  /*97d0*/  ULDC UR5, c[0x0][0xa88] ;  /* 0x0002a20000057ab9 */ /* 0x000fe40000000800 */
[----:B------:R-:W-:Y:S01]  /*97e0*/  ISETP.GE.OR P1, PT, R9, UR5, P0 ;  /* 0x0000000509007c0c */ /* 0x000fe20008726670 */
[----:B-1----:R-:W-:-:S02]  /*97f0*/  IMAD R0, R6, UR8, RZ ;  /* 0x0000000806007c24 */ /* 0x002fc4000f8e02ff */
[----:B------:R-:W-:-:S04]  /*9800*/  IMAD.WIDE.U32 R4, R6, UR44, R4 ;  /* 0x0000002c06047c25 */ /* 0x000fc8000f8e0004 */
[----:B------:R-:W-:Y:S01]  /*9810*/  IMAD R6, R7, UR44, R0 ;  /* 0x0000002c07067c24 */ /* 0x000fe2000f8e0200 */
[C---:B------:R-:W-:Y:S01]  /*9820*/  IADD3 R0, P2, R9.reuse, R4, RZ ;  /* 0x0000000409007210 */ /* 0x040fe20007f5e0ff */
[----:B------:R-:W-:-:S03]  /*9830*/  VIADD R7, R9, 0x8 ;  /* 0x0000000809077836 */ /* 0x000fc60000000000 */
[----:B------:R-:W-:Y:S02]  /*9840*/  IADD3.X R3, R3, R5, R6, P2, !PT ;  /* 0x0000000503037210 */ /* 0x000fe400017fe406 */
[----:B------:R-:W-:Y:S02]  /*9850*/  ISETP.GE.OR P0, PT, R7, UR5, P0 ;  /* 0x0000000507007c0c */ /* 0x000fe40008706670 */
[----:B------:R-:W-:-:S04]  /*9860*/  LEA R4, P2, R0, UR6, 0x2 ;  /* 0x0000000600047c11 */ /* 0x000fc8000f8410ff */
[----:B------:R-:W-:-:S05]  /*9870*/  LEA.HI.X R5, R0, UR7, R3, 0x2, P2 ;  /* 0x0000000700057c11 */ /* 0x000fca00090f1403 */
[----:B------:R1:W-:Y:S04]  /*9880*/  @!P1 STG.E desc[UR50][R4.64], R156 ;  /* 0x0000009c04009986 */ /* 0x0003e8000c101932 */
[----:B------:R1:W-:Y:S02]  /*9890*/  @!P0 STG.E desc[UR50][R4.64+0x20], R155 ;  /* 0x0000209b04008986 */ /* 0x0003e4000c101932 */
.L_x_3165:
        /* <DEDUP_REMOVED lines=53> */
.L_x_3168:
[----:B------:R-:W-:Y:S05]  /*9bf0*/  BSYNC B0 ;  /* 0x0000000000007941 */ /* 0x000fea0003800000 */
.L_x_3167:
[----:B------:R-:W-:Y:S05]  /*9c00*/  BRA `(.L_x_3166) ;  /* 0x0000000800287947 */ /* 0x000fea0003800000 */
.L_x_3164:
[----:B------:R-:W1:Y:S01]  /*9c10*/  LDC.64 R8, c[0x0][0xae0] ;  /* 0x0002b800ff087b82 */ /* 0x000e620000000a00 */
[----:B------:R-:W-:Y:S01]  /*9c20*/  ISETP.GT.AND P0, PT, R191, 0x3f, PT ;  /* 0x0000003fbf00780c */ /* 0x000fe20003f04270 */
[----:B------:R-:W-:Y:S01]  /*9c30*/  USHF.R.S32.HI UR5, URZ, 0x1f, UR43 ;  /* 0x0000001f3f057899 */ /* 0x000fe2000801142b */
[----:B------:R-:W-:Y:S01]  /*9c40*/  BSSY B0, `(.L_x_3169) ;  /* 0x000001a000007945 */ /* 0x000fe20003800000 */
[----:B------:R-:W-:Y:S01]  /*9c50*/  USHF.R.S32.HI UR8, URZ, 0x1f, UR44 ;  /* 0x0000001f3f087899 */ /* 0x000fe2000801142c */
[----:B------:R-:W-:-:S09]  /*9c60*/  IADD3 R12, R184, 0x40, RZ ;  /* 0x00000040b80c7810 */ /* 0x000fd20007ffe0ff */
[----:B------:R-:W-:Y:S05]  /*9c70*/  @P0 BRA `(.L_x_3170) ;  /* 0x0000000000580947 */ /* 0x000fea0003800000 */
[----:B------:R-:W2:Y:S01]  /*9c80*/  S2R R0, SR_TID.X ;  /* 0x0000000000007919 */ /* 0x000ea20000002100 */
[----:B------:R-:W-:Y:S01]  /*9c90*/  MOV R4, UR42 ;  /* 0x0000002a00047c02 */ /* 0x000fe20008000f00 */
[----:B------:R-:W-:-:S03]  /*9ca0*/  ULDC UR6, c[0x0][0xa88] ;  /* 0x0002a20000067ab9 */ /* 0x000fc60000000800 */
        /* <DEDUP_REMOVED lines=13> */
[----:B------:R-:W-:-:S05]  /*9d80*/  IMAD.WIDE.U32 R4, R10, UR44, R4 ;  /* 0x0000002c0a047c25 */ /* 0x000fca000f8e0004 */
[----:B------:R-:W-:Y:S02]  /*9d90*/  IADD3 R3, R5, R3, RZ ;  /* 0x0000000305037210 */ /* 0x000fe40007ffe0ff */
[----:B------:R-:W-:-:S04]  /*9da0*/  LEA R6, P0, R4, UR6, 0x2 ;  /* 0x0000000604067c11 */ /* 0x000fc8000f8010ff */
[----:B------:R-:W-:Y:S02]  /*9db0*/  LEA.HI.X R7, R4, UR7, R3, 0x2, P0 ;  /* 0x0000000704077c11 */ /* 0x000fe400080f1403 */
[----:B------:R-:W-:-:S05]  /*9dc0*/  MOV R3, 0xff800000 ;  /* 0xff80000000037802 */ /* 0x000fca0000000f00 */
[----:B------:R2:W-:Y:S02]  /*9dd0*/  STG.E desc[UR50][R6.64], R3 ;  /* 0x0000000306007986 */ /* 0x0005e4000c101932 */
.L_x_3170:
[----:B------:R-:W-:Y:S05]  /*9de0*/  BSYNC B0 ;  /* 0x0000000000007941 */ /* 0x000fea0003800000 */
.L_x_3169:
[----:B------:R-:W-:Y:S01]  /*9df0*/  ULDC.64 UR6, c[0x0][0xa88] ;  /* 0x0002a20000067ab9 */ /* 0x000fe20000000a00 */
[----:B-12---:R-:W-:Y:S01]  /*9e00*/  IMAD R6, R8, UR5, RZ ;  /* 0x0000000508067c24 */ /* 0x006fe2000f8e02ff */
[----:B------:R-:W-:Y:S01]  /*9e10*/  ISETP.GE.AND P1, PT, R12, UR7, PT ;  /* 0x000000070c007c0c */ /* 0x000fe2000bf26270 */
[----:B------:R-:W1:Y:S01]  /*9e20*/  LDC.64 R10, c[0x0][0xae8] ;  /* 0x0002ba00ff0a7b82 */ /* 0x000e620000000a00 */
[C---:B------:R-:W-:Y:S01]  /*9e30*/  ISETP.GE.AND P0, PT, R184.reuse, UR7, PT ;  /* 0x00000007b8007c0c */ /* 0x040fe2000bf06270 */
[----:B------:R-:W-:Y:S01]  /*9e40*/  IMAD R7, R9, UR43, R6 ;  /* 0x0000002b09077c24 */ /* 0x000fe2000f8e0206 */
[----:B------:R-:W-:Y:S01]  /*9e50*/  SEL R3, RZ, 0xffffffff, P1 ;  /* 0xffffffffff037807 */ /* 0x000fe20000800000 */
[C---:B------:R-:W-:Y:S01]  /*9e60*/  VIADD R14, R184.reuse, 0x80 ;  /* 0x00000080b80e7836 */ /* 0x040fe20000000000 */
[C---:B------:R-:W-:Y:S01]  /*9e70*/  IADD3 R15, R184.reuse, 0xc0, RZ ;  /* 0x000000c0b80f7810 */ /* 0x040fe20007ffe0ff */
[C---:B------:R-:W-:Y:S01]  /*9e80*/  VIADD R21, R184.reuse, 0x140 ;  /* 0x00000140b8157836 */ /* 0x040fe20000000000 */
[----:B------:R-:W-:Y:S01]  /*9e90*/  SEL R0, RZ, 0x1, P0 ;  /* 0x00000001ff007807 */ /* 0x000fe20000000000 */
[----:B------:R-:W2:Y:S01]  /*9ea0*/  LDC R9, c[0x0][0xdac] ;  /* 0x00036b00ff097b82 */ /* 0x000ea20000000800 */
[----:B------:R-:W-:Y:S01]  /*9eb0*/  SHF.L.U32 R3, R3, 0x1, RZ ;  /* 0x0000000103037819 */ /* 0x000fe200000006ff */
[----:B------:R-:W-:Y:S01]  /*9ec0*/  VIADD R4, R184, 0x180 ;  /* 0x00000180b8047836 */ /* 0x000fe20000000000 */
[----:B------:R-:W-:Y:S01]  /*9ed0*/  ISETP.GE.AND P0, PT, R14, UR7, PT ;  /* 0x000000070e007c0c */ /* 0x000fe2000bf06270 */
[----:B------:R-:W-:Y:S01]  /*9ee0*/  UIADD3 UR42, -UR42, UR6, URZ ;  /* 0x000000062a2a7290 */ /* 0x000fe2000fffe13f */
[----:B------:R-:W-:Y:S01]  /*9ef0*/  ISETP.GE.AND P2, PT, R15, UR7, PT ;  /* 0x000000070f007c0c */ /* 0x000fe2000bf46270 */
[----:B------:R-:W-:Y:S01]  /*9f00*/  ULOP3.LUT UR40, URZ, UR40, URZ, 0x33, !UPT ;  /* 0x000000283f287292 */ /* 0x000fe2000f8e333f */
[----:B------:R-:W-:Y:S01]  /*9f10*/  LOP3.LUT R0, R3, 0x2, R0, 0xe2, !PT ;  /* 0x0000000203007812 */ /* 0x000fe200078ee200 */
[----:B------:R-:W-:Y:S01]  /*9f20*/  BSSY B0, `(.L_x_3171) ;  /* 0x0000039000007945 */ /* 0x000fe20003800000 */
[----:B------:R-:W-:-:S02]  /*9f30*/  IADD3 R20, R184, 0x100, RZ ;  /* 0x00000100b8147810 */ /* 0x000fc40007ffe0ff */
[----:B------:R-:W-:Y:S02]  /*9f40*/  SHF.R.S32.HI R185, RZ, 0x1f, R184 ;  /* 0x0000001fffb97819 */ /* 0x000fe400000114b8 */
[----:B------:R-:W-:Y:S02]  /*9f50*/  IADD3 R5, R184, 0x1c0, RZ ;  /* 0x000001c0b8057810 */ /* 0x000fe40007ffe0ff */
[----:B------:R-:W-:Y:S02]  /*9f60*/  SEL R3, RZ, 0x4, P0 ;  /* 0x00000004ff037807 */ /* 0x000fe40000000000 */
[----:B------:R-:W-:Y:S02]  /*9f70*/  SEL R6, RZ, 0x8, P2 ;  /* 0x00000008ff067807 */ /* 0x000fe40001000000 */
[----:B------:R-:W-:Y:S02]  /*9f80*/  ISETP.GE.AND P2, PT, R21, UR7, PT ;  /* 0x0000000715007c0c */ /* 0x000fe4000bf46270 */
[----:B------:R-:W-:-:S02]  /*9f90*/  ISETP.GE.AND P0, PT, R20, UR7, PT ;  /* 0x0000000714007c0c */ /* 0x000fc4000bf06270 */
[----:B------:R-:W-:Y:S02]  /*9fa0*/  ISETP.GE.AND P3, PT, R4, UR7, PT ;  /* 0x0000000704007c0c */ /* 0x000fe4000bf66270 */
[----:B------:R-:W-:Y:S01]  /*9fb0*/  ISETP.GE.AND P1, PT, R5, UR7, PT ;  /* 0x0000000705007c0c */ /* 0x000fe2000bf26270 */
[----:B------:R-:W-:Y:S01]  /*9fc0*/  IMAD.WIDE.U32 R4, R8, UR43, R184 ;  /* 0x0000002b08047c25 */ /* 0x000fe2000f8e00b8 */
[----:B------:R-:W-:Y:S02]  /*9fd0*/  LOP3.LUT R0, R6, R0, R3, 0xfe, !PT ;  /* 0x0000000006007212 */ /* 0x000fe400078efe03 */
[----:B------:R-:W-:Y:S02]  /*9fe0*/  SEL R6, RZ, 0x20, P2 ;  /* 0x00000020ff067807 */ /* 0x000fe40001000000 */
[C---:B------:R-:W-:Y:S02]  /*9ff0*/  IADD3 R8, R186.reuse, 0x20, RZ ;  /* 0x00000020ba087810 */ /* 0x040fe40007ffe0ff */
[----:B------:R-:W-:-:S02]  /*a000*/  ISETP.GE.AND P2, PT, R186, UR42, PT ;  /* 0x0000002aba007c0c */ /* 0x000fc4000bf46270 */
[----:B------:R-:W-:Y:S02]  /*a010*/  SEL R3, RZ, 0x10, P0 ;  /* 0x00000010ff037807 */ /* 0x000fe40000000000 */
[----:B------:R-:W-:Y:S01]  /*a020*/  ISETP.GE.AND P0, PT, R8, UR42, PT ;  /* 0x0000002a08007c0c */ /* 0x000fe2000bf06270 */
[----:B-1----:R-:W-:Y:S01]  /*a030*/  IMAD R8, R10, UR8, RZ ;  /* 0x000000080a087c24 */ /* 0x002fe2000f8e02ff */
[----:B------:R-:W-:Y:S01]  /*a040*/  IADD3 R5, R5, R7, RZ ;  /* 0x0000000705057210 */ /* 0x000fe20007ffe0ff */
[----:B--2---:R-:W-:Y:S01]  /*a050*/  VIADD R7, R9, UR40 ;  /* 0x0000002809077c36 */ /* 0x004fe20008000000 */
[----:B------:R-:W-:Y:S01]  /*a060*/  LOP3.LUT R3, R6, R0, R3, 0xfe, !PT ;  /* 0x0000000006037212 */ /* 0x000fe200078efe03 */
[----:B------:R-:W-:Y:S01]  /*a070*/  IMAD R11, R11, UR44, R8 ;  /* 0x0000002c0b0b7c24 */ /* 0x000fe2000f8e0208 */
[----:B------:R-:W-:Y:S01]  /*a080*/  SEL R0, RZ, 0x40, P3 ;  /* 0x00000040ff007807 */ /* 0x000fe20001800000 */
[----:B------:R-:W-:Y:S01]  /*a090*/  IMAD.WIDE.U32 R8, R10, UR44, R4 ;  /* 0x0000002c0a087c25 */ /* 0x000fe2000f8e0004 */
[----:B------:R-:W-:-:S02]  /*a0a0*/  SHF.R.S32.HI R187, RZ, 0x1f, R186 ;  /* 0x0000001fffbb7819 */ /* 0x000fc400000114ba */
[----:B------:R-:W-:Y:S02]  /*a0b0*/  LOP3.LUT R3, R3, R0, RZ, 0xfc, !PT ;  /* 0x0000000003037212 */ /* 0x000fe400078efcff */
[----:B------:R-:W-:Y:S01]  /*a0c0*/  SEL R0, RZ, 0x80, P1 ;  /* 0x00000080ff007807 */ /* 0x000fe20000800000 */
[----:B------:R-:W-:Y:S01]  /*a0d0*/  IMAD.WIDE R6, R7, 0x40, R186 ;  /* 0x0000004007067825 */ /* 0x000fe200078e02ba */
[----:B------:R-:W-:Y:S02]  /*a0e0*/  IADD3 R13, R9, R11, RZ ;  /* 0x0000000b090d7210 */ /* 0x000fe40007ffe0ff */
[----:B------:R-:W-:Y:S01]  /*a0f0*/  LOP3.LUT R0, R3, R0, RZ, 0xfc, !PT ;  /* 0x0000000003007212 */ /* 0x000fe200078efcff */
        /* <DEDUP_REMOVED lines=12> */
[----:B------:R-:W-:Y:S02]  /*a1c0*/  ISETP.GE.AND P5, PT, R21, UR7, PT ;  /* 0x0000000715007c0c */ /* 0x000fe4000bfa6270 */
        /* <DEDUP_REMOVED lines=14> */
.L_x_3172:
[----:B------:R-:W-:Y:S05]  /*a2b0*/  BSYNC B0 ;  /* 0x0000000000007941 */ /* 0x000fea0003800000 */
.L_x_3171:
[----:B------:R-:W-:Y:S04]  /*a2c0*/  BSSY B0, `(.L_x_3166) ;  /* 0x000001e000007945 */ /* 0x000fe80003800000 */
[----:B------:R-:W-:Y:S05]  /*a2d0*/  @P0 BRA `(.L_x_3173) ;  /* 0x0000000000700947 */ /* 0x000fea0003800000 */
[----:B------:R-:W-:Y:S01]  /*a2e0*/  IADD3 R9, P0, R6, 0x20, RZ ;  /* 0x0000002006097810 */ /* 0x000fe20007f1e0ff */
[----:B------:R-:W-:Y:S01]  /*a2f0*/  ULDC.64 UR8, c[0x0][0xad8] ;  /* 0x0002b60000087ab9 */ /* 0x000fe20000000a00 */
[----:B------:R-:W-:Y:S01]  /*a300*/  MOV R5, R13 ;  /* 0x0000000d00057202 */ /* 0x000fe20000000f00 */
[----:B------:R-:W-:Y:S01]  /*a310*/  IMAD.MOV.U32 R4, RZ, RZ, R8 ;  /* 0x000000ffff047224 */ /* 0x000fe200078e0008 */
[----:B------:R-:W-:Y:S02]  /*a320*/  IADD3.X R6, RZ, R7, RZ, P0, !PT ;  /* 0x00000007ff067210 */ /* 0x000fe400007fe4ff */
        /* <DEDUP_REMOVED lines=23> */
.L_x_3173:
[----:B------:R-:W-:Y:S05]  /*a4a0*/  BSYNC B0 ;  /* 0x0000000000007941 */ /* 0x000fea0003800000 */
.L_x_3166:
[----:B------:R-:W3:Y:S02]  /*a4b0*/  LDC R0, c[0x0][0xda8] ;  /* 0x00036a00ff007b82 */ /* 0x000ee40000000800 */
[----:B---3--:R-:W-:-:S13]  /*a4c0*/  ISETP.LE.AND P0, PT, R0, UR4, PT ;  /* 0x0000000400007c0c */ /* 0x008fda000bf03270 */
[----:B------:R-:W-:Y:S05]  /*a4d0*/  @!P0 BRA `(.L_x_3174) ;  /* 0xffffff6800808947 */ /* 0x000fea000383ffff */
[----:B------:R-:W-:Y:S05]  /*a4e0*/  EXIT ;  /* 0x000000000000794d */ /* 0x000fea0003800000 */
.L_x_3120:
        /* <DEDUP_REMOVED lines=8> */
[----:B------:R-:W-:Y:S01]  /*a570*/  IMAD.MOV.U32 R17, RZ, RZ, 0x1 ;  /* 0x00000001ff117424 */ /* 0x000fe200078e00ff */
[----:B------:R-:W-:-:S05]  /*a580*/  MOV R16, RZ ;  /* 0x000000ff00107202 */ /* 0x000fca0000000f00 */
[----:B------:R-:W1:Y:S02]  /*a590*/  LDC R0, c[0x0][0xda8] ;  /* 0x00036a00ff007b82 */ /* 0x000e640000000800 */
[----:B-1----:R-:W-:-:S13]  /*a5a0*/  ISETP.LE.AND P0, PT, R0, UR4, PT ;  /* 0x0000000400007c0c */ /* 0x002fda000bf03270 */
[----:B------:R-:W-:Y:S05]  /*a5b0*/  @P0 BRA `(.L_x_3175) ;  /* 0x0000002c00480947 */ /* 0x000fea0003800000 */
[----:B------:R-:W1:Y:S01]  /*a5c0*/  S2R R2, SR_TID.X ;  /* 0x0000000000027919 */ /* 0x000e620000002100 */
[----:B------:R-:W-:Y:S01]  /*a5d0*/  MOV R18, UR4 ;  /* 0x0000000400127c02 */ /* 0x000fe20008000f00 */
[----:B------:R-:W-:Y:S01]  /*a5e0*/  IMAD.MOV.U32 R16, RZ, RZ, RZ ;  /* 0x000000ffff107224 */ /* 0x000fe200078e00ff */
[----:B------:R-:W-:Y:S01]  /*a5f0*/  MOV R17, 0x1 ;  /* 0x0000000100117802 */ /* 0x000fe20000000f00 */
[----:B------:R-:W-:Y:S01]  /*a600*/  ULDC UR39, c[0x0][0xc] ;  /* 0x0000030000277ab9 */ /* 0x000fe20000000800 */
[----:B------:R-:W-:Y:S01]  /*a610*/  ULDC.64 UR46, c[0x0][0x198] ;  /* 0x00006600002e7ab9 */ /* 0x000fe20000000a00 */
[----:B------:R-:W-:Y:S01]  /*a620*/  UMOV UR44, URZ ;  /* 0x0000003f002c7c82 */ /* 0x000fe20008000000 */
[----:B-1----:R-:W-:-:S07]  /*a630*/  LOP3.LUT R19, R2, 0x1f, RZ, 0xc0, !PT ;  /* 0x0000001f02137812 */ /* 0x002fce00078ec0ff */
.L_x_3223:
        /* <DEDUP_REMOVED lines=21> */
.L_x_3176:
[----:B------:R-:W-:Y:S01]  /*a790*/  ULDC UR11, c[0x0][0xdc4] ;  /* 0x00037100000b7ab9 */ /* 0x000fe20000000800 */
[----:B------:R-:W-:Y:S01]  /*a7a0*/  UMOV UR9, UR10 ;  /* 0x0000000a00097c82 */ /* 0x000fe20008000000 */
[----:B------:R-:W-:-:S11]  /*a7b0*/  UISETP.NE.AND UP0, UPT, UR11, 0x1, UPT ;  /* 0x000000010b00788c */ /* 0x000fd6000bf05270 */
[----:B------:R-:W-:Y:S02]  /*a7c0*/  @UP0 ULDC.64 UR12, c[0x0][0xdc8] ;  /* 0x00037200000c0ab9 */ /* 0x000fe40000000a00 */
[----:B------:R-:W-:-:S04]  /*a7d0*/  UIMAD.WIDE.U32 UR6, UR10, UR12, URZ ;  /* 0x0000000c0a0672a5 */ /* 0x000fc8000f8e003f */
[----:B------:R-:W-:-:S04]  /*a7e0*/  @UP0 USHF.R.U32.HI UR9, URZ, UR13, UR7 ;  /* 0x0000000d3f090299 */ /* 0x000fc80008011607 */
[----:B------:R-:W-:-:S12]  /*a7f0*/  UIMAD UR6, UR9, UR11, URZ ;  /* 0x0000000b090672a4 */ /* 0x000fd8000f8e023f */
.L_x_3177:
[----:B------:R-:W-:Y:S01]  /*a800*/  ULOP3.LUT UR7, URZ, UR9, URZ, 0x33, !UPT ;  /* 0x000000093f077292 */ /* 0x000fe2000f8e333f */
[----:B------:R-:W-:Y:S01]  /*a810*/  BSSY B6, `(.L_x_3178) ;  /* 0x000029d000067945 */ /* 0x000fe20003800000 */
[----:B------:R-:W-:Y:S01]  /*a820*/  ULDC.64 UR12, c[0x0][0x3f8] ;  /* 0x0000fe00000c7ab9 */ /* 0x000fe20000000a00 */
[----:B------:R-:W-:Y:S01]  /*a830*/  ULDC UR9, c[0x0][0xdac] ;  /* 0x00036b0000097ab9 */ /* 0x000fe20000000800 */
[----:B------:R-:W-:Y:S02]  /*a840*/  UISETP.NE.U32.AND UP0, UPT, UR12, URZ, UPT ;  /* 0x0000003f0c00728c */ /* 0x000fe4000bf05070 */
[----:B------:R-:W-:Y:S02]  /*a850*/  UIADD3 UR7, UR7, UR9, URZ ;  /* 0x0000000907077290 */ /* 0x000fe4000fffe03f */
[----:B------:R-:W-:Y:S02]  /*a860*/  UISETP.NE.AND.EX UP0, UPT, UR13, URZ, UPT, UP0 ;  /* 0x0000003f0d00728c */ /* 0x000fe4000bf05300 */
[----:B------:R-:W-:Y:S01]  /*a870*/  USHF.L.U32 UR41, UR7, 0x6, URZ ;  /* 0x0000000607297899 */ /* 0x000fe2000800063f */
[----:B------:R-:W-:Y:S01]  /*a880*/  ULDC UR9, c[0x0][0x404] ;  /* 0x0001010000097ab9 */ /* 0x000fe20000000800 */
[----:B------:R-:W-:Y:S01]  /*a890*/  ULDC UR12, c[0x0][0x288] ;  /* 0x0000a200000c7ab9 */ /* 0x000fe20000000800 */
[----:B------:R-:W-:-:S02]  /*a8a0*/  USEL UR9, UR9, 0x1, UP0 ;  /* 0x0000000109097887 */ /* 0x000fc40008000000 */
[----:B------:R-:W-:Y:S01]  /*a8b0*/  UIADD3 UR7, UR41, 0x7f, -UR12 ;  /* 0x0000007f29077890 */ /* 0x000fe2000fffe80c */
[----:B------:R-:W-:Y:S02]  /*a8c0*/  ULDC UR11, c[0x0][0xdb8] ;  /* 0x00036e00000b7ab9 */ /* 0x000fe40000000800 */
[----:B------:R-:W-:Y:S01]  /*a8d0*/  ULDC UR12, c[0x0][0x2e0] ;  /* 0x0000b800000c7ab9 */ /* 0x000fe20000000800 */
[----:B------:R-:W-:Y:S02]  /*a8e0*/  UISETP.NE.AND UP1, UPT, UR11, 0x1, UPT ;  /* 0x000000010b00788c */ /* 0x000fe4000bf25270 */
[----:B------:R-:W-:Y:S02]  /*a8f0*/  UIMAD UR13, UR9, UR12, 0x3f ;  /* 0x0000003f090d74a4 */ /* 0x000fe4000f8e020c */
[----:B------:R-:W-:Y:S02]  /*a900*/  UIMAD UR7, UR9, UR12, UR7 ;  /* 0x0000000c090772a4 */ /* 0x000fe4000f8e0207 */
[----:B------:R-:W-:-:S02]  /*a910*/  USHF.R.S32.HI UR12, URZ, 0x1f, UR13 ;  /* 0x0000001f3f0c7899 */ /* 0x000fc4000801140d */
[----:B------:R-:W-:Y:S02]  /*a920*/  USHF.R.S32.HI UR9, URZ, 0x1f, UR7 ;  /* 0x0000001f3f097899 */ /* 0x000fe40008011407 */
[----:B------:R-:W-:Y:S02]  /*a930*/  ULEA.HI UR12, UR12, UR13, URZ, 0x6 ;  /* 0x0000000d0c0c7291 */ /* 0x000fe4000f8f303f */
[----:B------:R-:W-:Y:S02]  /*a940*/  ULEA.HI UR9, UR9, UR7, URZ, 0x6 ;  /* 0x0000000709097291 */ /* 0x000fe4000f8f303f */
[----:B------:R-:W-:Y:S02]  /*a950*/  USHF.R.S32.HI UR12, URZ, 0x6, UR12 ;  /* 0x000000063f0c7899 */ /* 0x000fe4000801140c */
[----:B------:R-:W-:Y:S02]  /*a960*/  USHF.R.S32.HI UR9, URZ, 0x6, UR9 ;  /* 0x000000063f097899 */ /* 0x000fe40008011409 */
[----:B------:R-:W-:-:S02]  /*a970*/  UIADD3 UR6, UR10, -UR6, URZ ;  /* 0x800000060a067290 */ /* 0x000fc4000fffe03f */
[----:B------:R-:W-:Y:S01]  /*a980*/  UISETP.LT.AND UP0, UPT, UR12, UR9, UPT ;  /* 0x000000090c00728c */ /* 0x000fe2000bf01270 */
[----:B------:R-:W-:-:S03]  /*a990*/  ULDC UR10, c[0x0][0xdc4] ;  /* 0x00037100000a7ab9 */ /* 0x000fc60000000800 */
[----:B------:R-:W-:Y:S02]  /*a9a0*/  USEL UR38, UR12, UR9, UP0 ;  /* 0x000000090c267287 */ /* 0x000fe40008000000 */
[----:B------:R-:W-:-:S03]  /*a9b0*/  UIMAD UR8, UR8, UR10, UR6 ;  /* 0x0000000a080872a4 */ /* 0x000fc6000f8e0206 */
[----:B------:R-:W-:Y:S01]  /*a9c0*/  @UP1 ULDC UR6, c[0x0][0xdbc] ;  /* 0x00036f0000061ab9 */ /* 0x000fe20000000800 */
[----:B------:R-:W-:Y:S01]  /*a9d0*/  ISETP.LT.AND P0, PT, RZ, UR38, PT ;  /* 0x00000026ff007c0c */ /* 0x000fe2000bf01270 */
[----:B------:R-:W-:Y:S01]  /*a9e0*/  UIMAD.WIDE.U32 UR6, UR8, UR6, URZ ;  /* 0x00000006080672a5 */ /* 0x000fe2000f8e003f */
[----:B------:R-:W-:Y:S01]  /*a9f0*/  @UP1 ULDC UR10, c[0x0][0xdc0] ;  /* 0x00037000000a1ab9 */ /* 0x000fe20000000800 */
[----:B------:R-:W-:Y:S02]  /*aa00*/  UMOV UR43, UR8 ;  /* 0x00000008002b7c82 */ /* 0x000fe40008000000 */
[----:B------:R-:W-:-:S04]  /*aa10*/  @UP1 USHF.R.U32.HI UR43, URZ, UR10, UR7 ;  /* 0x0000000a3f2b1299 */ /* 0x000fc80008011607 */
[----:B------:R-:W-:-:S04]  /*aa20*/  UIADD3 UR42, -UR43, URZ, URZ ;  /* 0x0000003f2b2a7290 */ /* 0x000fc8000fffe13f */
[----:B------:R-:W-:Y:S01]  /*aa30*/  UIMAD UR42, UR11, UR42, UR8 ;  /* 0x0000002a0b2a72a4 */ /* 0x000fe2000f8e0208 */
[----:B------:R-:W-:Y:S11]  /*aa40*/  @P0 BRA `(.L_x_3179) ;  /* 0x0000000000400947 */ /* 0x000ff60003800000 */
[----:B------:R-:W-:Y:S02]  /*aa50*/  ISETP.NE.AND P0, PT, R19, RZ, PT ;  /* 0x000000ff1300720c */ /* 0x000fe40003f05270 */
[----:B------:R-:W-:-:S11]  /*aa60*/  MOV R13, R18 ;  /* 0x00000012000d7202 */ /* 0x000fd60000000f00 */
        /* <DEDUP_REMOVED lines=14> */
.L_x_3179:
        /* <DEDUP_REMOVED lines=23> */
.L_x_3181:
        /* <DEDUP_REMOVED lines=13> */
[----:B------:R-:W-:Y:S01]  /*ad90*/  IMAD.MOV.U32 R8, RZ, RZ, 0x70 ;  /* 0x00000070ff087424 */ /* 0x000fe200078e00ff */
[----:B------:R-:W-:-:S02]  /*ada0*/  MOV R10, UR4 ;  /* 0x00000004000a7c02 */ /* 0x000fc40008000f00 */
[----:B------:R-:W-:Y:S02]  /*adb0*/  MOV R11, UR5 ;  /* 0x00000005000b7c02 */ /* 0x000fe40008000f00 */
[----:B------:R-:W-:Y:S02]  /*adc0*/  MOV R12, 0x1 ;  /* 0x00000001000c7802 */ /* 0x000fe40000000f00 */
[----:B-1----:R-:W-:-:S07]  /*add0*/  MOV R13, RZ ;  /* 0x000000ff000d7202 */ /* 0x002fce0000000f00 */
[----:B------:R-:W-:-:S07]  /*ade0*/  LEPC R20, `(.L_x_3183) ;  /* 0x000000001014794e */ /* 0x000fce0000000000 */
[----:B--2---:R-:W-:Y:S05]  /*adf0*/  CALL.ABS.NOINC R2 ;  /* 0x0000000002007343 */ /* 0x004fea0003c00000 */
.L_x_3183:
        /* <DEDUP_REMOVED lines=16> */
.L_x_3182:
[----:B------:R-:W-:Y:S01]  /*af00*/  ULDC.64 UR4, c[0x0][0x9f8] ;  /* 0x00027e0000047ab9 */ /* 0x000fe20000000a00 */
[----:B------:R-:W-:Y:S01]  /*af10*/  IMAD.U32 R5, RZ, RZ, UR43 ;  /* 0x0000002bff057e24 */ /* 0x000fe2000f8e00ff */
[----:B------:R-:W-:Y:S01]  /*af20*/  ISETP.NE.U32.AND P0, PT, RZ, UR4, PT ;  /* 0x00000004ff007c0c */ /* 0x000fe2000bf05070 */
[----:B------:R-:W1:Y:S01]  /*af30*/  LDC R0, c[0x0][0x428] ;  /* 0x00010a00ff007b82 */ /* 0x000e620000000800 */
[----:B------:R-:W-:Y:S02]  /*af40*/  MOV R6, UR43 ;  /* 0x0000002b00067c02 */ /* 0x000fe40008000f00 */
[----:B------:R-:W-:-:S13]  /*af50*/  ISETP.NE.AND.EX P0, PT, RZ, UR5, PT, P0 ;  /* 0x00000005ff007c0c */ /* 0x000fda000bf05300 */
[----:B------:R-:W2:Y:S02]  /*af60*/  @P0 LDC.64 R2, c[0x0][0x9f8] ;  /* 0x00027e00ff020b82 */ /* 0x000ea40000000a00 */
[----:B--2---:R-:W-:-:S05]  /*af70*/  @P0 IMAD.WIDE R2, R5, 0x4, R2 ;  /* 0x0000000405020825 */ /* 0x004fca00078e0202 */
[----:B------:R2:W3:Y:S01]  /*af80*/  @P0 LDG.E R6, desc[UR50][R2.64] ;  /* 0x0000003202060981 */ /* 0x0004e2000c1e1900 */
[----:B-1----:R-:W-:Y:S01]  /*af90*/  ISETP.NE.AND P0, PT, R0, 0x1, PT ;  /* 0x000000010000780c */ /* 0x002fe20003f05270 */
[----:B------:R-:W-:Y:S01]  /*afa0*/  UMOV UR40, URZ ;  /* 0x0000003f00287c82 */ /* 0x000fe20008000000 */
[----:B------:R-:W-:Y:S01]  /*afb0*/  ISETP.NE.AND P1, PT, R19, RZ, PT ;  /* 0x000000ff1300720c */ /* 0x000fe20003f25270 */
[----:B------:R-:W-:Y:S01]  /*afc0*/  IMAD.U32 R10, RZ, RZ, UR38 ;  /* 0x00000026ff0a7e24 */ /* 0x000fe2000f8e00ff */
[----:B------:R-:W-:Y:S01]  /*afd0*/  MOV R0, UR42 ;  /* 0x0000002a00007c02 */ /* 0x000fe20008000f00 */
[----:B------:R-:W-:-:S03]  /*afe0*/  UMOV UR6, 0xffffffff ;  /* 0xffffffff00067882 */ /* 0x000fc60000000000 */
[----:B------:R-:W-:Y:S01]  /*aff0*/  IADD3 R10, R10, -0x1, RZ ;  /* 0xffffffff0a0a7810 */ /* 0x000fe20007ffe0ff */
[----:B--2---:R-:W1:Y:S06]  /*b000*/  LDC.64 R2, c[0x0][0x3f8] ;  /* 0x0000fe00ff027b82 */ /* 0x004e6c0000000a00 */
[----:B------:R-:W-:Y:S02]  /*b010*/  VOTEU.ALL UP1, P1 ;  /* 0x00000000003f7886 */ /* 0x000fe40000820000 */
[----:B------:R-:W2:Y:S03]  /*b020*/  @P0 LDC R4, c[0x0][0x42c] ;  /* 0x00010b00ff040b82 */ /* 0x000ea60000000800 */
        /* <DEDUP_REMOVED lines=10> */
.L_x_3236:
[----:B------:R-:W-:Y:S01]  /*b0d0*/  UMOV UR4, 0xffffffff ;  /* 0xffffffff00047882 */ /* 0x000fe20000000000 */
[----:B------:R-:W-:Y:S02]  /*b0e0*/  SHF.R.S32.HI R7, RZ, 0x1f, R6 ;  /* 0x0000001fff077819 */ /* 0x000fe40000011406 */
[----:B------:R-:W-:Y:S05]  /*b0f0*/  BRA.DIV UR4, `(.L_x_3185) ;  /* 0x0000002a043c7947 */ /* 0x000fea000b800000 */
[----:B------:R-:W-:-:S13]  /*b100*/  ELECT P6, URZ, PT ;  /* 0x00000000003f782f */ /* 0x000fda00038c0000 */
.L_x_3239:
[----:B------:R-:W-:Y:S05]  /*b110*/  @!P6 BRA `(.L_x_3186) ;  /* 0x0000000000c4e947 */ /* 0x000fea0003800000 */
[----:B------:R-:W-:Y:S01]  /*b120*/  MOV R4, R6 ;  /* 0x0000000600047202 */ /* 0x000fe20000000f00 */
        /* <DEDUP_REMOVED lines=10> */
[----:B------:R-:W-:Y:S02]  /*b1d0*/  SHF.R.S32.HI R5, RZ, 0x1f, R11 ;  /* 0x0000001fff057819 */ /* 0x000fe4000001140b */
[----:B------:R-:W-:-:S05]  /*b1e0*/  MOV R4, R11 ;  /* 0x0000000b00047202 */ /* 0x000fca0000000f00 */
[----:B------:R-:W-:-:S05]  /*b1f0*/  IMAD.WIDE.U32 R4, R6, UR4, R4 ;  /* 0x0000000406047c25 */ /* 0x000fca000f8e0004 */
[----:B------:R-:W-:Y:S02]  /*b200*/  IADD3 R5, R5, R9, RZ ;  /* 0x0000000905057210 */ /* 0x000fe40007ffe0ff */
[----:B------:R-:W-:-:S04]  /*b210*/  LEA R8, P2, R4, R2, 0x2 ;  /* 0x0000000204087211 */ /* 0x000fc800078410ff */
[----:B------:R-:W-:-:S05]  /*b220*/  LEA.HI.X R9, R4, R3, R5, 0x2, P2 ;  /* 0x0000000304097211 */ /* 0x000fca00010f1405 */
[----:B------:R1:W5:Y:S01]  /*b230*/  LDG.E R4, desc[UR50][R8.64] ;  /* 0x0000003208047981 */ /* 0x000362000c1e1900 */
[----:B------:R-:W-:-:S04]  /*b240*/  IMAD.MOV R5, RZ, RZ, -R11 ;  /* 0x000000ffff057224 */ /* 0x000fc800078e0a0b */
[----:B------:R-:W-:-:S07]  /*b250*/  IMAD R10, R12, R5, R10 ;  /* 0x000000050c0a7224 */ /* 0x000fce00078e020a */
.L_x_3187:
[----:B------:R-:W2:Y:S01]  /*b260*/  S2R R5, SR_TID.X ;  /* 0x0000000000057919 */ /* 0x000ea20000002100 */
[----:B-1----:R-:W-:Y:S02]  /*b270*/  LEA R8, R16, UR37, 0x3 ;  /* 0x0000002510087c11 */ /* 0x002fe4000f8e18ff */
[----:B--2---:R-:W-:Y:S02]  /*b280*/  LOP3.LUT R9, R5, 0x7f, RZ, 0xc0, !PT ;  /* 0x0000007f05097812 */ /* 0x004fe400078ec0ff */
[----:B------:R-:W-:Y:S02]  /*b290*/  SHF.L.U32 R5, R17, 0x1f, RZ ;  /* 0x0000001f11057819 */ /* 0x000fe400000006ff */
[----:B------:R-:W-:Y:S02]  /*b2a0*/  ISETP.NE.AND P3, PT, R9, RZ, PT ;  /* 0x000000ff0900720c */ /* 0x000fe40003f65270 */
[----:B------:R-:W1:Y:S02]  /*b2b0*/  SYNCS.PHASECHK.TRANS64.TRYWAIT P2, [R8+URZ+0x28c40], R5 ;  /* 0x028c4005080075a7 */ /* 0x000e64000804017f */
[----:B-1----:R-:W-:Y:S09]  /*b2c0*/  @!P2 BRA `(.L_x_3188) ;  /* 0x0000002400e8a947 */ /* 0x002ff20003800000 */
.L_x_3240:
[----:B------:R-:W-:Y:S05]  /*b2d0*/  @P3 BRA `(.L_x_3189) ;  /* 0x0000000000143947 */ /* 0x000fea0003800000 */
[----:B------:R-:W-:Y:S02]  /*b2e0*/  ISETP.NE.AND P2, PT, R19, RZ, PT ;  /* 0x000000ff1300720c */ /* 0x000fe40003f45270 */
[----:B-1----:R-:W-:-:S04]  /*b2f0*/  MOV R5, 0x2000 ;  /* 0x0000200000057802 */ /* 0x002fc80000000f00 */
[----:B------:R2:W-:Y:S07]  /*b300*/  SYNCS.ARRIVE.TRANS64 RZ, [R8+URZ+0x28c30], R5 ;  /* 0x028c300508ff79a7 */ /* 0x0005ee000800003f */
[----:B------:R-:W-:Y:S05]  /*b310*/  @!P2 BRA `(.L_x_3189) ;  /* 0x000000000004a947 */ /* 0x000fea0003800000 */
[----:B------:R-:W-:Y:S01]  /*b320*/  BPT.TRAP 0x1 ;  /* 0x000000040000795c */ /* 0x000fe20000300000 */
.L_x_3189:
        /* <DEDUP_REMOVED lines=16> */
.L_x_3186:
        /* <DEDUP_REMOVED lines=9> */
[----:B-12---:R-:W-:Y:S01]  /*b4c0*/  @P2 MOV R5, 0x2000 ;  /* 0x0000200000052802 */ /* 0x006fe20000000f00 */
        /* <DEDUP_REMOVED lines=14> */
.L_x_3241:
[----:B------:R-:W-:Y:S01]  /*b5b0*/  ULDC.64 UR4, c[0x0][0x408] ;  /* 0x0001020000047ab9 */ /* 0x000fe20000000a00 */
[----:B------:R-:W-:Y:S04]  /*b5c0*/  BSSY B0, `(.L_x_3191) ;  /* 0x0000042000007945 */ /* 0x000fe80003800000 */
[----:B------:R-:W-:Y:S05]  /*b5d0*/  @!P6 BRA `(.L_x_3192) ;  /* 0x000000040000e947 */ /* 0x000fea0003800000 */
[----:B-1----:R-:W1:Y:S01]  /*b5e0*/  S2R R8, SR_TID.X ;  /* 0x0000000000087919 */ /* 0x002e620000002100 */
[----:B------:R-:W-:Y:S02]  /*b5f0*/  SHF.L.U32 R5, R17, 0x1f, RZ ;  /* 0x0000001f11057819 */ /* 0x000fe400000006ff */
[----:B-1----:R-:W-:Y:S02]  /*b600*/  LOP3.LUT R9, R8, 0x7f, RZ, 0xc0, !PT ;  /* 0x0000007f08097812 */ /* 0x002fe400078ec0ff */
[----:B------:R-:W-:Y:S02]  /*b610*/  LEA R8, R16, UR37, 0x3 ;  /* 0x0000002510087c11 */ /* 0x000fe4000f8e18ff */
[----:B------:R-:W-:Y:S02]  /*b620*/  ISETP.NE.AND P3, PT, R9, RZ, PT ;  /* 0x000000ff0900720c */ /* 0x000fe40003f65270 */
[----:B------:R-:W1:Y:S02]  /*b630*/  SYNCS.PHASECHK.TRANS64.TRYWAIT P2, [R8+URZ+0x28c60], R5 ;  /* 0x028c6005080075a7 */ /* 0x000e64000804017f */
[----:B-1----:R-:W-:Y:S09]  /*b640*/  @!P2 BRA `(.L_x_3193) ;  /* 0x000000240034a947 */ /* 0x002ff20003800000 */
.L_x_3242:
[----:B------:R-:W-:Y:S05]  /*b650*/  @P3 BRA `(.L_x_3194) ;  /* 0x0000000000143947 */ /* 0x000fea0003800000 */
[----:B------:R-:W-:Y:S02]  /*b660*/  ISETP.NE.AND P2, PT, R19, RZ, PT ;  /* 0x000000ff1300720c */ /* 0x000fe40003f45270 */
[----:B-1----:R-:W-:-:S04]  /*b670*/  MOV R5, 0x10000 ;  /* 0x0001000000057802 */ /* 0x002fc80000000f00 */
[----:B------:R2:W-:Y:S07]  /*b680*/  SYNCS.ARRIVE.TRANS64 RZ, [R8+URZ+0x28c50], R5 ;  /* 0x028c500508ff79a7 */ /* 0x0005ee000800003f */
[----:B------:R-:W-:Y:S05]  /*b690*/  @!P2 BRA `(.L_x_3194) ;  /* 0x000000000004a947 */ /* 0x000fea0003800000 */
[----:B------:R-:W-:Y:S01]  /*b6a0*/  BPT.TRAP 0x1 ;  /* 0x000000040000795c */ /* 0x000fe20000300000 */
.L_x_3194:
        /* <DEDUP_REMOVED lines=51> */
.L_x_3192:
[----:B------:R-:W-:Y:S05]  /*b9e0*/  BSYNC B0 ;  /* 0x0000000000007941 */ /* 0x000fea0003800000 */
.L_x_3191:
[----:B------:R-:W-:-:S06]  /*b9f0*/  UISETP.GE.AND UP0, UPT, UR38, 0x2, UPT ;  /* 0x000000022600788c */ /* 0x000fcc000bf06270 */
[----:B------:R-:W-:-:S13]  /*ba00*/  PLOP3.LUT P2, PT, PT, PT, UP0, 0x80, 0x0 ;  /* 0x000000000000781c */ /* 0x000fda0003f4f008 */
[----:B------:R-:W-:Y:S05]  /*ba10*/  @!P2 BRA `(.L_x_3195) ;  /* 0x00000014009ca947 */ /* 0x000fea0003800000 */
[----:B------:R-:W-:Y:S02]  /*ba20*/  ULOP3.LUT UR6, UR38, 0x1, URZ, 0xc0, !UPT ;  /* 0x0000000126067892 */ /* 0x000fe4000f8ec03f */
[----:B------:R-:W-:Y:S02]  /*ba30*/  MOV R9, UR38 ;  /* 0x0000002600097c02 */ /* 0x000fe40008000f00 */
[----:B------:R-:W-:-:S03]  /*ba40*/  UISETP.NE.U32.AND UP0, UPT, UR6, 0x1, UPT ;  /* 0x000000010600788c */ /* 0x000fc6000bf05070 */
[----:B------:R-:W-:-:S03]  /*ba50*/  VIADD R9, R9, 0xfffffffe ;  /* 0xfffffffe09097836 */ /* 0x000fc60000000000 */
[----:B------:R-:W-:Y:S02]  /*ba60*/  PLOP3.LUT P2, PT, PT, PT, UP0, 0x80, 0x0 ;  /* 0x000000000000781c */ /* 0x000fe40003f4f008 */
[----:B-12---:R-:W-:-:S11]  /*ba70*/  MOV R8, R9 ;  /* 0x0000000900087202 */ /* 0x006fd60000000f00 */
[----:B------:R-:W-:Y:S05]  /*ba80*/  @!P2 BRA `(.L_x_3196) ;  /* 0x0000000400d0a947 */ /* 0x000fea0003800000 */
[----:B------:R-:W-:Y:S01]  /*ba90*/  IADD3 R16, R16, 0x1, RZ ;  /* 0x0000000110107810 */ /* 0x000fe20007ffe0ff */
[----:B------:R-:W-:Y:S03]  /*baa0*/  BSSY B0, `(.L_x_3197) ;  /* 0x0000070000007945 */ /* 0x000fe60003800000 */
[----:B------:R-:W-:-:S04]  /*bab0*/  ISETP.NE.AND P2, PT, R16, 0x2, PT ;  /* 0x000000021000780c */ /* 0x000fc80003f45270 */
[----:B------:R-:W-:Y:S02]  /*bac0*/  SEL R8, RZ, 0x1, P2 ;  /* 0x00000001ff087807 */ /* 0x000fe40001000000 */
[----:B------:R-:W-:Y:S02]  /*bad0*/  SEL R16, R16, RZ, P2 ;  /* 0x000000ff10107207 */ /* 0x000fe40001000000 */
[----:B------:R-:W-:Y:S01]  /*bae0*/  LOP3.LUT R17, R17, R8, RZ, 0x3c, !PT ;  /* 0x0000000811117212 */ /* 0x000fe200078e3cff */
[----:B------:R-:W-:Y:S06]  /*baf0*/  @!P6 BRA `(.L_x_3198) ;  /* 0x0000000400a8e947 */ /* 0x000fec0003800000 */
        /* <DEDUP_REMOVED lines=15> */
[----:B------:R-:W-:-:S04]  /*bbf0*/  LEA R2, P2, R4, R2, 0x2 ;  /* 0x0000000204027211 */ /* 0x000fc800078410ff */
[----:B------:R-:W-:-:S05]  /*bc00*/  LEA.HI.X R3, R4, R3, R5, 0x2, P2 ;  /* 0x0000000304037211 */ /* 0x000fca00010f1405 */
[----:B------:R1:W5:Y:S01]  /*bc10*/  LDG.E R4, desc[UR50][R2.64] ;  /* 0x0000003202047981 */ /* 0x000362000c1e1900 */
[----:B------:R-:W-:-:S05]  /*bc20*/  IADD3 R5, -R10, RZ, RZ ;  /* 0x000000ff0a057210 */ /* 0x000fca0007ffe1ff */
[----:B------:R-:W-:-:S07]  /*bc30*/  IMAD R8, R8, R5, R9 ;  /* 0x0000000508087224 */ /* 0x000fce00078e0209 */
.L_x_3199:
[----:B-1----:R-:W1:Y:S01]  /*bc40*/  S2R R2, SR_TID.X ;  /* 0x0000000000027919 */ /* 0x002e620000002100 */
[----:B------:R-:W-:Y:S02]  /*bc50*/  SHF.L.U32 R3, R17, 0x1f, RZ ;  /* 0x0000001f11037819 */ /* 0x000fe400000006ff */
[----:B-1----:R-:W-:Y:S02]  /*bc60*/  LOP3.LUT R5, R2, 0x7f, RZ, 0xc0, !PT ;  /* 0x0000007f02057812 */ /* 0x002fe400078ec0ff */
[----:B------:R-:W-:Y:S02]  /*bc70*/  LEA R2, R16, UR37, 0x3 ;  /* 0x0000002510027c11 */ /* 0x000fe4000f8e18ff */
[----:B------:R-:W-:Y:S02]  /*bc80*/  ISETP.NE.AND P2, PT, R5, RZ, PT ;  /* 0x000000ff0500720c */ /* 0x000fe40003f45270 */
[----:B------:R-:W1:Y:S02]  /*bc90*/  SYNCS.PHASECHK.TRANS64.TRYWAIT P3, [R2+URZ+0x28c40], R3 ;  /* 0x028c4003020075a7 */ /* 0x000e64000806017f */
[----:B-1----:R-:W-:Y:S09]  /*bca0*/  @!P3 BRA `(.L_x_3200) ;  /* 0x0000001c00b0b947 */ /* 0x002ff20003800000 */
.L_x_3243:
[----:B------:R-:W-:Y:S05]  /*bcb0*/  @P2 BRA `(.L_x_3201) ;  /* 0x0000000000142947 */ /* 0x000fea0003800000 */
[----:B------:R-:W-:Y:S02]  /*bcc0*/  ISETP.NE.AND P3, PT, R19, RZ, PT ;  /* 0x000000ff1300720c */ /* 0x000fe40003f65270 */
[----:B------:R-:W-:-:S04]  /*bcd0*/  MOV R5, 0x2000 ;  /* 0x0000200000057802 */ /* 0x000fc80000000f00 */
[----:B------:R2:W-:Y:S07]  /*bce0*/  SYNCS.ARRIVE.TRANS64 RZ, [R2+URZ+0x28c30], R5 ;  /* 0x028c300502ff79a7 */ /* 0x0005ee000800003f */
[----:B------:R-:W-:Y:S05]  /*bcf0*/  @!P3 BRA `(.L_x_3201) ;  /* 0x000000000004b947 */ /* 0x000fea0003800000 */
[----:B------:R-:W-:Y:S01]  /*bd00*/  BPT.TRAP 0x1 ;  /* 0x000000040000795c */ /* 0x000fe20000300000 */
.L_x_3201:
        /* <DEDUP_REMOVED lines=17> */
.L_x_3244:
[----:B------:R-:W-:Y:S05]  /*be20*/  @P2 BRA `(.L_x_3203) ;  /* 0x0000000000142947 */ /* 0x000fea0003800000 */
[----:B------:R-:W-:Y:S02]  /*be30*/  ISETP.NE.AND P2, PT, R19, RZ, PT ;  /* 0x000000ff1300720c */ /* 0x000fe40003f45270 */
[----:B-12---:R-:W-:-:S04]  /*be40*/  MOV R3, 0x10000 ;  /* 0x0001000000037802 */ /* 0x006fc80000000f00 */
[----:B------:R3:W-:Y:S07]  /*be50*/  SYNCS.ARRIVE.TRANS64 RZ, [R2+URZ+0x28c50], R3 ;  /* 0x028c500302ff79a7 */ /* 0x0007ee000800003f */
[----:B------:R-:W-:Y:S05]  /*be60*/  @!P2 BRA `(.L_x_3203) ;  /* 0x000000000004a947 */ /* 0x000fea0003800000 */
[----:B------:R-:W-:Y:S01]  /*be70*/  BPT.TRAP 0x1 ;  /* 0x000000040000795c */ /* 0x000fe20000300000 */
.L_x_3203:
        /* <DEDUP_REMOVED lines=50> */
.L_x_3198:
[----:B------:R-:W-:Y:S05]  /*c1a0*/  BSYNC B0 ;  /* 0x0000000000007941 */ /* 0x000fea0003800000 */
.L_x_3197:
[----:B------:R-:W-:-:S06]  /*c1b0*/  UIADD3 UR6, UR38, -0x3, URZ ;  /* 0xfffffffd26067890 */ /* 0x000fcc000fffe03f */
[----:B------:R-:W-:-:S07]  /*c1c0*/  MOV R8, UR6 ;  /* 0x0000000600087c02 */ /* 0x000fce0008000f00 */
.L_x_3196:
[----:B------:R-:W-:Y:S01]  /*c1d0*/  ISETP.NE.AND P2, PT, R9, RZ, PT ;  /* 0x000000ff0900720c */ /* 0x000fe20003f45270 */
[----:B------:R-:W-:-:S12]  /*c1e0*/  BSSY B0, `(.L_x_3195) ;  /* 0x00000ea000007945 */ /* 0x000fd80003800000 */
[----:B------:R-:W-:Y:S05]  /*c1f0*/  @!P2 BRA `(.L_x_3204) ;  /* 0x0000000c00a0a947 */ /* 0x000fea0003800000 */
.L_x_3219:
        /* <DEDUP_REMOVED lines=8> */
[----:B------:R-:W-:Y:S01]  /*c280*/  MOV R10, R8 ;  /* 0x00000008000a7202 */ /* 0x000fe20000000f00 */
[----:B------:R-:W-:Y:S06]  /*c290*/  @!P0 BRA `(.L_x_3207) ;  /* 0x0000000000488947 */ /* 0x000fec0003800000 */
[----:B------:R-:W1:Y:S01]  /*c2a0*/  LDC R10, c[0x0][0x41c] ;  /* 0x00010700ff0a7b82 */ /* 0x000e620000000800 */
[----:B------:R-:W-:Y:S01]  /*c2b0*/  MOV R11, R8 ;  /* 0x00000008000b7202 */ /* 0x000fe20000000f00 */
[----:B------:R-:W-:-:S04]  /*c2c0*/  IMAD R13, R7, UR4, RZ ;  /* 0x00000004070d7c24 */ /* 0x000fc8000f8e02ff */
[----:B------:R-:W-:Y:S02]  /*c2d0*/  IMAD R13, R6, UR5, R13 ;  /* 0x00000005060d7c24 */ /* 0x000fe4000f8e020d */
[----:B------:R-:W2:Y:S01]  /*c2e0*/  LDC.64 R4, c[0x0][0x3f8] ;  /* 0x0000fe00ff047b82 */ /* 0x000ea20000000a00 */
[----:B-1----:R-:W-:-:S13]  /*c2f0*/  ISETP.NE.AND P2, PT, R10, 0x1, PT ;  /* 0x000000010a00780c */ /* 0x002fda0003f45270 */
[----:B------:R-:W1:Y:S02]  /*c300*/  @P2 LDC.64 R2, c[0x0][0x420] ;  /* 0x00010800ff022b82 */ /* 0x000e640000000a00 */
[----:B-1----:R-:W-:-:S05]  /*c310*/  @P2 IMAD.HI.U32 R2, R8, R2, RZ ;  /* 0x0000000208022227 */ /* 0x002fca00078e00ff */
[----:B------:R-:W-:-:S04]  /*c320*/  @P2 SHF.R.U32.HI R11, RZ, R3, R2 ;  /* 0x00000003ff0b2219 */ /* 0x000fc80000011602 */
[--C-:B------:R-:W-:Y:S01]  /*c330*/  SHF.R.S32.HI R3, RZ, 0x1f, R11.reuse ;  /* 0x0000001fff037819 */ /* 0x100fe2000001140b */
[----:B------:R-:W-:-:S04]  /*c340*/  IMAD.MOV.U32 R2, RZ, RZ, R11 ;  /* 0x000000ffff027224 */ /* 0x000fc800078e000b */
[----:B------:R-:W-:-:S05]  /*c350*/  IMAD.WIDE.U32 R2, R6, UR4, R2 ;  /* 0x0000000406027c25 */ /* 0x000fca000f8e0002 */
[----:B------:R-:W-:Y:S02]  /*c360*/  IADD3 R3, R13, R3, RZ ;  /* 0x000000030d037210 */ /* 0x000fe40007ffe0ff */
[----:B--2---:R-:W-:-:S04]  /*c370*/  LEA R4, P2, R2, R4, 0x2 ;  /* 0x0000000402047211 */ /* 0x004fc800078410ff */
[----:B------:R-:W-:-:S05]  /*c380*/  LEA.HI.X R5, R2, R5, R3, 0x2, P2 ;  /* 0x0000000502057211 */ /* 0x000fca00010f1403 */
[----:B------:R1:W5:Y:S01]  /*c390*/  LDG.E R4, desc[UR50][R4.64] ;  /* 0x0000003204047981 */ /* 0x000362000c1e1900 */
[----:B------:R-:W-:-:S05]  /*c3a0*/  IADD3 R3, -R11, RZ, RZ ;  /* 0x000000ff0b037210 */ /* 0x000fca0007ffe1ff */
[----:B------:R-:W-:-:S07]  /*c3b0*/  IMAD R10, R10, R3, R8 ;  /* 0x000000030a0a7224 */ /* 0x000fce00078e0208 */
.L_x_3207:
[----:B------:R-:W1:Y:S01]  /*c3c0*/  S2R R2, SR_TID.X ;  /* 0x0000000000027919 */ /* 0x000e620000002100 */
[----:B------:R-:W-:Y:S02]  /*c3d0*/  LEA R3, R9, UR37, 0x3 ;  /* 0x0000002509037c11 */ /* 0x000fe4000f8e18ff */
[----:B-1----:R-:W-:Y:S02]  /*c3e0*/  LOP3.LUT R5, R2, 0x7f, RZ, 0xc0, !PT ;  /* 0x0000007f02057812 */ /* 0x002fe400078ec0ff */
[----:B------:R-:W-:Y:S02]  /*c3f0*/  SHF.L.U32 R2, R17, 0x1f, RZ ;  /* 0x0000001f11027819 */ /* 0x000fe400000006ff */
[----:B------:R-:W-:Y:S02]  /*c400*/  ISETP.NE.AND P2, PT, R5, RZ, PT ;  /* 0x000000ff0500720c */ /* 0x000fe40003f45270 */
[----:B------:R-:W1:Y:S02]  /*c410*/  SYNCS.PHASECHK.TRANS64.TRYWAIT P3, [R3+URZ+0x28c40], R2 ;  /* 0x028c4002030075a7 */ /* 0x000e64000806017f */
[----:B-1----:R-:W-:Y:S09]  /*c420*/  @!P3 BRA `(.L_x_3208) ;  /* 0x0000001400f8b947 */ /* 0x002ff20003800000 */
.L_x_3245:
[----:B------:R-:W-:Y:S05]  /*c430*/  @P2 BRA `(.L_x_3209) ;  /* 0x0000000000142947 */ /* 0x000fea0003800000 */
[----:B------:R-:W-:Y:S01]  /*c440*/  ISETP.NE.AND P3, PT, R19, RZ, PT ;  /* 0x000000ff1300720c */ /* 0x000fe20003f65270 */
[----:B------:R-:W-:-:S04]  /*c450*/  IMAD.MOV.U32 R12, RZ, RZ, 0x2000 ;  /* 0x00002000ff0c7424 */ /* 0x000fc800078e00ff */
[----:B------:R2:W-:Y:S08]  /*c460*/  SYNCS.ARRIVE.TRANS64 RZ, [R3+URZ+0x28c30], R12 ;  /* 0x028c300c03ff79a7 */ /* 0x0005f0000800003f */
[----:B------:R-:W-:Y:S05]  /*c470*/  @!P3 BRA `(.L_x_3209) ;  /* 0x000000000004b947 */ /* 0x000fea0003800000 */
[----:B------:R-:W-:Y:S01]  /*c480*/  BPT.TRAP 0x1 ;  /* 0x000000040000795c */ /* 0x000fe20000300000 */
.L_x_3209:
        /* <DEDUP_REMOVED lines=17> */
.L_x_3246:
[----:B------:R-:W-:Y:S05]  /*c5a0*/  @P2 BRA `(.L_x_3211) ;  /* 0x0000000000142947 */ /* 0x000fea0003800000 */
[----:B------:R-:W-:Y:S02]  /*c5b0*/  ISETP.NE.AND P2, PT, R19, RZ, PT ;  /* 0x000000ff1300720c */ /* 0x000fe40003f45270 */
[----:B-1-3--:R-:W-:-:S04]  /*c5c0*/  MOV R2, 0x10000 ;  /* 0x0001000000027802 */ /* 0x00afc80000000f00 */
[----:B------:R4:W-:Y:S07]  /*c5d0*/  SYNCS.ARRIVE.TRANS64 RZ, [R3+URZ+0x28c50], R2 ;  /* 0x028c500203ff79a7 */ /* 0x0009ee000800003f */
[----:B------:R-:W-:Y:S05]  /*c5e0*/  @!P2 BRA `(.L_x_3211) ;  /* 0x000000000004a947 */ /* 0x000fea0003800000 */
[----:B------:R-:W-:Y:S01]  /*c5f0*/  BPT.TRAP 0x1 ;  /* 0x000000040000795c */ /* 0x000fe20000300000 */
.L_x_3211:
        /* <DEDUP_REMOVED lines=50> */
.L_x_3206:
[----:B------:R-:W-:Y:S05]  /*c920*/  BSYNC B1 ;  /* 0x0000000000017941 */ /* 0x000fea0003800000 */
.L_x_3205:
[----:B------:R-:W-:Y:S01]  /*c930*/  VIADD R9, R9, 0x1 ;  /* 0x0000000109097836 */ /* 0x000fe20000000000 */
[----:B------:R-:W-:Y:S04]  /*c940*/  BSSY B1, `(.L_x_3212) ;  /* 0x0000070000017945 */ /* 0x000fe80003800000 */
[----:B------:R-:W-:-:S04]  /*c950*/  ISETP.NE.AND P2, PT, R9, 0x2, PT ;  /* 0x000000020900780c */ /* 0x000fc80003f45270 */
[----:B---34-:R-:W-:Y:S02]  /*c960*/  SEL R2, RZ, 0x1, P2 ;  /* 0x00000001ff027807 */ /* 0x018fe40001000000 */
[----:B------:R-:W-:Y:S02]  /*c970*/  SEL R16, R9, RZ, P2 ;  /* 0x000000ff09107207 */ /* 0x000fe40001000000 */
[----:B------:R-:W-:Y:S01]  /*c980*/  LOP3.LUT R17, R17, R2, RZ, 0x3c, !PT ;  /* 0x0000000211117212 */ /* 0x000fe200078e3cff */
[----:B------:R-:W-:Y:S06]  /*c990*/  @!P6 BRA `(.L_x_3213) ;  /* 0x0000000400a8e947 */ /* 0x000fec0003800000 */
[----:B------:R-:W-:Y:S01]  /*c9a0*/  IADD3 R10, R8, -0x1, RZ ;  /* 0xffffffff080a7810 */ /* 0x000fe20007ffe0ff */
[----:B------:R-:W-:Y:S06]  /*c9b0*/  @!P0 BRA `(.L_x_3214) ;  /* 0x0000000000488947 */ /* 0x000fec0003800000 */
[----:B------:R-:W1:Y:S01]  /*c9c0*/  LDC R9, c[0x0][0x41c] ;  /* 0x00010700ff097b82 */ /* 0x000e620000000800 */
[----:B------:R-:W-:Y:S01]  /*c9d0*/  MOV R11, R10 ;  /* 0x0000000a000b7202 */ /* 0x000fe20000000f00 */
[----:B------:R-:W-:-:S04]  /*c9e0*/  IMAD R13, R7, UR4, RZ ;  /* 0x00000004070d7c24 */ /* 0x000fc8000f8e02ff */
[----:B------:R-:W-:Y:S02]  /*c9f0*/  IMAD R13, R6, UR5, R13 ;  /* 0x00000005060d7c24 */ /* 0x000fe4000f8e020d */
[----:B------:R-:W3:Y:S01]  /*ca00*/  LDC.64 R4, c[0x0][0x3f8] ;  /* 0x0000fe00ff047b82 */ /* 0x000ee20000000a00 */
[----:B-1----:R-:W-:-:S13]  /*ca10*/  ISETP.NE.AND P2, PT, R9, 0x1, PT ;  /* 0x000000010900780c */ /* 0x002fda0003f45270 */
[----:B--2---:R-:W1:Y:S02]  /*ca20*/  @P2 LDC.64 R2, c[0x0][0x420] ;  /* 0x00010800ff022b82 */ /* 0x004e640000000a00 */
[----:B-1----:R-:W-:-:S05]  /*ca30*/  @P2 IMAD.HI.U32 R2, R10, R2, RZ ;  /* 0x000000020a022227 */ /* 0x002fca00078e00ff */
[----:B------:R-:W-:-:S04]  /*ca40*/  @P2 SHF.R.U32.HI R11, RZ, R3, R2 ;  /* 0x00000003ff0b2219 */ /* 0x000fc80000011602 */
[--C-:B------:R-:W-:Y:S01]  /*ca50*/  SHF.R.S32.HI R3, RZ, 0x1f, R11.reuse ;  /* 0x0000001fff037819 */ /* 0x100fe2000001140b */
[----:B------:R-:W-:-:S04]  /*ca60*/  IMAD.MOV.U32 R2, RZ, RZ, R11 ;  /* 0x000000ffff027224 */ /* 0x000fc800078e000b */
[----:B------:R-:W-:-:S05]  /*ca70*/  IMAD.WIDE.U32 R2, R6, UR4, R2 ;  /* 0x0000000406027c25 */ /* 0x000fca000f8e0002 */
[----:B------:R-:W-:Y:S02]  /*ca80*/  IADD3 R3, R13, R3, RZ ;  /* 0x000000030d037210 */ /* 0x000fe40007ffe0ff */
[----:B---3--:R-:W-:-:S04]  /*ca90*/  LEA R4, P2, R2, R4, 0x2 ;  /* 0x0000000402047211 */ /* 0x008fc800078410ff */
[----:B------:R-:W-:-:S05]  /*caa0*/  LEA.HI.X R5, R2, R5, R3, 0x2, P2 ;  /* 0x0000000502057211 */ /* 0x000fca00010f1403 */
[----:B------:R1:W5:Y:S01]  /*cab0*/  LDG.E R4, desc[UR50][R4.64] ;  /* 0x0000003204047981 */ /* 0x000362000c1e1900 */
[----:B------:R-:W-:-:S05]  /*cac0*/  IADD3 R2, -R11, RZ, RZ ;  /* 0x000000ff0b027210 */ /* 0x000fca0007ffe1ff */
[----:B------:R-:W-:-:S07]  /*cad0*/  IMAD R10, R9, R2, R10 ;  /* 0x00000002090a7224 */ /* 0x000fce00078e020a */
.L_x_3214:
[----:B------:R-:W1:Y:S01]  /*cae0*/  S2R R2, SR_TID.X ;  /* 0x0000000000027919 */ /* 0x000e620000002100 */
[----:B--2---:R-:W-:Y:S02]  /*caf0*/  SHF.L.U32 R3, R17, 0x1f, RZ ;  /* 0x0000001f11037819 */ /* 0x004fe400000006ff */
[----:B-1----:R-:W-:Y:S02]  /*cb00*/  LOP3.LUT R5, R2, 0x7f, RZ, 0xc0, !PT ;  /* 0x0000007f02057812 */ /* 0x002fe400078ec0ff */
[----:B------:R-:W-:Y:S02]  /*cb10*/  LEA R2, R16, UR37, 0x3 ;  /* 0x0000002510027c11 */ /* 0x000fe4000f8e18ff */
[----:B------:R-:W-:Y:S02]  /*cb20*/  ISETP.NE.AND P2, PT, R5, RZ, PT ;  /* 0x000000ff0500720c */ /* 0x000fe40003f45270 */
[----:B------:R-:W1:Y:S02]  /*cb30*/  SYNCS.PHASECHK.TRANS64.TRYWAIT P3, [R2+URZ+0x28c40], R3 ;  /* 0x028c4003020075a7 */ /* 0x000e64000806017f */
[----:B-1----:R-:W-:Y:S09]  /*cb40*/  @!P3 BRA `(.L_x_3215) ;  /* 0x000000100058b947 */ /* 0x002ff20003800000 */
.L_x_3247:
[----:B------:R-:W-:Y:S05]  /*cb50*/  @P2 BRA `(.L_x_3216) ;  /* 0x0000000000142947 */ /* 0x000fea0003800000 */
[----:B------:R-:W-:Y:S01]  /*cb60*/  ISETP.NE.AND P3, PT, R19, RZ, PT ;  /* 0x000000ff1300720c */ /* 0x000fe20003f65270 */
[----:B------:R-:W-:-:S04]  /*cb70*/  IMAD.MOV.U32 R5, RZ, RZ, 0x2000 ;  /* 0x00002000ff057424 */ /* 0x000fc800078e00ff */
[----:B------:R2:W-:Y:S08]  /*cb80*/  SYNCS.ARRIVE.TRANS64 RZ, [R2+URZ+0x28c30], R5 ;  /* 0x028c300502ff79a7 */ /* 0x0005f0000800003f */
[----:B------:R-:W-:Y:S05]  /*cb90*/  @!P3 BRA `(.L_x_3216) ;  /* 0x000000000004b947 */ /* 0x000fea0003800000 */
[----:B------:R-:W-:Y:S01]  /*cba0*/  BPT.TRAP 0x1 ;  /* 0x000000040000795c */ /* 0x000fe20000300000 */
.L_x_3216:
        /* <DEDUP_REMOVED lines=17> */
.L_x_3248:
[----:B------:R-:W-:Y:S05]  /*ccc0*/  @P2 BRA `(.L_x_3218) ;  /* 0x0000000000142947 */ /* 0x000fea0003800000 */
[----:B------:R-:W-:Y:S02]  /*ccd0*/  ISETP.NE.AND P2, PT, R19, RZ, PT ;  /* 0x000000ff1300720c */ /* 0x000fe40003f45270 */
[----:B-1-3--:R-:W-:-:S04]  /*cce0*/  MOV R3, 0x10000 ;  /* 0x0001000000037802 */ /* 0x00afc80000000f00 */
[----:B------:R4:W-:Y:S07]  /*ccf0*/  SYNCS.ARRIVE.TRANS64 RZ, [R2+URZ+0x28c50], R3 ;  /* 0x028c500302ff79a7 */ /* 0x0009ee000800003f */
[----:B------:R-:W-:Y:S05]  /*cd00*/  @!P2 BRA `(.L_x_3218) ;  /* 0x000000000004a947 */ /* 0x000fea0003800000 */
[----:B------:R-:W-:Y:S01]  /*cd10*/  BPT.TRAP 0x1 ;  /* 0x000000040000795c */ /* 0x000fe20000300000 */
.L_x_3218:
        /* <DEDUP_REMOVED lines=50> */
.L_x_3213:
[----:B------:R-:W-:Y:S05]  /*d040*/  BSYNC B1 ;  /* 0x0000000000017941 */ /* 0x000fea0003800000 */
.L_x_3212:
[C---:B------:R-:W-:Y:S01]  /*d050*/  ISETP.GT.AND P2, PT, R8.reuse, 0x1, PT ;  /* 0x000000010800780c */ /* 0x040fe20003f44270 */
[----:B------:R-:W-:-:S12]  /*d060*/  VIADD R8, R8, 0xfffffffe ;  /* 0xfffffffe08087836 */ /* 0x000fd80000000000 */
[----:B------:R-:W-:Y:S05]  /*d070*/  @P2 BRA `(.L_x_3219) ;  /* 0xfffffff000602947 */ /* 0x000fea000383ffff */
.L_x_3204:
[----:B------:R-:W-:Y:S05]  /*d080*/  BSYNC B0 ;  /* 0x0000000000007941 */ /* 0x000fea0003800000 */
.L_x_3195:
        /* <DEDUP_REMOVED lines=18> */
.L_x_3221:
[----:B------:R-:W-:Y:S05]  /*d1b0*/  BSYNC B0 ;  /* 0x0000000000007941 */ /* 0x000fea0003800000 */
.L_x_3220:
[----:B------:R-:W-:Y:S02]  /*d1c0*/  SEL R16, R16, RZ, P0 ;  /* 0x000000ff10107207 */ /* 0x000fe40000000000 */
[----:B------:R-:W-:-:S07]  /*d1d0*/  MOV R13, R18 ;  /* 0x00000012000d7202 */ /* 0x000fce0000000f00 */
.L_x_3180:
[----:B------:R-:W-:Y:S05]  /*d1e0*/  BSYNC B6 ;  /* 0x0000000000067941 */ /* 0x000fea0003800000 */
.L_x_3178:
[----:B------:R-:W-:-:S03]  /*d1f0*/  UMOV UR6, 0xffffffff ;  /* 0xffffffff00067882 */ /* 0x000fc60000000000 */
[----:B------:R-:W-:Y:S05]  /*d200*/  BRA.DIV UR6, `(.L_x_3222) ;  /* 0x0000000a06d07947 */ /* 0x000fea000b800000 */
[----:B------:R1:W1:Y:S02]  /*d210*/  SHFL.IDX PT, R14, R13, RZ, 0x1f ;  /* 0x00001fff0d0e7589 */ /* 0x00026400000e0000 */
.L_x_3251:
        /* <DEDUP_REMOVED lines=12> */
.L_x_3175:
[----:B------:R-:W1:Y:S01]  /*d2e0*/  S2R R3, SR_CgaCtaId ;  /* 0x0000000000037919 */ /* 0x000e620000008800 */
[----:B------:R-:W-:Y:S01]  /*d2f0*/  UIADD3 UR44, UR44, 0x1, URZ ;  /* 0x000000012c2c7890 */ /* 0x000fe2000fffe03f */
[----:B------:R-:W-:-:S03]  /*d300*/  MOV R0, 0x400 ;  /* 0x0000040000007802 */ /* 0x000fc60000000f00 */
[----:B------:R-:W-:-:S04]  /*d310*/  ULEA.HI UR4, UR44, UR44, URZ, 0x1 ;  /* 0x0000002c2c047291 */ /* 0x000fc8000f8f083f */
[----:B------:R-:W-:-:S04]  /*d320*/  ULOP3.LUT UR4, UR4, 0xfffffffe, URZ, 0xc0, !UPT ;  /* 0xfffffffe04047892 */ /* 0x000fc8000f8ec03f */
[----:B------:R-:W-:Y:S01]  /*d330*/  UIADD3 UR4, UR44, -UR4, URZ ;  /* 0x800000042c047290 */ /* 0x000fe2000fffe03f */
[----:B-1----:R-:W-:-:S05]  /*d340*/  LEA R7, R3, R0, 0x18 ;  /* 0x0000000003077211 */ /* 0x002fca00078ec0ff */
[----:B------:R-:W-:-:S04]  /*d350*/  MOV R0, UR4 ;  /* 0x0000000400007c02 */ /* 0x000fc80008000f00 */
[----:B------:R-:W-:-:S04]  /*d360*/  SHF.L.U32 R0, R0, 0x1f, RZ ;  /* 0x0000001f00007819 */ /* 0x000fc800000006ff */
[----:B------:R-:W1:Y:S02]  /*d370*/  SYNCS.PHASECHK.TRANS64.TRYWAIT P0, [R7+URZ+0x28c20], R0 ;  /* 0x028c2000070075a7 */ /* 0x000e64000800017f */
[----:B-1----:R-:W-:Y:S05]  /*d380*/  @!P0 BRA `(.L_x_3224) ;  /* 0x0000000800948947 */ /* 0x002fea0003800000 */
.L_x_3252:
        /* <DEDUP_REMOVED lines=14> */
.L_x_3227:
[----:B------:R-:W-:Y:S01]  /*d470*/  VIADD R3, R7, 0x28c40 ;  /* 0x00028c4007037836 */ /* 0x000fe20000000000 */
[----:B------:R-:W-:Y:S02]  /*d480*/  SHF.L.U32 R4, R17, 0x1f, RZ ;  /* 0x0000001f11047819 */ /* 0x000fe400000006ff */
[C---:B------:R-:W-:Y:S02]  /*d490*/  IADD3 R0, R16.reuse, 0x1, RZ ;  /* 0x0000000110007810 */ /* 0x040fe40007ffe0ff */
[----:B------:R-:W-:Y:S02]  /*d4a0*/  LEA R5, R16, R3, 0x3 ;  /* 0x0000000310057211 */ /* 0x000fe400078e18ff */
[----:B------:R-:W-:Y:S02]  /*d4b0*/  ISETP.NE.AND P1, PT, R0, 0x2, PT ;  /* 0x000000020000780c */ /* 0x000fe40003f25270 */
[----:B------:R-:W1:Y:S02]  /*d4c0*/  SYNCS.PHASECHK.TRANS64.TRYWAIT P0, [R5+URZ], R4 ;  /* 0x00000004050075a7 */ /* 0x000e64000800017f */
[----:B------:R-:W-:-:S04]  /*d4d0*/  SEL R2, RZ, 0x1, P1 ;  /* 0x00000001ff027807 */ /* 0x000fc80000800000 */
[----:B------:R-:W-:Y:S02]  /*d4e0*/  LOP3.LUT R17, R17, R2, RZ, 0x3c, !PT ;  /* 0x0000000211117212 */ /* 0x000fe400078e3cff */
[----:B------:R-:W-:Y:S02]  /*d4f0*/  SEL R2, R0, RZ, P1 ;  /* 0x000000ff00027207 */ /* 0x000fe40000800000 */
[----:B------:R-:W-:-:S03]  /*d500*/  SHF.L.U32 R0, R17, 0x1f, RZ ;  /* 0x0000001f11007819 */ /* 0x000fc600000006ff */
[----:B------:R-:W-:Y:S01]  /*d510*/  IMAD R3, R2, 0x8, R3 ;  /* 0x0000000802037824 */ /* 0x000fe200078e0203 */
[----:B-1----:R-:W-:Y:S06]  /*d520*/  @!P0 BRA `(.L_x_3228) ;  /* 0x0000000800408947 */ /* 0x002fec0003800000 */
.L_x_3253:
[----:B------:R-:W2:Y:S02]  /*d530*/  SYNCS.PHASECHK.TRANS64.TRYWAIT P0, [R3+URZ], R0 ;  /* 0x00000000030075a7 */ /* 0x000ea4000800017f */
[----:B--2---:R-:W-:Y:S05]  /*d540*/  @!P0 BRA `(.L_x_3229) ;  /* 0x00000008004c8947 */ /* 0x004fea0003800000 */
.L_x_3254:
[----:B------:R-:W-:Y:S05]  /*d550*/  @!P2 BRA `(.L_x_3230) ;  /* 0x000000000004a947 */ /* 0x000fea0003800000 */
[----:B------:R-:W-:Y:S01]  /*d560*/  BPT.TRAP 0x1 ;  /* 0x000000040000795c */ /* 0x000fe20000300000 */
.L_x_3230:
[----:B--2---:R-:W-:-:S04]  /*d570*/  IADD3 R3, R7, 0x28c60, RZ ;  /* 0x00028c6007037810 */ /* 0x004fc80007ffe0ff */
[----:B-1----:R-:W-:-:S04]  /*d580*/  LEA R5, R16, R3, 0x3 ;  /* 0x0000000310057211 */ /* 0x002fc800078e18ff */
[----:B------:R-:W1:Y:S02]  /*d590*/  SYNCS.PHASECHK.TRANS64.TRYWAIT P0, [R5+URZ], R4 ;  /* 0x00000004050075a7 */ /* 0x000e64000800017f */
[----:B-1----:R-:W-:Y:S05]  /*d5a0*/  @!P0 BRA `(.L_x_3231) ;  /* 0x0000000800488947 */ /* 0x002fea0003800000 */
.L_x_3255:
[----:B------:R-:W-:-:S07]  /*d5b0*/  IMAD R3, R2, 0x8, R3 ;  /* 0x0000000802037824 */ /* 0x000fce00078e0203 */
.L_x_3232:
[----:B--2---:R2:W3:Y:S02]  /*d5c0*/  SYNCS.PHASECHK.TRANS64.TRYWAIT P0, [R3+URZ], R0 ;  /* 0x00000000030075a7 */ /* 0x0044e4000800017f */
[----:B---3--:R-:W-:Y:S05]  /*d5d0*/  @!P0 NANOSLEEP.SYNCS 0x989680 ;  /* 0x009896800000895d */ /* 0x008fea0003900000 */
[----:B------:R-:W3:Y:S02]  /*d5e0*/  @!P0 SYNCS.PHASECHK.TRANS64 P0, [R3+URZ], R0 ;  /* 0x00000000030085a7 */ /* 0x000ee4000800007f */
[----:B---3--:R-:W-:Y:S05]  /*d5f0*/  @!P0 BRA `(.L_x_3232) ;  /* 0xfffffffc00f08947 */ /* 0x008fea000383ffff */
.L_x_3226:
[----:B------:R-:W-:Y:S05]  /*d600*/  BSYNC B0 ;  /* 0x0000000000007941 */ /* 0x000fea0003800000 */
.L_x_3225:
[----:B------:R-:W-:Y:S05]  /*d610*/  EXIT ;  /* 0x000000000000794d */ /* 0x000fea0003800000 */
.L_x_3127:
[----:B-1----:R-:W-:-:S04]  /*d620*/  MOV R3, UR16 ;  /* 0x0000001000037c02 */ /* 0x002fc80008000f00 */
[----:B------:R1:W2:Y:S03]  /*d630*/  SYNCS.PHASECHK.TRANS64.TRYWAIT P0, [R3+URZ+0x28c50], R0 ;  /* 0x028c5000030075a7 */ /* 0x0002a6000800017f */
[----:B--2---:R-:W-:Y:S05]  /*d640*/  @!P0 NANOSLEEP.SYNCS 0x989680 ;  /* 0x009896800000895d */ /* 0x004fea0003900000 */
[----:B------:R-:W2:Y:S02]  /*d650*/  @!P0 SYNCS.PHASECHK.TRANS64 P0, [R3+URZ+0x28c50], R0 ;  /* 0x028c5000030085a7 */ /* 0x000ea4000800007f */
[----:B--2---:R-:W-:Y:S05]  /*d660*/  @!P0 BRA `(.L_x_3127) ;  /* 0xfffffffc00ec8947 */ /* 0x004fea000383ffff */
[----:B------:R-:W-:Y:S05]  /*d670*/  BRA `(.L_x_3233) ;  /* 0xffffff4000787947 */ /* 0x000fea000383ffff */
.L_x_3132:
[----:B--2---:R-:W-:-:S04]  /*d680*/  MOV R4, UR6 ;  /* 0x0000000600047c02 */ /* 0x004fc80008000f00 */
[----:B------:R2:W3:Y:S03]  /*d690*/  SYNCS.PHASECHK.TRANS64.TRYWAIT P0, [R4+URZ+0x28c50], R3 ;  /* 0x028c5003040075a7 */ /* 0x0004e6000800017f */
[----:B---3--:R-:W-:Y:S05]  /*d6a0*/  @!P0 NANOSLEEP.SYNCS 0x989680 ;  /* 0x009896800000895d */ /* 0x008fea0003900000 */
[----:B------:R-:W3:Y:S02]  /*d6b0*/  @!P0 SYNCS.PHASECHK.TRANS64 P0, [R4+URZ+0x28c50], R3 ;  /* 0x028c5003040085a7 */ /* 0x000ee4000800007f */
[----:B---3--:R-:W-:Y:S05]  /*d6c0*/  @!P0 BRA `(.L_x_3132) ;  /* 0xfffffffc00ec8947 */ /* 0x008fea000383ffff */
[----:B------:R-:W-:Y:S05]  /*d6d0*/  BRA `(.L_x_3131) ;  /* 0xffffff4c008c7947 */ /* 0x000fea000383ffff */
.L_x_3135:
[----:B-1----:R-:W-:-:S04]  /*d6e0*/  IMAD.U32 R3, RZ, RZ, UR48 ;  /* 0x00000030ff037e24 */ /* 0x002fc8000f8e00ff */
[----:B------:R1:W2:Y:S03]  /*d6f0*/  SYNCS.PHASECHK.TRANS64.TRYWAIT P1, [R3+URZ+0x28c00], R0 ;  /* 0x028c0000030075a7 */ /* 0x0002a6000802017f */
[----:B--2---:R-:W-:Y:S05]  /*d700*/  @!P1 NANOSLEEP.SYNCS 0x989680 ;  /* 0x009896800000995d */ /* 0x004fea0003900000 */
[----:B------:R-:W2:Y:S02]  /*d710*/  @!P1 SYNCS.PHASECHK.TRANS64 P1, [R3+URZ+0x28c00], R0 ;  /* 0x028c0000030095a7 */ /* 0x000ea4000802007f */
[----:B--2---:R-:W-:Y:S05]  /*d720*/  @!P1 BRA `(.L_x_3135) ;  /* 0xfffffffc00ec9947 */ /* 0x004fea000383ffff */
[----:B------:R-:W-:Y:S05]  /*d730*/  BRA `(.L_x_3234) ;  /* 0xffffff5800f47947 */ /* 0x000fea000383ffff */
.L_x_3139:
[----:B---3--:R3:W4:Y:S02]  /*d740*/  SYNCS.PHASECHK.TRANS64.TRYWAIT P1, [R7+URZ+0x28c30], R8 ;  /* 0x028c3008070075a7 */ /* 0x008724000802017f */
[----:B----4-:R-:W-:Y:S05]  /*d750*/  @!P1 NANOSLEEP.SYNCS 0x989680 ;  /* 0x009896800000995d */ /* 0x010fea0003900000 */
[----:B------:R-:W4:Y:S02]  /*d760*/  @!P1 SYNCS.PHASECHK.TRANS64 P1, [R7+URZ+0x28c30], R8 ;  /* 0x028c3008070095a7 */ /* 0x000f24000802007f */
[----:B----4-:R-:W-:Y:S05]  /*d770*/  @!P1 BRA `(.L_x_3139) ;  /* 0xfffffffc00f09947 */ /* 0x010fea000383ffff */
[----:B------:R-:W-:Y:S05]  /*d780*/  BRA `(.L_x_3138) ;  /* 0xffffff5c00107947 */ /* 0x000fea000383ffff */
.L_x_3143:
[----:B--2---:R2:W1:Y:S02]  /*d790*/  SYNCS.PHASECHK.TRANS64.TRYWAIT P2, [R7+URZ+0x28c50], R8 ;  /* 0x028c5008070075a7 */ /* 0x004464000804017f */
[----:B-1----:R-:W-:Y:S05]  /*d7a0*/  @!P2 NANOSLEEP.SYNCS 0x989680 ;  /* 0x009896800000a95d */ /* 0x002fea0003900000 */
[----:B------:R-:W1:Y:S02]  /*d7b0*/  @!P2 SYNCS.PHASECHK.TRANS64 P2, [R7+URZ+0x28c50], R8 ;  /* 0x028c50080700a5a7 */ /* 0x000e64000804007f */
[----:B-1----:R-:W-:Y:S05]  /*d7c0*/  @!P2 BRA `(.L_x_3143) ;  /* 0xfffffffc00f0a947 */ /* 0x002fea000383ffff */
[----:B------:R-:W-:Y:S05]  /*d7d0*/  BRA `(.L_x_3142) ;  /* 0xffffff6c00847947 */ /* 0x000fea000383ffff */
.L_x_3148:
[----:B--2---:R-:W-:-:S04]  /*d7e0*/  MOV R4, UR29 ;  /* 0x0000001d00047c02 */ /* 0x004fc80008000f00 */
[----:B------:R2:W3:Y:S03]  /*d7f0*/  SYNCS.PHASECHK.TRANS64.TRYWAIT P2, [R4+URZ+0x28c30], R7 ;  /* 0x028c3007040075a7 */ /* 0x0004e6000804017f */
[----:B---3--:R-:W-:Y:S05]  /*d800*/  @!P2 NANOSLEEP.SYNCS 0x989680 ;  /* 0x009896800000a95d */ /* 0x008fea0003900000 */
[----:B------:R-:W3:Y:S02]  /*d810*/  @!P2 SYNCS.PHASECHK.TRANS64 P2, [R4+URZ+0x28c30], R7 ;  /* 0x028c30070400a5a7 */ /* 0x000ee4000804007f */
[----:B---3--:R-:W-:Y:S05]  /*d820*/  @!P2 BRA `(.L_x_3148) ;  /* 0xfffffffc00eca947 */ /* 0x008fea000383ffff */
[----:B------:R-:W-:Y:S05]  /*d830*/  BRA `(.L_x_3147) ;  /* 0xffffff7000847947 */ /* 0x000fea000383ffff */
.L_x_3152:
[----:B---3--:R3:W4:Y:S02]  /*d840*/  SYNCS.PHASECHK.TRANS64.TRYWAIT P2, [R170+URZ+0x28c50], R7 ;  /* 0x028c5007aa0075a7 */ /* 0x008724000804017f */
[----:B----4-:R-:W-:Y:S05]  /*d850*/  @!P2 NANOSLEEP.SYNCS 0x989680 ;  /* 0x009896800000a95d */ /* 0x010fea0003900000 */
[----:B------:R-:W4:Y:S02]  /*d860*/  @!P2 SYNCS.PHASECHK.TRANS64 P2, [R170+URZ+0x28c50], R7 ;  /* 0x028c5007aa00a5a7 */ /* 0x000f24000804007f */
[----:B----4-:R-:W-:Y:S05]  /*d870*/  @!P2 BRA `(.L_x_3152) ;  /* 0xfffffffc00f0a947 */ /* 0x010fea000383ffff */
[----:B------:R-:W-:Y:S05]  /*d880*/  BRA `(.L_x_3151) ;  /* 0xffffff8800ec7947 */ /* 0x000fea000383ffff */
.L_x_3158:
[----:B------:R-:W-:-:S04]  /*d890*/  MOV R4, UR22 ;  /* 0x0000001600047c02 */ /* 0x000fc80008000f00 */
[----:B------:R1:W1:Y:S03]  /*d8a0*/  SYNCS.PHASECHK.TRANS64.TRYWAIT P2, [R4+URZ+0x28c30], R7 ;  /* 0x028c3007040075a7 */ /* 0x000266000804017f */
[----:B-1----:R-:W-:Y:S05]  /*d8b0*/  @!P2 NANOSLEEP.SYNCS 0x989680 ;  /* 0x009896800000a95d */ /* 0x002fea0003900000 */
[----:B------:R-:W1:Y:S02]  /*d8c0*/  @!P2 SYNCS.PHASECHK.TRANS64 P2, [R4+URZ+0x28c30], R7 ;  /* 0x028c30070400a5a7 */ /* 0x000e64000804007f */
[----:B-1----:R-:W-:Y:S05]  /*d8d0*/  @!P2 BRA `(.L_x_3158) ;  /* 0xfffffffc00eca947 */ /* 0x002fea000383ffff */
[----:B------:R-:W-:Y:S05]  /*d8e0*/  BRA `(.L_x_3157) ;  /* 0xffffff8c00d47947 */ /* 0x000fea000383ffff */
.L_x_3162:
[----:B---3--:R3:W4:Y:S02]  /*d8f0*/  SYNCS.PHASECHK.TRANS64.TRYWAIT P2, [R170+URZ+0x28c50], R7 ;  /* 0x028c5007aa0075a7 */ /* 0x008724000804017f */
[----:B----4-:R-:W-:Y:S05]  /*d900*/  @!P2 NANOSLEEP.SYNCS 0x989680 ;  /* 0x009896800000a95d */ /* 0x010fea0003900000 */
[----:B------:R-:W4:Y:S02]  /*d910*/  @!P2 SYNCS.PHASECHK.TRANS64 P2, [R170+URZ+0x28c50], R7 ;  /* 0x028c5007aa00a5a7 */ /* 0x000f24000804007f */
[----:B----4-:R-:W-:Y:S05]  /*d920*/  @!P2 BRA `(.L_x_3162) ;  /* 0xfffffffc00f0a947 */ /* 0x010fea000383ffff */
[----:B------:R-:W-:Y:S05]  /*d930*/  BRA `(.L_x_3161) ;  /* 0xffffffa000f87947 */ /* 0x000fea000383ffff */
.L_x_3184:
[----:B------:R-:W1:Y:S01]  /*d940*/  S2R R7, SR_TID.X ;  /* 0x0000000000077919 */ /* 0x000e620000002100 */
[----:B------:R-:W-:Y:S01]  /*d950*/  MOV R12, RZ ;  /* 0x000000ff000c7202 */ /* 0x000fe20000000f00 */
[----:B------:R-:W-:Y:S01]  /*d960*/  IMAD.MOV.U32 R15, RZ, RZ, -0x1 ;  /* 0xffffffffff0f7424 */ /* 0x000fe200078e00ff */
[----:B------:R-:W-:Y:S02]  /*d970*/  MOV R11, 0x1f ;  /* 0x0000001f000b7802 */ /* 0x000fe40000000f00 */
[----:B-1----:R-:W-:-:S04]  /*d980*/  SHF.R.U32.HI R7, RZ, 0x5, R7 ;  /* 0x00000005ff077819 */ /* 0x002fc80000011607 */
[----:B------:R-:W-:-:S05]  /*d990*/  LOP3.LUT R7, R7, 0x3, RZ, 0xc0, !PT ;  /* 0x0000000307077812 */ /* 0x000fca00078ec0ff */
[----:B------:R-:W-:-:S07]  /*d9a0*/  IMAD.MOV.U32 R13, RZ, RZ, R7 ;  /* 0x000000ffff0d7224 */ /* 0x000fce00078e0007 */
[----:B------:R-:W-:Y:S05]  /*d9b0*/  WARPSYNC.COLLECTIVE R15, `(.L_x_3235) ;  /* 0x000000000f087348 */ /* 0x000fea0003c00000 */
[----:B------:R1:W2:Y:S02]  /*d9c0*/  SHFL.IDX P6, R14, R13, R12, R11 ;  /* 0x0000000c0d0e7389 */ /* 0x0002a400000c000b */
[----:B-12---:R-:W-:Y:S01]  /*d9d0*/  ENDCOLLECTIVE ;  /* 0x000000000000791b */ /* 0x006fe20003800000 */
.L_x_3235:
[----:B------:R-:W-:Y:S05]  /*d9e0*/  BRA `(.L_x_3236) ;  /* 0xffffffd400b87947 */ /* 0x000fea000383ffff */
.L_x_3185:
[----:B------:R-:W-:Y:S01]  /*d9f0*/  BSSY B0, `(.L_x_3237) ;  /* 0x0000006000007945 */ /* 0x000fe20003800000 */
[----:B------:R-:W-:-:S07]  /*da00*/  MOV R15, 0xffffffff ;  /* 0xffffffff000f7802 */ /* 0x000fce0000000f00 */
[----:B------:R-:W-:Y:S05]  /*da10*/  WARPSYNC.COLLECTIVE R15, `(.L_x_3238) ;  /* 0x000000000f0c7348 */ /* 0x000fea0003c00000 */
[----:B------:R-:W-:Y:S02]  /*da20*/  ELECT P6, UR62, PT ;  /* 0x00000000003e782f */ /* 0x000fe400038c0000 */
[----:B------:R-:W-:Y:S01]  /*da30*/  MOV R14, UR62 ;  /* 0x0000003e000e7c02 */ /* 0x000fe20008000f00 */
[----:B------:R-:W-:Y:S10]  /*da40*/  ENDCOLLECTIVE ;  /* 0x000000000000791b */ /* 0x000ff40003800000 */
.L_x_3238:
[----:B------:R-:W-:Y:S05]  /*da50*/  BSYNC B0 ;  /* 0x0000000000007941 */ /* 0x000fea0003800000 */
.L_x_3237:
[----:B------:R-:W-:Y:S05]  /*da60*/  BRA `(.L_x_3239) ;  /* 0xffffffd400a87947 */ /* 0x000fea000383ffff */
.L_x_3188:
[----:B-1----:R1:W2:Y:S02]  /*da70*/  SYNCS.PHASECHK.TRANS64.TRYWAIT P2, [R8+URZ+0x28c40], R5 ;  /* 0x028c4005080075a7 */ /* 0x0022a4000804017f */
[----:B--2---:R-:W-:Y:S05]  /*da80*/  @!P2 NANOSLEEP.SYNCS 0x989680 ;  /* 0x009896800000a95d */ /* 0x004fea0003900000 */
[----:B------:R-:W2:Y:S02]  /*da90*/  @!P2 SYNCS.PHASECHK.TRANS64 P2, [R8+URZ+0x28c40], R5 ;  /* 0x028c40050800a5a7 */ /* 0x000ea4000804007f */
[----:B--2---:R-:W-:Y:S05]  /*daa0*/  @!P2 BRA `(.L_x_3188) ;  /* 0xfffffffc00f0a947 */ /* 0x004fea000383ffff */
[----:B------:R-:W-:Y:S05]  /*dab0*/  BRA `(.L_x_3240) ;  /* 0xffffffd800047947 */ /* 0x000fea000383ffff */
.L_x_3190:
[----:B-1----:R-:W-:-:S04]  /*dac0*/  MOV R8, UR37 ;  /* 0x0000002500087c02 */ /* 0x002fc80008000f00 */
[----:B------:R1:W2:Y:S03]  /*dad0*/  SYNCS.PHASECHK.TRANS64.TRYWAIT P2, [R8+URZ+0x28c20], R5 ;  /* 0x028c2005080075a7 */ /* 0x0002a6000804017f */
[----:B--2---:R-:W-:Y:S05]  /*dae0*/  @!P2 NANOSLEEP.SYNCS 0x989680 ;  /* 0x009896800000a95d */ /* 0x004fea0003900000 */
[----:B------:R-:W2:Y:S02]  /*daf0*/  @!P2 SYNCS.PHASECHK.TRANS64 P2, [R8+URZ+0x28c20], R5 ;  /* 0x028c20050800a5a7 */ /* 0x000ea4000804007f */
[----:B--2---:R-:W-:Y:S05]  /*db00*/  @!P2 BRA `(.L_x_3190) ;  /* 0xfffffffc00eca947 */ /* 0x004fea000383ffff */
[----:B------:R-:W-:Y:S05]  /*db10*/  BRA `(.L_x_3241) ;  /* 0xffffffd800a47947 */ /* 0x000fea000383ffff */
.L_x_3193:
[----:B-1----:R1:W2:Y:S02]  /*db20*/  SYNCS.PHASECHK.TRANS64.TRYWAIT P2, [R8+URZ+0x28c60], R5 ;  /* 0x028c6005080075a7 */ /* 0x0022a4000804017f */
[----:B--2---:R-:W-:Y:S05]  /*db30*/  @!P2 NANOSLEEP.SYNCS 0x989680 ;  /* 0x009896800000a95d */ /* 0x004fea0003900000 */
[----:B------:R-:W2:Y:S02]  /*db40*/  @!P2 SYNCS.PHASECHK.TRANS64 P2, [R8+URZ+0x28c60], R5 ;  /* 0x028c60050800a5a7 */ /* 0x000ea4000804007f */
[----:B--2---:R-:W-:Y:S05]  /*db50*/  @!P2 BRA `(.L_x_3193) ;  /* 0xfffffffc00f0a947 */ /* 0x004fea000383ffff */
[----:B------:R-:W-:Y:S05]  /*db60*/  BRA `(.L_x_3242) ;  /* 0xffffffd800b87947 */ /* 0x000fea000383ffff */
.L_x_3200:
[----:B-1----:R1:W2:Y:S02]  /*db70*/  SYNCS.PHASECHK.TRANS64.TRYWAIT P3, [R2+URZ+0x28c40], R3 ;  /* 0x028c4003020075a7 */ /* 0x0022a4000806017f */
[----:B--2---:R-:W-:Y:S05]  /*db80*/  @!P3 NANOSLEEP.SYNCS 0x989680 ;  /* 0x009896800000b95d */ /* 0x004fea0003900000 */
[----:B------:R-:W2:Y:S02]  /*db90*/  @!P3 SYNCS.PHASECHK.TRANS64 P3, [R2+URZ+0x28c40], R3 ;  /* 0x028c40030200b5a7 */ /* 0x000ea4000806007f */
[----:B--2---:R-:W-:Y:S05]  /*dba0*/  @!P3 BRA `(.L_x_3200) ;  /* 0xfffffffc00f0b947 */ /* 0x004fea000383ffff */
[----:B------:R-:W-:Y:S05]  /*dbb0*/  BRA `(.L_x_3243) ;  /* 0xffffffe0003c7947 */ /* 0x000fea000383ffff */
.L_x_3202:
[----:B--2---:R2:W3:Y:S02]  /*dbc0*/  SYNCS.PHASECHK.TRANS64.TRYWAIT P3, [R2+URZ+0x28c60], R3 ;  /* 0x028c6003020075a7 */ /* 0x0044e4000806017f */
[----:B---3--:R-:W-:Y:S05]  /*dbd0*/  @!P3 NANOSLEEP.SYNCS 0x989680 ;  /* 0x009896800000b95d */ /* 0x008fea0003900000 */
[----:B------:R-:W3:Y:S02]  /*dbe0*/  @!P3 SYNCS.PHASECHK.TRANS64 P3, [R2+URZ+0x28c60], R3 ;  /* 0x028c60030200b5a7 */ /* 0x000ee4000806007f */
[----:B---3--:R-:W-:Y:S05]  /*dbf0*/  @!P3 BRA `(.L_x_3202) ;  /* 0xfffffffc00f0b947 */ /* 0x008fea000383ffff */
[----:B------:R-:W-:Y:S05]  /*dc00*/  BRA `(.L_x_3244) ;  /* 0xffffffe000847947 */ /* 0x000fea000383ffff */
.L_x_3208:
[----:B-1----:R1:W2:Y:S02]  /*dc10*/  SYNCS.PHASECHK.TRANS64.TRYWAIT P3, [R3+URZ+0x28c40], R2 ;  /* 0x028c4002030075a7 */ /* 0x0022a4000806017f */
[----:B--2---:R-:W-:Y:S05]  /*dc20*/  @!P3 NANOSLEEP.SYNCS 0x989680 ;  /* 0x009896800000b95d */ /* 0x004fea0003900000 */
[----:B------:R-:W2:Y:S02]  /*dc30*/  @!P3 SYNCS.PHASECHK.TRANS64 P3, [R3+URZ+0x28c40], R2 ;  /* 0x028c40020300b5a7 */ /* 0x000ea4000806007f */
[----:B--2---:R-:W-:Y:S05]  /*dc40*/  @!P3 BRA `(.L_x_3208) ;  /* 0xfffffffc00f0b947 */ /* 0x004fea000383ffff */
[----:B------:R-:W-:Y:S05]  /*dc50*/  BRA `(.L_x_3245) ;  /* 0xffffffe400f47947 */ /* 0x000fea000383ffff */
.L_x_3210:
[----:B---3--:R3:W4:Y:S02]  /*dc60*/  SYNCS.PHASECHK.TRANS64.TRYWAIT P3, [R3+URZ+0x28c60], R2 ;  /* 0x028c6002030075a7 */ /* 0x008724000806017f */
[----:B----4-:R-:W-:Y:S05]  /*dc70*/  @!P3 NANOSLEEP.SYNCS 0x989680 ;  /* 0x009896800000b95d */ /* 0x010fea0003900000 */
[----:B------:R-:W4:Y:S02]  /*dc80*/  @!P3 SYNCS.PHASECHK.TRANS64 P3, [R3+URZ+0x28c60], R2 ;  /* 0x028c60020300b5a7 */ /* 0x000f24000806007f */
[----:B----4-:R-:W-:Y:S05]  /*dc90*/  @!P3 BRA `(.L_x_3210) ;  /* 0xfffffffc00f0b947 */ /* 0x010fea000383ffff */
[----:B------:R-:W-:Y:S05]  /*dca0*/  BRA `(.L_x_3246) ;  /* 0xffffffe8003c7947 */ /* 0x000fea000383ffff */
.L_x_3215:
[----:B-1----:R1:W2:Y:S02]  /*dcb0*/  SYNCS.PHASECHK.TRANS64.TRYWAIT P3, [R2+URZ+0x28c40], R3 ;  /* 0x028c4003020075a7 */ /* 0x0022a4000806017f */
[----:B--2---:R-:W-:Y:S05]  /*dcc0*/  @!P3 NANOSLEEP.SYNCS 0x989680 ;  /* 0x009896800000b95d */ /* 0x004fea0003900000 */
[----:B------:R-:W2:Y:S02]  /*dcd0*/  @!P3 SYNCS.PHASECHK.TRANS64 P3, [R2+URZ+0x28c40], R3 ;  /* 0x028c40030200b5a7 */ /* 0x000ea4000806007f */
[----:B--2---:R-:W-:Y:S05]  /*dce0*/  @!P3 BRA `(.L_x_3215) ;  /* 0xfffffffc00f0b947 */ /* 0x004fea000383ffff */
[----:B------:R-:W-:Y:S05]  /*dcf0*/  BRA `(.L_x_3247) ;  /* 0xffffffec00947947 */ /* 0x000fea000383ffff */
.L_x_3217:
[----:B---3--:R3:W4:Y:S02]  /*dd00*/  SYNCS.PHASECHK.TRANS64.TRYWAIT P3, [R2+URZ+0x28c60], R3 ;  /* 0x028c6003020075a7 */ /* 0x008724000806017f */
[----:B----4-:R-:W-:Y:S05]  /*dd10*/  @!P3 NANOSLEEP.SYNCS 0x989680 ;  /* 0x009896800000b95d */ /* 0x010fea0003900000 */
[----:B------:R-:W4:Y:S02]  /*dd20*/  @!P3 SYNCS.PHASECHK.TRANS64 P3, [R2+URZ+0x28c60], R3 ;  /* 0x028c60030200b5a7 */ /* 0x000f24000806007f */
[----:B----4-:R-:W-:Y:S05]  /*dd30*/  @!P3 BRA `(.L_x_3217) ;  /* 0xfffffffc00f0b947 */ /* 0x010fea000383ffff */
[----:B------:R-:W-:Y:S05]  /*dd40*/  BRA `(.L_x_3248) ;  /* 0xffffffec00dc7947 */ /* 0x000fea000383ffff */
.L_x_3222:
[----:B------:R-:W-:Y:S01]  /*dd50*/  BSSY B0, `(.L_x_3249) ;  /* 0x0000007000007945 */ /* 0x000fe20003800000 */
[----:B--2---:R-:W-:Y:S01]  /*dd60*/  IMAD.MOV.U32 R12, RZ, RZ, RZ ;  /* 0x000000ffff0c7224 */ /* 0x004fe200078e00ff */
[----:B------:R-:W-:Y:S02]  /*dd70*/  MOV R11, 0x1f ;  /* 0x0000001f000b7802 */ /* 0x000fe40000000f00 */
[----:B------:R-:W-:-:S07]  /*dd80*/  MOV R15, 0xffffffff ;  /* 0xffffffff000f7802 */ /* 0x000fce0000000f00 */
[----:B-1-34-:R-:W-:Y:S05]  /*dd90*/  WARPSYNC.COLLECTIVE R15, `(.L_x_3250) ;  /* 0x000000000f087348 */ /* 0x01afea0003c00000 */
[----:B------:R2:W1:Y:S02]  /*dda0*/  SHFL.IDX P6, R14, R13, R12, R11 ;  /* 0x0000000c0d0e7389 */ /* 0x00046400000c000b */
[----:B-1234-:R-:W-:Y:S01]  /*ddb0*/  ENDCOLLECTIVE ;  /* 0x000000000000791b */ /* 0x01efe20003800000 */
.L_x_3250:
[----:B------:R-:W-:Y:S05]  /*ddc0*/  BSYNC B0 ;  /* 0x0000000000007941 */ /* 0x000fea0003800000 */
.L_x_3249:
[----:B------:R-:W-:Y:S05]  /*ddd0*/  BRA `(.L_x_3251) ;  /* 0xfffffff400107947 */ /* 0x000fea000383ffff */
.L_x_3224:
[----:B-1----:R1:W2:Y:S02]  /*dde0*/  SYNCS.PHASECHK.TRANS64.TRYWAIT P0, [R7+URZ+0x28c20], R0 ;  /* 0x028c2000070075a7 */ /* 0x0022a4000800017f */
[----:B--2---:R-:W-:Y:S05]  /*ddf0*/  @!P0 NANOSLEEP.SYNCS 0x989680 ;  /* 0x009896800000895d */ /* 0x004fea0003900000 */
[----:B------:R-:W2:Y:S02]  /*de00*/  @!P0 SYNCS.PHASECHK.TRANS64 P0, [R7+URZ+0x28c20], R0 ;  /* 0x028c2000070085a7 */ /* 0x000ea4000800007f */
[----:B--2---:R-:W-:Y:S05]  /*de10*/  @!P0 BRA `(.L_x_3224) ;  /* 0xfffffffc00f08947 */ /* 0x004fea000383ffff */
[----:B------:R-:W-:Y:S05]  /*de20*/  BRA `(.L_x_3252) ;  /* 0xfffffff400587947 */ /* 0x000fea000383ffff */
.L_x_3228:
[----:B-1----:R1:W2:Y:S02]  /*de30*/  SYNCS.PHASECHK.TRANS64.TRYWAIT P0, [R5+URZ], R4 ;  /* 0x00000004050075a7 */ /* 0x0022a4000800017f */
[----:B--2---:R-:W-:Y:S05]  /*de40*/  @!P0 NANOSLEEP.SYNCS 0x989680 ;  /* 0x009896800000895d */ /* 0x004fea0003900000 */
[----:B------:R-:W2:Y:S02]  /*de50*/  @!P0 SYNCS.PHASECHK.TRANS64 P0, [R5+URZ], R4 ;  /* 0x00000004050085a7 */ /* 0x000ea4000800007f */
[----:B--2---:R-:W-:Y:S05]  /*de60*/  @!P0 BRA `(.L_x_3228) ;  /* 0xfffffffc00f08947 */ /* 0x004fea000383ffff */
[----:B------:R-:W-:Y:S05]  /*de70*/  BRA `(.L_x_3253) ;  /* 0xfffffff400ac7947 */ /* 0x000fea000383ffff */
.L_x_3229:
[----:B--2---:R2:W3:Y:S02]  /*de80*/  SYNCS.PHASECHK.TRANS64.TRYWAIT P0, [R3+URZ], R0 ;  /* 0x00000000030075a7 */ /* 0x0044e4000800017f */
[----:B---3--:R-:W-:Y:S05]  /*de90*/  @!P0 NANOSLEEP.SYNCS 0x989680 ;  /* 0x009896800000895d */ /* 0x008fea0003900000 */
[----:B------:R-:W3:Y:S02]  /*dea0*/  @!P0 SYNCS.PHASECHK.TRANS64 P0, [R3+URZ], R0 ;  /* 0x00000000030085a7 */ /* 0x000ee4000800007f */
[----:B---3--:R-:W-:Y:S05]  /*deb0*/  @!P0 BRA `(.L_x_3229) ;  /* 0xfffffffc00f08947 */ /* 0x008fea000383ffff */
[----:B------:R-:W-:Y:S05]  /*dec0*/  BRA `(.L_x_3254) ;  /* 0xfffffff400a07947 */ /* 0x000fea000383ffff */
.L_x_3231:
[----:B-1----:R1:W2:Y:S02]  /*ded0*/  SYNCS.PHASECHK.TRANS64.TRYWAIT P0, [R5+URZ], R4 ;  /* 0x00000004050075a7 */ /* 0x0022a4000800017f */
[----:B--2---:R-:W-:Y:S05]  /*dee0*/  @!P0 NANOSLEEP.SYNCS 0x989680 ;  /* 0x009896800000895d */ /* 0x004fea0003900000 */
[----:B------:R-:W2:Y:S02]  /*def0*/  @!P0 SYNCS.PHASECHK.TRANS64 P0, [R5+URZ], R4 ;  /* 0x00000004050085a7 */ /* 0x000ea4000800007f */
[----:B--2---:R-:W-:Y:S05]  /*df00*/  @!P0 BRA `(.L_x_3231) ;  /* 0xfffffffc00f08947 */ /* 0x004fea000383ffff */
[----:B------:R-:W-:Y:S05]  /*df10*/  BRA `(.L_x_3255) ;  /* 0xfffffff400a47947 */ /* 0x000fea000383ffff */
.L_x_3256:
        /* <DEDUP_REMOVED lines=14> */
.L_x_4561:


//--------------------- .text._ZN7cutlass13device_kernelIN5flash11enable_sm90INS1_16FlashAttnFwdSm90INS1_25CollectiveMainloopFwdSm90ILi2EN4cute5tupleIJNS5_1CILi1EEES8_S8_EEENS6_IJNS7_ILi64EEESA_SA_EEELi512ENS_6half_tEfNS_4arch4Sm90ELb1ELb0ELb0ELb0ELb0ELb0ELb1ELb0ELb0ELb0ELb0ELb0EEENS1_21CollectiveEpilogueFwdINS6_IJSA_NS7_ILi512EEESA_EEES9_SC_SE_Li256ELb0ELb0ELb0ELb0EEENS1_30DynamicPersistentTileSchedulerILi256ELi32ELb0ELb0ELb1EEEEEEEEEvNT_6ParamsE --------------------------
	.section	.text._ZN7cutlass13device_kernelIN5flash11enable_sm90INS1_16FlashAttnFwdSm90INS1_25CollectiveMainloopFwdSm90ILi2EN4cute5tupleIJNS5_1CILi1EEES8_S8_EEENS6_IJNS7_ILi64EEESA_SA_EEELi512ENS_6half_tEfNS_4arch4Sm90ELb1ELb0ELb0ELb0ELb0ELb0ELb1ELb0ELb0ELb0ELb0ELb0EEENS1_21CollectiveEpilogueFwdINS6_IJSA_NS7_ILi512EEESA_EEES9_SC_SE_Li256ELb0ELb0ELb0ELb0EEENS1_30DynamicPersistentTileSchedulerILi256ELi32ELb0ELb0ELb1EEEEEEEEEvNT_6ParamsE,"ax",@progbits
	.align	128
.text._ZN7cutlass13device_kernelIN5flash11enable_sm90INS1_16FlashAttnFwdSm90INS1_25CollectiveMainloopFwdSm90ILi2EN4cute5tupleIJNS5_1CILi1EEES8_S8_EEENS6_IJNS7_ILi64EEESA_SA_EEELi512ENS_6half_tEfNS_4arch4Sm90ELb1ELb0ELb0ELb0ELb0ELb0ELb1ELb0ELb0ELb0ELb0ELb0EEENS1_21CollectiveEpilogueFwdINS6_IJSA_NS7_ILi512EEESA_EEES9_SC_SE_Li256ELb0ELb0ELb0ELb0EEENS1_30DynamicPersistentTileSchedulerILi256ELi32ELb0ELb0ELb1EEEEEEEEEvNT_6ParamsE:
        .type           _ZN7cutlass13device_kernelIN5flash11enable_sm90INS1_16FlashAttnFwdSm90INS1_25CollectiveMainloopFwdSm90ILi2EN4cute5tupleIJNS5_1CILi1EEES8_S8_EEENS6_IJNS7_ILi64EEESA_SA_EEELi512ENS_6half_tEfNS_4arch4Sm90ELb1ELb0ELb0ELb0ELb0ELb0ELb1ELb0ELb0ELb0ELb0ELb0EEENS1_21CollectiveEpilogueFwdINS6_IJSA_NS7_ILi512EEESA_EEES9_SC_SE_Li256ELb0ELb0ELb0ELb0EEENS1_30DynamicPersistentTileSchedulerILi256ELi32ELb0ELb0ELb1EEEEEEEEEvNT_6ParamsE,@function
        .size           _ZN7cutlass13device_kernelIN5flash11enable_sm90INS1_16FlashAttnFwdSm90INS1_25CollectiveMainloopFwdSm90ILi2EN4cute5tupleIJNS5_1CILi1EEES8_S8_EEENS6_IJNS7_ILi64EEESA_SA_EEELi512ENS_6half_tEfNS_4arch4Sm90ELb1ELb0ELb0ELb0ELb0ELb0ELb1ELb0ELb0ELb0ELb0ELb0EEENS1_21CollectiveEpilogueFwdINS6_IJSA_NS7_ILi512EEESA_EEES9_SC_SE_Li256ELb0ELb0ELb0ELb0EEENS1_30DynamicPersistentTileSchedulerILi256ELi32ELb0ELb0ELb1EEEEEEEEEvNT_6ParamsE,(.L_x_4562 - _ZN7cutlass13device_kernelIN5flash11enable_sm90INS1_16FlashAttnFwdSm90INS1_25CollectiveMainloopFwdSm90ILi2EN4cute5tupleIJNS5_1CILi1EEES8_S8_EEENS6_IJNS7_ILi64EEESA_SA_EEELi512ENS_6half_tEfNS_4arch4Sm90ELb1ELb0ELb0ELb0ELb0ELb0ELb1ELb0ELb0ELb0ELb0ELb0EEENS1_21CollectiveEpilogueFwdINS6_IJSA_NS7_ILi512EEESA_EEES9_SC_SE_Li256ELb0ELb0ELb0ELb0EEENS1_30DynamicPersistentTileSchedulerILi256ELi32ELb0ELb0ELb1EEEEEEEEEvNT_6ParamsE)
        .other          _ZN7cutlass13device_kernelIN5flash11enable_sm90INS1_16FlashAttnFwdSm90INS1_25CollectiveMainloopFwdSm90ILi2EN4cute5tupleIJNS5_1CILi1EEES8_S8_EEENS6_IJNS7_ILi64EEESA_SA_EEELi512ENS_6half_tEfNS_4arch4Sm90ELb1ELb0ELb0ELb0ELb0ELb0ELb1ELb0ELb0ELb0ELb0ELb0EEENS1_21CollectiveEpilogueFwdINS6_IJSA_NS7_ILi512EEESA_EEES9_SC_SE_Li256ELb0ELb0ELb0ELb0EEENS1_30DynamicPersistentTileSchedulerILi256ELi32ELb0ELb0ELb1EEEEEEEEEvNT_6ParamsE,@"STO_CUDA_ENTRY STV_DEFAULT"
_ZN7cutlass13device_kernelIN5flash11enable_sm90INS1_16FlashAttnFwdSm90INS1_25CollectiveMainloopFwdSm90ILi2EN4cute5tupleIJNS5_1CILi1EEES8_S8_EEENS6_IJNS7_ILi64EEESA_SA_EEELi512ENS_6half_tEfNS_4arch4Sm90ELb1ELb0ELb0ELb0ELb0ELb0ELb1ELb0ELb0ELb0ELb0ELb0EEENS1_21CollectiveEpilogueFwdINS6_IJSA_NS7_ILi512EEESA_EEES9_SC_SE_Li256ELb0ELb0ELb0ELb0EEENS1_30DynamicPersistentTileSchedulerILi256ELi32ELb0ELb0ELb1EEEEEEEEEvNT_6ParamsE:
        /* <DEDUP_REMOVED lines=27> */
.L_x_3258:
[----:B------:R-:W-:Y:S05]  /*01b0*/  BSYNC B0 ;  /* 0x0000000000007941 */ /* 0x000fea0003800000 */
.L_x_3257:
        /* <DEDUP_REMOVED lines=35> */
.L_x_3259:
        /* <DEDUP_REMOVED lines=22> */
.L_x_3260:
        /* <DEDUP_REMOVED lines=18> */
.L_x_3261:
        /* <DEDUP_REMOVED lines=22> */
.L_x_3262:
        /* <DEDUP_REMOVED lines=22> */
.L_x_3263:
[----:B-1----:R-:W-:Y:S01]  /*0930*/  UMOV UR4, 0x1 ;  /* 0x0000000100047882 */ /* 0x002fe20000000000 */
[----:B------:R-:W-:Y:S01]  /*0940*/  PLOP3.LUT P0, PT, PT, PT, UP0, 0x80, 0x0 ;  /* 0x000000000000781c */ /* 0x000fe20003f0f008 */
[----:B------:R-:W-:Y:S01]  /*0950*/  USEL UR4, UR4, 0x2, !UP0 ;  /* 0x0000000204047887 */ /* 0x000fe2000c000000 */
[----:B------:R-:W-:Y:S01]  /*0960*/  NOP ;  /* 0x0000000000007918 */ /* 0x000fe20000000000 */
[----:B------:R-:W-:-:S04]  /*0970*/  ULDC.64 UR54, c[0x0][0x208] ;  /* 0x0000820000367ab9 */ /* 0x000fc80000000a00 */
[----:B------:R-:W-:-:S05]  /*0980*/  IMAD.U32 R2, RZ, RZ, UR4 ;  /* 0x00000004ff027e24 */ /* 0x000fca000f8e00ff */
[----:B------:R1:W-:Y:S01]  /*0990*/  STL [R1], R2 ;  /* 0x0000000201007387 */ /* 0x0003e20000100800 */
[----:B--234-:R-:W-:Y:S06]  /*09a0*/  BAR.SYNC.DEFER_BLOCKING 0x0 ;  /* 0x0000000000007b1d */ /* 0x01cfec0000010000 */
[----:B------:R-:W-:Y:S05]  /*09b0*/  @!P0 BRA `(.L_x_3264) ;  /* 0x000000d400d88947 */ /* 0x000fea0003800000 */
.L_x_3265:
[----:B------:R-:W-:-:S08]  /*09c0*/  NOP ;  /* 0x0000000000007918 */ /* 0x000fd00000000000 */
[----:B------:R-:W2:Y:S02]  /*09d0*/  USETMAXREG.TRY_ALLOC.CTAPOOL UP0, 0xf0 ;  /* 0x000000f0000079c8 */ /* 0x000ea40008000600 */
[----:B--2---:R-:W-:-:S13]  /*09e0*/  PLOP3.LUT P0, PT, PT, PT, UP0, 0x80, 0x0 ;  /* 0x000000000000781c */ /* 0x004fda0003f0f008 */
[----:B------:R-:W-:Y:S05]  /*09f0*/  @!P0 BRA `(.L_x_3265) ;  /* 0xfffffffc00f08947 */ /* 0x000fea000383ffff */
[----:B-1----:R-:W1:Y:S01]  /*0a00*/  S2R R2, SR_TID.X ;  /* 0x0000000000027919 */ /* 0x002e620000002100 */
        /* <DEDUP_REMOVED lines=10> */
[----:B------:R-:W2:Y:S01]  /*0ab0*/  LDL R3, [R1] ;  /* 0x0000000001037983 */ /* 0x000ea20000100800 */
[----:B------:R-:W-:Y:S01]  /*0ac0*/  VIADD R195, R2, 0xffffff80 ;  /* 0xffffff8002c37836 */ /* 0x000fe20000000000 */
[----:B------:R-:W1:Y:S01]  /*0ad0*/  S2UR UR5, SR_CgaCtaId ;  /* 0x00000000000579c3 */ /* 0x000e620000008800 */
[----:B------:R-:W-:Y:S01]  /*0ae0*/  UMOV UR37, 0x400 ;  /* 0x0000040000257882 */ /* 0x000fe20000000000 */
[----:B------:R-:W-:Y:S01]  /*0af0*/  MOV R185, 0x40 ;  /* 0x0000004000b97802 */ /* 0x000fe20000000f00 */
[----:B------:R-:W-:Y:S01]  /*0b00*/  IMAD.MOV.U32 R16, RZ, RZ, RZ ;  /* 0x000000ffff107224 */ /* 0x000fe200078e00ff */
[----:B------:R-:W-:Y:S01]  /*0b10*/  SHF.R.S32.HI R0, RZ, 0x1f, R195 ;  /* 0x0000001fff007819 */ /* 0x000fe200000114c3 */
[----:B------:R-:W-:Y:S01]  /*0b20*/  ULDC.64 UR48, c[0x0][0x198] ;  /* 0x0000660000307ab9 */ /* 0x000fe20000000a00 */
[----:B------:R-:W-:Y:S02]  /*0b30*/  UMOV UR36, URZ ;  /* 0x0000003f00247c82 */ /* 0x000fe40008000000 */
[----:B------:R-:W-:-:S02]  /*0b40*/  LEA.HI R4, R0, R195, RZ, 0x4 ;  /* 0x000000c300047211 */ /* 0x000fc400078f20ff */
[----:B------:R-:W-:Y:S02]  /*0b50*/  LEA.HI R5, R0, R195, RZ, 0x5 ;  /* 0x000000c300057211 */ /* 0x000fe400078f28ff */
[----:B------:R-:W-:Y:S02]  /*0b60*/  LOP3.LUT R2, R4, 0xfffffff0, RZ, 0xc0, !PT ;  /* 0xfffffff004027812 */ /* 0x000fe400078ec0ff */
[--C-:B------:R-:W-:Y:S02]  /*0b70*/  SHF.R.S32.HI R193, RZ, 0x5, R5.reuse ;  /* 0x00000005ffc17819 */ /* 0x100fe40000011405 */
[----:B------:R-:W-:Y:S01]  /*0b80*/  SHF.R.S32.HI R6, RZ, 0x1f, R5 ;  /* 0x0000001fff067819 */ /* 0x000fe20000011405 */
[----:B------:R-:W-:Y:S01]  /*0b90*/  IMAD.IADD R7, R195, 0x1, -R2 ;  /* 0x00000001c3077824 */ /* 0x000fe200078e0a02 */
[----:B------:R-:W-:Y:S02]  /*0ba0*/  SHF.R.S32.HI R9, RZ, 0x4, R4 ;  /* 0x00000004ff097819 */ /* 0x000fe40000011404 */
[----:B------:R-:W-:-:S02]  /*0bb0*/  LEA.HI R6, R6, R193, RZ, 0x2 ;  /* 0x000000c106067211 */ /* 0x000fc400078f10ff */
[----:B------:R-:W-:Y:S02]  /*0bc0*/  LEA.HI R5, R4, R9, RZ, 0x1 ;  /* 0x0000000904057211 */ /* 0x000fe400078f08ff */
[----:B------:R-:W-:Y:S01]  /*0bd0*/  SHF.R.S32.HI R4, RZ, 0x1f, R7 ;  /* 0x0000001fff047819 */ /* 0x000fe20000011407 */
[----:B-1----:R-:W-:Y:S01]  /*0be0*/  ULEA UR37, UR5, UR37, 0x18 ;  /* 0x0000002505257291 */ /* 0x002fe2000f8ec03f */
[----:B------:R-:W-:Y:S02]  /*0bf0*/  LOP3.LUT R6, R6, 0x3ffffc, RZ, 0xc0, !PT ;  /* 0x003ffffc06067812 */ /* 0x000fe400078ec0ff */
[----:B------:R-:W-:Y:S02]  /*0c00*/  LEA.HI R8, R4, R7, RZ, 0x3 ;  /* 0x0000000704087211 */ /* 0x000fe400078f18ff */
[----:B------:R-:W-:Y:S01]  /*0c10*/  LOP3.LUT R10, R5, 0x1ffffffe, RZ, 0xc0, !PT ;  /* 0x1ffffffe050a7812 */ /* 0x000fe200078ec0ff */
[----:B------:R-:W-:Y:S01]  /*0c20*/  IMAD.IADD R4, R193, 0x1, -R6 ;  /* 0x00000001c1047824 */ /* 0x000fe200078e0a06 */
[C---:B------:R-:W-:Y:S01]  /*0c30*/  LOP3.LUT R6, R8.reuse, 0xfffffff8, RZ, 0xc0, !PT ;  /* 0xfffffff808067812 */ /* 0x040fe200078ec0ff */
[----:B------:R-:W-:-:S02]  /*0c40*/  IMAD.SHL.U32 R8, R8, 0x40, RZ ;  /* 0x0000004008087824 */ /* 0x000fc400078e00ff */
[----:B------:R-:W-:-:S03]  /*0c50*/  IMAD.IADD R10, R9, 0x1, -R10 ;  /* 0x00000001090a7824 */ /* 0x000fc600078e0a0a */
[----:B------:R-:W-:Y:S01]  /*0c60*/  LOP3.LUT R8, R8, 0x7ffffe00, RZ, 0xc0, !PT ;  /* 0x7ffffe0008087812 */ /* 0x000fe200078ec0ff */
[----:B------:R-:W-:-:S04]  /*0c70*/  IMAD.SHL.U32 R10, R10, 0x8, RZ ;  /* 0x000000080a0a7824 */ /* 0x000fc800078e00ff */
[----:B------:R-:W-:Y:S01]  /*0c80*/  IMAD R8, R193, 0x400, R8 ;  /* 0x00000400c1087824 */ /* 0x000fe200078e0208 */
[----:B--2---:R-:W-:Y:S02]  /*0c90*/  R2UR UR6, R3 ;  /* 0x00000000030672ca */ /* 0x004fe400000e0000 */
[CC--:B------:R-:W-:Y:S02]  /*0ca0*/  LEA.HI R3, R0.reuse, R195.reuse, RZ, 0x7 ;  /* 0x000000c300037211 */ /* 0x0c0fe400078f38ff */
[----:B------:R-:W-:Y:S02]  /*0cb0*/  LEA.HI R0, R0, R195, RZ, 0x3 ;  /* 0x000000c300007211 */ /* 0x000fe400078f18ff */
[----:B------:R-:W-:Y:S02]  /*0cc0*/  SHF.R.S32.HI R192, RZ, 0x7, R3 ;  /* 0x00000007ffc07819 */ /* 0x000fe40000011403 */
[C---:B------:R-:W-:Y:S02]  /*0cd0*/  LOP3.LUT R2, R3.reuse, 0xffffff80, RZ, 0xc0, !PT ;  /* 0xffffff8003027812 */ /* 0x040fe400078ec0ff */
[----:B------:R-:W-:Y:S01]  /*0ce0*/  LEA.HI R3, R3, R192, RZ, 0x1 ;  /* 0x000000c003037211 */ /* 0x000fe200078f08ff */
[----:B------:R-:W-:Y:S01]  /*0cf0*/  IMAD R11, R192, 0x100, R7 ;  /* 0x00000100c00b7824 */ /* 0x000fe200078e0207 */
[----:B------:R-:W-:Y:S01]  /*0d00*/  IADD3 R7, R7, -R6, RZ ;  /* 0x8000000607077210 */ /* 0x000fe20007ffe0ff */
[----:B------:R-:W-:Y:S01]  /*0d10*/  ULOP3.LUT UR46, UR6, 0x1, URZ, 0xfc, !UPT ;  /* 0x00000001062e7892 */ /* 0x000fe2000f8efc3f */
[----:B------:R-:W-:Y:S01]  /*0d20*/  IADD3 R2, R195, -R2, RZ ;  /* 0x80000002c3027210 */ /* 0x000fe20007ffe0ff */
[----:B------:R-:W-:Y:S01]  /*0d30*/  IMAD R13, R4, 0x10, R11 ;  /* 0x00000010040d7824 */ /* 0x000fe200078e020b */
[C---:B------:R-:W-:Y:S01]  /*0d40*/  R2P PR, R7.reuse, 0x6 ;  /* 0x0000000607007804 */ /* 0x040fe20000000000 */
[----:B------:R-:W-:Y:S01]  /*0d50*/  IMAD.SHL.U32 R9, R7, 0x40, RZ ;  /* 0x0000004007097824 */ /* 0x000fe200078e00ff */
[----:B------:R-:W-:-:S02]  /*0d60*/  SHF.R.S32.HI R5, RZ, 0x1f, R2 ;  /* 0x0000001fff057819 */ /* 0x000fc40000011402 */
[----:B------:R-:W-:Y:S02]  /*0d70*/  LEA R194, R13, R10, 0x6 ;  /* 0x0000000a0dc27211 */ /* 0x000fe400078e30ff */
[----:B------:R-:W-:Y:S02]  /*0d80*/  LOP3.LUT R9, R9, 0x1c0, RZ, 0xc0, !PT ;  /* 0x000001c009097812 */ /* 0x000fe400078ec0ff */
[-C--:B------:R-:W-:Y:S02]  /*0d90*/  LEA.HI R4, R5, R2.reuse, RZ, 0x2 ;  /* 0x0000000205047211 */ /* 0x080fe400078f10ff */
[----:B------:R-:W-:Y:S02]  /*0da0*/  LOP3.LUT R10, R9, 0x8, R10, 0xf8, !PT ;  /* 0x00000008090a7812 */ /* 0x000fe400078ef80a */
[----:B------:R-:W-:Y:S02]  /*0db0*/  SHF.R.U32.HI R9, RZ, 0x3, R9 ;  /* 0x00000003ff097819 */ /* 0x000fe40000011609 */
[----:B------:R-:W-:-:S02]  /*0dc0*/  LEA.HI R6, R5, R2, RZ, 0x5 ;  /* 0x0000000205067211 */ /* 0x000fc400078f28ff */
[----:B------:R-:W-:Y:S02]  /*0dd0*/  LOP3.LUT R11, R4, 0x7ffffffc, RZ, 0xc0, !PT ;  /* 0x7ffffffc040b7812 */ /* 0x000fe400078ec0ff */
[--C-:B------:R-:W-:Y:S02]  /*0de0*/  SHF.R.S32.HI R5, RZ, 0x2, R4.reuse ;  /* 0x00000002ff057819 */ /* 0x100fe40000011404 */
[----:B------:R-:W-:Y:S01]  /*0df0*/  SHF.R.S32.HI R4, RZ, 0x1f, R4 ;  /* 0x0000001fff047819 */ /* 0x000fe20000011404 */
[----:B------:R-:W-:Y:S01]  /*0e00*/  IMAD.IADD R11, R2, 0x1, -R11 ;  /* 0x00000001020b7824 */ /* 0x000fe200078e0a0b */
[----:B------:R-:W-:Y:S01]  /*0e10*/  LOP3.LUT R9, R10, R9, RZ, 0x3c, !PT ;  /* 0x000000090a097212 */ /* 0x000fe200078e3cff */
[----:B------:R-:W-:Y:S01]  /*0e20*/  IMAD.MOV.U32 R2, RZ, RZ, RZ ;  /* 0x000000ffff027224 */ /* 0x000fe200078e00ff */
[----:B------:R-:W-:Y:S02]  /*0e30*/  LEA.HI R4, R4, R5, RZ, 0x3 ;  /* 0x0000000504047211 */ /* 0x000fe400078f18ff */
[----:B------:R-:W-:Y:S01]  /*0e40*/  LOP3.LUT R3, R3, 0xfffffe, RZ, 0xc0, !PT ;  /* 0x00fffffe03037812 */ /* 0x000fe200078ec0ff */
[----:B------:R-:W-:Y:S01]  /*0e50*/  IMAD.IADD R8, R8, 0x1, R9 ;  /* 0x0000000108087824 */ /* 0x000fe200078e0209 */
[----:B------:R-:W-:-:S02]  /*0e60*/  LOP3.LUT R4, R4, 0xfffffff8, RZ, 0xc0, !PT ;  /* 0xfffffff804047812 */ /* 0x000fc400078ec0ff */
[----:B------:R-:W-:Y:S01]  /*0e70*/  SEL R185, R185, 0xffffffc0, !P2 ;  /* 0xffffffc0b9b97807 */ /* 0x000fe20005000000 */
[----:B------:R-:W-:Y:S01]  /*0e80*/  IMAD.IADD R3, R192, 0x1, -R3 ;  /* 0x00000001c0037824 */ /* 0x000fe200078e0a03 */
[----:B------:R-:W-:Y:S01]  /*0e90*/  LEA R23, R8, UR37, 0x1 ;  /* 0x0000002508177c11 */ /* 0x000fe2000f8e08ff */
[----:B------:R-:W-:Y:S01]  /*0ea0*/  IMAD.IADD R17, R5, 0x1, -R4 ;  /* 0x0000000105117824 */ /* 0x000fe200078e0a04 */
[----:B------:R-:W-:Y:S01]  /*0eb0*/  LOP3.LUT R4, R0, 0x1ffffff8, RZ, 0xc0, !PT ;  /* 0x1ffffff800047812 */ /* 0x000fe200078ec0ff */
[----:B------:R-:W-:Y:S01]  /*0ec0*/  IMAD.SHL.U32 R22, R3, 0x100, RZ ;  /* 0x0000010003167824 */ /* 0x000fe200078e00ff */
[----:B------:R-:W-:Y:S01]  /*0ed0*/  SHF.R.S32.HI R6, RZ, 0x5, R6 ;  /* 0x00000005ff067819 */ /* 0x000fe20000011406 */
[C---:B------:R-:W-:Y:S01]  /*0ee0*/  VIADD R186, R23.reuse, 0x36400 ;  /* 0x0003640017ba7836 */ /* 0x040fe20000000000 */
[----:B------:R-:W-:Y:S01]  /*0ef0*/  IADD3 R184, R23, 0x36420, RZ ;  /* 0x0003642017b87810 */ /* 0x000fe20007ffe0ff */
[----:B------:R-:W-:Y:S01]  /*0f00*/  IMAD.IADD R4, R195, 0x1, -R4 ;  /* 0x00000001c3047824 */ /* 0x000fe200078e0a04 */
[----:B------:R-:W-:Y:S01]  /*0f10*/  SHF.R.S32.HI R190, RZ, 0x3, R0 ;  /* 0x00000003ffbe7819 */ /* 0x000fe20000011400 */
[C---:B------:R-:W-:Y:S01]  /*0f20*/  @P1 VIADD R184, R186.reuse, 0xffffffe0 ;  /* 0xffffffe0bab81836 */ /* 0x040fe20000000000 */
[----:B------:R-:W-:Y:S01]  /*0f30*/  SHF.L.U32 R18, R11, 0x1, RZ ;  /* 0x000000010b127819 */ /* 0x000fe200000006ff */
[----:B------:R-:W-:-:S02]  /*0f40*/  IMAD.IADD R186, R186, 0x1, R185 ;  /* 0x00000001baba7824 */ /* 0x000fc400078e02b9 */
[----:B------:R-:W-:Y:S02]  /*0f50*/  IMAD R17, R6, 0x10, R17 ;  /* 0x0000001006117824 */ /* 0x000fe400078e0211 */
[----:B------:R-:W-:Y:S02]  /*0f60*/  IMAD.SHL.U32 R188, R4, 0x8, RZ ;  /* 0x0000000804bc7824 */ /* 0x000fe400078e00ff */
[----:B------:R-:W-:-:S07]  /*0f70*/  IMAD.IADD R185, R185, 0x1, R184 ;  /* 0x00000001b9b97824 */ /* 0x000fce00078e02b8 */
.L_x_3313:
        /* <DEDUP_REMOVED lines=20> */
.L_x_3266:
[----:B------:R-:W-:Y:S01]  /*10c0*/  ULDC UR6, c[0x0][0xec4] ;  /* 0x0003b10000067ab9 */ /* 0x000fe20000000800 */
[----:B------:R-:W-:Y:S01]  /*10d0*/  UMOV UR38, UR7 ;  /* 0x0000000700267c82 */ /* 0x000fe20008000000 */
[----:B------:R-:W-:-:S11]  /*10e0*/  UISETP.NE.AND UP0, UPT, UR6, 0x1, UPT ;  /* 0x000000010600788c */ /* 0x000fd6000bf05270 */
[----:B------:R-:W-:Y:S02]  /*10f0*/  @UP0 ULDC.64 UR10, c[0x0][0xec8] ;  /* 0x0003b200000a0ab9 */ /* 0x000fe40000000a00 */
[----:B------:R-:W-:-:S04]  /*1100*/  UIMAD.WIDE.U32 UR4, UR7, UR10, URZ ;  /* 0x0000000a070472a5 */ /* 0x000fc8000f8e003f */
[----:B------:R-:W-:-:S04]  /*1110*/  @UP0 USHF.R.U32.HI UR38, URZ, UR11, UR5 ;  /* 0x0000000b3f260299 */ /* 0x000fc80008011605 */
[----:B------:R-:W-:-:S12]  /*1120*/  UIMAD UR4, UR38, UR6, URZ ;  /* 0x00000006260472a4 */ /* 0x000fd8000f8e023f */
.L_x_3267:
[----:B------:R-:W1:Y:S01]  /*1130*/  LDC.64 R8, c[0x0][0x3f8] ;  /* 0x0000fe00ff087b82 */ /* 0x000e620000000a00 */
[----:B------:R-:W-:Y:S01]  /*1140*/  ULOP3.LUT UR5, URZ, UR38, URZ, 0x33, !UPT ;  /* 0x000000263f057292 */ /* 0x000fe2000f8e333f */
[----:B------:R-:W-:Y:S01]  /*1150*/  CS2R R150, SRZ ;  /* 0x0000000000967805 */ /* 0x000fe2000001ff00 */
[----:B------:R-:W-:Y:S01]  /*1160*/  ULDC UR6, c[0x0][0xeac] ;  /* 0x0003ab0000067ab9 */ /* 0x000fe20000000800 */
[----:B------:R-:W-:Y:S01]  /*1170*/  ULDC UR43, c[0x0][0xeb8] ;  /* 0x0003ae00002b7ab9 */ /* 0x000fe20000000800 */
[----:B------:R-:W-:Y:S01]  /*1180*/  UIADD3 UR5, UR5, UR6, URZ ;  /* 0x0000000605057290 */ /* 0x000fe2000fffe03f */
[----:B------:R-:W-:Y:S01]  /*1190*/  CS2R R148, SRZ ;  /* 0x0000000000947805 */ /* 0x000fe2000001ff00 */
[----:B------:R-:W-:Y:S01]  /*11a0*/  UISETP.NE.AND UP0, UPT, UR43, 0x1, UPT ;  /* 0x000000012b00788c */ /* 0x000fe2000bf05270 */
[----:B------:R-:W2:Y:S01]  /*11b0*/  LDC R169, c[0x0][0x404] ;  /* 0x00010100ffa97b82 */ /* 0x000ea20000000800 */
[----:B------:R-:W-:Y:S01]  /*11c0*/  USHF.L.U32 UR42, UR5, 0x6, URZ ;  /* 0x00000006052a7899 */ /* 0x000fe2000800063f */
[----:B------:R-:W-:Y:S01]  /*11d0*/  CS2R R146, SRZ ;  /* 0x0000000000927805 */ /* 0x000fe2000001ff00 */
[----:B------:R-:W-:Y:S01]  /*11e0*/  UIADD3 UR4, UR7, -UR4, URZ ;  /* 0x8000000407047290 */ /* 0x000fe2000fffe03f */
[----:B------:R-:W-:Y:S01]  /*11f0*/  CS2R R144, SRZ ;  /* 0x0000000000907805 */ /* 0x000fe2000001ff00 */
[----:B------:R-:W-:Y:S01]  /*1200*/  ULDC UR5, c[0x0][0xec4] ;  /* 0x0003b10000057ab9 */ /* 0x000fe20000000800 */
[----:B------:R-:W-:Y:S01]  /*1210*/  UISETP.NE.AND UP1, UPT, UR39, 0x1, UPT ;  /* 0x000000012700788c */ /* 0x000fe2000bf25270 */
[----:B------:R-:W-:Y:S01]  /*1220*/  IMAD.U32 R187, RZ, RZ, UR42 ;  /* 0x0000002affbb7e24 */ /* 0x000fe2000f8e00ff */
[----:B------:R-:W3:Y:S01]  /*1230*/  LDC R4, c[0x0][0x288] ;  /* 0x0000a200ff047b82 */ /* 0x000ee20000000800 */
[----:B------:R-:W-:Y:S01]  /*1240*/  UIMAD UR8, UR8, UR5, UR4 ;  /* 0x00000005080872a4 */ /* 0x000fe2000f8e0204 */
[----:B------:R-:W-:Y:S01]  /*1250*/  CS2R R142, SRZ ;  /* 0x00000000008e7805 */ /* 0x000fe2000001ff00 */
[----:B------:R-:W-:Y:S01]  /*1260*/  @UP0 ULDC UR6, c[0x0][0xec0] ;  /* 0x0003b00000060ab9 */ /* 0x000fe20000000800 */
[----:B------:R-:W-:Y:S01]  /*1270*/  @UP0 ULDC UR4, c[0x0][0xebc] ;  /* 0x0003af0000040ab9 */ /* 0x000fe20000000800 */
[----:B------:R-:W-:Y:S01]  /*1280*/  CS2R R140, SRZ ;  /* 0x00000000008c7805 */ /* 0x000fe2000001ff00 */
[----:B------:R-:W-:Y:S01]  /*1290*/  UIMAD.WIDE.U32 UR4, UR8, UR4, URZ ;  /* 0x00000004080472a5 */ /* 0x000fe2000f8e003f */
[----:B------:R-:W-:Y:S01]  /*12a0*/  CS2R R138, SRZ ;  /* 0x00000000008a7805 */ /* 0x000fe2000001ff00 */
[----:B------:R-:W4:Y:S01]  /*12b0*/  LDC R6, c[0x0][0x2e0] ;  /* 0x0000b800ff067b82 */ /* 0x000f220000000800 */
[----:B-1----:R-:W-:Y:S01]  /*12c0*/  ISETP.NE.U32.AND P0, PT, R8, RZ, PT ;  /* 0x000000ff0800720c */ /* 0x002fe20003f05070 */
[----:B------:R-:W-:Y:S01]  /*12d0*/  UMOV UR44, UR8 ;  /* 0x00000008002c7c82 */ /* 0x000fe20008000000 */
[----:B------:R-:W-:Y:S01]  /*12e0*/  @UP0 USHF.R.U32.HI UR44, URZ, UR6, UR5 ;  /* 0x000000063f2c0299 */ /* 0x000fe20008011605 */
[----:B------:R-:W-:-:S02]  /*12f0*/  CS2R R136, SRZ ;  /* 0x0000000000887805 */ /* 0x000fc4000001ff00 */
[----:B------:R-:W-:Y:S02]  /*1300*/  ISETP.NE.AND.EX P0, PT, R9, RZ, PT, P0 ;  /* 0x000000ff0900720c */ /* 0x000fe40003f05300 */
[----:B------:R-:W-:Y:S01]  /*1310*/  CS2R R134, SRZ ;  /* 0x0000000000867805 */ /* 0x000fe2000001ff00 */
[----:B------:R-:W-:Y:S01]  /*1320*/  UIADD3 UR4, -UR44, URZ, URZ ;  /* 0x0000003f2c047290 */ /* 0x000fe2000fffe13f */
[----:B------:R-:W-:Y:S02]  /*1330*/  CS2R R132, SRZ ;  /* 0x0000000000847805 */ /* 0x000fe4000001ff00 */
[----:B--2---:R-:W-:Y:S02]  /*1340*/  SEL R169, R169, 0x1, P0 ;  /* 0x00000001a9a97807 */ /* 0x004fe40000000000 */
[----:B------:R-:W-:Y:S02]  /*1350*/  CS2R R130, SRZ ;  /* 0x0000000000827805 */ /* 0x000fe4000001ff00 */
[----:B------:R-:W-:Y:S01]  /*1360*/  PLOP3.LUT P0, PT, PT, PT, UP1, 0x80, 0x0 ;  /* 0x000000000000781c */ /* 0x000fe20003f0f018 */
[----:B------:R-:W-:Y:S01]  /*1370*/  UIMAD UR43, UR43, UR4, UR8 ;  /* 0x000000042b2b72a4 */ /* 0x000fe2000f8e0208 */
[----:B------:R-:W-:-:S02]  /*1380*/  CS2R R128, SRZ ;  /* 0x0000000000807805 */ /* 0x000fc4000001ff00 */
[----:B------:R-:W-:Y:S02]  /*1390*/  CS2R R126, SRZ ;  /* 0x00000000007e7805 */ /* 0x000fe4000001ff00 */
[----:B------:R-:W-:Y:S02]  /*13a0*/  CS2R R124, SRZ ;  /* 0x00000000007c7805 */ /* 0x000fe4000001ff00 */
[----:B---3--:R-:W-:Y:S02]  /*13b0*/  IADD3 R4, R187, 0x7f, -R4 ;  /* 0x0000007fbb047810 */ /* 0x008fe40007ffe804 */
[----:B------:R-:W-:Y:S02]  /*13c0*/  CS2R R122, SRZ ;  /* 0x00000000007a7805 */ /* 0x000fe4000001ff00 */
[----:B------:R-:W-:Y:S02]  /*13d0*/  CS2R R120, SRZ ;  /* 0x0000000000787805 */ /* 0x000fe4000001ff00 */
[----:B------:R-:W-:-:S02]  /*13e0*/  CS2R R118, SRZ ;  /* 0x0000000000767805 */ /* 0x000fc4000001ff00 */
[----:B------:R-:W-:Y:S02]  /*13f0*/  CS2R R116, SRZ ;  /* 0x0000000000747805 */ /* 0x000fe4000001ff00 */
[----:B------:R-:W-:Y:S02]  /*1400*/  CS2R R166, SRZ ;  /* 0x0000000000a67805 */ /* 0x000fe4000001ff00 */
[----:B------:R-:W-:Y:S02]  /*1410*/  CS2R R164, SRZ ;  /* 0x0000000000a47805 */ /* 0x000fe4000001ff00 */
[----:B------:R-:W-:Y:S01]  /*1420*/  CS2R R112, SRZ ;  /* 0x0000000000707805 */ /* 0x000fe2000001ff00 */
[CC--:B----4-:R-:W-:Y:S01]  /*1430*/  IMAD R0, R169.reuse, R6.reuse, 0x3f ;  /* 0x0000003fa9007424 */ /* 0x0d0fe200078e0206 */
[----:B------:R-:W-:Y:S01]  /*1440*/  CS2R R162, SRZ ;  /* 0x0000000000a27805 */ /* 0x000fe2000001ff00 */
[----:B------:R-:W-:Y:S01]  /*1450*/  IMAD R4, R169, R6, R4 ;  /* 0x00000006a9047224 */ /* 0x000fe200078e0204 */
[----:B------:R-:W-:-:S02]  /*1460*/  CS2R R108, SRZ ;  /* 0x00000000006c7805 */ /* 0x000fc4000001ff00 */
[----:B------:R-:W-:Y:S02]  /*1470*/  CS2R R160, SRZ ;  /* 0x0000000000a07805 */ /* 0x000fe4000001ff00 */
[----:B------:R-:W-:Y:S02]  /*1480*/  SHF.R.S32.HI R3, RZ, 0x1f, R0 ;  /* 0x0000001fff037819 */ /* 0x000fe40000011400 */
[----:B------:R-:W-:Y:S02]  /*1490*/  CS2R R104, SRZ ;  /* 0x0000000000687805 */ /* 0x000fe4000001ff00 */
[----:B------:R-:W-:Y:S02]  /*14a0*/  SHF.R.S32.HI R5, RZ, 0x1f, R4 ;  /* 0x0000001fff057819 */ /* 0x000fe40000011404 */
[----:B------:R-:W-:Y:S02]  /*14b0*/  CS2R R158, SRZ ;  /* 0x00000000009e7805 */ /* 0x000fe4000001ff00 */
[----:B------:R-:W-:-:S02]  /*14c0*/  LEA.HI R3, R3, R0, RZ, 0x6 ;  /* 0x0000000003037211 */ /* 0x000fc400078f30ff */
[----:B------:R-:W-:Y:S02]  /*14d0*/  CS2R R156, SRZ ;  /* 0x00000000009c7805 */ /* 0x000fe4000001ff00 */
[----:B------:R-:W-:Y:S02]  /*14e0*/  LEA.HI R5, R5, R4, RZ, 0x6 ;  /* 0x0000000405057211 */ /* 0x000fe400078f30ff */
[----:B------:R-:W-:Y:S02]  /*14f0*/  CS2R R100, SRZ ;  /* 0x0000000000647805 */ /* 0x000fe4000001ff00 */
[----:B------:R-:W-:Y:S02]  /*1500*/  SHF.R.S32.HI R3, RZ, 0x6, R3 ;  /* 0x00000006ff037819 */ /* 0x000fe40000011403 */
[----:B------:R-:W-:Y:S02]  /*1510*/  CS2R R154, SRZ ;  /* 0x00000000009a7805 */ /* 0x000fe4000001ff00 */
[----:B------:R-:W-:-:S02]  /*1520*/  SHF.R.S32.HI R168, RZ, 0x6, R5 ;  /* 0x00000006ffa87819 */ /* 0x000fc40000011405 */
[----:B------:R-:W-:Y:S02]  /*1530*/  CS2R R96, SRZ ;  /* 0x0000000000607805 */ /* 0x000fe4000001ff00 */
[----:B------:R-:W-:Y:S02]  /*1540*/  MOV R0, RZ ;  /* 0x000000ff00007202 */ /* 0x000fe40000000f00 */
[----:B------:R-:W-:Y:S02]  /*1550*/  CS2R R152, SRZ ;  /* 0x0000000000987805 */ /* 0x000fe4000001ff00 */
[----:B------:R-:W-:Y:S01]  /*1560*/  VIMNMX R168, R3, R168, PT ;  /* 0x000000a803a87248 */ /* 0x000fe20003fe0100 */
[----:B------:R-:W-:Y:S01]  /*1570*/  IMAD.MOV.U32 R3, RZ, RZ, RZ ;  /* 0x000000ffff037224 */ /* 0x000fe200078e00ff */
[----:B------:R-:W-:Y:S02]  /*1580*/  CS2R R92, SRZ ;  /* 0x00000000005c7805 */ /* 0x000fe4000001ff00 */
[----:B------:R-:W-:-:S02]  /*1590*/  CS2R R36, SRZ ;  /* 0x0000000000247805 */ /* 0x000fc4000001ff00 */
[----:B------:R-:W-:Y:S02]  /*15a0*/  CS2R R32, SRZ ;  /* 0x0000000000207805 */ /* 0x000fe4000001ff00 */
[----:B------:R-:W-:Y:S02]  /*15b0*/  CS2R R88, SRZ ;  /* 0x0000000000587805 */ /* 0x000fe4000001ff00 */
[----:B------:R-:W-:Y:S01]  /*15c0*/  CS2R R26, SRZ ;  /* 0x00000000001a7805 */ /* 0x000fe2000001ff00 */
        /* <DEDUP_REMOVED lines=30> */
[----:B------:R-:W-:Y:S02]  /*17b0*/  ISETP.GE.AND P1, PT, R168, 0x1, PT ;  /* 0x00000001a800780c */ /* 0x000fe40003f26270 */
[----:B------:R-:W-:-:S11]  /*17c0*/  PLOP3.LUT P0, PT, PT, PT, PT, 0x80, 0x0 ;  /* 0x000000000000781c */ /* 0x000fd60003f0f070 */
[----:B------:R-:W-:Y:S05]  /*17d0*/  @!P1 BRA `(.L_x_3269) ;  /* 0x000000ac00b09947 */ /* 0x000fea0003800000 */
[----:B------:R-:W1:Y:S01]  /*17e0*/  SHFL.IDX PT, R4, R192, RZ, 0x1f ;  /* 0x00001fffc0047589 */ /* 0x000e6200000e0000 */
[----:B------:R-:W-:Y:S01]  /*17f0*/  UIADD3 UR4, UR37, 0x36400, URZ ;  /* 0x0003640025047890 */ /* 0x000fe2000fffe03f */
[----:B------:R-:W-:Y:S01]  /*1800*/  ISETP.GE.AND P0, PT, R168, 0x2, PT ;  /* 0x00000002a800780c */ /* 0x000fe20003f06270 */
[----:B------:R-:W-:Y:S01]  /*1810*/  UMOV UR17, 0x40000040 ;  /* 0x4000004000117882 */ /* 0x000fe20000000000 */
[----:B------:R-:W-:Y:S01]  /*1820*/  BAR.SYNC.DEFER_BLOCKING 0xe, 0x100 ;  /* 0x0384000000007b1d */ /* 0x000fe20000010000 */
[----:B------:R-:W-:-:S04]  /*1830*/  USHF.R.U32.HI UR4, URZ, 0x4, UR4 ;  /* 0x000000043f047899 */ /* 0x000fc80008011604 */
[----:B------:R-:W-:Y:S01]  /*1840*/  ULOP3.LUT UR4, UR4, 0x3fff, URZ, 0xc0, !UPT ;  /* 0x00003fff04047892 */ /* 0x000fe2000f8ec03f */
[----:B------:R-:W-:Y:S01]  /*1850*/  UMOV UR19, 0x40000040 ;  /* 0x4000004000137882 */ /* 0x000fe20000000000 */
[----:B------:R-:W-:Y:S02]  /*1860*/  UMOV UR5, 0x40000040 ;  /* 0x4000004000057882 */ /* 0x000fe40000000000 */
        /* <DEDUP_REMOVED lines=30> */
[----:B------:R-:W-:-:S05]  /*1a50*/  @!P1 LEA R4, R2, UR37, 0x3 ;  /* 0x0000002502049c11 */ /* 0x000fca000f8e18ff */
[----:B------:R-:W-:-:S05]  /*1a60*/  @!P1 VIADD R4, R4, 0x38860 ;  /* 0x0003886004049836 */ /* 0x000fca0000000000 */
        /* <DEDUP_REMOVED lines=16> */
[----:B------:R-:W-:-:S07]  /*1b70*/  IADD3 R168, R168, -0x2, RZ ;  /* 0xfffffffea8a87810 */ /* 0x000fce0007ffe0ff */
.L_x_3271:
[----:B------:R-:W-:Y:S01]  /*1b80*/  BAR.SYNC.DEFER_BLOCKING 0xe, 0x100 ;  /* 0x0384000000007b1d */ /* 0x000fe20000010000 */
[----:B-12---:R-:W-:Y:S01]  /*1b90*/  IMAD R4, R2, 0x40, R17 ;  /* 0x0000004002047824 */ /* 0x006fe200078e0211 */
        /* <DEDUP_REMOVED lines=144> */
[----:B------:R-:W-:Y:S02]  /*24a0*/  R2UR UR6, R5 ;  /* 0x00000000050672ca */ /* 0x000fe400000e0000 */
[C---:B------:R-:W-:Y:S01]  /*24b0*/  IADD3 R5, R4.reuse, 0x100, RZ ;  /* 0x0000010004057810 */ /* 0x040fe20007ffe0ff */
[----:B------:R-:W-:Y:S02]  /*24c0*/  VIADD R4, R4, 0x180 ;  /* 0x0000018004047836 */ /* 0x000fe40000000000 */
[----:B------:R-:W-:Y:S01]  /*24d0*/  HGMMA.64x256x16.F32 R24, gdesc[UR16].tnspB, R24, gsb0 ;  /* 0x43e00000101879f0 */ /* 0x000fe20008000818 */
[----:B------:R-:W-:Y:S02]  /*24e0*/  R2UR UR10, R5 ;  /* 0x00000000050a72ca */ /* 0x000fe400000e0000 */
[----:B------:R-:W-:Y:S02]  /*24f0*/  R2UR UR14, R4 ;  /* 0x00000000040e72ca */ /* 0x000fe400000e0000 */
[----:B------:R-:W-:-:S02]  /*2500*/  @!P1 LEA R4, R2, UR37, 0x3 ;  /* 0x0000002502049c11 */ /* 0x000fc4000f8e18ff */
[----:B------:R-:W-:-:S03]  /*2510*/  SEL R5, RZ, 0x1, P0 ;  /* 0x00000001ff057807 */ /* 0x000fc60000000000 */
[----:B------:R-:W-:Y:S01]  /*2520*/  @!P1 VIADD R4, R4, 0x38860 ;  /* 0x0003886004049836 */ /* 0x000fe20000000000 */
[----:B------:R-:W-:-:S04]  /*2530*/  LOP3.LUT R16, R16, R5, RZ, 0x3c, !PT ;  /* 0x0000000510107212 */ /* 0x000fc800078e3cff */
        /* <DEDUP_REMOVED lines=16> */
.L_x_3270:
[----:B------:R-:W-:Y:S01]  /*2640*/  BAR.SYNC.DEFER_BLOCKING 0xe, 0x100 ;  /* 0x0384000000007b1d */ /* 0x000fe20000010000 */
[C---:B-12---:R-:W-:Y:S01]  /*2650*/  IMAD R4, R2.reuse, 0x40, R17 ;  /* 0x0000004002047824 */ /* 0x046fe200078e0211 */
[----:B------:R-:W-:Y:S02]  /*2660*/  IADD3 R2, R2, 0x1, RZ ;  /* 0x0000000102027810 */ /* 0x000fe40007ffe0ff */
[----:B------:R-:W-:Y:S02]  /*2670*/  PLOP3.LUT P0, PT, PT, PT, PT, 0x8, 0x0 ;  /* 0x000000000000781c */ /* 0x000fe40003f0e170 */
        /* <DEDUP_REMOVED lines=137> */
.L_x_3268:
[----:B------:R-:W-:Y:S02]  /*2f10*/  ISETP.GE.AND P1, PT, R168, 0x1, PT ;  /* 0x00000001a800780c */ /* 0x000fe40003f26270 */
[----:B------:R-:W-:-:S11]  /*2f20*/  PLOP3.LUT P0, PT, PT, PT, PT, 0x80, 0x0 ;  /* 0x000000000000781c */ /* 0x000fd60003f0f070 */
[----:B------:R-:W-:Y:S05]  /*2f30*/  @!P1 BRA `(.L_x_3269) ;  /* 0x0000009400d89947 */ /* 0x000fea0003800000 */
        /* <DEDUP_REMOVED lines=29> */
.L_x_3272:
        /* <DEDUP_REMOVED lines=9> */
.L_x_3374:
[----:B------:R-:W-:Y:S05]  /*31a0*/  @!P0 BRA `(.L_x_3274) ;  /* 0x0000000000048947 */ /* 0x000fea0003800000 */
[----:B------:R-:W-:Y:S01]  /*31b0*/  BPT.TRAP 0x1 ;  /* 0x000000040000795c */ /* 0x000fe20000300000 */
.L_x_3274:
[----:B------:R-:W-:Y:S02]  /*31c0*/  LEA R5, R2, UR37, 0x3 ;  /* 0x0000002502057c11 */ /* 0x000fe4000f8e18ff */
[----:B------:R-:W-:-:S04]  /*31d0*/  SHF.L.U32 R8, R16, 0x1f, RZ ;  /* 0x0000001f10087819 */ /* 0x000fc800000006ff */
[----:B------:R2:W3:Y:S01]  /*31e0*/  SYNCS.PHASECHK.TRANS64.TRYWAIT P1, [R5+URZ+0x38830], R8 ;  /* 0x03883008050075a7 */ /* 0x0004e2000802017f */
[----:B------:R-:W-:Y:S05]  /*31f0*/  @!P0 BRA `(.L_x_3275) ;  /* 0x0000000000048947 */ /* 0x000fea0003800000 */
[----:B------:R-:W-:Y:S01]  /*3200*/  BPT.TRAP 0x1 ;  /* 0x000000040000795c */ /* 0x000fe20000300000 */
.L_x_3275:
[----:B---3--:R-:W-:Y:S05]  /*3210*/  @P1 BRA `(.L_x_3276) ;  /* 0x0000000000081947 */ /* 0x008fea0003800000 */
[----:B------:R-:W3:Y:S02]  /*3220*/  SYNCS.PHASECHK.TRANS64.TRYWAIT P1, [R5+URZ+0x38830], R8 ;  /* 0x03883008050075a7 */ /* 0x000ee4000802017f */
[----:B---3--:R-:W-:Y:S05]  /*3230*/  @!P1 BRA `(.L_x_3277) ;  /* 0x000000e000f89947 */ /* 0x008fea0003800000 */
.L_x_3276:
[----:B------:R-:W-:-:S04]  /*3240*/  UIADD3 UR4, UR37, 0x22400, URZ ;  /* 0x0002240025047890 */ /* 0x000fc8000fffe03f */
[----:B------:R-:W-:-:S04]  /*3250*/  USHF.R.U32.HI UR4, URZ, 0x4, UR4 ;  /* 0x000000043f047899 */ /* 0x000fc80008011604 */
[----:B------:R-:W-:-:S06]  /*3260*/  ULOP3.LUT UR4, UR4, 0x3fff, URZ, 0xc0, !UPT ;  /* 0x00003fff04047892 */ /* 0x000fcc000f8ec03f */
[----:B-1----:R-:W-:Y:S01]  /*3270*/  IMAD.U32 R0, RZ, RZ, UR4 ;  /* 0x00000004ff007e24 */ /* 0x002fe2000f8e00ff */
[----:B------:R-:W-:Y:S05]  /*3280*/  WARPSYNC.ALL ;  /* 0x0000000000007948 */ /* 0x000fea0003800000 */
[----:B------:R-:W-:Y:S01]  /*3290*/  LOP3.LUT R0, R0, 0x10000, RZ, 0xfc, !PT ;  /* 0x0001000000007812 */ /* 0x000fe200078efcff */
[----:B------:R-:W-:-:S03]  /*32a0*/  UIADD3 UR4, UR37, 0x20400, URZ ;  /* 0x0002040025047890 */ /* 0x000fc6000fffe03f */
[----:B------:R-:W-:Y:S01]  /*32b0*/  LEA R4, R2, R0, 0x9 ;  /* 0x0000000002047211 */ /* 0x000fe200078e48ff */
[----:B------:R-:W-:Y:S01]  /*32c0*/  WARPGROUP.ARRIVE ;  /* 0x00000000000079c5 */ /* 0x000fe20000000000 */
[----:B------:R-:W-:Y:S01]  /*32d0*/  UMOV UR11, 0x40000040 ;  /* 0x40000040000b7882 */ /* 0x000fe20000000000 */
[----:B------:R-:W-:Y:S01]  /*32e0*/  USHF.R.U32.HI UR4, URZ, 0x4, UR4 ;  /* 0x000000043f047899 */ /* 0x000fe20008011604 */
[----:B------:R-:W-:Y:S01]  /*32f0*/  R2UR UR10, R4 ;  /* 0x00000000040a72ca */ /* 0x000fe200000e0000 */
[----:B------:R-:W-:Y:S01]  /*3300*/  UMOV UR9, 0x40000040 ;  /* 0x4000004000097882 */ /* 0x000fe20000000000 */
        /* <DEDUP_REMOVED lines=27> */
.L_x_3375:
[----:B------:R-:W-:Y:S05]  /*34c0*/  @!P0 BRA `(.L_x_3279) ;  /* 0x0000000000048947 */ /* 0x000fea0003800000 */
[----:B------:R-:W-:Y:S01]  /*34d0*/  BPT.TRAP 0x1 ;  /* 0x000000040000795c */ /* 0x000fe20000300000 */
.L_x_3279:
[----:B------:R4:W1:Y:S01]  /*34e0*/  SYNCS.PHASECHK.TRANS64.TRYWAIT P1, [R5+URZ+0x38850], R8 ;  /* 0x03885008050075a7 */ /* 0x000862000802017f */
[----:B------:R-:W-:Y:S05]  /*34f0*/  @!P0 BRA `(.L_x_3280) ;  /* 0x0000000000048947 */ /* 0x000fea0003800000 */
[----:B------:R-:W-:Y:S01]  /*3500*/  BPT.TRAP 0x1 ;  /* 0x000000040000795c */ /* 0x000fe20000300000 */
.L_x_3280:
[----:B-1----:R-:W-:-:S04]  /*3510*/  IMAD.U32 R4, RZ, RZ, UR37 ;  /* 0x00000025ff047e24 */ /* 0x002fc8000f8e00ff */
[C---:B------:R-:W-:Y:S02]  /*3520*/  VIADD R3, R4.reuse, 0x400 ;  /* 0x0000040004037836 */ /* 0x040fe40000000000 */
        /* <DEDUP_REMOVED lines=11> */
.L_x_3281:
[----:B------:R-:W-:Y:S01]  /*35e0*/  R2UR UR24, R4 ;  /* 0x00000000041872ca */ /* 0x000fe200000e0000 */
[----:B------:R-:W-:Y:S01]  /*35f0*/  WARPGROUP.ARRIVE ;  /* 0x00000000000079c5 */ /* 0x000fe20000000000 */
[C---:B------:R-:W-:Y:S01]  /*3600*/  R2UR UR26, R6.reuse ;  /* 0x00000000061a72ca */ /* 0x040fe200000e0000 */
[----:B------:R-:W-:Y:S01]  /*3610*/  UMOV UR25, 0x40000040 ;  /* 0x4000004000197882 */ /* 0x000fe20000000000 */
[----:B------:R-:W-:Y:S01]  /*3620*/  UMOV UR27, 0x40000040 ;  /* 0x40000040001b7882 */ /* 0x000fe20000000000 */
[----:B------:R-:W-:Y:S01]  /*3630*/  VIADD R7, R6, 0x2 ;  /* 0x0000000206077836 */ /* 0x000fe20000000000 */
[----:B--234-:R-:W-:Y:S01]  /*3640*/  IADD3 R8, R4, 0x2, RZ ;  /* 0x0000000204087810 */ /* 0x01cfe20007ffe0ff */
[----:B------:R-:W-:Y:S01]  /*3650*/  UMOV UR5, 0x40000040 ;  /* 0x4000004000057882 */ /* 0x000fe20000000000 */
        /* <DEDUP_REMOVED lines=8> */
[----:B------:R-:W-:-:S02]  /*36e0*/  VIADD R10, R6, 0x800 ;  /* 0x00000800060a7836 */ /* 0x000fc40000000000 */
[----:B------:R-:W-:-:S04]  /*36f0*/  IMAD R206, R2, 0x1000, R19 ;  /* 0x0000100002ce7824 */ /* 0x000fc800078e0213 */
[----:B------:R-:W-:Y:S01]  /*3700*/  VIADD R207, R206, 0x80 ;  /* 0x00000080cecf7836 */ /* 0x000fe20000000000 */
        /* <DEDUP_REMOVED lines=127> */
[----:B------:R-:W-:Y:S02]  /*3f00*/  IADD3 R8, R4, 0x800, RZ ;  /* 0x0000080004087810 */ /* 0x000fe40007ffe0ff */
        /* <DEDUP_REMOVED lines=58> */
[C---:B------:R-:W-:Y:S01]  /*42b0*/  IMAD.IADD R13, R9.reuse, 0x1, R10 ;  /* 0x00000001090d7824 */ /* 0x040fe200078e020a */
        /* <DEDUP_REMOVED lines=87> */
[C---:B------:R-:W-:Y:S01]  /*4830*/  IADD3 R7, R9.reuse, R8, RZ ;  /* 0x0000000809077210 */ /* 0x040fe20007ffe0ff */
[----:B------:R-:W-:Y:S02]  /*4840*/  IMAD.IADD R9, R9, 0x1, R10 ;  /* 0x0000000109097824 */ /* 0x000fe400078e020a */
[C---:B------:R-:W-:Y:S02]  /*4850*/  IMAD.IADD R8, R11.reuse, 0x1, R8 ;  /* 0x000000010b087824 */ /* 0x040fe400078e0208 */
[----:B------:R-:W-:-:S02]  /*4860*/  IMAD.IADD R10, R11, 0x1, R10 ;  /* 0x000000010b0a7824 */ /* 0x000fc400078e020a */
[----:B------:R-:W-:Y:S01]  /*4870*/  IMAD.MOV.U32 R11, RZ, RZ, 0x40 ;  /* 0x00000040ff0b7424 */ /* 0x000fe200078e00ff */
[----:B------:R-:W-:Y:S02]  /*4880*/  WARPGROUP.DEPBAR.LE gsb0, 0x0 ;  /* 0x00008000000079c5 */ /* 0x000fe40000010000 */
[----:B------:R-:W-:-:S06]  /*4890*/  WARPGROUP.ARRIVE ;  /* 0x00000000000079c5 */ /* 0x000fcc0000000000 */
[----:B------:R-:W-:Y:S01]  /*48a0*/  HGMMA.64x64x16.F32 R24, gdesc[UR4], R24, gsb0 ;  /* 0x00e00000041879f0 */ /* 0x000fe20008000818 */
[----:B------:R-:W-:Y:S01]  /*48b0*/  R2UR UR4, R7 ;  /* 0x00000000070472ca */ /* 0x000fe200000e0000 */
[----:B------:R-:W-:Y:S01]  /*48c0*/  UMOV UR5, 0x40000040 ;  /* 0x4000004000057882 */ /* 0x000fe20000000000 */
[----:B------:R-:W-:Y:S01]  /*48d0*/  R2UR UR6, R9 ;  /* 0x00000000090672ca */ /* 0x000fe200000e0000 */
[----:B------:R-:W-:Y:S01]  /*48e0*/  UMOV UR7, 0x40000040 ;  /* 0x4000004000077882 */ /* 0x000fe20000000000 */
        /* <DEDUP_REMOVED lines=10> */
[----:B------:R-:W-:-:S04]  /*4990*/  SEL R8, R8, 0xf80, P1 ;  /* 0x00000f8008087807 */ /* 0x000fc80000800000 */
[----:B------:R-:W-:-:S04]  /*49a0*/  LOP3.LUT R8, R8, 0x1e00, RZ, 0xc0, !PT ;  /* 0x00001e0008087812 */ /* 0x000fc800078ec0ff */
[CC--:B------:R-:W-:Y:S02]  /*49b0*/  IADD3 R9, R7.reuse, R8.reuse, R4 ;  /* 0x0000000807097210 */ /* 0x0c0fe40007ffe004 */
[----:B------:R-:W-:Y:S01]  /*49c0*/  IADD3 R6, R7, R8, R6 ;  /* 0x0000000807067210 */ /* 0x000fe20007ffe006 */
[----:B------:R-:W-:Y:S02]  /*49d0*/  IMAD R7, R168, -0x40, R11 ;  /* 0xffffffc0a8077824 */ /* 0x000fe400078e020b */
[----:B------:R-:W-:Y:S02]  /*49e0*/  VIADD R11, R17, UR42 ;  /* 0x0000002a110b7c36 */ /* 0x000fe40008000000 */
        /* <DEDUP_REMOVED lines=8> */
[----:B------:R-:W1:Y:S08]  /*4a70*/  LDC R6, c[0x0][0x2e0] ;  /* 0x0000b800ff067b82 */ /* 0x000e700000000800 */
[----:B------:R-:W2:Y:S01]  /*4a80*/  LDC R9, c[0x0][0x288] ;  /* 0x0000a200ff097b82 */ /* 0x000ea20000000800 */
[----:B-1----:R-:W-:-:S02]  /*4a90*/  IMAD R7, R169, R6, R7 ;  /* 0x00000006a9077224 */ /* 0x002fc400078e0207 */
[----:B------:R-:W-:Y:S02]  /*4aa0*/  IMAD R8, R169, R6, R8 ;  /* 0x00000006a9087224 */ /* 0x000fe400078e0208 */
[----:B------:R-:W-:-:S03]  /*4ab0*/  IMAD.IADD R7, R7, 0x1, -R18 ;  /* 0x0000000107077824 */ /* 0x000fc600078e0a12 */
[----:B--2---:R-:W-:Y:S01]  /*4ac0*/  IADD3 R8, R8, -R9, -R18 ;  /* 0x8000000908087210 */ /* 0x004fe20007ffe812 */
[----:B------:R-:W-:-:S03]  /*4ad0*/  IMAD R6, R169, R6, -R9 ;  /* 0x00000006a9067224 */ /* 0x000fc600078e0a09 */
[----:B------:R-:W-:Y:S01]  /*4ae0*/  VIADDMNMX R12, R11, R8, R7, PT ;  /* 0x000000080b0c7246 */ /* 0x000fe20003800107 */
[----:B------:R-:W-:Y:S01]  /*4af0*/  VIADD R6, R6, UR42 ;  /* 0x0000002a06067c36 */ /* 0x000fe20008000000 */
[----:B------:R-:W-:Y:S02]  /*4b00*/  IADD3 R8, R8, 0x8, R11 ;  /* 0x0000000808087810 */ /* 0x000fe40007ffe00b */
[C---:B------:R-:W-:Y:S02]  /*4b10*/  ISETP.GT.AND P1, PT, R12.reuse, RZ, PT ;  /* 0x000000ff0c00720c */ /* 0x040fe40003f24270 */
[C---:B------:R-:W-:Y:S02]  /*4b20*/  ISETP.GT.AND P2, PT, R12.reuse, 0x1, PT ;  /* 0x000000010c00780c */ /* 0x040fe40003f44270 */
[----:B------:R-:W-:Y:S02]  /*4b30*/  ISETP.GT.AND P3, PT, R12, 0x8, PT ;  /* 0x000000080c00780c */ /* 0x000fe40003f64270 */
[----:B------:R-:W-:-:S02]  /*4b40*/  VIMNMX R8, R7, R8, PT ;  /* 0x0000000807087248 */ /* 0x000fc40003fe0100 */
[----:B------:R-:W-:-:S04]  /*4b50*/  SHF.R.S32.HI R9, RZ, 0x1f, R6 ;  /* 0x0000001fff097819 */ /* 0x000fc80000011406 */
[----:B------:R-:W-:-:S04]  /*4b60*/  LEA.HI R9, R9, R6, RZ, 0x6 ;  /* 0x0000000609097211 */ /* 0x000fc800078f30ff */
[----:B------:R-:W-:-:S04]  /*4b70*/  SHF.R.S32.HI R9, RZ, 0x6, R9 ;  /* 0x00000006ff097819 */ /* 0x000fc80000011409 */
[----:B------:R-:W-:Y:S01]  /*4b80*/  VIMNMX R9, RZ, R9, !PT ;  /* 0x00000009ff097248 */ /* 0x000fe20007fe0100 */
[----:B------:R-:W-:Y:S02]  /*4b90*/  WARPGROUP.DEPBAR.LE gsb0, 0x0 ;  /* 0x00008000000079c5 */ /* 0x000fe40000010000 */
[----:B------:R-:W-:-:S06]  /*4ba0*/  WARPGROUP.ARRIVE ;  /* 0x00000000000079c5 */ /* 0x000fcc0000000000 */
[----:B------:R-:W-:Y:S01]  /*4bb0*/  HGMMA.64x64x16.F32 R24, gdesc[UR4], R24, gsb0 ;  /* 0x00e00000041879f0 */ /* 0x000fe20008000818 */
[----:B------:R-:W-:Y:S01]  /*4bc0*/  ULDC UR5, c[0x0][0xa80] ;  /* 0x0002a00000057ab9 */ /* 0x000fe20000000800 */
[----:B------:R-:W-:Y:S01]  /*4bd0*/  R2UR UR4, R206 ;  /* 0x00000000ce0472ca */ /* 0x000fe200000e0000 */
[----:B------:R-:W-:-:S12]  /*4be0*/  UMOV UR7, 0x40000040 ;  /* 0x4000004000077882 */ /* 0x000fd80000000000 */
[----:B------:R-:W-:Y:S01]  /*4bf0*/  UMOV UR6, UR4 ;  /* 0x0000000400067c82 */ /* 0x000fe20008000000 */
[----:B------:R-:W-:Y:S01]  /*4c00*/  R2UR UR4, R207 ;  /* 0x00000000cf0472ca */ /* 0x000fe200000e0000 */
[C---:B------:R-:W-:Y:S02]  /*4c10*/  VIADD R207, R206.reuse, 0x100 ;  /* 0x00000100cecf7836 */ /* 0x040fe40000000000 */
[----:B------:R-:W-:Y:S01]  /*4c20*/  VIADD R206, R206, 0x180 ;  /* 0x00000180cece7836 */ /* 0x000fe20000000000 */
[----:B------:R-:W-:Y:S02]  /*4c30*/  WARPGROUP.DEPBAR.LE gsb0, 0x0 ;  /* 0x00008000000079c5 */ /* 0x000fe40000010000 */
[----:B------:R-:W-:Y:S02]  /*4c40*/  FSEL R24, R24, -INF , P1 ;  /* 0xff80000018187808 */ /* 0x000fe40000800000 */
[----:B------:R-:W-:Y:S02]  /*4c50*/  FSEL R25, R25, -INF , P2 ;  /* 0xff80000019197808 */ /* 0x000fe40001000000 */
[----:B------:R-:W-:-:S02]  /*4c60*/  ISETP.GT.AND P1, PT, R12, 0x9, PT ;  /* 0x000000090c00780c */ /* 0x000fc40003f24270 */
[----:B------:R-:W-:Y:S02]  /*4c70*/  FSEL R28, R28, -INF , P3 ;  /* 0xff8000001c1c7808 */ /* 0x000fe40001800000 */
[----:B------:R-:W-:Y:S02]  /*4c80*/  FMNMX.FTZ R13, R24, R25, !PT ;  /* 0x00000019180d7209 */ /* 0x000fe40007810000 */
[----:B------:R-:W-:Y:S02]  /*4c90*/  ISETP.GT.AND P2, PT, R12, 0x10, PT ;  /* 0x000000100c00780c */ /* 0x000fe40003f44270 */
[----:B------:R-:W-:Y:S02]  /*4ca0*/  FSEL R29, R29, -INF , P1 ;  /* 0xff8000001d1d7808 */ /* 0x000fe40000800000 */
[----:B------:R-:W-:Y:S02]  /*4cb0*/  FMNMX.FTZ R10, R28, R13, !PT ;  /* 0x0000000d1c0a7209 */ /* 0x000fe40007810000 */
        /* <DEDUP_REMOVED lines=33> */
[----:B------:R-:W-:Y:S02]  /*4ed0*/  FSEL R53, R53, -INF , P1 ;  /* 0xff80000035357808 */ /* 0x000fe40000800000 */
[----:B------:R-:W-:Y:S02]  /*4ee0*/  FMNMX.FTZ R10, R52, R13, !PT ;  /* 0x0000000d340a7209 */ /* 0x000fe40007810000 */
[----:B------:R-:W-:Y:S02]  /*4ef0*/  ISETP.GT.AND P1, PT, R8, RZ, PT ;  /* 0x000000ff0800720c */ /* 0x000fe40003f24270 */
[----:B------:R-:W-:-:S02]  /*4f00*/  FMNMX.FTZ R10, R53, R10, !PT ;  /* 0x0000000a350a7209 */ /* 0x000fc40007810000 */
[C---:B------:R-:W-:Y:S02]  /*4f10*/  ISETP.GT.AND P2, PT, R8.reuse, 0x1, PT ;  /* 0x000000010800780c */ /* 0x040fe40003f44270 */
[----:B------:R-:W-:Y:S01]  /*4f20*/  ISETP.GT.AND P3, PT, R8, 0x8, PT ;  /* 0x000000080800780c */ /* 0x000fe20003f64270 */
[----:B------:R-:W1:Y:S01]  /*4f30*/  SHFL.BFLY PT, R13, R10, 0x2, 0x1f ;  /* 0x0c401f000a0d7f89 */ /* 0x000e6200000e0000 */
[----:B------:R-:W-:Y:S02]  /*4f40*/  FSEL R26, R26, -INF , P1 ;  /* 0xff8000001a1a7808 */ /* 0x000fe40000800000 */
[----:B------:R-:W-:Y:S02]  /*4f50*/  FSEL R27, R27, -INF , P2 ;  /* 0xff8000001b1b7808 */ /* 0x000fe40001000000 */
[----:B------:R-:W-:Y:S02]  /*4f60*/  ISETP.GT.AND P1, PT, R8, 0x9, PT ;  /* 0x000000090800780c */ /* 0x000fe40003f24270 */
[----:B------:R-:W-:-:S02]  /*4f70*/  FSEL R30, R30, -INF , P3 ;  /* 0xff8000001e1e7808 */ /* 0x000fc40001800000 */
[----:B------:R-:W-:Y:S02]  /*4f80*/  FMNMX.FTZ R7, R26, R27, !PT ;  /* 0x0000001b1a077209 */ /* 0x000fe40007810000 */
[C---:B------:R-:W-:Y:S02]  /*4f90*/  ISETP.GT.AND P2, PT, R8.reuse, 0x10, PT ;  /* 0x000000100800780c */ /* 0x040fe40003f44270 */
[----:B------:R-:W-:Y:S02]  /*4fa0*/  FSEL R31, R31, -INF , P1 ;  /* 0xff8000001f1f7808 */ /* 0x000fe40000800000 */
[----:B------:R-:W-:Y:S02]  /*4fb0*/  ISETP.GT.AND P1, PT, R8, 0x11, PT ;  /* 0x000000110800780c */ /* 0x000fe40003f24270 */
[----:B------:R-:W-:Y:S02]  /*4fc0*/  FSEL R34, R34, -INF , P2 ;  /* 0xff80000022227808 */ /* 0x000fe40001000000 */
[----:B------:R-:W-:-:S02]  /*4fd0*/  ISETP.GT.AND P2, PT, R8, 0x18, PT ;  /* 0x000000180800780c */ /* 0x000fc40003f44270 */
[----:B------:R-:W-:Y:S02]  /*4fe0*/  FSEL R35, R35, -INF , P1 ;  /* 0xff80000023237808 */ /* 0x000fe40000800000 */
[----:B------:R-:W-:Y:S02]  /*4ff0*/  ISETP.GT.AND P1, PT, R8, 0x19, PT ;  /* 0x000000190800780c */ /* 0x000fe40003f24270 */
[----:B-1----:R-:W-:Y:S02]  /*5000*/  FMNMX.FTZ R13, R10, R13, !PT ;  /* 0x0000000d0a0d7209 */ /* 0x002fe40007810000 */
[----:B------:R-:W-:Y:S02]  /*5010*/  FMNMX.FTZ R10, R30, R7, !PT ;  /* 0x000000071e0a7209 */ /* 0x000fe40007810000 */
[----:B------:R-:W-:Y:S01]  /*5020*/  FSEL R38, R38, -INF , P2 ;  /* 0xff80000026267808 */ /* 0x000fe20001000000 */
[----:B------:R-:W1:Y:S01]  /*5030*/  SHFL.BFLY PT, R12, R13, 0x1, 0x1f ;  /* 0x0c201f000d0c7f89 */ /* 0x000e6200000e0000 */
        /* <DEDUP_REMOVED lines=15> */
[----:B-1----:R-:W-:Y:S02]  /*5130*/  FMNMX.FTZ R7, R13, R12, !PT ;  /* 0x0000000c0d077209 */ /* 0x002fe40007810000 */
[----:B------:R-:W-:Y:S02]  /*5140*/  ISETP.GT.AND P1, PT, R8, 0x30, PT ;  /* 0x000000300800780c */ /* 0x000fe40003f24270 */
[----:B------:R-:W-:Y:S01]  /*5150*/  FSEL R47, R47, -INF , P3 ;  /* 0xff8000002f2f7808 */ /* 0x000fe20001800000 */
[----:B------:R-:W-:Y:S01]  /*5160*/  FMUL.FTZ R12, R7, UR5 ;  /* 0x00000005070c7c20 */ /* 0x000fe20008410000 */
[----:B------:R-:W-:-:S02]  /*5170*/  FMNMX.FTZ R10, R46, R11, !PT ;  /* 0x0000000b2e0a7209 */ /* 0x000fc40007810000 */
[----:B------:R-:W-:Y:S02]  /*5180*/  FSETP.NEU.FTZ.AND P4, PT, R7, -INF , PT ;  /* 0xff8000000700780b */ /* 0x000fe40003f9d000 */
[----:B------:R-:W-:Y:S02]  /*5190*/  ISETP.GT.AND P2, PT, R8, 0x31, PT ;  /* 0x000000310800780c */ /* 0x000fe40003f44270 */
[----:B------:R-:W-:Y:S02]  /*51a0*/  FSEL R50, R50, -INF , P1 ;  /* 0xff80000032327808 */ /* 0x000fe40000800000 */
[----:B------:R-:W-:Y:S02]  /*51b0*/  FMNMX.FTZ R11, R47, R10, !PT ;  /* 0x0000000a2f0b7209 */ /* 0x000fe40007810000 */
[----:B------:R-:W-:Y:S02]  /*51c0*/  FSEL R56, R12, RZ, P4 ;  /* 0x000000ff0c387208 */ /* 0x000fe40002000000 */
[----:B------:R-:W-:-:S02]  /*51d0*/  ISETP.GT.AND P1, PT, R8, 0x38, PT ;  /* 0x000000380800780c */ /* 0x000fc40003f24270 */
[----:B------:R-:W-:Y:S01]  /*51e0*/  FSEL R51, R51, -INF , P2 ;  /* 0xff80000033337808 */ /* 0x000fe20001000000 */
[--C-:B------:R-:W-:Y:S01]  /*51f0*/  FFMA.FTZ R24, R24, UR5, -R56.reuse ;  /* 0x0000000518187c23 */ /* 0x100fe20008010838 */
[----:B------:R-:W-:Y:S01]  /*5200*/  FMNMX.FTZ R12, R50, R11, !PT ;  /* 0x0000000b320c7209 */ /* 0x000fe20007810000 */
[--C-:B------:R-:W-:Y:S01]  /*5210*/  FFMA.FTZ R11, R25, UR5, -R56.reuse ;  /* 0x00000005190b7c23 */ /* 0x100fe20008010838 */
[----:B------:R-:W-:Y:S01]  /*5220*/  ISETP.GT.AND P2, PT, R8, 0x39, PT ;  /* 0x000000390800780c */ /* 0x000fe20003f44270 */
[----:B------:R-:W-:Y:S01]  /*5230*/  MUFU.EX2 R10, R24 ;  /* 0x00000018000a7308 */ /* 0x000fe20000000800 */
[----:B------:R-:W-:Y:S01]  /*5240*/  FSEL R54, R54, -INF , P1 ;  /* 0xff80000036367808 */ /* 0x000fe20000800000 */
[--C-:B------:R-:W-:Y:S01]  /*5250*/  FFMA.FTZ R14, R32, UR5, -R56.reuse ;  /* 0x00000005200e7c23 */ /* 0x100fe20008010838 */
[----:B------:R-:W-:Y:S01]  /*5260*/  FMNMX.FTZ R13, R51, R12, !PT ;  /* 0x0000000c330d7209 */ /* 0x000fe20007810000 */
[--C-:B------:R-:W-:Y:S01]  /*5270*/  FFMA.FTZ R12, R28, UR5, -R56.reuse ;  /* 0x000000051c0c7c23 */ /* 0x100fe20008010838 */
[----:B------:R-:W-:Y:S01]  /*5280*/  FSEL R55, R55, -INF , P2 ;  /* 0xff80000037377808 */ /* 0x000fe20001000000 */
        /* <DEDUP_REMOVED lines=12> */
[--C-:B------:R-:W-:Y:S01]  /*5350*/  FFMA.FTZ R175, R49, UR5, -R56.reuse ;  /* 0x0000000531af7c23 */ /* 0x100fe20008010838 */
[--C-:B------:R-:W-:Y:S01]  /*5360*/  FFMA.FTZ R176, R52, UR5, -R56.reuse ;  /* 0x0000000534b07c23 */ /* 0x100fe20008010838 */
[----:B------:R-:W-:Y:S01]  /*5370*/  FFMA.FTZ R177, R53, UR5, -R56 ;  /* 0x0000000535b17c23 */ /* 0x000fe20008010838 */
[----:B------:R-:W2:Y:S08]  /*5380*/  MUFU.EX2 R11, R11 ;  /* 0x0000000b000b7308 */ /* 0x000eb00000000800 */
[----:B------:R-:W-:Y:S08]  /*5390*/  MUFU.EX2 R12, R12 ;  /* 0x0000000c000c7308 */ /* 0x000ff00000000800 */
[----:B------:R-:W3:Y:S01]  /*53a0*/  MUFU.EX2 R13, R13 ;  /* 0x0000000d000d7308 */ /* 0x000ee20000000800 */
[----:B--2---:R-:W-:Y:S01]  /*53b0*/  F2FP.F16.F32.PACK_AB R152, R11, R10 ;  /* 0x0000000a0b98723e */ /* 0x004fe200000000ff */
[----:B------:R-:W-:Y:S01]  /*53c0*/  FADD.FTZ R11, R10, R11 ;  /* 0x0000000b0a0b7221 */ /* 0x000fe20000010000 */
[----:B-1----:R-:W-:-:S05]  /*53d0*/  FMNMX.FTZ R25, R8, R25, !PT ;  /* 0x0000001908197209 */ /* 0x002fca0007810000 */
[----:B------:R-:W1:Y:S01]  /*53e0*/  SHFL.BFLY PT, R8, R25, 0x1, 0x1f ;  /* 0x0c201f0019087f89 */ /* 0x000e6200000e0000 */
[----:B------:R-:W-:Y:S08]  /*53f0*/  MUFU.EX2 R14, R14 ;  /* 0x0000000e000e7308 */ /* 0x000ff00000000800 */
[----:B------:R-:W2:Y:S01]  /*5400*/  MUFU.EX2 R15, R15 ;  /* 0x0000000f000f7308 */ /* 0x000ea20000000800 */
[----:B---3--:R-:W-:Y:S01]  /*5410*/  F2FP.F16.F32.PACK_AB R154, R13, R12 ;  /* 0x0000000c0d9a723e */ /* 0x008fe200000000ff */
[----:B------:R-:W-:-:S04]  /*5420*/  FADD.FTZ R12, R12, R11 ;  /* 0x0000000b0c0c7221 */ /* 0x000fc80000010000 */
[----:B------:R-:W-:Y:S01]  /*5430*/  FADD.FTZ R13, R13, R12 ;  /* 0x0000000c0d0d7221 */ /* 0x000fe20000010000 */
[----:B------:R-:W-:Y:S01]  /*5440*/  VIADD R12, R168, 0xfffffffe ;  /* 0xfffffffea80c7836 */ /* 0x000fe20000000000 */
[----:B------:R-:W-:Y:S04]  /*5450*/  MUFU.EX2 R20, R20 ;  /* 0x0000001400147308 */ /* 0x000fe80000000800 */
[----:B------:R-:W-:Y:S02]  /*5460*/  ISETP.GE.AND P2, PT, R12, R9, PT ;  /* 0x000000090c00720c */ /* 0x000fe40003f46270 */
[----:B-1----:R-:W-:Y:S02]  /*5470*/  FMNMX.FTZ R8, R25, R8, !PT ;  /* 0x0000000819087209 */ /* 0x002fe40007810000 */
[----:B------:R-:W1:Y:S01]  /*5480*/  MUFU.EX2 R21, R21 ;  /* 0x0000001500157308 */ /* 0x000e620000000800 */
[----:B--2---:R-:W-:Y:S01]  /*5490*/  F2FP.F16.F32.PACK_AB R156, R15, R14 ;  /* 0x0000000e0f9c723e */ /* 0x004fe200000000ff */
[----:B------:R-:W-:Y:S01]  /*54a0*/  FADD.FTZ R14, R14, R13 ;  /* 0x0000000d0e0e7221 */ /* 0x000fe20000010000 */
[C---:B------:R-:W-:Y:S01]  /*54b0*/  FSETP.NEU.FTZ.AND P1, PT, R8.reuse, -INF , PT ;  /* 0xff8000000800780b */ /* 0x040fe20003f3d000 */
[----:B------:R-:W-:-:S02]  /*54c0*/  FMUL.FTZ R24, R8, UR5 ;  /* 0x0000000508187c20 */ /* 0x000fc40008410000 */
        /* <DEDUP_REMOVED lines=24> */
[----:B-1----:R-:W-:Y:S01]  /*5650*/  F2FP.F16.F32.PACK_AB R158, R21, R20 ;  /* 0x00000014159e723e */ /* 0x002fe200000000ff */
[----:B------:R-:W-:Y:S01]  /*5660*/  FADD.FTZ R20, R20, R15 ;  /* 0x0000000f14147221 */ /* 0x000fe20000010000 */
[----:B------:R-:W-:-:S03]  /*5670*/  @!P1 IADD3 R5, R5, 0x38860, RZ ;  /* 0x0003886005059810 */ /* 0x000fc60007ffe0ff */
[----:B------:R-:W-:Y:S01]  /*5680*/  FADD.FTZ R21, R21, R20 ;  /* 0x0000001415157221 */ /* 0x000fe20000010000 */
[----:B------:R-:W-:Y:S01]  /*5690*/  @!P1 PRMT R5, RZ, 0x654, R5 ;  /* 0x00000654ff059816 */ /* 0x000fe20000000005 */
[----:B------:R-:W1:Y:S08]  /*56a0*/  MUFU.EX2 R179, R179 ;  /* 0x000000b300b37308 */ /* 0x000e700000000800 */
        /* <DEDUP_REMOVED lines=50> */
[----:B------:R-:W-:-:S06]  /*59d0*/  FADD.FTZ R176, R176, R175 ;  /* 0x000000afb0b07221 */ /* 0x000fcc0000010000 */
[----:B------:R-:W3:Y:S08]  /*59e0*/  MUFU.EX2 R204, R204 ;  /* 0x000000cc00cc7308 */ /* 0x000ef00000000800 */
[----:B------:R-:W5:Y:S01]  /*59f0*/  MUFU.EX2 R205, R205 ;  /* 0x000000cd00cd7308 */ /* 0x000f620000000800 */
[----:B-1----:R-:W-:Y:S01]  /*5a00*/  F2FP.F16.F32.PACK_AB R165, R202, R203 ;  /* 0x000000cbcaa5723e */ /* 0x002fe200000000ff */
[----:B------:R-:W-:-:S04]  /*5a10*/  FADD.FTZ R203, R203, R200 ;  /* 0x000000c8cbcb7221 */ /* 0x000fc80000010000 */
[----:B------:R-:W-:-:S04]  /*5a20*/  FADD.FTZ R203, R202, R203 ;  /* 0x000000cbcacb7221 */ /* 0x000fc80000010000 */
[----:B---3--:R-:W-:Y:S01]  /*5a30*/  FADD.FTZ R6, R204, R203 ;  /* 0x000000cbcc067221 */ /* 0x008fe20000010000 */
[----:B-----5:R-:W-:-:S03]  /*5a40*/  F2FP.F16.F32.PACK_AB R167, R205, R204 ;  /* 0x000000cccda7723e */ /* 0x020fc600000000ff */
[----:B------:R-:W-:Y:S02]  /*5a50*/  FADD.FTZ R6, R205, R6 ;  /* 0x00000006cd067221 */ /* 0x000fe40000010000 */
[----:B------:R4:W-:Y:S01]  /*5a60*/  STSM.16.M88.4 [R185], R164 ;  /* 0x000000a4b9007844 */ /* 0x0009e20000000200 */
[----:B--2---:R-:W-:-:S06]  /*5a70*/  WARPGROUP.ARRIVE ;  /* 0x00000000000079c5 */ /* 0x004fcc0000000000 */
        /* <DEDUP_REMOVED lines=32> */
[----:B----4-:R-:W-:Y:S06]  /*5c80*/  @!P2 BRA `(.L_x_3283) ;  /* 0x000000300090a947 */ /* 0x010fec0003800000 */
[----:B------:R-:W-:Y:S01]  /*5c90*/  IMAD.MOV.U32 R11, RZ, RZ, R8 ;  /* 0x000000ffff0b7224 */ /* 0x000fe200078e0008 */
[----:B------:R-:W-:Y:S01]  /*5ca0*/  ULDC UR4, c[0x0][0x288] ;  /* 0x0000a20000047ab9 */ /* 0x000fe20000000800 */
[----:B------:R-:W-:Y:S01]  /*5cb0*/  IMAD.MOV.U32 R13, RZ, RZ, R7 ;  /* 0x000000ffff0d7224 */ /* 0x000fe200078e0007 */
[----:B------:R-:W-:Y:S01]  /*5cc0*/  ULDC.64 UR6, c[0x0][0x3f8] ;  /* 0x0000fe0000067ab9 */ /* 0x000fe20000000a00 */
[----:B------:R-:W-:-:S07]  /*5cd0*/  IMAD.MOV.U32 R14, RZ, RZ, R2 ;  /* 0x000000ffff0e7224 */ /* 0x000fce00078e0002 */
.L_x_3292:
[----:B------:R-:W-:-:S04]  /*5ce0*/  IADD3 R2, R14, 0x1, RZ ;  /* 0x000000010e027810 */ /* 0x000fc80007ffe0ff */
[----:B------:R-:W-:-:S04]  /*5cf0*/  ISETP.NE.AND P2, PT, R2, 0x2, PT ;  /* 0x000000020200780c */ /* 0x000fc80003f45270 */
[----:B------:R-:W-:Y:S02]  /*5d00*/  SEL R7, RZ, 0x1, P2 ;  /* 0x00000001ff077807 */ /* 0x000fe40001000000 */
[----:B------:R-:W-:Y:S02]  /*5d10*/  SEL R2, R2, RZ, P2 ;  /* 0x000000ff02027207 */ /* 0x000fe40001000000 */
[----:B------:R-:W-:Y:S01]  /*5d20*/  LOP3.LUT R16, R16, R7, RZ, 0x3c, !PT ;  /* 0x0000000710107212 */ /* 0x000fe200078e3cff */
[----:B------:R-:W-:Y:S06]  /*5d30*/  @!P0 BRA `(.L_x_3284) ;  /* 0x0000000000048947 */ /* 0x000fec0003800000 */
[----:B------:R-:W-:Y:S01]  /*5d40*/  BPT.TRAP 0x1 ;  /* 0x000000040000795c */ /* 0x000fe20000300000 */
.L_x_3284:
[----:B------:R-:W-:Y:S02]  /*5d50*/  LEA R10, R2, UR37, 0x3 ;  /* 0x00000025020a7c11 */ /* 0x000fe4000f8e18ff */
[----:B------:R-:W-:-:S04]  /*5d60*/  SHF.L.U32 R7, R16, 0x1f, RZ ;  /* 0x0000001f10077819 */ /* 0x000fc800000006ff */
[----:B------:R1:W2:Y:S01]  /*5d70*/  SYNCS.PHASECHK.TRANS64.TRYWAIT P2, [R10+URZ+0x38830], R7 ;  /* 0x038830070a0075a7 */ /* 0x0002a2000804017f */
[----:B------:R-:W-:Y:S05]  /*5d80*/  @!P0 BRA `(.L_x_3285) ;  /* 0x0000000000048947 */ /* 0x000fea0003800000 */
[----:B------:R-:W-:Y:S01]  /*5d90*/  BPT.TRAP 0x1 ;  /* 0x000000040000795c */ /* 0x000fe20000300000 */
.L_x_3285:
[----:B------:R-:W-:Y:S01]  /*5da0*/  IMAD R8, R2, 0x200, R0 ;  /* 0x0000020002087824 */ /* 0x000fe200078e0200 */
[----:B--2---:R-:W-:Y:S06]  /*5db0*/  @P2 BRA `(.L_x_3286) ;  /* 0x0000000000082947 */ /* 0x004fec0003800000 */
[----:B------:R-:W2:Y:S02]  /*5dc0*/  SYNCS.PHASECHK.TRANS64.TRYWAIT P2, [R10+URZ+0x38830], R7 ;  /* 0x038830070a0075a7 */ /* 0x000ea4000804017f */
[----:B--2---:R-:W-:Y:S05]  /*5dd0*/  @!P2 BRA `(.L_x_3287) ;  /* 0x000000b80050a947 */ /* 0x004fea0003800000 */
.L_x_3286:
        /* <DEDUP_REMOVED lines=22> */
.L_x_3288:
[----:B------:R3:W4:Y:S01]  /*5f40*/  SYNCS.PHASECHK.TRANS64.TRYWAIT P2, [R10+URZ+0x38850], R7 ;  /* 0x038850070a0075a7 */ /* 0x000722000804017f */
[----:B------:R-:W-:Y:S05]  /*5f50*/  @!P0 BRA `(.L_x_3289) ;  /* 0x0000000000048947 */ /* 0x000fea0003800000 */
[----:B------:R-:W-:Y:S01]  /*5f60*/  BPT.TRAP 0x1 ;  /* 0x000000040000795c */ /* 0x000fe20000300000 */
.L_x_3289:
[----:B----4-:R-:W-:Y:S05]  /*5f70*/  @P2 BRA `(.L_x_3290) ;  /* 0x0000000000082947 */ /* 0x010fea0003800000 */
[----:B------:R-:W4:Y:S02]  /*5f80*/  SYNCS.PHASECHK.TRANS64.TRYWAIT P2, [R10+URZ+0x38850], R7 ;  /* 0x038850070a0075a7 */ /* 0x000f24000804017f */
[----:B----4-:R-:W-:Y:S05]  /*5f90*/  @!P2 BRA `(.L_x_3291) ;  /* 0x000000b400f4a947 */ /* 0x010fea0003800000 */
.L_x_3290:
[----:B-1234-:R-:W-:Y:S01]  /*5fa0*/  IMAD R7, R2, 0x1000, R3 ;  /* 0x0000100002077824 */ /* 0x01efe200078e0203 */
[----:B------:R-:W-:Y:S01]  /*5fb0*/  WARPGROUP.ARRIVE ;  /* 0x00000000000079c5 */ /* 0x000fe20000000000 */
[----:B------:R-:W-:Y:S01]  /*5fc0*/  UMOV UR27, 0x40000040 ;  /* 0x40000040001b7882 */ /* 0x000fe20000000000 */
[C---:B------:R-:W-:Y:S01]  /*5fd0*/  VIADD R15, R4.reuse, 0x2 ;  /* 0x00000002040f7836 */ /* 0x040fe20000000000 */
[----:B------:R-:W-:Y:S01]  /*5fe0*/  UMOV UR29, 0x40000040 ;  /* 0x40000040001d7882 */ /* 0x000fe20000000000 */
[C---:B------:R-:W-:Y:S01]  /*5ff0*/  R2UR UR26, R7.reuse ;  /* 0x00000000071a72ca */ /* 0x040fe200000e0000 */
[----:B------:R-:W-:Y:S01]  /*6000*/  VIADD R8, R7, 0x2 ;  /* 0x0000000207087836 */ /* 0x000fe20000000000 */
[----:B------:R-:W-:Y:S01]  /*6010*/  UMOV UR31, 0x40000040 ;  /* 0x40000040001f7882 */ /* 0x000fe20000000000 */
[----:B------:R-:W-:Y:S01]  /*6020*/  R2UR UR28, R15 ;  /* 0x000000000f1c72ca */ /* 0x000fe200000e0000 */
[----:B------:R-:W1:Y:S01]  /*6030*/  S2R R20, SR_TID.X ;  /* 0x0000000000147919 */ /* 0x000e620000002100 */
[C---:B------:R-:W-:Y:S01]  /*6040*/  IADD3 R15, R4.reuse, 0x4, RZ ;  /* 0x00000004040f7810 */ /* 0x040fe20007ffe0ff */
[----:B------:R-:W-:Y:S01]  /*6050*/  VIADD R197, R4, 0x800 ;  /* 0x0000080004c57836 */ /* 0x000fe20000000000 */
[----:B------:R-:W-:Y:S01]  /*6060*/  R2UR UR30, R8 ;  /* 0x00000000081e72ca */ /* 0x000fe200000e0000 */
[C---:B------:R-:W-:Y:S01]  /*6070*/  VIADD R8, R7.reuse, 0x4 ;  /* 0x0000000407087836 */ /* 0x040fe20000000000 */
[----:B------:R-:W-:Y:S01]  /*6080*/  UISETP.NE.U32.AND UP0, UPT, UR6, URZ, UPT ;  /* 0x0000003f0600728c */ /* 0x000fe2000bf05070 */
[----:B------:R-:W-:Y:S01]  /*6090*/  VIADD R21, R7, 0x800 ;  /* 0x0000080007157836 */ /* 0x000fe20000000000 */
[----:B------:R-:W-:Y:S01]  /*60a0*/  ULDC UR5, c[0x0][0x404] ;  /* 0x0001010000057ab9 */ /* 0x000fe20000000800 */
[----:B------:R-:W-:Y:S01]  /*60b0*/  IMAD R208, R2, 0x1000, R19 ;  /* 0x0000100002d07824 */ /* 0x000fe200078e0213 */
[----:B------:R-:W-:Y:S01]  /*60c0*/  HGMMA.64x64x16.F32 R152, gdesc[UR24], R152, gsb0 ;  /* 0x00e00000189879f0 */ /* 0x000fe20008000898 */
[----:B------:R-:W-:Y:S01]  /*60d0*/  UISETP.NE.AND.EX UP0, UPT, UR7, URZ, UPT, UP0 ;  /* 0x0000003f0700728c */ /* 0x000fe2000bf05300 */
[----:B------:R-:W-:-:S02]  /*60e0*/  UMOV UR11, 0x40000040 ;  /* 0x40000040000b7882 */ /* 0x000fc40000000000 */
[----:B------:R-:W-:Y:S01]  /*60f0*/  R2UR UR10, R208 ;  /* 0x00000000d00a72ca */ /* 0x000fe200000e0000 */
[----:B------:R-:W-:Y:S01]  /*6100*/  USEL UR5, UR5, 0x1, UP0 ;  /* 0x0000000105057887 */ /* 0x000fe20008000000 */
        /* <DEDUP_REMOVED lines=150> */
[----:B------:R-:W-:Y:S01]  /*6a70*/  IADD3 R196, R197, R20, RZ ;  /* 0x00000014c5c47210 */ /* 0x000fe20007ffe0ff */
        /* <DEDUP_REMOVED lines=146> */
[----:B------:R-:W-:Y:S02]  /*73a0*/  IADD3 R7, R8, R15, R7 ;  /* 0x0000000f08077210 */ /* 0x000fe40007ffe007 */
[----:B------:R-:W1:Y:S01]  /*73b0*/  LDC R8, c[0x0][0x2e0] ;  /* 0x0000b800ff087b82 */ /* 0x000e620000000800 */
[----:B------:R-:W-:Y:S02]  /*73c0*/  WARPGROUP.DEPBAR.LE gsb0, 0x0 ;  /* 0x00008000000079c5 */ /* 0x000fe40000010000 */
[----:B------:R-:W-:-:S06]  /*73d0*/  WARPGROUP.ARRIVE ;  /* 0x00000000000079c5 */ /* 0x000fcc0000000000 */
[----:B------:R-:W-:Y:S01]  /*73e0*/  HGMMA.64x64x16.F32 R152, gdesc[UR28], R152, gsb0 ;  /* 0x00e000001c9879f0 */ /* 0x000fe20008000898 */
[----:B------:R-:W-:Y:S01]  /*73f0*/  R2UR UR28, R20 ;  /* 0x00000000141c72ca */ /* 0x000fe200000e0000 */
[----:B------:R-:W-:Y:S01]  /*7400*/  UMOV UR29, 0x40000040 ;  /* 0x40000040001d7882 */ /* 0x000fe20000000000 */
[----:B------:R-:W-:Y:S01]  /*7410*/  R2UR UR30, R7 ;  /* 0x00000000071e72ca */ /* 0x000fe200000e0000 */
[----:B------:R-:W-:Y:S01]  /*7420*/  UMOV UR31, 0x40000040 ;  /* 0x40000040001f7882 */ /* 0x000fe20000000000 */
[----:B------:R-:W-:-:S04]  /*7430*/  IMAD.MOV.U32 R7, RZ, RZ, -0x40 ;  /* 0xffffffc0ff077424 */ /* 0x000fc800078e00ff */
[----:B------:R-:W-:-:S05]  /*7440*/  IMAD R7, R12, R7, 0x1 ;  /* 0x000000010c077424 */ /* 0x000fca00078e0207 */
[----:B------:R-:W-:-:S05]  /*7450*/  IADD3 R7, R7, UR42, RZ ;  /* 0x0000002a07077c10 */ /* 0x000fca000fffe0ff */
[----:B-1----:R-:W-:Y:S01]  /*7460*/  IMAD R7, R8, UR5, R7 ;  /* 0x0000000508077c24 */ /* 0x002fe2000f8e0207 */
[----:B------:R-:W-:-:S04]  /*7470*/  ULDC UR5, c[0x0][0xa80] ;  /* 0x0002a00000057ab9 */ /* 0x000fc80000000800 */
[----:B------:R-:W-:-:S05]  /*7480*/  IADD3 R8, R7, -UR4, -R18 ;  /* 0x8000000407087c10 */ /* 0x000fca000fffe812 */
[----:B------:R-:W-:-:S05]  /*7490*/  IMAD.IADD R7, R17, 0x1, R8 ;  /* 0x0000000111077824 */ /* 0x000fca00078e0208 */
[C---:B------:R-:W-:Y:S02]  /*74a0*/  ISETP.GT.AND P2, PT, R7.reuse, RZ, PT ;  /* 0x000000ff0700720c */ /* 0x040fe40003f44270 */
[----:B------:R-:W-:Y:S01]  /*74b0*/  ISETP.GT.AND P3, PT, R7, 0x1, PT ;  /* 0x000000010700780c */ /* 0x000fe20003f64270 */
[----:B------:R-:W-:Y:S02]  /*74c0*/  WARPGROUP.DEPBAR.LE gsb0, 0x0 ;  /* 0x00008000000079c5 */ /* 0x000fe40000010000 */
[----:B------:R-:W-:-:S06]  /*74d0*/  WARPGROUP.ARRIVE ;  /* 0x00000000000079c5 */ /* 0x000fcc0000000000 */
[----:B------:R-:W-:Y:S03]  /*74e0*/  HGMMA.64x64x16.F32 R152, gdesc[UR28], R152, gsb0 ;  /* 0x00e000001c9879f0 */ /* 0x000fe60008000898 */
[----:B------:R-:W-:Y:S02]  /*74f0*/  WARPGROUP.DEPBAR.LE gsb0, 0x0 ;  /* 0x00008000000079c5 */ /* 0x000fe40000010000 */
[----:B------:R-:W-:Y:S02]  /*7500*/  FSEL R152, R152, -INF , P2 ;  /* 0xff80000098987808 */ /* 0x000fe40001000000 */
        /* <DEDUP_REMOVED lines=27> */
[C---:B------:R-:W-:Y:S02]  /*76c0*/  ISETP.GT.AND P3, PT, R7.reuse, 0x29, PT ;  /* 0x000000290700780c */ /* 0x040fe40003f64270 */
        /* <DEDUP_REMOVED lines=15> */
[----:B------:R-:W-:Y:S01]  /*77c0*/  FMNMX.FTZ R20, R180, R15, !PT ;  /* 0x0000000fb4147209 */ /* 0x000fe20007810000 */
[----:B------:R-:W-:-:S03]  /*77d0*/  VIADD R15, R7, 0x8 ;  /* 0x00000008070f7836 */ /* 0x000fc60000000000 */
[----:B------:R-:W-:Y:S02]  /*77e0*/  FMNMX.FTZ R21, R181, R20, !PT ;  /* 0x00000014b5157209 */ /* 0x000fe40007810000 */
[C---:B------:R-:W-:Y:S02]  /*77f0*/  ISETP.GT.AND P2, PT, R15.reuse, RZ, PT ;  /* 0x000000ff0f00720c */ /* 0x040fe40003f44270 */
[C---:B------:R-:W-:Y:S01]  /*7800*/  ISETP.GT.AND P3, PT, R15.reuse, 0x1, PT ;  /* 0x000000010f00780c */ /* 0x040fe20003f64270 */
[----:B------:R-:W1:Y:S01]  /*7810*/  SHFL.BFLY PT, R20, R21, 0x2, 0x1f ;  /* 0x0c401f0015147f89 */ /* 0x000e6200000e0000 */
[----:B------:R-:W-:Y:S02]  /*7820*/  FSEL R154, R154, -INF , P2 ;  /* 0xff8000009a9a7808 */ /* 0x000fe40001000000 */
[----:B------:R-:W-:Y:S02]  /*7830*/  ISETP.GT.AND P2, PT, R15, 0x8, PT ;  /* 0x000000080f00780c */ /* 0x000fe40003f44270 */
[----:B------:R-:W-:-:S02]  /*7840*/  FSEL R155, R155, -INF , P3 ;  /* 0xff8000009b9b7808 */ /* 0x000fc40001800000 */
[C---:B------:R-:W-:Y:S02]  /*7850*/  ISETP.GT.AND P3, PT, R15.reuse, 0x9, PT ;  /* 0x000000090f00780c */ /* 0x040fe40003f64270 */
[----:B------:R-:W-:Y:S02]  /*7860*/  FSEL R158, R158, -INF , P2 ;  /* 0xff8000009e9e7808 */ /* 0x000fe40001000000 */
[----:B------:R-:W-:Y:S02]  /*7870*/  ISETP.GT.AND P2, PT, R15, 0x10, PT ;  /* 0x000000100f00780c */ /* 0x000fe40003f44270 */
[----:B------:R-:W-:Y:S02]  /*7880*/  FSEL R159, R159, -INF , P3 ;  /* 0xff8000009f9f7808 */ /* 0x000fe40001800000 */
[----:B------:R-:W-:Y:S02]  /*7890*/  ISETP.GT.AND P3, PT, R15, 0x11, PT ;  /* 0x000000110f00780c */ /* 0x000fe40003f64270 */
[----:B------:R-:W-:-:S02]  /*78a0*/  FSEL R162, R162, -INF , P2 ;  /* 0xff800000a2a27808 */ /* 0x000fc40001000000 */
[----:B------:R-:W-:Y:S02]  /*78b0*/  ISETP.GT.AND P2, PT, R15, 0x18, PT ;  /* 0x000000180f00780c */ /* 0x000fe40003f44270 */
        /* <DEDUP_REMOVED lines=16> */
[----:B------:R-:W-:Y:S02]  /*79c0*/  FMNMX.FTZ R20, R166, R21, !PT ;  /* 0x00000015a6147209 */ /* 0x000fe40007810000 */
[----:B------:R-:W-:Y:S02]  /*79d0*/  FSEL R200, R171, -INF , P3 ;  /* 0xff800000abc87808 */ /* 0x000fe40001800000 */
[----:B------:R-:W-:-:S02]  /*79e0*/  FMNMX.FTZ R20, R167, R20, !PT ;  /* 0x00000014a7147209 */ /* 0x000fc40007810000 */
[----:B-1----:R-:W-:Y:S02]  /*79f0*/  FMNMX.FTZ R7, R168, R169, !PT ;  /* 0x000000a9a8077209 */ /* 0x002fe40007810000 */
[----:B------:R-:W-:Y:S02]  /*7a00*/  FMNMX.FTZ R21, R199, R20, !PT ;  /* 0x00000014c7157209 */ /* 0x000fe40007810000 */
[----:B------:R-:W-:Y:S01]  /*7a10*/  ISETP.GT.AND P5, PT, R15, 0x29, PT ;  /* 0x000000290f00780c */ /* 0x000fe20003fa4270 */
[----:B------:R-:W-:Y:S01]  /*7a20*/  FMUL.FTZ R203, R7, UR5 ;  /* 0x0000000507cb7c20 */ /* 0x000fe20008410000 */
[----:B------:R-:W-:Y:S02]  /*7a30*/  FSEL R201, R174, -INF , P4 ;  /* 0xff800000aec97808 */ /* 0x000fe40002000000 */
[----:B------:R-:W-:Y:S02]  /*7a40*/  FMNMX.FTZ R20, R200, R21, !PT ;  /* 0x00000015c8147209 */ /* 0x000fe40007810000 */
[----:B------:R-:W-:-:S02]  /*7a50*/  ISETP.GT.AND P3, PT, R15, 0x30, PT ;  /* 0x000000300f00780c */ /* 0x000fc40003f64270 */
[----:B------:R-:W-:Y:S02]  /*7a60*/  FSEL R202, R175, -INF , P5 ;  /* 0xff800000afca7808 */ /* 0x000fe40002800000 */
[----:B------:R-:W-:Y:S02]  /*7a70*/  FMNMX.FTZ R21, R201, R20, !PT ;  /* 0x00000014c9157209 */ /* 0x000fe40007810000 */
[----:B------:R-:W-:Y:S02]  /*7a80*/  FSETP.NEU.FTZ.AND P2, PT, R7, -INF , PT ;  /* 0xff8000000700780b */ /* 0x000fe40003f5d000 */
[----:B------:R-:W-:Y:S02]  /*7a90*/  ISETP.GT.AND P4, PT, R15, 0x31, PT ;  /* 0x000000310f00780c */ /* 0x000fe40003f84270 */
[----:B------:R-:W-:Y:S02]  /*7aa0*/  FSEL R178, R178, -INF , P3 ;  /* 0xff800000b2b27808 */ /* 0x000fe40001800000 */
[----:B------:R-:W-:-:S02]  /*7ab0*/  FMNMX.FTZ R21, R202, R21, !PT ;  /* 0x00000015ca157209 */ /* 0x000fc40007810000 */
[----:B------:R-:W-:Y:S02]  /*7ac0*/  FSEL R203, R203, RZ, P2 ;  /* 0x000000ffcbcb7208 */ /* 0x000fe40001000000 */
[----:B------:R-:W-:Y:S02]  /*7ad0*/  ISETP.GT.AND P3, PT, R15, 0x38, PT ;  /* 0x000000380f00780c */ /* 0x000fe40003f64270 */
[----:B------:R-:W-:Y:S01]  /*7ae0*/  FSEL R179, R179, -INF , P4 ;  /* 0xff800000b3b37808 */ /* 0x000fe20002000000 */
[--C-:B------:R-:W-:Y:S01]  /*7af0*/  FFMA.FTZ R20, R152, UR5, -R203.reuse ;  /* 0x0000000598147c23 */ /* 0x100fe200080108cb */
[----:B------:R-:W-:Y:S01]  /*7b00*/  FMNMX.FTZ R168, R178, R21, !PT ;  /* 0x00000015b2a87209 */ /* 0x000fe20007810000 */
[--C-:B------:R-:W-:Y:S01]  /*7b10*/  FFMA.FTZ R173, R8, UR5, -R203.reuse ;  /* 0x0000000508ad7c23 */ /* 0x100fe200080108cb */
[----:B------:R-:W-:Y:S01]  /*7b20*/  ISETP.GT.AND P4, PT, R15, 0x39, PT ;  /* 0x000000390f00780c */ /* 0x000fe20003f84270 */
[--C-:B------:R-:W-:Y:S01]  /*7b30*/  FFMA.FTZ R15, R153, UR5, -R203.reuse ;  /* 0x00000005990f7c23 */ /* 0x100fe200080108cb */
        /* <DEDUP_REMOVED lines=18> */
[----:B------:R-:W-:Y:S01]  /*7c60*/  FFMA.FTZ R181, R181, UR5, -R203 ;  /* 0x00000005b5b57c23 */ /* 0x000fe200080108cb */
[----:B------:R-:W-:Y:S08]  /*7c70*/  MUFU.EX2 R20, R20 ;  /* 0x0000001400147308 */ /* 0x000ff00000000800 */
[----:B------:R-:W2:Y:S08]  /*7c80*/  MUFU.EX2 R15, R15 ;  /* 0x0000000f000f7308 */ /* 0x000eb00000000800 */
[----:B------:R-:W-:Y:S01]  /*7c90*/  MUFU.EX2 R21, R21 ;  /* 0x0000001500157308 */ /* 0x000fe20000000800 */
[----:B-1----:R-:W-:-:S07]  /*7ca0*/  FMNMX.FTZ R156, R153, R156, !PT ;  /* 0x0000009c999c7209 */ /* 0x002fce0007810000 */
[----:B------:R-:W-:Y:S01]  /*7cb0*/  MUFU.EX2 R168, R168 ;  /* 0x000000a800a87308 */ /* 0x000fe20000000800 */
[----:B------:R-:W1:Y:S07]  /*7cc0*/  SHFL.BFLY PT, R153, R156, 0x1, 0x1f ;  /* 0x0c201f009c997f89 */ /* 0x000e6e00000e0000 */
[----:B------:R-:W-:Y:S08]  /*7cd0*/  MUFU.EX2 R169, R169 ;  /* 0x000000a900a97308 */ /* 0x000ff00000000800 */
[----:B------:R-:W-:Y:S08]  /*7ce0*/  MUFU.EX2 R170, R170 ;  /* 0x000000aa00aa7308 */ /* 0x000ff00000000800 */
[----:B------:R-:W-:Y:S01]  /*7cf0*/  MUFU.EX2 R171, R171 ;  /* 0x000000ab00ab7308 */ /* 0x000fe20000000800 */
[----:B-1----:R-:W-:-:S04]  /*7d00*/  FMNMX.FTZ R8, R156, R153, !PT ;  /* 0x000000999c087209 */ /* 0x002fc80007810000 */
[C---:B------:R-:W-:Y:S01]  /*7d10*/  FSETP.NEU.FTZ.AND P3, PT, R8.reuse, -INF , PT ;  /* 0xff8000000800780b */ /* 0x040fe20003f7d000 */
[C---:B------:R-:W-:Y:S02]  /*7d20*/  FMUL.FTZ R153, R8.reuse, UR5 ;  /* 0x0000000508997c20 */ /* 0x040fe40008410000 */
[----:B------:R-:W-:Y:S01]  /*7d30*/  MUFU.EX2 R172, R172 ;  /* 0x000000ac00ac7308 */ /* 0x000fe20000000800 */
[----:B------:R-:W-:Y:S02]  /*7d40*/  FSEL R156, R8, RZ, P3 ;  /* 0x000000ff089c7208 */ /* 0x000fe40001800000 */
[----:B------:R-:W-:-:S03]  /*7d50*/  FSEL R153, R153, RZ, P3 ;  /* 0x000000ff99997208 */ /* 0x000fc60001800000 */
[----:B------:R-:W-:Y:S01]  /*7d60*/  FADD.FTZ R156, -R156, R11 ;  /* 0x0000000b9c9c7221 */ /* 0x000fe20000010100 */
[----:B------:R-:W-:Y:S01]  /*7d70*/  @!P1 IADD3 R11, R10, 0x38840, RZ ;  /* 0x000388400a0b9810 */ /* 0x000fe20007ffe0ff */
[--C-:B------:R-:W-:Y:S01]  /*7d80*/  FFMA.FTZ R197, R154, UR5, -R153.reuse ;  /* 0x000000059ac57c23 */ /* 0x100fe20008010899 */
[----:B------:R-:W-:Y:S01]  /*7d90*/  FSEL R154, R7, RZ, P2 ;  /* 0x000000ff079a7208 */ /* 0x000fe20001000000 */
[--C-:B------:R-:W-:Y:S01]  /*7da0*/  FFMA.FTZ R196, R155, UR5, -R153.reuse ;  /* 0x000000059bc47c23 */ /* 0x100fe20008010899 */
[----:B------:R-:W-:Y:S02]  /*7db0*/  IMAD.MOV R155, RZ, RZ, -R22 ;  /* 0x000000ffff9b7224 */ /* 0x000fe400078e0a16 */
[----:B------:R-:W-:Y:S01]  /*7dc0*/  FMUL.FTZ R156, R156, UR5 ;  /* 0x000000059c9c7c20 */ /* 0x000fe20008410000 */
[----:B------:R-:W-:Y:S01]  /*7dd0*/  FFMA.FTZ R198, R158, UR5, -R153 ;  /* 0x000000059ec67c23 */ /* 0x000fe20008010899 */
[----:B------:R-:W-:Y:S01]  /*7de0*/  FADD.FTZ R154, -R154, R13 ;  /* 0x0000000d9a9a7221 */ /* 0x000fe20000010100 */
[--C-:B------:R-:W-:Y:S01]  /*7df0*/  FFMA.FTZ R203, R159, UR5, -R153.reuse ;  /* 0x000000059fcb7c23 */ /* 0x100fe20008010899 */
[----:B------:R-:W-:Y:S01]  /*7e00*/  ISETP.NE.AND P2, PT, R18, R155, PT ;  /* 0x0000009b1200720c */ /* 0x000fe20003f45270 */
[----:B------:R-:W1:Y:S01]  /*7e10*/  MUFU.EX2 R210, R156 ;  /* 0x0000009c00d27308 */ /* 0x000e620000000800 */
[----:B------:R-:W-:Y:S01]  /*7e20*/  FMUL.FTZ R154, R154, UR5 ;  /* 0x000000059a9a7c20 */ /* 0x000fe20008410000 */
[--C-:B------:R-:W-:Y:S01]  /*7e30*/  FFMA.FTZ R155, R152, UR5, -R153.reuse ;  /* 0x00000005989b7c23 */ /* 0x100fe20008010899 */
[--C-:B------:R-:W-:Y:S01]  /*7e40*/  FFMA.FTZ R204, R162, UR5, -R153.reuse ;  /* 0x00000005a2cc7c23 */ /* 0x100fe20008010899 */
[--C-:B------:R-:W-:Y:S01]  /*7e50*/  FFMA.FTZ R205, R163, UR5, -R153.reuse ;  /* 0x00000005a3cd7c23 */ /* 0x100fe20008010899 */
[--C-:B------:R-:W-:Y:S01]  /*7e60*/  FFMA.FTZ R206, R166, UR5, -R153.reuse ;  /* 0x00000005a6ce7c23 */ /* 0x100fe20008010899 */
[--C-:B------:R-:W-:Y:S01]  /*7e70*/  FFMA.FTZ R207, R167, UR5, -R153.reuse ;  /* 0x00000005a7cf7c23 */ /* 0x100fe20008010899 */
[--C-:B------:R-:W-:Y:S01]  /*7e80*/  FFMA.FTZ R199, R199, UR5, -R153.reuse ;  /* 0x00000005c7c77c23 */ /* 0x100fe20008010899 */
[----:B------:R3:W4:Y:S01]  /*7e90*/  MUFU.EX2 R209, R154 ;  /* 0x0000009a00d17308 */ /* 0x0007220000000800 */
[--C-:B------:R-:W-:Y:S01]  /*7ea0*/  FFMA.FTZ R200, R200, UR5, -R153.reuse ;  /* 0x00000005c8c87c23 */ /* 0x100fe20008010899 */
[--C-:B------:R-:W-:Y:S01]  /*7eb0*/  FFMA.FTZ R201, R201, UR5, -R153.reuse ;  /* 0x00000005c9c97c23 */ /* 0x100fe20008010899 */
[----:B------:R-:W-:Y:S01]  /*7ec0*/  FFMA.FTZ R202, R202, UR5, -R153 ;  /* 0x00000005caca7c23 */ /* 0x000fe20008010899 */
[----:B------:R-:W-:Y:S01]  /*7ed0*/  @!P2 IMAD R152, R14, 0x40, R17 ;  /* 0x000000400e98a824 */ /* 0x000fe200078e0211 */
[----:B------:R-:W-:Y:S01]  /*7ee0*/  @!P1 PRMT R14, RZ, 0x654, R11 ;  /* 0x00000654ff0e9816 */ /* 0x000fe2000000000b */
[--C-:B------:R-:W-:Y:S01]  /*7ef0*/  FFMA.FTZ R178, R178, UR5, -R153.reuse ;  /* 0x00000005b2b27c23 */ /* 0x100fe20008010899 */
[--C-:B------:R-:W-:Y:S01]  /*7f00*/  FFMA.FTZ R179, R179, UR5, -R153.reuse ;  /* 0x00000005b3b37c23 */ /* 0x100fe20008010899 */
[----:B------:R-:W-:Y:S01]  /*7f10*/  FFMA.FTZ R183, R183, UR5, -R153 ;  /* 0x00000005b7b77c23 */ /* 0x000fe20008010899 */
[----:B------:R-:W-:Y:S01]  /*7f20*/  @!P2 LEA R160, R152, UR37, 0x2 ;  /* 0x0000002598a0ac11 */ /* 0x000fe2000f8e10ff */
[----:B------:R5:W-:Y:S01]  /*7f30*/  @!P1 SYNCS.ARRIVE.TRANS64.RED.A1T0 RZ, [R14+URZ], RZ ;  /* 0x000000ff0eff99a7 */ /* 0x000be2000810043f */
[----:B------:R-:W-:Y:S01]  /*7f40*/  MUFU.EX2 R197, R197 ;  /* 0x000000c500c57308 */ /* 0x000fe20000000800 */
[----:B--2---:R-:W-:Y:S01]  /*7f50*/  F2FP.F16.F32.PACK_AB R152, R15, R20 ;  /* 0x000000140f98723e */ /* 0x004fe200000000ff */
[-C--:B-1----:R-:W-:Y:S01]  /*7f60*/  FMUL.FTZ R26, R26, R210.reuse ;  /* 0x000000d21a1a7220 */ /* 0x082fe20000410000 */
[----:B------:R-:W-:Y:S01]  /*7f70*/  @!P2 STS [R160+0x38420], R210 ;  /* 0x038420d2a000a388 */ /* 0x000fe20000000800 */
[----:B---3--:R-:W-:Y:S01]  /*7f80*/  F2FP.F16.F32.PACK_AB R154, R168, R21 ;  /* 0x00000015a89a723e */ /* 0x008fe200000000ff */
[-C--:B------:R-:W-:Y:S01]  /*7f90*/  FMUL.FTZ R27, R27, R210.reuse ;  /* 0x000000d21b1b7220 */ /* 0x080fe20000410000 */
[----:B------:R-:W-:Y:S01]  /*7fa0*/  F2FP.F16.F32.PACK_AB R156, R170, R169 ;  /* 0x000000a9aa9c723e */ /* 0x000fe200000000ff */
[----:B----4-:R1:W-:Y:S01]  /*7fb0*/  @!P2 STS [R160+0x38400], R209 ;  /* 0x038400d1a000a388 */ /* 0x0103e20000000800 */
[----:B------:R-:W2:Y:S01]  /*7fc0*/  MUFU.EX2 R196, R196 ;  /* 0x000000c400c47308 */ /* 0x000ea20000000800 */
[----:B------:R-:W-:Y:S01]  /*7fd0*/  F2FP.F16.F32.PACK_AB R158, R172, R171 ;  /* 0x000000abac9e723e */ /* 0x000fe200000000ff */
        /* <DEDUP_REMOVED lines=151> */
[----:B-1----:R-:W-:Y:S01]  /*8950*/  F2FP.F16.F32.PACK_AB R164, R177, R176 ;  /* 0x000000b0b1a4723e */ /* 0x002fe200000000ff */
[----:B------:R-:W-:Y:S01]  /*8960*/  FMUL.FTZ R151, R151, R210 ;  /* 0x000000d297977220 */ /* 0x000fe20000410000 */
[----:B------:R-:W-:Y:S01]  /*8970*/  FFMA.FTZ R197, R210, R6, R197 ;  /* 0x00000006d2c57223 */ /* 0x000fe200000100c5 */
[----:B------:R-:W-:Y:S01]  /*8980*/  FFMA.FTZ R20, R209, R5, R20 ;  /* 0x00000005d1147223 */ /* 0x000fe20000010014 */
[----:B------:R-:W-:-:S02]  /*8990*/  ISETP.GT.AND P2, PT, R12, R9, PT ;  /* 0x000000090c00720c */ /* 0x000fc40003f44270 */
[----:B------:R-:W-:Y:S01]  /*89a0*/  FADD.FTZ R197, R196, R197 ;  /* 0x000000c5c4c57221 */ /* 0x000fe20000010000 */
[----:B------:R1:W3:Y:S01]  /*89b0*/  MUFU.EX2 R178, R179 ;  /* 0x000000b300b27308 */ /* 0x0002e20000000800 */
[----:B------:R-:W-:Y:S01]  /*89c0*/  FADD.FTZ R20, R15, R20 ;  /* 0x000000140f147221 */ /* 0x000fe20000010000 */
[----:B------:R-:W-:-:S03]  /*89d0*/  @!P1 IADD3 R10, R10, 0x38860, RZ ;  /* 0x000388600a0a9810 */ /* 0x000fc60007ffe0ff */
[----:B------:R-:W-:Y:S01]  /*89e0*/  FADD.FTZ R21, R21, R20 ;  /* 0x0000001415157221 */ /* 0x000fe20000010000 */
[----:B------:R-:W-:Y:S02]  /*89f0*/  @!P1 PRMT R10, RZ, 0x654, R10 ;  /* 0x00000654ff0a9816 */ /* 0x000fe4000000000a */
[----:B------:R4:W-:Y:S01]  /*8a00*/  MUFU.EX2 R11, R155 ;  /* 0x0000009b000b7308 */ /* 0x0009e20000000800 */
[----:B--2---:R-:W-:Y:S01]  /*8a10*/  F2FP.F16.F32.PACK_AB R166, R181, R180 ;  /* 0x000000b4b5a6723e */ /* 0x004fe200000000ff */
[----:B-1----:R-:W-:Y:S02]  /*8a20*/  VIADD R179, R208, 0x80 ;  /* 0x00000080d0b37836 */ /* 0x002fe40000000000 */
[----:B------:R-:W-:-:S04]  /*8a30*/  FADD.FTZ R168, R168, R21 ;  /* 0x00000015a8a87221 */ /* 0x000fc80000010000 */
[----:B------:R-:W-:Y:S01]  /*8a40*/  FADD.FTZ R169, R169, R168 ;  /* 0x000000a8a9a97221 */ /* 0x000fe20000010000 */
[----:B-----5:R-:W1:Y:S01]  /*8a50*/  MUFU.EX2 R14, R183 ;  /* 0x000000b7000e7308 */ /* 0x020e620000000800 */
[----:B----4-:R-:W-:Y:S01]  /*8a60*/  F2FP.F16.F32.PACK_AB R155, R203, R198 ;  /* 0x000000c6cb9b723e */ /* 0x010fe200000000ff */
[----:B------:R-:W-:Y:S01]  /*8a70*/  BAR.SYNC.DEFER_BLOCKING 0xf, 0x100 ;  /* 0x03c4000000007b1d */ /* 0x000fe20000010000 */
[----:B---3--:R-:W-:Y:S01]  /*8a80*/  F2FP.F16.F32.PACK_AB R165, R178, R13 ;  /* 0x0000000db2a5723e */ /* 0x008fe200000000ff */
[----:B------:R-:W-:Y:S01]  /*8a90*/  FADD.FTZ R198, R198, R197 ;  /* 0x000000c5c6c67221 */ /* 0x000fe20000010000 */
[----:B------:R-:W-:-:S03]  /*8aa0*/  FADD.FTZ R170, R170, R169 ;  /* 0x000000a9aaaa7221 */ /* 0x000fc60000010000 */
[----:B------:R-:W-:Y:S01]  /*8ab0*/  FADD.FTZ R203, R203, R198 ;  /* 0x000000c6cbcb7221 */ /* 0x000fe20000010000 */
[----:B------:R-:W-:-:S03]  /*8ac0*/  FADD.FTZ R171, R171, R170 ;  /* 0x000000aaabab7221 */ /* 0x000fc60000010000 */
[----:B------:R-:W-:Y:S01]  /*8ad0*/  FADD.FTZ R204, R204, R203 ;  /* 0x000000cbcccc7221 */ /* 0x000fe20000010000 */
[----:B------:R-:W-:-:S03]  /*8ae0*/  FADD.FTZ R172, R172, R171 ;  /* 0x000000abacac7221 */ /* 0x000fc60000010000 */
[----:B------:R-:W-:Y:S01]  /*8af0*/  FADD.FTZ R205, R205, R204 ;  /* 0x000000cccdcd7221 */ /* 0x000fe20000010000 */
[----:B-1----:R-:W-:Y:S01]  /*8b00*/  F2FP.F16.F32.PACK_AB R167, R14, R11 ;  /* 0x0000000b0ea7723e */ /* 0x002fe200000000ff */
[----:B------:R-:W-:Y:S02]  /*8b10*/  FADD.FTZ R173, R173, R172 ;  /* 0x000000acadad7221 */ /* 0x000fe40000010000 */
[----:B------:R-:W-:Y:S02]  /*8b20*/  FADD.FTZ R206, R206, R205 ;  /* 0x000000cdcece7221 */ /* 0x000fe40000010000 */
[----:B------:R-:W-:Y:S02]  /*8b30*/  FADD.FTZ R174, R174, R173 ;  /* 0x000000adaeae7221 */ /* 0x000fe40000010000 */
[----:B------:R-:W-:Y:S01]  /*8b40*/  FADD.FTZ R206, R207, R206 ;  /* 0x000000cecfce7221 */ /* 0x000fe20000010000 */
[----:B------:R1:W-:Y:S01]  /*8b50*/  STSM.16.M88.4 [R23+0x36400], R152 ;  /* 0x0364009817007844 */ /* 0x0003e20000000200 */
[----:B------:R-:W-:-:S02]  /*8b60*/  FADD.FTZ R175, R175, R174 ;  /* 0x000000aeafaf7221 */ /* 0x000fc40000010000 */
[----:B------:R-:W-:Y:S01]  /*8b70*/  FADD.FTZ R199, R199, R206 ;  /* 0x000000cec7c77221 */ /* 0x000fe20000010000 */
[----:B------:R1:W-:Y:S01]  /*8b80*/  STSM.16.M88.4 [R184], R156 ;  /* 0x0000009cb8007844 */ /* 0x0003e20000000200 */
[----:B------:R-:W-:Y:S02]  /*8b90*/  FADD.FTZ R175, R182, R175 ;  /* 0x000000afb6af7221 */ /* 0x000fe40000010000 */
[----:B------:R-:W-:Y:S01]  /*8ba0*/  FADD.FTZ R200, R200, R199 ;  /* 0x000000c7c8c87221 */ /* 0x000fe20000010000 */
[----:B------:R1:W-:Y:S01]  /*8bb0*/  STSM.16.M88.4 [R186], R160 ;  /* 0x000000a0ba007844 */ /* 0x0003e20000000200 */
[----:B------:R-:W-:Y:S02]  /*8bc0*/  FADD.FTZ R176, R176, R175 ;  /* 0x000000afb0b07221 */ /* 0x000fe40000010000 */
[----:B------:R-:W-:Y:S01]  /*8bd0*/  FADD.FTZ R201, R201, R200 ;  /* 0x000000c8c9c97221 */ /* 0x000fe20000010000 */
[----:B------:R1:W-:Y:S01]  /*8be0*/  STSM.16.M88.4 [R185], R164 ;  /* 0x000000a4b9007844 */ /* 0x0003e20000000200 */
[----:B------:R-:W-:-:S02]  /*8bf0*/  WARPGROUP.ARRIVE ;  /* 0x00000000000079c5 */ /* 0x000fc40000000000 */
[----:B------:R-:W-:Y:S01]  /*8c00*/  FADD.FTZ R202, R202, R201 ;  /* 0x000000c9caca7221 */ /* 0x000fe20000010000 */
[----:B------:R-:W-:-:S03]  /*8c10*/  FADD.FTZ R177, R177, R176 ;  /* 0x000000b0b1b17221 */ /* 0x000fc60000010000 */
[----:B------:R-:W-:Y:S01]  /*8c20*/  FADD.FTZ R13, R13, R202 ;  /* 0x000000ca0d0d7221 */ /* 0x000fe20000010000 */
[----:B------:R-:W-:Y:S01]  /*8c30*/  HGMMA.64x256x16.F32 R24, R152, gdesc[UR8].tnspB, R24, gsb0 ;  /* 0x43e0000898187df0 */ /* 0x000fe20008000818 */
[----:B------:R-:W-:Y:S01]  /*8c40*/  R2UR UR10, R179 ;  /* 0x00000000b30a72ca */ /* 0x000fe200000e0000 */
[----:B------:R-:W-:Y:S01]  /*8c50*/  UMOV UR11, 0x40000040 ;  /* 0x40000040000b7882 */ /* 0x000fe20000000000 */
[----:B------:R-:W-:Y:S02]  /*8c60*/  VIADD R179, R208, 0x100 ;  /* 0x00000100d0b37836 */ /* 0x000fe40000000000 */
[----:B------:R-:W-:Y:S01]  /*8c70*/  FADD.FTZ R178, R178, R13 ;  /* 0x0000000db2b27221 */ /* 0x000fe20000010000 */
[----:B------:R-:W-:Y:S02]  /*8c80*/  VIADD R208, R208, 0x180 ;  /* 0x00000180d0d07836 */ /* 0x000fe40000000000 */
[----:B------:R-:W-:Y:S01]  /*8c90*/  FADD.FTZ R180, R180, R177 ;  /* 0x000000b1b4b47221 */ /* 0x000fe20000010000 */
[----:B------:R-:W-:Y:S01]  /*8ca0*/  MOV R13, R7 ;  /* 0x00000007000d7202 */ /* 0x000fe20000000f00 */
[----:B------:R-:W-:-:S02]  /*8cb0*/  FADD.FTZ R11, R11, R178 ;  /* 0x000000b20b0b7221 */ /* 0x000fc40000010000 */
[----:B------:R-:W-:Y:S02]  /*8cc0*/  FADD.FTZ R5, R181, R180 ;  /* 0x000000b4b5057221 */ /* 0x000fe40000010000 */
[----:B------:R-:W-:Y:S01]  /*8cd0*/  FADD.FTZ R6, R14, R11 ;  /* 0x0000000b0e067221 */ /* 0x000fe20000010000 */
[----:B------:R-:W-:Y:S02]  /*8ce0*/  IMAD.MOV.U32 R14, RZ, RZ, R2 ;  /* 0x000000ffff0e7224 */ /* 0x000fe400078e0002 */
[----:B------:R-:W-:Y:S01]  /*8cf0*/  IMAD.MOV.U32 R11, RZ, RZ, R8 ;  /* 0x000000ffff0b7224 */ /* 0x000fe200078e0008 */
[----:B------:R-:W-:Y:S02]  /*8d00*/  WARPGROUP.DEPBAR.LE gsb0, 0x0 ;  /* 0x00008000000079c5 */ /* 0x000fe40000010000 */
[----:B------:R-:W-:-:S08]  /*8d10*/  WARPGROUP.ARRIVE ;  /* 0x00000000000079c5 */ /* 0x000fd00000000000 */
        /* <DEDUP_REMOVED lines=26> */
[----:B------:R-:W-:-:S07]  /*8ec0*/  IMAD.MOV.U32 R12, RZ, RZ, R10 ;  /* 0x000000ffff0c7224 */ /* 0x000fce00078e000a */
.L_x_3283:
[----:B------:R-:W-:-:S13]  /*8ed0*/  ISETP.GE.AND P2, PT, R12, RZ, PT ;  /* 0x000000ff0c00720c */ /* 0x000fda0003f46270 */
[----:B------:R-:W-:Y:S05]  /*8ee0*/  @!P2 BRA `(.L_x_3293) ;  /* 0x0000002c0044a947 */ /* 0x000fea0003800000 */
[----:B------:R-:W-:Y:S01]  /*8ef0*/  IMAD.MOV.U32 R197, RZ, RZ, R8 ;  /* 0x000000ffffc57224 */ /* 0x000fe200078e0008 */
[----:B------:R-:W-:Y:S01]  /*8f00*/  ULDC UR4, c[0x0][0xa80] ;  /* 0x0002a00000047ab9 */ /* 0x000fe20000000800 */
[----:B------:R-:W-:Y:S02]  /*8f10*/  IMAD.MOV.U32 R10, RZ, RZ, R7 ;  /* 0x000000ffff0a7224 */ /* 0x000fe400078e0007 */
[----:B------:R-:W-:-:S07]  /*8f20*/  IMAD.MOV.U32 R200, RZ, RZ, R2 ;  /* 0x000000ffffc87224 */ /* 0x000fce00078e0002 */
.L_x_3302:
[----:B------:R-:W-:-:S04]  /*8f30*/  IADD3 R2, R200, 0x1, RZ ;  /* 0x00000001c8027810 */ /* 0x000fc80007ffe0ff */
[----:B------:R-:W-:-:S04]  /*8f40*/  ISETP.NE.AND P2, PT, R2, 0x2, PT ;  /* 0x000000020200780c */ /* 0x000fc80003f45270 */
[----:B------:R-:W-:Y:S02]  /*8f50*/  SEL R7, RZ, 0x1, P2 ;  /* 0x00000001ff077807 */ /* 0x000fe40001000000 */
[----:B------:R-:W-:Y:S02]  /*8f60*/  SEL R2, R2, RZ, P2 ;  /* 0x000000ff02027207 */ /* 0x000fe40001000000 */
[----:B------:R-:W-:Y:S01]  /*8f70*/  LOP3.LUT R16, R16, R7, RZ, 0x3c, !PT ;  /* 0x0000000710107212 */ /* 0x000fe200078e3cff */
[----:B------:R-:W-:Y:S06]  /*8f80*/  @!P0 BRA `(.L_x_3294) ;  /* 0x0000000000048947 */ /* 0x000fec0003800000 */
[----:B------:R-:W-:Y:S01]  /*8f90*/  BPT.TRAP 0x1 ;  /* 0x000000040000795c */ /* 0x000fe20000300000 */
.L_x_3294:
[----:B------:R-:W-:Y:S02]  /*8fa0*/  LEA R9, R2, UR37, 0x3 ;  /* 0x0000002502097c11 */ /* 0x000fe4000f8e18ff */
[----:B------:R-:W-:-:S04]  /*8fb0*/  SHF.L.U32 R8, R16, 0x1f, RZ ;  /* 0x0000001f10087819 */ /* 0x000fc800000006ff */
[----:B------:R1:W2:Y:S01]  /*8fc0*/  SYNCS.PHASECHK.TRANS64.TRYWAIT P2, [R9+URZ+0x38830], R8 ;  /* 0x03883008090075a7 */ /* 0x0002a2000804017f */
[----:B------:R-:W-:Y:S05]  /*8fd0*/  @!P0 BRA `(.L_x_3295) ;  /* 0x0000000000048947 */ /* 0x000fea0003800000 */
[----:B------:R-:W-:Y:S01]  /*8fe0*/  BPT.TRAP 0x1 ;  /* 0x000000040000795c */ /* 0x000fe20000300000 */
.L_x_3295:
[----:B------:R-:W-:Y:S01]  /*8ff0*/  IMAD R7, R2, 0x200, R0 ;  /* 0x0000020002077824 */ /* 0x000fe200078e0200 */
[----:B--2---:R-:W-:Y:S06]  /*9000*/  @P2 BRA `(.L_x_3296) ;  /* 0x0000000000082947 */ /* 0x004fec0003800000 */
[----:B------:R-:W2:Y:S02]  /*9010*/  SYNCS.PHASECHK.TRANS64.TRYWAIT P2, [R9+URZ+0x38830], R8 ;  /* 0x03883008090075a7 */ /* 0x000ea4000804017f */
[----:B--2---:R-:W-:Y:S05]  /*9020*/  @!P2 BRA `(.L_x_3297) ;  /* 0x0000008400e4a947 */ /* 0x004fea0003800000 */
.L_x_3296:
        /* <DEDUP_REMOVED lines=22> */
.L_x_3298:
[----:B------:R3:W4:Y:S01]  /*9190*/  SYNCS.PHASECHK.TRANS64.TRYWAIT P2, [R9+URZ+0x38850], R8 ;  /* 0x03885008090075a7 */ /* 0x000722000804017f */
[----:B------:R-:W-:Y:S05]  /*91a0*/  @!P0 BRA `(.L_x_3299) ;  /* 0x0000000000048947 */ /* 0x000fea0003800000 */
[----:B------:R-:W-:Y:S01]  /*91b0*/  BPT.TRAP 0x1 ;  /* 0x000000040000795c */ /* 0x000fe20000300000 */
.L_x_3299:
[----:B----4-:R-:W-:Y:S05]  /*91c0*/  @P2 BRA `(.L_x_3300) ;  /* 0x0000000000082947 */ /* 0x010fea0003800000 */
[----:B------:R-:W4:Y:S02]  /*91d0*/  SYNCS.PHASECHK.TRANS64.TRYWAIT P2, [R9+URZ+0x38850], R8 ;  /* 0x03885008090075a7 */ /* 0x000f24000804017f */
[----:B----4-:R-:W-:Y:S05]  /*91e0*/  @!P2 BRA `(.L_x_3301) ;  /* 0x000000840088a947 */ /* 0x010fea0003800000 */
.L_x_3300:
        /* <DEDUP_REMOVED lines=9> */
[----:B------:R-:W1:Y:S01]  /*9280*/  S2R R13, SR_TID.X ;  /* 0x00000000000d7919 */ /* 0x000e620000002100 */
[C---:B------:R-:W-:Y:S01]  /*9290*/  IADD3 R11, R4.reuse, 0x4, RZ ;  /* 0x00000004040b7810 */ /* 0x040fe20007ffe0ff */
[----:B------:R-:W-:Y:S01]  /*92a0*/  VIADD R20, R4, 0x800 ;  /* 0x0000080004147836 */ /* 0x000fe20000000000 */
[----:B------:R-:W-:Y:S01]  /*92b0*/  R2UR UR30, R8 ;  /* 0x00000000081e72ca */ /* 0x000fe200000e0000 */
[C---:B------:R-:W-:Y:S01]  /*92c0*/  VIADD R8, R7.reuse, 0x4 ;  /* 0x0000000407087836 */ /* 0x040fe20000000000 */
[----:B------:R-:W-:Y:S01]  /*92d0*/  UMOV UR5, UR4 ;  /* 0x0000000400057c82 */ /* 0x000fe20008000000 */
[----:B------:R-:W-:Y:S01]  /*92e0*/  VIADD R14, R7, 0x800 ;  /* 0x00000800070e7836 */ /* 0x000fe20000000000 */
[----:B------:R-:W-:Y:S01]  /*92f0*/  LEA R207, R2, R19, 0xc ;  /* 0x0000001302cf7211 */ /* 0x000fe200078e60ff */
[----:B------:R-:W-:Y:S01]  /*9300*/  UMOV UR7, 0x40000040 ;  /* 0x4000004000077882 */ /* 0x000fe20000000000 */
[----:B------:R-:W-:Y:S02]  /*9310*/  HGMMA.64x64x16.F32 R152, gdesc[UR24], R152, gsb0 ;  /* 0x00e00000189879f0 */ /* 0x000fe40008000898 */
[----:B------:R-:W-:-:S02]  /*9320*/  R2UR UR6, R207 ;  /* 0x00000000cf0672ca */ /* 0x000fc400000e0000 */
        /* <DEDUP_REMOVED lines=361> */
[----:B------:R-:W-:Y:S02]  /*a9c0*/  MUFU.EX2 R11, R11 ;  /* 0x0000000b000b7308 */ /* 0x000fe40000000800 */
[----:B------:R-:W-:Y:S01]  /*a9d0*/  FMNMX.FTZ R15, R179, R8, !PT ;  /* 0x00000008b30f7209 */ /* 0x000fe20007810000 */
[-C--:B-1----:R-:W-:Y:S01]  /*a9e0*/  FMUL.FTZ R24, R24, R10.reuse ;  /* 0x0000000a18187220 */ /* 0x082fe20000410000 */
[-C--:B------:R-:W-:Y:S01]  /*a9f0*/  FMUL.FTZ R25, R25, R10.reuse ;  /* 0x0000000a19197220 */ /* 0x080fe20000410000 */
[-C--:B------:R-:W-:Y:S01]  /*aa00*/  FMUL.FTZ R28, R28, R10.reuse ;  /* 0x0000000a1c1c7220 */ /* 0x080fe20000410000 */
[----:B------:R-:W-:Y:S01]  /*aa10*/  FMNMX.FTZ R8, R182, R15, !PT ;  /* 0x0000000fb6087209 */ /* 0x000fe20007810000 */
[----:B------:R-:W-:Y:S01]  /*aa20*/  FFMA.FTZ R15, R160, UR5, -R199 ;  /* 0x00000005a00f7c23 */ /* 0x000fe200080108c7 */
[----:B------:R-:W-:Y:S01]  /*aa30*/  MUFU.EX2 R14, R14 ;  /* 0x0000000e000e7308 */ /* 0x000fe20000000800 */
[----:B------:R-:W-:Y:S01]  /*aa40*/  FMUL.FTZ R29, R29, R10 ;  /* 0x0000000a1d1d7220 */ /* 0x000fe20000410000 */
[----:B------:R-:W-:Y:S01]  /*aa50*/  FMNMX.FTZ R8, R183, R8, !PT ;  /* 0x00000008b7087209 */ /* 0x000fe20007810000 */
[-C--:B------:R-:W-:Y:S01]  /*aa60*/  FMUL.FTZ R32, R32, R10.reuse ;  /* 0x0000000a20207220 */ /* 0x080fe20000410000 */
[-C--:B------:R-:W-:Y:S01]  /*aa70*/  FMUL.FTZ R33, R33, R10.reuse ;  /* 0x0000000a21217220 */ /* 0x080fe20000410000 */
[-C--:B------:R-:W-:Y:S01]  /*aa80*/  FMUL.FTZ R36, R36, R10.reuse ;  /* 0x0000000a24247220 */ /* 0x080fe20000410000 */
[-C--:B------:R-:W-:Y:S01]  /*aa90*/  FMUL.FTZ R37, R37, R10.reuse ;  /* 0x0000000a25257220 */ /* 0x080fe20000410000 */
[----:B------:R-:W1:Y:S01]  /*aaa0*/  SHFL.BFLY PT, R153, R8, 0x2, 0x1f ;  /* 0x0c401f0008997f89 */ /* 0x000e6200000e0000 */
        /* <DEDUP_REMOVED lines=52> */
[----:B-1----:R-:W-:Y:S01]  /*adf0*/  FMNMX.FTZ R8, R153, R8, !PT ;  /* 0x0000000899087209 */ /* 0x002fe20007810000 */
[----:B------:R-:W-:-:S02]  /*ae00*/  IMAD.MOV R153, RZ, RZ, -R22 ;  /* 0x000000ffff997224 */ /* 0x000fc400078e0a16 */
[-C--:B------:R-:W-:Y:S01]  /*ae10*/  FMUL.FTZ R125, R125, R10.reuse ;  /* 0x0000000a7d7d7220 */ /* 0x080fe20000410000 */
[-C--:B------:R-:W-:Y:S01]  /*ae20*/  FMUL.FTZ R128, R128, R10.reuse ;  /* 0x0000000a80807220 */ /* 0x080fe20000410000 */
        /* <DEDUP_REMOVED lines=8> */
[--C-:B------:R-:W-:Y:S01]  /*aeb0*/  FFMA.FTZ R199, R155, UR5, -R156.reuse ;  /* 0x000000059bc77c23 */ /* 0x100fe2000801089c */
[----:B------:R1:W3:Y:S01]  /*aec0*/  MUFU.EX2 R197, R152 ;  /* 0x0000009800c57308 */ /* 0x0002e20000000800 */
[--C-:B------:R-:W-:Y:S01]  /*aed0*/  FFMA.FTZ R201, R158, UR5, -R156.reuse ;  /* 0x000000059ec97c23 */ /* 0x100fe2000801089c */
[--C-:B------:R-:W-:Y:S01]  /*aee0*/  FFMA.FTZ R204, R159, UR5, -R156.reuse ;  /* 0x000000059fcc7c23 */ /* 0x100fe2000801089c */
[--C-:B------:R-:W-:Y:S01]  /*aef0*/  FFMA.FTZ R203, R162, UR5, -R156.reuse ;  /* 0x00000005a2cb7c23 */ /* 0x100fe2000801089c */
[--C-:B------:R-:W-:Y:S01]  /*af00*/  FFMA.FTZ R206, R163, UR5, -R156.reuse ;  /* 0x00000005a3ce7c23 */ /* 0x100fe2000801089c */
[----:B------:R-:W-:Y:S01]  /*af10*/  FFMA.FTZ R205, R166, UR5, -R156 ;  /* 0x00000005a6cd7c23 */ /* 0x000fe2000801089c */
[----:B------:R-:W-:-:S02]  /*af20*/  @!P2 IMAD R153, R200, 0x40, R17 ;  /* 0x00000040c899a824 */ /* 0x000fc400078e0211 */
[--C-:B------:R-:W-:Y:S01]  /*af30*/  FFMA.FTZ R208, R167, UR5, -R156.reuse ;  /* 0x00000005a7d07c23 */ /* 0x100fe2000801089c */
[--C-:B------:R-:W-:Y:S01]  /*af40*/  FFMA.FTZ R170, R170, UR5, -R156.reuse ;  /* 0x00000005aaaa7c23 */ /* 0x100fe2000801089c */
[----:B-1----:R-:W-:Y:S02]  /*af50*/  @!P1 VIADD R152, R9, 0x38840 ;  /* 0x0003884009989836 */ /* 0x002fe40000000000 */
[--C-:B------:R-:W-:Y:S01]  /*af60*/  FFMA.FTZ R171, R171, UR5, -R156.reuse ;  /* 0x00000005abab7c23 */ /* 0x100fe2000801089c */
[----:B------:R-:W-:Y:S01]  /*af70*/  @!P2 LEA R153, R153, UR37, 0x2 ;  /* 0x000000259999ac11 */ /* 0x000fe2000f8e10ff */
[--C-:B------:R-:W-:Y:S01]  /*af80*/  FFMA.FTZ R174, R174, UR5, -R156.reuse ;  /* 0x00000005aeae7c23 */ /* 0x100fe2000801089c */
[----:B------:R-:W-:Y:S01]  /*af90*/  FFMA.FTZ R175, R175, UR5, -R156 ;  /* 0x00000005afaf7c23 */ /* 0x000fe2000801089c */
[----:B------:R-:W-:Y:S01]  /*afa0*/  @!P1 PRMT R152, RZ, 0x654, R152 ;  /* 0x00000654ff989816 */ /* 0x000fe20000000098 */
[--C-:B------:R-:W-:Y:S01]  /*afb0*/  FFMA.FTZ R178, R178, UR5, -R156.reuse ;  /* 0x00000005b2b27c23 */ /* 0x100fe2000801089c */
[--C-:B------:R-:W-:Y:S01]  /*afc0*/  FFMA.FTZ R179, R179, UR5, -R156.reuse ;  /* 0x00000005b3b37c23 */ /* 0x100fe2000801089c */
[--C-:B------:R-:W-:Y:S01]  /*afd0*/  FFMA.FTZ R182, R182, UR5, -R156.reuse ;  /* 0x00000005b6b67c23 */ /* 0x100fe2000801089c */
[----:B------:R1:W-:Y:S01]  /*afe0*/  @!P1 SYNCS.ARRIVE.TRANS64.RED.A1T0 RZ, [R152+URZ], RZ ;  /* 0x000000ff98ff99a7 */ /* 0x0003e2000810043f */
[----:B------:R-:W-:Y:S01]  /*aff0*/  FFMA.FTZ R183, R183, UR5, -R156 ;  /* 0x00000005b7b77c23 */ /* 0x000fe2000801089c */
[----:B------:R-:W-:Y:S01]  /*b000*/  @!P2 STS [R153+0x38400], R10 ;  /* 0x0384000a9900a388 */ /* 0x000fe20000000800 */
[----:B------:R-:W-:Y:S01]  /*b010*/  MUFU.EX2 R202, R202 ;  /* 0x000000ca00ca7308 */ /* 0x000fe20000000800 */
[----:B--2---:R-:W-:Y:S01]  /*b020*/  F2FP.F16.F32.PACK_AB R154, R20, R13 ;  /* 0x0000000d149a723e */ /* 0x004fe200000000ff */
[----:B---3--:R-:W-:Y:S01]  /*b030*/  FMUL.FTZ R26, R26, R197 ;  /* 0x000000c51a1a7220 */ /* 0x008fe20000410000 */
[----:B------:R2:W-:Y:S01]  /*b040*/  @!P2 STS [R153+0x38420], R197 ;  /* 0x038420c59900a388 */ /* 0x0005e20000000800 */
[----:B------:R-:W-:Y:S01]  /*b050*/  F2FP.F16.F32.PACK_AB R156, R196, R15 ;  /* 0x0000000fc49c723e */ /* 0x000fe200000000ff */
[----:B------:R-:W-:Y:S01]  /*b060*/  FMUL.FTZ R27, R27, R197 ;  /* 0x000000c51b1b7220 */ /* 0x000fe20000410000 */
[----:B-1----:R-:W-:Y:S01]  /*b070*/  F2FP.F16.F32.PACK_AB R152, R14, R11 ;  /* 0x0000000b0e98723e */ /* 0x002fe200000000ff */
[----:B------:R-:W-:Y:S01]  /*b080*/  FMUL.FTZ R30, R30, R197 ;  /* 0x000000c51e1e7220 */ /* 0x000fe20000410000 */
[----:B------:R-:W2:Y:S01]  /*b090*/  MUFU.EX2 R199, R199 ;  /* 0x000000c700c77308 */ /* 0x000ea20000000800 */
[----:B------:R-:W-:Y:S01]  /*b0a0*/  F2FP.F16.F32.PACK_AB R158, R198, R21 ;  /* 0x00000015c69e723e */ /* 0x000fe200000000ff */
[-C--:B------:R-:W-:Y:S01]  /*b0b0*/  FMUL.FTZ R31, R31, R197.reuse ;  /* 0x000000c51f1f7220 */ /* 0x080fe20000410000 */
        /* <DEDUP_REMOVED lines=83> */
[----:B------:R-:W-:Y:S01]  /*b5f0*/  FMUL.FTZ R149, R149, R10 ;  /* 0x0000000a95957220 */ /* 0x000fe20000410000 */
[-C--:B------:R-:W-:Y:S01]  /*b600*/  FMUL.FTZ R150, R150, R197.reuse ;  /* 0x000000c596967220 */ /* 0x080fe20000410000 */
[----:B------:R-:W-:Y:S01]  /*b610*/  MUFU.EX2 R174, R174 ;  /* 0x000000ae00ae7308 */ /* 0x000fe20000000800 */
[----:B------:R-:W-:Y:S01]  /*b620*/  FMUL.FTZ R151, R151, R197 ;  /* 0x000000c597977220 */ /* 0x000fe20000410000 */
[----:B------:R2:W-:Y:S01]  /*b630*/  STSM.16.M88.4 [R23+0x36400], R152 ;  /* 0x0364009817007844 */ /* 0x0005e20000000200 */
[----:B------:R-:W-:-:S02]  /*b640*/  VIADD R200, R207, 0x80 ;  /* 0x00000080cfc87836 */ /* 0x000fc40000000000 */
[----:B------:R-:W-:Y:S01]  /*b650*/  FFMA.FTZ R5, R10, R5, R11 ;  /* 0x000000050a057223 */ /* 0x000fe2000001000b */
[----:B------:R-:W-:Y:S01]  /*b660*/  FFMA.FTZ R6, R197, R6, R202 ;  /* 0x00000006c5067223 */ /* 0x000fe200000100ca */
[----:B------:R2:W-:Y:S01]  /*b670*/  STSM.16.M88.4 [R184], R156 ;  /* 0x0000009cb8007844 */ /* 0x0005e20000000200 */
[----:B------:R-:W-:Y:S01]  /*b680*/  ISETP.GT.AND P2, PT, R12, RZ, PT ;  /* 0x000000ff0c00720c */ /* 0x000fe20003f44270 */
[----:B------:R-:W3:Y:S01]  /*b690*/  MUFU.EX2 R175, R175 ;  /* 0x000000af00af7308 */ /* 0x000ee20000000800 */
[----:B-1----:R-:W-:Y:S01]  /*b6a0*/  F2FP.F16.F32.PACK_AB R161, R171, R170 ;  /* 0x000000aaaba1723e */ /* 0x002fe200000000ff */
[----:B------:R-:W-:Y:S01]  /*b6b0*/  FADD.FTZ R14, R14, R5 ;  /* 0x000000050e0e7221 */ /* 0x000fe20000010000 */
[----:B------:R-:W-:Y:S01]  /*b6c0*/  FADD.FTZ R6, R199, R6 ;  /* 0x00000006c7067221 */ /* 0x000fe20000010000 */
[----:B------:R-:W-:Y:S01]  /*b6d0*/  @!P1 VIADD R9, R9, 0x38860 ;  /* 0x0003886009099836 */ /* 0x000fe20000000000 */
[----:B------:R-:W-:Y:S01]  /*b6e0*/  MOV R197, R8 ;  /* 0x0000000800c57202 */ /* 0x000fe20000000f00 */
[----:B------:R-:W-:Y:S01]  /*b6f0*/  FADD.FTZ R13, R13, R14 ;  /* 0x0000000e0d0d7221 */ /* 0x000fe20000010000 */
[----:B------:R-:W-:Y:S01]  /*b700*/  FADD.FTZ R201, R201, R6 ;  /* 0x00000006c9c97221 */ /* 0x000fe20000010000 */
[----:B------:R-:W-:Y:S01]  /*b710*/  MUFU.EX2 R176, R176 ;  /* 0x000000b000b07308 */ /* 0x000fe20000000800 */
[----:B------:R-:W-:Y:S01]  /*b720*/  @!P1 PRMT R9, RZ, 0x654, R9 ;  /* 0x00000654ff099816 */ /* 0x000fe20000000009 */
[----:B------:R-:W-:Y:S01]  /*b730*/  FADD.FTZ R20, R20, R13 ;  /* 0x0000000d14147221 */ /* 0x000fe20000010000 */
[----:B------:R-:W-:Y:S01]  /*b740*/  FADD.FTZ R204, R204, R201 ;  /* 0x000000c9cccc7221 */ /* 0x000fe20000010000 */
[----:B------:R-:W-:-:S02]  /*b750*/  IMAD.MOV.U32 R10, RZ, RZ, R7 ;  /* 0x000000ffff0a7224 */ /* 0x000fc400078e0007 */
[----:B------:R-:W-:Y:S01]  /*b760*/  FADD.FTZ R15, R15, R20 ;  /* 0x000000140f0f7221 */ /* 0x000fe20000010000 */
[----:B------:R-:W-:Y:S01]  /*b770*/  FADD.FTZ R203, R203, R204 ;  /* 0x000000cccbcb7221 */ /* 0x000fe20000010000 */
[----:B------:R-:W1:Y:S01]  /*b780*/  MUFU.EX2 R177, R177 ;  /* 0x000000b100b17308 */ /* 0x000e620000000800 */
[----:B---3--:R-:W-:Y:S01]  /*b790*/  F2FP.F16.F32.PACK_AB R163, R175, R174 ;  /* 0x000000aeafa3723e */ /* 0x008fe200000000ff */
        /* <DEDUP_REMOVED lines=20> */
[----:B------:R-:W1:Y:S01]  /*b8e0*/  MUFU.EX2 R179, R179 ;  /* 0x000000b300b37308 */ /* 0x000e620000000800 */
[----:B---3--:R-:W-:Y:S02]  /*b8f0*/  F2FP.F16.F32.PACK_AB R166, R181, R180 ;  /* 0x000000b4b5a6723e */ /* 0x008fe400000000ff */
[----:B------:R-:W-:-:S04]  /*b900*/  FADD.FTZ R177, R177, R176 ;  /* 0x000000b0b1b17221 */ /* 0x000fc80000010000 */
[----:B------:R-:W-:Y:S01]  /*b910*/  FADD.FTZ R180, R180, R177 ;  /* 0x000000b1b4b47221 */ /* 0x000fe20000010000 */
[----:B------:R-:W3:Y:S03]  /*b920*/  MUFU.EX2 R182, R182 ;  /* 0x000000b600b67308 */ /* 0x000ee60000000800 */
[----:B------:R-:W-:-:S05]  /*b930*/  FADD.FTZ R5, R181, R180 ;  /* 0x000000b4b5057221 */ /* 0x000fca0000010000 */
[----:B------:R-:W4:Y:S01]  /*b940*/  MUFU.EX2 R183, R183 ;  /* 0x000000b700b77308 */ /* 0x000f220000000800 */
[----:B-1----:R-:W-:Y:S01]  /*b950*/  F2FP.F16.F32.PACK_AB R165, R179, R178 ;  /* 0x000000b2b3a5723e */ /* 0x002fe200000000ff */
[----:B------:R-:W-:-:S04]  /*b960*/  FADD.FTZ R178, R178, R175 ;  /* 0x000000afb2b27221 */ /* 0x000fc80000010000 */
[----:B------:R-:W-:-:S04]  /*b970*/  FADD.FTZ R179, R179, R178 ;  /* 0x000000b2b3b37221 */ /* 0x000fc80000010000 */
[----:B---3--:R-:W-:Y:S01]  /*b980*/  FADD.FTZ R6, R182, R179 ;  /* 0x000000b3b6067221 */ /* 0x008fe20000010000 */
[----:B----4-:R-:W-:-:S03]  /*b990*/  F2FP.F16.F32.PACK_AB R167, R183, R182 ;  /* 0x000000b6b7a7723e */ /* 0x010fc600000000ff */
[----:B------:R-:W-:Y:S02]  /*b9a0*/  FADD.FTZ R6, R183, R6 ;  /* 0x00000006b7067221 */ /* 0x000fe40000010000 */
[----:B------:R2:W-:Y:S01]  /*b9b0*/  STSM.16.M88.4 [R185], R164 ;  /* 0x000000a4b9007844 */ /* 0x0005e20000000200 */
[----:B------:R-:W-:-:S06]  /*b9c0*/  WARPGROUP.ARRIVE ;  /* 0x00000000000079c5 */ /* 0x000fcc0000000000 */
[----:B------:R-:W-:Y:S01]  /*b9d0*/  HGMMA.64x256x16.F32 R24, R152, gdesc[UR4].tnspB, R24, gsb0 ;  /* 0x43e0000498187df0 */ /* 0x000fe20008000818 */
[----:B------:R-:W-:Y:S01]  /*b9e0*/  R2UR UR6, R200 ;  /* 0x00000000c80672ca */ /* 0x000fe200000e0000 */
[----:B------:R-:W-:Y:S01]  /*b9f0*/  UMOV UR7, 0x40000040 ;  /* 0x4000004000077882 */ /* 0x000fe20000000000 */
[C---:B------:R-:W-:Y:S01]  /*ba00*/  VIADD R200, R207.reuse, 0x100 ;  /* 0x00000100cfc87836 */ /* 0x040fe20000000000 */
[----:B------:R-:W-:Y:S01]  /*ba10*/  IADD3 R207, R207, 0x180, RZ ;  /* 0x00000180cfcf7810 */ /* 0x000fe20007ffe0ff */
[----:B------:R-:W-:Y:S02]  /*ba20*/  WARPGROUP.DEPBAR.LE gsb0, 0x0 ;  /* 0x00008000000079c5 */ /* 0x000fe40000010000 */
[----:B------:R-:W-:-:S15]  /*ba30*/  WARPGROUP.ARRIVE ;  /* 0x00000000000079c5 */ /* 0x000fde0000000000 */
[----:B------:R-:W-:-:S06]  /*ba40*/  NOP ;  /* 0x0000000000007918 */ /* 0x000fcc0000000000 */
[----:B------:R-:W-:Y:S01]  /*ba50*/  HGMMA.64x256x16.F32 R24, R156, gdesc[UR4].tnspB, R24, gsb0 ;  /* 0x43e000049c187df0 */ /* 0x000fe20008000818 */
[----:B------:R-:W-:Y:S01]  /*ba60*/  R2UR UR6, R200 ;  /* 0x00000000c80672ca */ /* 0x000fe200000e0000 */
[----:B------:R-:W-:Y:S01]  /*ba70*/  UMOV UR7, 0x40000040 ;  /* 0x4000004000077882 */ /* 0x000fe20000000000 */
[----:B------:R-:W-:Y:S01]  /*ba80*/  IMAD.MOV.U32 R200, RZ, RZ, R2 ;  /* 0x000000ffffc87224 */ /* 0x000fe200078e0002 */
[----:B------:R-:W-:Y:S02]  /*ba90*/  WARPGROUP.DEPBAR.LE gsb0, 0x0 ;  /* 0x00008000000079c5 */ /* 0x000fe40000010000 */
[----:B------:R-:W-:-:S15]  /*baa0*/  WARPGROUP.ARRIVE ;  /* 0x00000000000079c5 */ /* 0x000fde0000000000 */
[----:B------:R-:W-:-:S07]  /*bab0*/  NOP ;  /* 0x0000000000007918 */ /* 0x000fce0000000000 */
        /* <DEDUP_REMOVED lines=20> */
.L_x_3293:
[----:B------:R-:W1:Y:S01]  /*bc00*/  SHFL.BFLY PT, R0, R5, 0x2, 0x1f ;  /* 0x0c401f0005007f89 */ /* 0x000e6200000e0000 */
[----:B------:R-:W-:Y:S01]  /*bc10*/  VIADD R4, R2, 0x1 ;  /* 0x0000000102047836 */ /* 0x000fe20000000000 */
[----:B------:R-:W-:Y:S01]  /*bc20*/  UIADD3 UR36, UR36, 0x1, URZ ;  /* 0x0000000124247890 */ /* 0x000fe2000fffe03f */
[----:B------:R-:W-:Y:S01]  /*bc30*/  IMAD.U32 R14, RZ, RZ, UR5 ;  /* 0x00000005ff0e7e24 */ /* 0x000fe2000f8e00ff */
[----:B------:R-:W2:Y:S01]  /*bc40*/  SHFL.BFLY PT, R9, R6, 0x2, 0x1f ;  /* 0x0c401f0006097f89 */ /* 0x000ea200000e0000 */
[----:B------:R-:W-:Y:S08]  /*bc50*/  BAR.ARV 0x8, 0xa0 ;  /* 0x0202800000007b1d */ /* 0x000ff00000002000 */
[----:B------:R-:W-:Y:S01]  /*bc60*/  BAR.SYNC.DEFER_BLOCKING 0xf, 0x100 ;  /* 0x03c4000000007b1d */ /* 0x000fe20000010000 */
[----:B------:R-:W-:Y:S01]  /*bc70*/  ISETP.NE.AND P1, PT, R4, 0x2, PT ;  /* 0x000000020400780c */ /* 0x000fe20003f25270 */
[----:B-1----:R-:W-:Y:S01]  /*bc80*/  FADD.FTZ R0, R0, R5 ;  /* 0x0000000500007221 */ /* 0x002fe20000010000 */
[----:B------:R-:W-:-:S02]  /*bc90*/  IMAD.MOV.U32 R5, RZ, RZ, RZ ;  /* 0x000000ffff057224 */ /* 0x000fc400078e00ff */
[----:B--2---:R-:W-:Y:S02]  /*bca0*/  FADD.FTZ R9, R9, R6 ;  /* 0x0000000609097221 */ /* 0x004fe40000010000 */
[----:B------:R-:W1:Y:S01]  /*bcb0*/  SHFL.BFLY PT, R3, R0, 0x1, 0x1f ;  /* 0x0c201f0000037f89 */ /* 0x000e6200000e0000 */
[----:B------:R-:W-:-:S03]  /*bcc0*/  MOV R6, RZ ;  /* 0x000000ff00067202 */ /* 0x000fc60000000f00 */
[----:B------:R-:W2:Y:S01]  /*bcd0*/  SHFL.BFLY PT, R10, R9, 0x1, 0x1f ;  /* 0x0c201f00090a7f89 */ /* 0x000ea200000e0000 */
[----:B-1----:R-:W-:Y:S01]  /*bce0*/  FADD.FTZ R12, R0, R3 ;  /* 0x00000003000c7221 */ /* 0x002fe20000010000 */
[----:B------:R-:W-:Y:S02]  /*bcf0*/  IMAD.MOV R3, RZ, RZ, -R22 ;  /* 0x000000ffff037224 */ /* 0x000fe400078e0a16 */
[----:B------:R-:W-:Y:S02]  /*bd00*/  IMAD.MOV.U32 R0, RZ, RZ, -0x800000 ;  /* 0xff800000ff007424 */ /* 0x000fe400078e00ff */
[----:B--2---:R-:W-:Y:S01]  /*bd10*/  FADD.FTZ R10, R9, R10 ;  /* 0x0000000a090a7221 */ /* 0x004fe20000010000 */
[----:B------:R-:W-:Y:S02]  /*bd20*/  FSETP.NE.FTZ.AND P2, PT, R12, RZ, PT ;  /* 0x000000ff0c00720b */ /* 0x000fe40003f55000 */
[----:B------:R-:W-:Y:S02]  /*bd30*/  ISETP.NE.AND P0, PT, R18, R3, PT ;  /* 0x000000031200720c */ /* 0x000fe40003f05270 */
[----:B------:R-:W-:-:S02]  /*bd40*/  FSETP.NE.FTZ.AND P3, PT, R10, RZ, PT ;  /* 0x000000ff0a00720b */ /* 0x000fc40003f75000 */
[----:B------:R-:W-:-:S04]  /*bd50*/  SEL R3, RZ, 0x1, P1 ;  /* 0x00000001ff037807 */ /* 0x000fc80000800000 */
[----:B------:R-:W-:Y:S02]  /*bd60*/  LOP3.LUT R16, R16, R3, RZ, 0x3c, !PT ;  /* 0x0000000310107212 */ /* 0x000fe400078e3cff */
[----:B------:R-:W-:Y:S01]  /*bd70*/  MOV R3, 0xff800000 ;  /* 0xff80000000037802 */ /* 0x000fe20000000f00 */
[----:B------:R-:W1:Y:S02]  /*bd80*/  @P2 MUFU.RCP R5, R12 ;  /* 0x0000000c00052308 */ /* 0x000e640000001000 */
[----:B------:R-:W-:Y:S02]  /*bd90*/  @!P0 IMAD R2, R2, 0x40, R17 ;  /* 0x0000004002028824 */ /* 0x000fe400078e0211 */
[----:B------:R-:W-:-:S03]  /*bda0*/  @P3 FMUL.FTZ R14, R14, 0.69314718246459960938 ;  /* 0x3f3172180e0e3820 */ /* 0x000fc60000410000 */
[----:B------:R-:W-:Y:S01]  /*bdb0*/  @!P0 LEA R11, R2, UR37, 0x2 ;  /* 0x00000025020b8c11 */ /* 0x000fe2000f8e10ff */
[----:B------:R-:W2:Y:S01]  /*bdc0*/  @P3 MUFU.RCP R6, R10 ;  /* 0x0000000a00063308 */ /* 0x000ea20000001000 */
[----:B------:R-:W-:-:S04]  /*bdd0*/  IMAD.U32 R2, RZ, RZ, UR5 ;  /* 0x00000005ff027e24 */ /* 0x000fc8000f8e00ff */
[----:B------:R-:W-:-:S03]  /*bde0*/  @P2 FMUL.FTZ R2, R2, 0.69314718246459960938 ;  /* 0x3f31721802022820 */ /* 0x000fc60000410000 */
[----:B------:R-:W3:Y:S01]  /*bdf0*/  @P2 MUFU.LG2 R9, R12 ;  /* 0x0000000c00092308 */ /* 0x000ee20000000c00 */
[----:B-1----:R-:W-:Y:S01]  /*be00*/  @!P0 STS [R11+0x38400], R5 ;  /* 0x038400050b008388 */ /* 0x002fe20000000800 */
        /* <DEDUP_REMOVED lines=137> */
.L_x_3269:
        /* <DEDUP_REMOVED lines=40> */
[----:B------:R-:W-:Y:S02]  /*c920*/  IADD3 R173, P3, R6, 0x40, RZ ;  /* 0x0000004006ad7810 */ /* 0x000fe40007f7e0ff */
[----:B------:R-:W-:Y:S02]  /*c930*/  LOP3.LUT R8, R4, R169, RZ, 0x3c, !PT ;  /* 0x000000a904087212 */ /* 0x000fe400078e3cff */
[----:B------:R-:W-:Y:S01]  /*c940*/  LOP3.LUT R4, R179, 0x380, RZ, 0xc0, !PT ;  /* 0x00000380b3047812 */ /* 0x000fe200078ec0ff */
[----:B------:R-:W-:Y:S01]  /*c950*/  IMAD.X R11, RZ, RZ, R7, P3 ;  /* 0x000000ffff0b7224 */ /* 0x000fe200018e0607 */
[----:B------:R-:W-:Y:S02]  /*c960*/  IADD3.X R13, RZ, R7, RZ, P4, !PT ;  /* 0x00000007ff0d7210 */ /* 0x000fe400027fe4ff */
[----:B------:R-:W-:Y:S02]  /*c970*/  SHF.R.U64 R4, R4, 0x3, RZ ;  /* 0x0000000304047819 */ /* 0x000fe400000012ff */
[----:B------:R-:W-:-:S02]  /*c980*/  LOP3.LUT R103, R6, 0x380, RZ, 0xc0, !PT ;  /* 0x0000038006677812 */ /* 0x000fc400078ec0ff */
[C---:B------:R-:W-:Y:S02]  /*c990*/  IADD3 R183, P2, R6.reuse, 0x2060, RZ ;  /* 0x0000206006b77810 */ /* 0x040fe40007f5e0ff */
[C---:B------:R-:W-:Y:S02]  /*c9a0*/  IADD3 R197, P4, R6.reuse, 0x4020, RZ ;  /* 0x0000402006c57810 */ /* 0x040fe40007f9e0ff */
[C---:B------:R-:W-:Y:S01]  /*c9b0*/  IADD3 R177, P5, R6.reuse, 0x2000, RZ ;  /* 0x0000200006b17810 */ /* 0x040fe20007fbe0ff */
[--C-:B------:R-:W-:Y:S01]  /*c9c0*/  IMAD.X R29, RZ, RZ, R7.reuse, P2 ;  /* 0x000000ffff1d7224 */ /* 0x100fe200010e0607 */
[C---:B------:R-:W-:Y:S01]  /*c9d0*/  IADD3 R181, P1, R6.reuse, 0x2040, RZ ;  /* 0x0000204006b57810 */ /* 0x040fe20007f3e0ff */
[--C-:B------:R-:W-:Y:S01]  /*c9e0*/  IMAD.X R91, RZ, RZ, R7.reuse, P4 ;  /* 0x000000ffff5b7224 */ /* 0x100fe200020e0607 */
[----:B------:R-:W-:Y:S01]  /*c9f0*/  IADD3 R187, P3, R6, 0x4000, RZ ;  /* 0x0000400006bb7810 */ /* 0x000fe20007f7e0ff */
[--C-:B------:R-:W-:Y:S01]  /*ca00*/  IMAD.X R15, RZ, RZ, R7.reuse, P5 ;  /* 0x000000ffff0f7224 */ /* 0x100fe200028e0607 */
[----:B------:R-:W-:Y:S01]  /*ca10*/  LOP3.LUT R20, R4, R179, RZ, 0x3c, !PT ;  /* 0x000000b304147212 */ /* 0x000fe200078e3cff */
[----:B------:R-:W-:Y:S01]  /*ca20*/  IMAD.X R25, RZ, RZ, R7, P1 ;  /* 0x000000ffff197224 */ /* 0x000fe200008e0607 */
[----:B------:R-:W-:-:S02]  /*ca30*/  SHF.R.U64 R103, R103, 0x3, RZ ;  /* 0x0000000367677819 */ /* 0x000fc400000012ff */
[----:B------:R-:W-:Y:S02]  /*ca40*/  LOP3.LUT R4, R197, 0x380, RZ, 0xc0, !PT ;  /* 0x00000380c5047812 */ /* 0x000fe400078ec0ff */
[C---:B------:R-:W-:Y:S02]  /*ca50*/  IADD3 R106, P2, R6.reuse, 0x6020, RZ ;  /* 0x00006020066a7810 */ /* 0x040fe40007f5e0ff */
        /* <DEDUP_REMOVED lines=11> */
[--C-:B------:R-:W-:Y:S01]  /*cb10*/  IMAD.X R111, RZ, RZ, R7.reuse, P3 ;  /* 0x000000ffff6f7224 */ /* 0x100fe200018e0607 */
[----:B------:R-:W-:Y:S01]  /*cb20*/  SHF.R.U64 R4, R4, 0x3, RZ ;  /* 0x0000000304047819 */ /* 0x000fe200000012ff */
[----:B------:R-:W-:Y:S01]  /*cb30*/  IMAD.X R115, RZ, RZ, R7, P4 ;  /* 0x000000ffff737224 */ /* 0x000fe200020e0607 */
[----:B------:R-:W-:Y:S02]  /*cb40*/  LOP3.LUT R12, R175, 0x380, RZ, 0xc0, !PT ;  /* 0x00000380af0c7812 */ /* 0x000fe400078ec0ff */
[----:B------:R-:W-:Y:S02]  /*cb50*/  LOP3.LUT R14, R177, 0x380, RZ, 0xc0, !PT ;  /* 0x00000380b10e7812 */ /* 0x000fe400078ec0ff */
[----:B------:R-:W-:-:S02]  /*cb60*/  LOP3.LUT R27, R106, 0x380, RZ, 0xc0, !PT ;  /* 0x000003806a1b7812 */ /* 0x000fc400078ec0ff */
[----:B------:R-:W-:Y:S02]  /*cb70*/  IADD3.X R107, RZ, R7, RZ, P2, !PT ;  /* 0x00000007ff6b7210 */ /* 0x000fe400017fe4ff */
[----:B------:R-:W-:Y:S02]  /*cb80*/  SHF.R.U64 R10, R10, 0x3, RZ ;  /* 0x000000030a0a7819 */ /* 0x000fe400000012ff */
[----:B------:R-:W-:Y:S02]  /*cb90*/  LOP3.LUT R24, R181, 0x380, RZ, 0xc0, !PT ;  /* 0x00000380b5187812 */ /* 0x000fe400078ec0ff */
[----:B------:R-:W-:Y:S02]  /*cba0*/  LOP3.LUT R90, R4, R197, RZ, 0x3c, !PT ;  /* 0x000000c5045a7212 */ /* 0x000fe400078e3cff */
[----:B------:R-:W-:Y:S02]  /*cbb0*/  MOV R168, R6 ;  /* 0x0000000600a87202 */ /* 0x000fe40000000f00 */
[----:B------:R-:W-:-:S02]  /*cbc0*/  SHF.R.U64 R12, R12, 0x3, RZ ;  /* 0x000000030c0c7819 */ /* 0x000fc400000012ff */
[----:B------:R-:W-:Y:S02]  /*cbd0*/  LOP3.LUT R28, R183, 0x380, RZ, 0xc0, !PT ;  /* 0x00000380b71c7812 */ /* 0x000fe400078ec0ff */
[----:B------:R-:W-:Y:S02]  /*cbe0*/  F2FP.F16.F32.PACK_AB R4, R166, R171 ;  /* 0x000000aba604723e */ /* 0x000fe400000000ff */
[----:B------:R-:W-:Y:S02]  /*cbf0*/  F2FP.F16.F32.PACK_AB R6, R158, R170 ;  /* 0x000000aa9e06723e */ /* 0x000fe400000000ff */
[----:B------:R-:W-:Y:S02]  /*cc00*/  F2FP.F16.F32.PACK_AB R7, R31, R30 ;  /* 0x0000001e1f07723e */ /* 0x000fe400000000ff */
[----:B------:R-:W-:Y:S02]  /*cc10*/  SHF.R.U64 R14, R14, 0x3, RZ ;  /* 0x000000030e0e7819 */ /* 0x000fe400000012ff */
[----:B------:R-:W-:Y:S01]  /*cc20*/  LOP3.LUT R86, R187, 0x380, RZ, 0xc0, !PT ;  /* 0x00000380bb567812 */ /* 0x000fe200078ec0ff */
[----:B------:R1:W-:Y:S01]  /*cc30*/  STSM.16.M88.4 [R168], R4 ;  /* 0x00000004a8007844 */ /* 0x0003e20000000200 */
[----:B------:R-:W-:-:S02]  /*cc40*/  LOP3.LUT R98, R201, 0x380, RZ, 0xc0, !PT ;  /* 0x00000380c9627812 */ /* 0x000fc400078ec0ff */
[----:B------:R-:W-:Y:S02]  /*cc50*/  SHF.R.U64 R27, R27, 0x3, RZ ;  /* 0x000000031b1b7819 */ /* 0x000fe400000012ff */
[----:B------:R-:W-:Y:S02]  /*cc60*/  LOP3.LUT R10, R10, R173, RZ, 0x3c, !PT ;  /* 0x000000ad0a0a7212 */ /* 0x000fe400078e3cff */
[----:B------:R-:W-:Y:S02]  /*cc70*/  SHF.R.U64 R24, R24, 0x3, RZ ;  /* 0x0000000318187819 */ /* 0x000fe400000012ff */
[----:B------:R-:W-:Y:S02]  /*cc80*/  LOP3.LUT R94, R199, 0x380, RZ, 0xc0, !PT ;  /* 0x00000380c75e7812 */ /* 0x000fe400078ec0ff */
[----:B------:R-:W-:Y:S02]  /*cc90*/  LOP3.LUT R114, R207, 0x380, RZ, 0xc0, !PT ;  /* 0x00000380cf727812 */ /* 0x000fe400078ec0ff */
[----:B------:R-:W-:-:S02]  /*cca0*/  LOP3.LUT R12, R12, R175, RZ, 0x3c, !PT ;  /* 0x000000af0c0c7212 */ /* 0x000fc400078e3cff */
[----:B------:R-:W-:Y:S02]  /*ccb0*/  SHF.R.U64 R28, R28, 0x3, RZ ;  /* 0x000000031c1c7819 */ /* 0x000fe400000012ff */
[----:B------:R-:W-:Y:S02]  /*ccc0*/  LOP3.LUT R14, R14, R177, RZ, 0x3c, !PT ;  /* 0x000000b10e0e7212 */ /* 0x000fe400078e3cff */
[----:B------:R-:W-:Y:S02]  /*ccd0*/  SHF.R.U64 R86, R86, 0x3, RZ ;  /* 0x0000000356567819 */ /* 0x000fe400000012ff */
[----:B------:R-:W-:Y:S02]  /*cce0*/  LOP3.LUT R102, R203, 0x380, RZ, 0xc0, !PT ;  /* 0x00000380cb667812 */ /* 0x000fe400078ec0ff */
[----:B------:R-:W-:Y:S02]  /*ccf0*/  SHF.R.U64 R98, R98, 0x3, RZ ;  /* 0x0000000362627819 */ /* 0x000fe400000012ff */
[----:B------:R-:W-:-:S02]  /*cd00*/  LOP3.LUT R106, R27, R106, RZ, 0x3c, !PT ;  /* 0x0000006a1b6a7212 */ /* 0x000fc400078e3cff */
[----:B------:R-:W-:Y:S02]  /*cd10*/  MOV R27, R8 ;  /* 0x00000008001b7202 */ /* 0x000fe40000000f00 */
[----:B-1----:R-:W-:Y:S02]  /*cd20*/  F2FP.F16.F32.PACK_AB R4, R33, R160 ;  /* 0x000000a02104723e */ /* 0x002fe400000000ff */
[----:B------:R-:W-:Y:S02]  /*cd30*/  F2FP.F16.F32.PACK_AB R5, R35, R34 ;  /* 0x000000222305723e */ /* 0x000fe400000000ff */
[----:B------:R-:W-:Y:S02]  /*cd40*/  F2FP.F16.F32.PACK_AB R6, R37, R156 ;  /* 0x0000009c2506723e */ /* 0x000fe400000000ff */
[----:B------:R-:W-:Y:S02]  /*cd50*/  F2FP.F16.F32.PACK_AB R7, R39, R38 ;  /* 0x000000262707723e */ /* 0x000fe400000000ff */
[----:B------:R-:W-:-:S02]  /*cd60*/  LOP3.LUT R24, R24, R181, RZ, 0x3c, !PT ;  /* 0x000000b518187212 */ /* 0x000fc400078e3cff */
[----:B------:R-:W-:Y:S01]  /*cd70*/  SHF.R.U64 R94, R94, 0x3, RZ ;  /* 0x000000035e5e7819 */ /* 0x000fe200000012ff */
[----:B------:R1:W-:Y:S01]  /*cd80*/  STSM.16.M88.4 [R27], R4 ;  /* 0x000000041b007844 */ /* 0x0003e20000000200 */
[----:B------:R-:W-:Y:S02]  /*cd90*/  LOP3.LUT R110, R205, 0x380, RZ, 0xc0, !PT ;  /* 0x00000380cd6e7812 */ /* 0x000fe400078ec0ff */
[----:B------:R-:W-:Y:S02]  /*cda0*/  SHF.R.U64 R114, R114, 0x3, RZ ;  /* 0x0000000372727819 */ /* 0x000fe400000012ff */
[----:B------:R-:W-:Y:S02]  /*cdb0*/  MOV R11, R10 ;  /* 0x0000000a000b7202 */ /* 0x000fe40000000f00 */
[----:B------:R-:W-:Y:S02]  /*cdc0*/  LOP3.LUT R28, R28, R183, RZ, 0x3c, !PT ;  /* 0x000000b71c1c7212 */ /* 0x000fe400078e3cff */
[----:B------:R-:W-:Y:S01]  /*cdd0*/  MOV R12, R12 ;  /* 0x0000000c000c7202 */ /* 0x000fe20000000f00 */
[----:B------:R1:W-:Y:S01]  /*cde0*/  STSM.16.M88.4 [R11], R40 ;  /* 0x000000280b007844 */ /* 0x0003e20000000200 */
[----:B------:R-:W-:-:S02]  /*cdf0*/  LOP3.LUT R86, R86, R187, RZ, 0x3c, !PT ;  /* 0x000000bb56567212 */ /* 0x000fc400078e3cff */
[----:B------:R-:W-:Y:S01]  /*ce00*/  SHF.R.U64 R102, R102, 0x3, RZ ;  /* 0x0000000366667819 */ /* 0x000fe200000012ff */
[----:B------:R1:W-:Y:S01]  /*ce10*/  STSM.16.M88.4 [R12], R48 ;  /* 0x000000300c007844 */ /* 0x0003e20000000200 */
[----:B------:R-:W-:Y:S02]  /*ce20*/  LOP3.LUT R98, R98, R201, RZ, 0x3c, !PT ;  /* 0x000000c962627212 */ /* 0x000fe400078e3cff */
[----:B------:R-:W-:Y:S02]  /*ce30*/  MOV R14, R14 ;  /* 0x0000000e000e7202 */ /* 0x000fe40000000f00 */
[----:B------:R-:W-:Y:S02]  /*ce40*/  MOV R20, R20 ;  /* 0x0000001400147202 */ /* 0x000fe40000000f00 */
[----:B------:R-:W-:Y:S01]  /*ce50*/  F2FP.F16.F32.PACK_AB R66, R69, R68 ;  /* 0x000000444542723e */ /* 0x000fe200000000ff */
[----:B------:R1:W-:Y:S01]  /*ce60*/  STSM.16.M88.4 [R14], R56 ;  /* 0x000000380e007844 */ /* 0x0003e20000000200 */
[----:B------:R-:W-:-:S02]  /*ce70*/  F2FP.F16.F32.PACK_AB R67, R71, R70 ;  /* 0x000000464743723e */ /* 0x000fc400000000ff */
[----:B------:R-:W-:Y:S02]  /*ce80*/  F2FP.F16.F32.PACK_AB R73, R75, R74 ;  /* 0x0000004a4b49723e */ /* 0x000fe400000000ff */
[----:B------:R-:W-:Y:S01]  /*ce90*/  F2FP.F16.F32.PACK_AB R80, R81, R80 ;  /* 0x000000505150723e */ /* 0x000fe200000000ff */
[----:B------:R1:W-:Y:S01]  /*cea0*/  STSM.16.M88.4 [R20], R64 ;  /* 0x0000004014007844 */ /* 0x0003e20000000200 */
[----:B------:R-:W-:Y:S02]  /*ceb0*/  LOP3.LUT R94, R94, R199, RZ, 0x3c, !PT ;  /* 0x000000c75e5e7212 */ /* 0x000fe400078e3cff */
[----:B------:R-:W-:Y:S02]  /*cec0*/  SHF.R.U64 R110, R110, 0x3, RZ ;  /* 0x000000036e6e7819 */ /* 0x000fe400000012ff */
        /* <DEDUP_REMOVED lines=19> */
[----:B------:R-:W-:Y:S01]  /*d000*/  F2FP.F16.F32.PACK_AB R97, R155, R154 ;  /* 0x0000009a9b61723e */ /* 0x000fe200000000ff */
[----:B------:R1:W-:Y:S01]  /*d010*/  STSM.16.M88.4 [R86], R88 ;  /* 0x0000005856007844 */ /* 0x0003e20000000200 */
        /* <DEDUP_REMOVED lines=16> */
[----:B------:R-:W-:Y:S02]  /*d120*/  F2FP.F16.F32.PACK_AB R121, R123, R122 ;  /* 0x0000007a7b79723e */ /* 0x000fe400000000ff */
[----:B------:R-:W-:Y:S01]  /*d130*/  F2FP.F16.F32.PACK_AB R128, R129, R128 ;  /* 0x000000808180723e */ /* 0x000fe200000000ff */
[----:B------:R1:W-:Y:S01]  /*d140*/  STSM.16.M88.4 [R9], R112 ;  /* 0x0000007009007844 */ /* 0x0003e20000000200 */
[----:B------:R-:W-:Y:S02]  /*d150*/  MOV R102, R102 ;  /* 0x0000006600667202 */ /* 0x000fe40000000f00 */
        /* <DEDUP_REMOVED lines=30> */
[----:B------:R-:W-:Y:S01]  /*d340*/  ULDC.64 UR8, c[0x0][0xc70] ;  /* 0x00031c0000087ab9 */ /* 0x000fe20000000a00 */
[----:B------:R-:W-:Y:S01]  /*d350*/  VIADD R11, R17, UR42 ;  /* 0x0000002a110b7c36 */ /* 0x000fe20008000000 */
[----:B------:R-:W-:Y:S02]  /*d360*/  UIMAD UR5, UR5, UR8, URZ ;  /* 0x00000008050572a4 */ /* 0x000fe4000f8e023f */
[----:B------:R-:W-:Y:S01]  /*d370*/  UIMAD.WIDE.U32 UR6, UR43, UR8, URZ ;  /* 0x000000082b0672a5 */ /* 0x000fe2000f8e003f */
[----:B------:R-:W-:Y:S01]  /*d380*/  ISETP.NE.AND P0, PT, R18, R7, PT ;  /* 0x000000071200720c */ /* 0x000fe20003f05270 */
[----:B------:R-:W-:Y:S01]  /*d390*/  UIMAD UR5, UR43, UR9, UR5 ;  /* 0x000000092b0572a4 */ /* 0x000fe2000f8e0205 */
[----:B------:R-:W-:Y:S01]  /*d3a0*/  SHF.R.S32.HI R7, RZ, 0x1f, R11 ;  /* 0x0000001fff077819 */ /* 0x000fe2000001140b */
[----:B------:R-:W-:-:S02]  /*d3b0*/  USHF.R.S32.HI UR8, URZ, 0x1f, UR44 ;  /* 0x0000001f3f087899 */ /* 0x000fc4000801142c */
[----:B------:R-:W-:Y:S02]  /*d3c0*/  UIADD3 UR5, UR7, UR5, URZ ;  /* 0x0000000507057290 */ /* 0x000fe4000fffe03f */
[----:B------:R-:W-:Y:S01]  /*d3d0*/  MOV R5, UR7 ;  /* 0x0000000700057c02 */ /* 0x000fe20008000f00 */
[----:B------:R-:W-:Y:S01]  /*d3e0*/  IMAD.U32 R4, RZ, RZ, UR6 ;  /* 0x00000006ff047e24 */ /* 0x000fe2000f8e00ff */
[----:B------:R-:W-:Y:S02]  /*d3f0*/  ULDC.64 UR6, c[0x0][0xc40] ;  /* 0x0003100000067ab9 */ /* 0x000fe40000000a00 */
[----:B------:R-:W-:Y:S01]  /*d400*/  IMAD.U32 R5, RZ, RZ, UR5 ;  /* 0x00000005ff057e24 */ /* 0x000fe2000f8e00ff */
        /* <DEDUP_REMOVED lines=13> */
.L_x_3304:
        /* <DEDUP_REMOVED lines=53> */
.L_x_3307:
[----:B------:R-:W-:Y:S05]  /*d830*/  BSYNC B0 ;  /* 0x0000000000007941 */ /* 0x000fea0003800000 */
.L_x_3306:
[----:B------:R-:W-:Y:S05]  /*d840*/  BRA `(.L_x_3305) ;  /* 0x0000000800247947 */ /* 0x000fea0003800000 */
.L_x_3303:
        /* <DEDUP_REMOVED lines=8> */
[----:B------:R-:W-:Y:S01]  /*d8d0*/  ULDC UR6, c[0x0][0xb88] ;  /* 0x0002e20000067ab9 */ /* 0x000fe20000000800 */
        /* <DEDUP_REMOVED lines=19> */
.L_x_3309:
[----:B------:R-:W-:Y:S05]  /*da10*/  BSYNC B0 ;  /* 0x0000000000007941 */ /* 0x000fea0003800000 */
.L_x_3308:
        /* <DEDUP_REMOVED lines=8> */
[----:B------:R-:W-:Y:S01]  /*daa0*/  SEL R0, RZ, 0x1, P0 ;  /* 0x00000001ff007807 */ /* 0x000fe20000000000 */
[----:B------:R-:W-:Y:S01]  /*dab0*/  VIADD R15, R188, 0xc0 ;  /* 0x000000c0bc0f7836 */ /* 0x000fe20000000000 */
[----:B------:R-:W-:Y:S01]  /*dac0*/  SHF.L.U32 R3, R3, 0x1, RZ ;  /* 0x0000000103037819 */ /* 0x000fe200000006ff */
[----:B------:R-:W2:Y:S01]  /*dad0*/  LDC R9, c[0x0][0xeac] ;  /* 0x0003ab00ff097b82 */ /* 0x000ea20000000800 */
[----:B------:R-:W-:Y:S01]  /*dae0*/  ISETP.GE.AND P0, PT, R14, UR7, PT ;  /* 0x000000070e007c0c */ /* 0x000fe2000bf06270 */
[C---:B------:R-:W-:Y:S01]  /*daf0*/  VIADD R4, R188.reuse, 0x180 ;  /* 0x00000180bc047836 */ /* 0x040fe20000000000 */
[----:B------:R-:W-:Y:S01]  /*db00*/  ISETP.GE.AND P2, PT, R15, UR7, PT ;  /* 0x000000070f007c0c */ /* 0x000fe2000bf46270 */
[C---:B------:R-:W-:Y:S01]  /*db10*/  VIADD R5, R188.reuse, 0x1c0 ;  /* 0x000001c0bc057836 */ /* 0x040fe20000000000 */
[C---:B------:R-:W-:Y:S01]  /*db20*/  IADD3 R20, R188.reuse, 0x140, RZ ;  /* 0x00000140bc147810 */ /* 0x040fe20007ffe0ff */
[----:B------:R-:W-:Y:S01]  /*db30*/  VIADD R19, R188, 0x100 ;  /* 0x00000100bc137836 */ /* 0x000fe20000000000 */
[----:B------:R-:W-:Y:S01]  /*db40*/  SHF.R.S32.HI R189, RZ, 0x1f, R188 ;  /* 0x0000001fffbd7819 */ /* 0x000fe200000114bc */
[----:B------:R-:W-:Y:S01]  /*db50*/  UIADD3 UR42, -UR42, UR6, URZ ;  /* 0x000000062a2a7290 */ /* 0x000fe2000fffe13f */
[----:B------:R-:W-:Y:S01]  /*db60*/  LOP3.LUT R0, R3, 0x2, R0, 0xe2, !PT ;  /* 0x0000000203007812 */ /* 0x000fe200078ee200 */
[----:B------:R-:W-:Y:S01]  /*db70*/  ULOP3.LUT UR38, URZ, UR38, URZ, 0x33, !UPT ;  /* 0x000000263f267292 */ /* 0x000fe2000f8e333f */
[----:B------:R-:W-:Y:S01]  /*db80*/  SEL R3, RZ, 0x4, P0 ;  /* 0x00000004ff037807 */ /* 0x000fe20000000000 */
[----:B------:R-:W-:Y:S01]  /*db90*/  BSSY B0, `(.L_x_3310) ;  /* 0x0000035000007945 */ /* 0x000fe20003800000 */
[----:B------:R-:W-:-:S02]  /*dba0*/  SEL R6, RZ, 0x8, P2 ;  /* 0x00000008ff067807 */ /* 0x000fc40001000000 */
[----:B------:R-:W-:Y:S02]  /*dbb0*/  ISETP.GE.AND P2, PT, R20, UR7, PT ;  /* 0x0000000714007c0c */ /* 0x000fe4000bf46270 */
[----:B------:R-:W-:Y:S02]  /*dbc0*/  ISETP.GE.AND P3, PT, R4, UR7, PT ;  /* 0x0000000704007c0c */ /* 0x000fe4000bf66270 */
[----:B------:R-:W-:Y:S01]  /*dbd0*/  ISETP.GE.AND P1, PT, R5, UR7, PT ;  /* 0x0000000705007c0c */ /* 0x000fe2000bf26270 */
[----:B------:R-:W-:Y:S01]  /*dbe0*/  IMAD.WIDE.U32 R4, R8, UR43, R188 ;  /* 0x0000002b08047c25 */ /* 0x000fe2000f8e00bc */
[----:B------:R-:W-:Y:S02]  /*dbf0*/  ISETP.GE.AND P0, PT, R19, UR7, PT ;  /* 0x0000000713007c0c */ /* 0x000fe4000bf06270 */
[----:B------:R-:W-:Y:S01]  /*dc00*/  LOP3.LUT R0, R6, R0, R3, 0xfe, !PT ;  /* 0x0000000006007212 */ /* 0x000fe200078efe03 */
[C---:B------:R-:W-:Y:S01]  /*dc10*/  VIADD R8, R190.reuse, 0x20 ;  /* 0x00000020be087836 */ /* 0x040fe20000000000 */
[----:B------:R-:W-:Y:S01]  /*dc20*/  SEL R6, RZ, 0x20, P2 ;  /* 0x00000020ff067807 */ /* 0x000fe20001000000 */
[----:B------:R-:W-:Y:S01]  /*dc30*/  IMAD.IADD R5, R5, 0x1, R7 ;  /* 0x0000000105057824 */ /* 0x000fe200078e0207 */
[----:B------:R-:W-:Y:S01]  /*dc40*/  ISETP.GE.AND P2, PT, R190, UR42, PT ;  /* 0x0000002abe007c0c */ /* 0x000fe2000bf46270 */
[----:B--2---:R-:W-:Y:S01]  /*dc50*/  VIADD R7, R9, UR38 ;  /* 0x0000002609077c36 */ /* 0x004fe20008000000 */
[----:B------:R-:W-:-:S02]  /*dc60*/  SEL R3, RZ, 0x10, P0 ;  /* 0x00000010ff037807 */ /* 0x000fc40000000000 */
[----:B------:R-:W-:Y:S01]  /*dc70*/  ISETP.GE.AND P0, PT, R8, UR42, PT ;  /* 0x0000002a08007c0c */ /* 0x000fe2000bf06270 */
[----:B-1----:R-:W-:Y:S01]  /*dc80*/  IMAD R8, R10, UR8, RZ ;  /* 0x000000080a087c24 */ /* 0x002fe2000f8e02ff */
[----:B------:R-:W-:Y:S02]  /*dc90*/  LOP3.LUT R3, R6, R0, R3, 0xfe, !PT ;  /* 0x0000000006037212 */ /* 0x000fe400078efe03 */
[----:B------:R-:W-:Y:S01]  /*dca0*/  SEL R0, RZ, 0x40, P3 ;  /* 0x00000040ff007807 */ /* 0x000fe20001800000 */
[----:B------:R-:W-:Y:S01]  /*dcb0*/  IMAD R11, R11, UR44, R8 ;  /* 0x0000002c0b0b7c24 */ /* 0x000fe2000f8e0208 */
[----:B------:R-:W-:Y:S01]  /*dcc0*/  SHF.R.S32.HI R191, RZ, 0x1f, R190 ;  /* 0x0000001fffbf7819 */ /* 0x000fe200000114be */
[----:B------:R-:W-:Y:S01]  /*dcd0*/  IMAD.WIDE.U32 R8, R10, UR44, R4 ;  /* 0x0000002c0a087c25 */ /* 0x000fe2000f8e0004 */
[----:B------:R-:W-:Y:S02]  /*dce0*/  LOP3.LUT R3, R3, R0, RZ, 0xfc, !PT ;  /* 0x0000000003037212 */ /* 0x000fe400078efcff */
[----:B------:R-:W-:Y:S01]  /*dcf0*/  SEL R0, RZ, 0x80, P1 ;  /* 0x00000080ff007807 */ /* 0x000fe20000800000 */
[----:B------:R-:W-:Y:S01]  /*dd00*/  IMAD.WIDE R6, R7, 0x40, R190 ;  /* 0x0000004007067825 */ /* 0x000fe200078e02be */
[----:B------:R-:W-:-:S02]  /*dd10*/  IADD3 R13, R9, R11, RZ ;  /* 0x0000000b090d7210 */ /* 0x000fc40007ffe0ff */
        /* <DEDUP_REMOVED lines=28> */
.L_x_3311:
[----:B------:R-:W-:Y:S05]  /*dee0*/  BSYNC B0 ;  /* 0x0000000000007941 */ /* 0x000fea0003800000 */
.L_x_3310:
[----:B------:R-:W-:Y:S04]  /*def0*/  BSSY B0, `(.L_x_3305) ;  /* 0x000001e000007945 */ /* 0x000fe80003800000 */
[----:B------:R-:W-:Y:S05]  /*df00*/  @P0 BRA `(.L_x_3312) ;  /* 0x0000000000700947 */ /* 0x000fea0003800000 */
[----:B------:R-:W-:Y:S01]  /*df10*/  IADD3 R9, P0, R6, 0x20, RZ ;  /* 0x0000002006097810 */ /* 0x000fe20007f1e0ff */
[----:B------:R-:W-:Y:S01]  /*df20*/  ULDC.64 UR8, c[0x0][0xbd8] ;  /* 0x0002f60000087ab9 */ /* 0x000fe20000000a00 */
[----:B------:R-:W-:Y:S01]  /*df30*/  IMAD.MOV.U32 R4, RZ, RZ, R8 ;  /* 0x000000ffff047224 */ /* 0x000fe200078e0008 */
[----:B------:R-:W-:Y:S01]  /*df40*/  ISETP.GE.AND P1, PT, R14, UR7, PT ;  /* 0x000000070e007c0c */ /* 0x000fe2000bf26270 */
        /* <DEDUP_REMOVED lines=24> */
.L_x_3312:
[----:B------:R-:W-:Y:S05]  /*e0d0*/  BSYNC B0 ;  /* 0x0000000000007941 */ /* 0x000fea0003800000 */
.L_x_3305:
[----:B------:R-:W3:Y:S02]  /*e0e0*/  LDC R0, c[0x0][0xea8] ;  /* 0x0003aa00ff007b82 */ /* 0x000ee40000000800 */
[----:B---3--:R-:W-:-:S13]  /*e0f0*/  ISETP.LE.AND P0, PT, R0, UR4, PT ;  /* 0x0000000400007c0c */ /* 0x008fda000bf03270 */
[----:B------:R-:W-:Y:S05]  /*e100*/  @!P0 BRA `(.L_x_3313) ;  /* 0xffffff2c009c8947 */ /* 0x000fea000383ffff */
[----:B------:R-:W-:Y:S05]  /*e110*/  EXIT ;  /* 0x000000000000794d */ /* 0x000fea0003800000 */
.L_x_3264:
        /* <DEDUP_REMOVED lines=8> */
[----:B------:R-:W-:Y:S01]  /*e1a0*/  MOV R16, RZ ;  /* 0x000000ff00107202 */ /* 0x000fe20000000f00 */
[----:B------:R-:W-:-:S05]  /*e1b0*/  IMAD.MOV.U32 R17, RZ, RZ, 0x1 ;  /* 0x00000001ff117424 */ /* 0x000fca00078e00ff */
[----:B------:R-:W1:Y:S02]  /*e1c0*/  LDC R0, c[0x0][0xea8] ;  /* 0x0003aa00ff007b82 */ /* 0x000e640000000800 */
[----:B-1----:R-:W-:-:S13]  /*e1d0*/  ISETP.LE.AND P0, PT, R0, UR4, PT ;  /* 0x0000000400007c0c */ /* 0x002fda000bf03270 */
[----:B------:R-:W-:Y:S05]  /*e1e0*/  @P0 BRA `(.L_x_3314) ;  /* 0x00000030001c0947 */ /* 0x000fea0003800000 */
[----:B------:R-:W1:Y:S01]  /*e1f0*/  S2R R2, SR_TID.X ;  /* 0x0000000000027919 */ /* 0x000e620000002100 */
[----:B------:R-:W-:Y:S01]  /*e200*/  IMAD.U32 R18, RZ, RZ, UR4 ;  /* 0x00000004ff127e24 */ /* 0x000fe2000f8e00ff */
[----:B------:R-:W-:Y:S01]  /*e210*/  MOV R16, RZ ;  /* 0x000000ff00107202 */ /* 0x000fe20000000f00 */
[----:B------:R-:W-:Y:S01]  /*e220*/  IMAD.MOV.U32 R17, RZ, RZ, 0x1 ;  /* 0x00000001ff117424 */ /* 0x000fe200078e00ff */
[----:B------:R-:W-:Y:S01]  /*e230*/  ULDC UR61, c[0x0][0xc] ;  /* 0x00000300003d7ab9 */ /* 0x000fe20000000800 */
[----:B------:R-:W-:Y:S01]  /*e240*/  ULDC.64 UR46, c[0x0][0x198] ;  /* 0x00006600002e7ab9 */ /* 0x000fe20000000a00 */
[----:B------:R-:W-:Y:S01]  /*e250*/  UMOV UR60, URZ ;  /* 0x0000003f003c7c82 */ /* 0x000fe20008000000 */
[----:B-1----:R-:W-:-:S07]  /*e260*/  LOP3.LUT R19, R2, 0x1f, RZ, 0xc0, !PT ;  /* 0x0000001f02137812 */ /* 0x002fce00078ec0ff */
.L_x_3364:
        /* <DEDUP_REMOVED lines=21> */
.L_x_3315:
[----:B------:R-:W-:Y:S01]  /*e3c0*/  ULDC UR11, c[0x0][0xec4] ;  /* 0x0003b100000b7ab9 */ /* 0x000fe20000000800 */
[----:B------:R-:W-:Y:S01]  /*e3d0*/  UMOV UR9, UR10 ;  /* 0x0000000a00097c82 */ /* 0x000fe20008000000 */
[----:B------:R-:W-:-:S11]  /*e3e0*/  UISETP.NE.AND UP0, UPT, UR11, 0x1, UPT ;  /* 0x000000010b00788c */ /* 0x000fd6000bf05270 */
[----:B------:R-:W-:Y:S02]  /*e3f0*/  @UP0 ULDC.64 UR12, c[0x0][0xec8] ;  /* 0x0003b200000c0ab9 */ /* 0x000fe40000000a00 */
[----:B------:R-:W-:-:S04]  /*e400*/  UIMAD.WIDE.U32 UR6, UR10, UR12, URZ ;  /* 0x0000000c0a0672a5 */ /* 0x000fc8000f8e003f */
[----:B------:R-:W-:-:S04]  /*e410*/  @UP0 USHF.R.U32.HI UR9, URZ, UR13, UR7 ;  /* 0x0000000d3f090299 */ /* 0x000fc80008011607 */
[----:B------:R-:W-:-:S12]  /*e420*/  UIMAD UR6, UR9, UR11, URZ ;  /* 0x0000000b090672a4 */ /* 0x000fd8000f8e023f */
.L_x_3316:
        /* <DEDUP_REMOVED lines=53> */
.L_x_3318:
        /* <DEDUP_REMOVED lines=23> */
.L_x_3320:
        /* <DEDUP_REMOVED lines=13> */
[----:B------:R-:W-:Y:S02]  /*e9c0*/  IMAD.U32 R7, RZ, RZ, UR9 ;  /* 0x00000009ff077e24 */ /* 0x000fe4000f8e00ff */
[----:B------:R-:W-:-:S02]  /*e9d0*/  IMAD.U32 R10, RZ, RZ, UR4 ;  /* 0x00000004ff0a7e24 */ /* 0x000fc4000f8e00ff */
[----:B------:R-:W-:Y:S02]  /*e9e0*/  IMAD.MOV.U32 R8, RZ, RZ, 0x70 ;  /* 0x00000070ff087424 */ /* 0x000fe400078e00ff */
[----:B------:R-:W-:Y:S02]  /*e9f0*/  IMAD.MOV.U32 R12, RZ, RZ, 0x1 ;  /* 0x00000001ff0c7424 */ /* 0x000fe400078e00ff */
[----:B-1----:R-:W-:-:S07]  /*ea00*/  IMAD.MOV.U32 R13, RZ, RZ, RZ ;  /* 0x000000ffff0d7224 */ /* 0x002fce00078e00ff */
[----:B------:R-:W-:-:S07]  /*ea10*/  LEPC R20, `(.L_x_3322) ;  /* 0x000000001014794e */ /* 0x000fce0000000000 */
[----:B--2---:R-:W-:Y:S05]  /*ea20*/  CALL.ABS.NOINC R2 ;  /* 0x0000000002007343 */ /* 0x004fea0003c00000 */
.L_x_3322:
[----:B------:R-:W-:Y:S01]  /*ea30*/  MOV R2, 0x0 ;  /* 0x0000000000027802 */ /* 0x000fe20000000f00 */
[----:B------:R-:W-:Y:S01]  /*ea40*/  ULDC.64 UR6, c[0x4][0x88] ;  /* 0x0100220000067ab9 */ /* 0x000fe20000000a00 */
[----:B------:R-:W-:Y:S01]  /*ea50*/  ULDC.64 UR8, c[0x4][0x90] ;  /* 0x0100240000087ab9 */ /* 0x000fe20000000a00 */
[----:B------:R-:W-:Y:S01]  /*ea60*/  ULDC.64 UR4, c[0x4][0x18] ;  /* 0x0100060000047ab9 */ /* 0x000fe20000000a00 */
[----:B------:R-:W-:Y:S01]  /*ea70*/  MOV R4, UR6 ;  /* 0x0000000600047c02 */ /* 0x000fe20008000f00 */
[----:B------:R-:W-:Y:S01]  /*ea80*/  IMAD.U32 R5, RZ, RZ, UR7 ;  /* 0x00000007ff057e24 */ /* 0x000fe2000f8e00ff */
        /* <DEDUP_REMOVED lines=10> */
.L_x_3321:
        /* <DEDUP_REMOVED lines=13> */
[----:B------:R-:W-:Y:S01]  /*ec00*/  MOV R10, UR39 ;  /* 0x00000027000a7c02 */ /* 0x000fe20008000f00 */
[----:B------:R-:W-:Y:S01]  /*ec10*/  UMOV UR6, 0xffffffff ;  /* 0xffffffff00067882 */ /* 0x000fe20000000000 */
        /* <DEDUP_REMOVED lines=14> */
.L_x_3377:
[----:B------:R-:W-:Y:S01]  /*ed00*/  UMOV UR4, 0xffffffff ;  /* 0xffffffff00047882 */ /* 0x000fe20000000000 */
[----:B------:R-:W-:Y:S02]  /*ed10*/  SHF.R.S32.HI R7, RZ, 0x1f, R6 ;  /* 0x0000001fff077819 */ /* 0x000fe40000011406 */
[----:B------:R-:W-:Y:S05]  /*ed20*/  BRA.DIV UR4, `(.L_x_3324) ;  /* 0x0000002a04f87947 */ /* 0x000fea000b800000 */
[----:B------:R-:W-:-:S13]  /*ed30*/  ELECT P6, URZ, PT ;  /* 0x00000000003f782f */ /* 0x000fda00038c0000 */
.L_x_3380:
        /* <DEDUP_REMOVED lines=19> */
[----:B------:R-:W-:-:S04]  /*ee70*/  IMAD.MOV R5, RZ, RZ, -R12 ;  /* 0x000000ffff057224 */ /* 0x000fc800078e0a0c */
[----:B------:R-:W-:-:S07]  /*ee80*/  IMAD R10, R11, R5, R10 ;  /* 0x000000050b0a7224 */ /* 0x000fce00078e020a */
.L_x_3326:
[----:B------:R-:W2:Y:S01]  /*ee90*/  S2R R5, SR_TID.X ;  /* 0x0000000000057919 */ /* 0x000ea20000002100 */
[----:B-1----:R-:W-:Y:S02]  /*eea0*/  LEA R8, R16, UR38, 0x3 ;  /* 0x0000002610087c11 */ /* 0x002fe4000f8e18ff */
[----:B--2---:R-:W-:Y:S02]  /*eeb0*/  LOP3.LUT R9, R5, 0x7f, RZ, 0xc0, !PT ;  /* 0x0000007f05097812 */ /* 0x004fe400078ec0ff */
[----:B------:R-:W-:Y:S02]  /*eec0*/  SHF.L.U32 R5, R17, 0x1f, RZ ;  /* 0x0000001f11057819 */ /* 0x000fe400000006ff */
[----:B------:R-:W-:Y:S02]  /*eed0*/  ISETP.NE.AND P3, PT, R9, RZ, PT ;  /* 0x000000ff0900720c */ /* 0x000fe40003f65270 */
[----:B------:R-:W1:Y:S02]  /*eee0*/  SYNCS.PHASECHK.TRANS64.TRYWAIT P2, [R8+URZ+0x38840], R5 ;  /* 0x03884005080075a7 */ /* 0x000e64000804017f */
[----:B-1----:R-:W-:Y:S09]  /*eef0*/  @!P2 BRA `(.L_x_3327) ;  /* 0x0000002800a4a947 */ /* 0x002ff20003800000 */
.L_x_3381:
[----:B------:R-:W-:Y:S05]  /*ef00*/  @P3 BRA `(.L_x_3328) ;  /* 0x0000000000143947 */ /* 0x000fea0003800000 */
[----:B------:R-:W-:Y:S01]  /*ef10*/  ISETP.NE.AND P2, PT, R19, RZ, PT ;  /* 0x000000ff1300720c */ /* 0x000fe20003f45270 */
[----:B-1----:R-:W-:-:S04]  /*ef20*/  IMAD.MOV.U32 R5, RZ, RZ, 0x2000 ;  /* 0x00002000ff057424 */ /* 0x002fc800078e00ff */
[----:B------:R2:W-:Y:S08]  /*ef30*/  SYNCS.ARRIVE.TRANS64 RZ, [R8+URZ+0x38830], R5 ;  /* 0x0388300508ff79a7 */ /* 0x0005f0000800003f */
[----:B------:R-:W-:Y:S05]  /*ef40*/  @!P2 BRA `(.L_x_3328) ;  /* 0x000000000004a947 */ /* 0x000fea0003800000 */
[----:B------:R-:W-:Y:S01]  /*ef50*/  BPT.TRAP 0x1 ;  /* 0x000000040000795c */ /* 0x000fe20000300000 */
.L_x_3328:
        /* <DEDUP_REMOVED lines=16> */
.L_x_3325:
[----:B------:R-:W-:Y:S05]  /*f060*/  WARPSYNC.ALL ;  /* 0x0000000000007948 */ /* 0x000fea0003800000 */
[----:B------:R-:W-:Y:S01]  /*f070*/  BAR.SYNC.DEFER_BLOCKING 0x8, 0xa0 ;  /* 0x0202800000007b1d */ /* 0x000fe20000010000 */
[----:B------:R-:W-:-:S05]  /*f080*/  ELECT P2, URZ, PT ;  /* 0x00000000003f782f */ /* 0x000fca0003840000 */
[----:B------:R-:W-:Y:S08]  /*f090*/  BSSY B0, `(.L_x_3329) ;  /* 0x0000041000007945 */ /* 0x000ff00003800000 */
[----:B------:R-:W-:Y:S05]  /*f0a0*/  @!P2 BRA `(.L_x_3330) ;  /* 0x0000000000fca947 */ /* 0x000fea0003800000 */
[----:B------:R-:W-:Y:S01]  /*f0b0*/  UIADD3 UR14, UP0, UR46, 0x270, URZ ;  /* 0x000002702e0e7890 */ /* 0x000fe2000ff1e03f */
[----:B-12---:R-:W-:Y:S01]  /*f0c0*/  MOV R5, 0x2000 ;  /* 0x0000200000057802 */ /* 0x006fe20000000f00 */
        /* <DEDUP_REMOVED lines=61> */
.L_x_3330:
[----:B------:R-:W-:Y:S05]  /*f4a0*/  BSYNC B0 ;  /* 0x0000000000007941 */ /* 0x000fea0003800000 */
.L_x_3329:
        /* <DEDUP_REMOVED lines=8> */
.L_x_3382:
[----:B------:R-:W-:Y:S01]  /*f530*/  ULDC.64 UR4, c[0x0][0x408] ;  /* 0x0001020000047ab9 */ /* 0x000fe20000000a00 */
[----:B------:R-:W-:Y:S04]  /*f540*/  BSSY B0, `(.L_x_3332) ;  /* 0x0000042000007945 */ /* 0x000fe80003800000 */
[----:B------:R-:W-:Y:S05]  /*f550*/  @!P6 BRA `(.L_x_3333) ;  /* 0x000000040000e947 */ /* 0x000fea0003800000 */
[----:B-1----:R-:W1:Y:S01]  /*f560*/  S2R R8, SR_TID.X ;  /* 0x0000000000087919 */ /* 0x002e620000002100 */
[----:B------:R-:W-:Y:S02]  /*f570*/  LEA R5, R16, UR38, 0x3 ;  /* 0x0000002610057c11 */ /* 0x000fe4000f8e18ff */
[----:B-1----:R-:W-:Y:S02]  /*f580*/  LOP3.LUT R9, R8, 0x7f, RZ, 0xc0, !PT ;  /* 0x0000007f08097812 */ /* 0x002fe400078ec0ff */
[----:B------:R-:W-:Y:S02]  /*f590*/  SHF.L.U32 R8, R17, 0x1f, RZ ;  /* 0x0000001f11087819 */ /* 0x000fe400000006ff */
[----:B------:R-:W-:Y:S02]  /*f5a0*/  ISETP.NE.AND P3, PT, R9, RZ, PT ;  /* 0x000000ff0900720c */ /* 0x000fe40003f65270 */
[----:B------:R-:W1:Y:S02]  /*f5b0*/  SYNCS.PHASECHK.TRANS64.TRYWAIT P2, [R5+URZ+0x38860], R8 ;  /* 0x03886008050075a7 */ /* 0x000e64000804017f */
[----:B-1----:R-:W-:Y:S09]  /*f5c0*/  @!P2 BRA `(.L_x_3334) ;  /* 0x00000024001ca947 */ /* 0x002ff20003800000 */
.L_x_3383:
[----:B------:R-:W-:Y:S05]  /*f5d0*/  @P3 BRA `(.L_x_3335) ;  /* 0x0000000000143947 */ /* 0x000fea0003800000 */
[----:B------:R-:W-:Y:S01]  /*f5e0*/  ISETP.NE.AND P2, PT, R19, RZ, PT ;  /* 0x000000ff1300720c */ /* 0x000fe20003f45270 */
[----:B-1----:R-:W-:-:S04]  /*f5f0*/  IMAD.MOV.U32 R8, RZ, RZ, 0x10000 ;  /* 0x00010000ff087424 */ /* 0x002fc800078e00ff */
[----:B------:R2:W-:Y:S08]  /*f600*/  SYNCS.ARRIVE.TRANS64 RZ, [R5+URZ+0x38850], R8 ;  /* 0x0388500805ff79a7 */ /* 0x0005f0000800003f */
[----:B------:R-:W-:Y:S05]  /*f610*/  @!P2 BRA `(.L_x_3335) ;  /* 0x000000000004a947 */ /* 0x000fea0003800000 */
[----:B------:R-:W-:Y:S01]  /*f620*/  BPT.TRAP 0x1 ;  /* 0x000000040000795c */ /* 0x000fe20000300000 */
.L_x_3335:
        /* <DEDUP_REMOVED lines=51> */
.L_x_3333:
[----:B------:R-:W-:Y:S05]  /*f960*/  BSYNC B0 ;  /* 0x0000000000007941 */ /* 0x000fea0003800000 */
.L_x_3332:
[----:B------:R-:W-:-:S06]  /*f970*/  UISETP.GE.AND UP0, UPT, UR39, 0x2, UPT ;  /* 0x000000022700788c */ /* 0x000fcc000bf06270 */
[----:B------:R-:W-:-:S13]  /*f980*/  PLOP3.LUT P2, PT, PT, PT, UP0, 0x80, 0x0 ;  /* 0x000000000000781c */ /* 0x000fda0003f4f008 */
[----:B------:R-:W-:Y:S05]  /*f990*/  @!P2 BRA `(.L_x_3336) ;  /* 0x00000014009ca947 */ /* 0x000fea0003800000 */
[----:B------:R-:W-:Y:S02]  /*f9a0*/  ULOP3.LUT UR6, UR39, 0x1, URZ, 0xc0, !UPT ;  /* 0x0000000127067892 */ /* 0x000fe4000f8ec03f */
[----:B------:R-:W-:Y:S02]  /*f9b0*/  MOV R9, UR39 ;  /* 0x0000002700097c02 */ /* 0x000fe40008000f00 */
[----:B------:R-:W-:-:S03]  /*f9c0*/  UISETP.NE.U32.AND UP0, UPT, UR6, 0x1, UPT ;  /* 0x000000010600788c */ /* 0x000fc6000bf05070 */
[----:B------:R-:W-:-:S03]  /*f9d0*/  VIADD R9, R9, 0xfffffffe ;  /* 0xfffffffe09097836 */ /* 0x000fc60000000000 */
[----:B------:R-:W-:Y:S01]  /*f9e0*/  PLOP3.LUT P2, PT, PT, PT, UP0, 0x80, 0x0 ;  /* 0x000000000000781c */ /* 0x000fe20003f4f008 */
[----:B-12---:R-:W-:-:S12]  /*f9f0*/  IMAD.MOV.U32 R8, RZ, RZ, R9 ;  /* 0x000000ffff087224 */ /* 0x006fd800078e0009 */
[----:B------:R-:W-:Y:S05]  /*fa00*/  @!P2 BRA `(.L_x_3337) ;  /* 0x0000000400d0a947 */ /* 0x000fea0003800000 */
[----:B------:R-:W-:Y:S01]  /*fa10*/  VIADD R16, R16, 0x1 ;  /* 0x0000000110107836 */ /* 0x000fe20000000000 */
[----:B------:R-:W-:Y:S04]  /*fa20*/  BSSY B0, `(.L_x_3338) ;  /* 0x0000070000007945 */ /* 0x000fe80003800000 */
[----:B------:R-:W-:-:S04]  /*fa30*/  ISETP.NE.AND P2, PT, R16, 0x2, PT ;  /* 0x000000021000780c */ /* 0x000fc80003f45270 */
[----:B------:R-:W-:Y:S02]  /*fa40*/  SEL R8, RZ, 0x1, P2 ;  /* 0x00000001ff087807 */ /* 0x000fe40001000000 */
[----:B------:R-:W-:Y:S02]  /*fa50*/  SEL R16, R16, RZ, P2 ;  /* 0x000000ff10107207 */ /* 0x000fe40001000000 */
[----:B------:R-:W-:Y:S01]  /*fa60*/  LOP3.LUT R17, R17, R8, RZ, 0x3c, !PT ;  /* 0x0000000811117212 */ /* 0x000fe200078e3cff */
[----:B------:R-:W-:Y:S06]  /*fa70*/  @!P6 BRA `(.L_x_3339) ;  /* 0x0000000400a8e947 */ /* 0x000fec0003800000 */
        /* <DEDUP_REMOVED lines=18> */
[----:B------:R-:W-:-:S05]  /*fba0*/  IADD3 R5, -R10, RZ, RZ ;  /* 0x000000ff0a057210 */ /* 0x000fca0007ffe1ff */
[----:B------:R-:W-:-:S07]  /*fbb0*/  IMAD R8, R8, R5, R9 ;  /* 0x0000000508087224 */ /* 0x000fce00078e0209 */
.L_x_3340:
[----:B-1----:R-:W1:Y:S01]  /*fbc0*/  S2R R2, SR_TID.X ;  /* 0x0000000000027919 */ /* 0x002e620000002100 */
[----:B------:R-:W-:Y:S02]  /*fbd0*/  SHF.L.U32 R3, R17, 0x1f, RZ ;  /* 0x0000001f11037819 */ /* 0x000fe400000006ff */
[----:B-1----:R-:W-:Y:S02]  /*fbe0*/  LOP3.LUT R5, R2, 0x7f, RZ, 0xc0, !PT ;  /* 0x0000007f02057812 */ /* 0x002fe400078ec0ff */
[----:B------:R-:W-:Y:S02]  /*fbf0*/  LEA R2, R16, UR38, 0x3 ;  /* 0x0000002610027c11 */ /* 0x000fe4000f8e18ff */
[----:B------:R-:W-:Y:S02]  /*fc00*/  ISETP.NE.AND P2, PT, R5, RZ, PT ;  /* 0x000000ff0500720c */ /* 0x000fe40003f45270 */
[----:B------:R-:W1:Y:S02]  /*fc10*/  SYNCS.PHASECHK.TRANS64.TRYWAIT P3, [R2+URZ+0x38840], R3 ;  /* 0x03884003020075a7 */ /* 0x000e64000806017f */
[----:B-1----:R-:W-:Y:S09]  /*fc20*/  @!P3 BRA `(.L_x_3341) ;  /* 0x0000001c0098b947 */ /* 0x002ff20003800000 */
.L_x_3384:
[----:B------:R-:W-:Y:S05]  /*fc30*/  @P2 BRA `(.L_x_3342) ;  /* 0x0000000000142947 */ /* 0x000fea0003800000 */
[----:B------:R-:W-:Y:S01]  /*fc40*/  ISETP.NE.AND P3, PT, R19, RZ, PT ;  /* 0x000000ff1300720c */ /* 0x000fe20003f65270 */
[----:B------:R-:W-:-:S04]  /*fc50*/  IMAD.MOV.U32 R5, RZ, RZ, 0x2000 ;  /* 0x00002000ff057424 */ /* 0x000fc800078e00ff */
[----:B------:R2:W-:Y:S08]  /*fc60*/  SYNCS.ARRIVE.TRANS64 RZ, [R2+URZ+0x38830], R5 ;  /* 0x0388300502ff79a7 */ /* 0x0005f0000800003f */
[----:B------:R-:W-:Y:S05]  /*fc70*/  @!P3 BRA `(.L_x_3342) ;  /* 0x000000000004b947 */ /* 0x000fea0003800000 */
[----:B------:R-:W-:Y:S01]  /*fc80*/  BPT.TRAP 0x1 ;  /* 0x000000040000795c */ /* 0x000fe20000300000 */
.L_x_3342:
        /* <DEDUP_REMOVED lines=17> */
.L_x_3385:
[----:B------:R-:W-:Y:S05]  /*fda0*/  @P2 BRA `(.L_x_3344) ;  /* 0x0000000000142947 */ /* 0x000fea0003800000 */
[----:B------:R-:W-:Y:S01]  /*fdb0*/  ISETP.NE.AND P2, PT, R19, RZ, PT ;  /* 0x000000ff1300720c */ /* 0x000fe20003f45270 */
[----:B-12---:R-:W-:-:S04]  /*fdc0*/  IMAD.MOV.U32 R3, RZ, RZ, 0x10000 ;  /* 0x00010000ff037424 */ /* 0x006fc800078e00ff */
[----:B------:R3:W-:Y:S08]  /*fdd0*/  SYNCS.ARRIVE.TRANS64 RZ, [R2+URZ+0x38850], R3 ;  /* 0x0388500302ff79a7 */ /* 0x0007f0000800003f */
[----:B------:R-:W-:Y:S05]  /*fde0*/  @!P2 BRA `(.L_x_3344) ;  /* 0x000000000004a947 */ /* 0x000fea0003800000 */
[----:B------:R-:W-:Y:S01]  /*fdf0*/  BPT.TRAP 0x1 ;  /* 0x000000040000795c */ /* 0x000fe20000300000 */
.L_x_3344:
        /* <DEDUP_REMOVED lines=50> */
.L_x_3339:
[----:B------:R-:W-:Y:S05]  /*10120*/  BSYNC B0 ;  /* 0x0000000000007941 */ /* 0x000fea0003800000 */
.L_x_3338:
[----:B------:R-:W-:-:S06]  /*10130*/  UIADD3 UR6, UR39, -0x3, URZ ;  /* 0xfffffffd27067890 */ /* 0x000fcc000fffe03f */
[----:B------:R-:W-:-:S07]  /*10140*/  MOV R8, UR6 ;  /* 0x0000000600087c02 */ /* 0x000fce0008000f00 */
.L_x_3337:
[----:B------:R-:W-:Y:S01]  /*10150*/  ISETP.NE.AND P2, PT, R9, RZ, PT ;  /* 0x000000ff0900720c */ /* 0x000fe20003f45270 */
[----:B------:R-:W-:-:S12]  /*10160*/  BSSY B0, `(.L_x_3336) ;  /* 0x00000ea000007945 */ /* 0x000fd80003800000 */
[----:B------:R-:W-:Y:S05]  /*10170*/  @!P2 BRA `(.L_x_3345) ;  /* 0x0000000c00a0a947 */ /* 0x000fea0003800000 */
.L_x_3360:
        /* <DEDUP_REMOVED lines=28> */
.L_x_3348:
[----:B------:R-:W1:Y:S01]  /*10340*/  S2R R2, SR_TID.X ;  /* 0x0000000000027919 */ /* 0x000e620000002100 */
[----:B------:R-:W-:Y:S02]  /*10350*/  LEA R3, R9, UR38, 0x3 ;  /* 0x0000002609037c11 */ /* 0x000fe4000f8e18ff */
[----:B-1----:R-:W-:Y:S02]  /*10360*/  LOP3.LUT R5, R2, 0x7f, RZ, 0xc0, !PT ;  /* 0x0000007f02057812 */ /* 0x002fe400078ec0ff */
[----:B------:R-:W-:Y:S02]  /*10370*/  SHF.L.U32 R2, R17, 0x1f, RZ ;  /* 0x0000001f11027819 */ /* 0x000fe400000006ff */
[----:B------:R-:W-:Y:S02]  /*10380*/  ISETP.NE.AND P2, PT, R5, RZ, PT ;  /* 0x000000ff0500720c */ /* 0x000fe40003f45270 */
[----:B------:R-:W1:Y:S02]  /*10390*/  SYNCS.PHASECHK.TRANS64.TRYWAIT P3, [R3+URZ+0x38840], R2 ;  /* 0x03884002030075a7 */ /* 0x000e64000806017f */
[----:B-1----:R-:W-:Y:S09]  /*103a0*/  @!P3 BRA `(.L_x_3349) ;  /* 0x0000001400e0b947 */ /* 0x002ff20003800000 */
.L_x_3386:
[----:B------:R-:W-:Y:S05]  /*103b0*/  @P2 BRA `(.L_x_3350) ;  /* 0x0000000000142947 */ /* 0x000fea0003800000 */
[----:B------:R-:W-:Y:S01]  /*103c0*/  ISETP.NE.AND P3, PT, R19, RZ, PT ;  /* 0x000000ff1300720c */ /* 0x000fe20003f65270 */
[----:B------:R-:W-:-:S04]  /*103d0*/  IMAD.MOV.U32 R12, RZ, RZ, 0x2000 ;  /* 0x00002000ff0c7424 */ /* 0x000fc800078e00ff */
[----:B------:R2:W-:Y:S08]  /*103e0*/  SYNCS.ARRIVE.TRANS64 RZ, [R3+URZ+0x38830], R12 ;  /* 0x0388300c03ff79a7 */ /* 0x0005f0000800003f */
[----:B------:R-:W-:Y:S05]  /*103f0*/  @!P3 BRA `(.L_x_3350) ;  /* 0x000000000004b947 */ /* 0x000fea0003800000 */
[----:B------:R-:W-:Y:S01]  /*10400*/  BPT.TRAP 0x1 ;  /* 0x000000040000795c */ /* 0x000fe20000300000 */
.L_x_3350:
        /* <DEDUP_REMOVED lines=17> */
.L_x_3387:
[----:B------:R-:W-:Y:S05]  /*10520*/  @P2 BRA `(.L_x_3352) ;  /* 0x0000000000142947 */ /* 0x000fea0003800000 */
[----:B------:R-:W-:Y:S01]  /*10530*/  ISETP.NE.AND P2, PT, R19, RZ, PT ;  /* 0x000000ff1300720c */ /* 0x000fe20003f45270 */
[----:B-1-3--:R-:W-:-:S04]  /*10540*/  IMAD.MOV.U32 R2, RZ, RZ, 0x10000 ;  /* 0x00010000ff027424 */ /* 0x00afc800078e00ff */
[----:B------:R4:W-:Y:S08]  /*10550*/  SYNCS.ARRIVE.TRANS64 RZ, [R3+URZ+0x38850], R2 ;  /* 0x0388500203ff79a7 */ /* 0x0009f0000800003f */
[----:B------:R-:W-:Y:S05]  /*10560*/  @!P2 BRA `(.L_x_3352) ;  /* 0x000000000004a947 */ /* 0x000fea0003800000 */
[----:B------:R-:W-:Y:S01]  /*10570*/  BPT.TRAP 0x1 ;  /* 0x000000040000795c */ /* 0x000fe20000300000 */
.L_x_3352:
        /* <DEDUP_REMOVED lines=50> */
.L_x_3347:
[----:B------:R-:W-:Y:S05]  /*108a0*/  BSYNC B1 ;  /* 0x0000000000017941 */ /* 0x000fea0003800000 */
.L_x_3346:
[----:B------:R-:W-:Y:S01]  /*108b0*/  VIADD R9, R9, 0x1 ;  /* 0x0000000109097836 */ /* 0x000fe20000000000 */
[----:B------:R-:W-:Y:S04]  /*108c0*/  BSSY B1, `(.L_x_3353) ;  /* 0x0000070000017945 */ /* 0x000fe80003800000 */
[----:B------:R-:W-:-:S04]  /*108d0*/  ISETP.NE.AND P2, PT, R9, 0x2, PT ;  /* 0x000000020900780c */ /* 0x000fc80003f45270 */
[----:B---34-:R-:W-:Y:S02]  /*108e0*/  SEL R2, RZ, 0x1, P2 ;  /* 0x00000001ff027807 */ /* 0x018fe40001000000 */
[----:B------:R-:W-:Y:S02]  /*108f0*/  SEL R16, R9, RZ, P2 ;  /* 0x000000ff09107207 */ /* 0x000fe40001000000 */
[----:B------:R-:W-:Y:S01]  /*10900*/  LOP3.LUT R17, R17, R2, RZ, 0x3c, !PT ;  /* 0x0000000211117212 */ /* 0x000fe200078e3cff */
[----:B------:R-:W-:Y:S06]  /*10910*/  @!P6 BRA `(.L_x_3354) ;  /* 0x0000000400a8e947 */ /* 0x000fec0003800000 */
[----:B------:R-:W-:Y:S01]  /*10920*/  VIADD R10, R8, 0xffffffff ;  /* 0xffffffff080a7836 */ /* 0x000fe20000000000 */
        /* <DEDUP_REMOVED lines=12> */
[----:B------:R-:W-:-:S04]  /*109f0*/  IMAD.WIDE.U32 R2, R6, UR4, R2 ;  /* 0x0000000406027c25 */ /* 0x000fc8000f8e0002 */
[----:B------:R-:W-:Y:S01]  /*10a00*/  IMAD.IADD R3, R13, 0x1, R3 ;  /* 0x000000010d037824 */ /* 0x000fe200078e0203 */
[----:B---3--:R-:W-:-:S04]  /*10a10*/  LEA R4, P2, R2, R4, 0x2 ;  /* 0x0000000402047211 */ /* 0x008fc800078410ff */
[----:B------:R-:W-:-:S05]  /*10a20*/  LEA.HI.X R5, R2, R5, R3, 0x2, P2 ;  /* 0x0000000502057211 */ /* 0x000fca00010f1403 */
[----:B------:R1:W5:Y:S01]  /*10a30*/  LDG.E R4, desc[UR54][R4.64] ;  /* 0x0000003604047981 */ /* 0x000362000c1e1900 */
[----:B------:R-:W-:-:S04]  /*10a40*/  IMAD.MOV R2, RZ, RZ, -R11 ;  /* 0x000000ffff027224 */ /* 0x000fc800078e0a0b */
[----:B------:R-:W-:-:S07]  /*10a50*/  IMAD R10, R9, R2, R10 ;  /* 0x00000002090a7224 */ /* 0x000fce00078e020a */
.L_x_3355:
[----:B------:R-:W1:Y:S01]  /*10a60*/  S2R R2, SR_TID.X ;  /* 0x0000000000027919 */ /* 0x000e620000002100 */
[----:B--2---:R-:W-:Y:S02]  /*10a70*/  SHF.L.U32 R3, R17, 0x1f, RZ ;  /* 0x0000001f11037819 */ /* 0x004fe400000006ff */
[----:B-1----:R-:W-:Y:S02]  /*10a80*/  LOP3.LUT R5, R2, 0x7f, RZ, 0xc0, !PT ;  /* 0x0000007f02057812 */ /* 0x002fe400078ec0ff */
[----:B------:R-:W-:Y:S02]  /*10a90*/  LEA R2, R16, UR38, 0x3 ;  /* 0x0000002610027c11 */ /* 0x000fe4000f8e18ff */
[----:B------:R-:W-:Y:S02]  /*10aa0*/  ISETP.NE.AND P2, PT, R5, RZ, PT ;  /* 0x000000ff0500720c */ /* 0x000fe40003f45270 */
[----:B------:R-:W1:Y:S02]  /*10ab0*/  SYNCS.PHASECHK.TRANS64.TRYWAIT P3, [R2+URZ+0x38840], R3 ;  /* 0x03884003020075a7 */ /* 0x000e64000806017f */
[----:B-1----:R-:W-:Y:S09]  /*10ac0*/  @!P3 BRA `(.L_x_3356) ;  /* 0x000000100040b947 */ /* 0x002ff20003800000 */
.L_x_3388:
[----:B------:R-:W-:Y:S05]  /*10ad0*/  @P2 BRA `(.L_x_3357) ;  /* 0x0000000000142947 */ /* 0x000fea0003800000 */
[----:B------:R-:W-:Y:S02]  /*10ae0*/  ISETP.NE.AND P3, PT, R19, RZ, PT ;  /* 0x000000ff1300720c */ /* 0x000fe40003f65270 */
[----:B------:R-:W-:-:S04]  /*10af0*/  MOV R5, 0x2000 ;  /* 0x0000200000057802 */ /* 0x000fc80000000f00 */
[----:B------:R2:W-:Y:S07]  /*10b00*/  SYNCS.ARRIVE.TRANS64 RZ, [R2+URZ+0x38830], R5 ;  /* 0x0388300502ff79a7 */ /* 0x0005ee000800003f */
[----:B------:R-:W-:Y:S05]  /*10b10*/  @!P3 BRA `(.L_x_3357) ;  /* 0x000000000004b947 */ /* 0x000fea0003800000 */
[----:B------:R-:W-:Y:S01]  /*10b20*/  BPT.TRAP 0x1 ;  /* 0x000000040000795c */ /* 0x000fe20000300000 */
.L_x_3357:
        /* <DEDUP_REMOVED lines=17> */
.L_x_3389:
[----:B------:R-:W-:Y:S05]  /*10c40*/  @P2 BRA `(.L_x_3359) ;  /* 0x0000000000142947 */ /* 0x000fea0003800000 */
[----:B------:R-:W-:Y:S01]  /*10c50*/  ISETP.NE.AND P2, PT, R19, RZ, PT ;  /* 0x000000ff1300720c */ /* 0x000fe20003f45270 */
[----:B-1-3--:R-:W-:-:S04]  /*10c60*/  IMAD.MOV.U32 R3, RZ, RZ, 0x10000 ;  /* 0x00010000ff037424 */ /* 0x00afc800078e00ff */
[----:B------:R4:W-:Y:S08]  /*10c70*/  SYNCS.ARRIVE.TRANS64 RZ, [R2+URZ+0x38850], R3 ;  /* 0x0388500302ff79a7 */ /* 0x0009f0000800003f */
[----:B------:R-:W-:Y:S05]  /*10c80*/  @!P2 BRA `(.L_x_3359) ;  /* 0x000000000004a947 */ /* 0x000fea0003800000 */
[----:B------:R-:W-:Y:S01]  /*10c90*/  BPT.TRAP 0x1 ;  /* 0x000000040000795c */ /* 0x000fe20000300000 */
.L_x_3359:
        /* <DEDUP_REMOVED lines=50> */
.L_x_3354:
[----:B------:R-:W-:Y:S05]  /*10fc0*/  BSYNC B1 ;  /* 0x0000000000017941 */ /* 0x000fea0003800000 */
.L_x_3353:
[C---:B------:R-:W-:Y:S01]  /*10fd0*/  ISETP.GT.AND P2, PT, R8.reuse, 0x1, PT ;  /* 0x000000010800780c */ /* 0x040fe20003f44270 */
[----:B------:R-:W-:-:S12]  /*10fe0*/  VIADD R8, R8, 0xfffffffe ;  /* 0xfffffffe08087836 */ /* 0x000fd80000000000 */
[----:B------:R-:W-:Y:S05]  /*10ff0*/  @P2 BRA `(.L_x_3360) ;  /* 0xfffffff000602947 */ /* 0x000fea000383ffff */
.L_x_3345:
[----:B------:R-:W-:Y:S05]  /*11000*/  BSYNC B0 ;  /* 0x0000000000007941 */ /* 0x000fea0003800000 */
.L_x_3336:
        /* <DEDUP_REMOVED lines=18> */
.L_x_3362:
[----:B------:R-:W-:Y:S05]  /*11130*/  BSYNC B0 ;  /* 0x0000000000007941 */ /* 0x000fea0003800000 */
.L_x_3361:
[----:B------:R-:W-:Y:S01]  /*11140*/  SEL R16, R16, RZ, P0 ;  /* 0x000000ff10107207 */ /* 0x000fe20000000000 */
[----:B------:R-:W-:-:S07]  /*11150*/  IMAD.MOV.U32 R13, RZ, RZ, R18 ;  /* 0x000000ffff0d7224 */ /* 0x000fce00078e0012 */
.L_x_3319:
[----:B------:R-:W-:Y:S05]  /*11160*/  BSYNC B6 ;  /* 0x0000000000067941 */ /* 0x000fea0003800000 */
.L_x_3317:
[----:B------:R-:W-:-:S03]  /*11170*/  UMOV UR6, 0xffffffff ;  /* 0xffffffff00067882 */ /* 0x000fc60000000000 */
[----:B------:R-:W-:Y:S05]  /*11180*/  BRA.DIV UR6, `(.L_x_3363) ;  /* 0x0000000a06b87947 */ /* 0x000fea000b800000 */
[----:B------:R1:W1:Y:S02]  /*11190*/  SHFL.IDX PT, R14, R13, RZ, 0x1f ;  /* 0x00001fff0d0e7589 */ /* 0x00026400000e0000 */
.L_x_3392:
        /* <DEDUP_REMOVED lines=12> */
.L_x_3314:
        /* <DEDUP_REMOVED lines=11> */
.L_x_3393:
        /* <DEDUP_REMOVED lines=9> */
[----:B------:R-:W2:Y:S02]  /*113a0*/  LDL R2, [R1] ;  /* 0x0000000001027983 */ /* 0x000ea40000100800 */
[----:B--2---:R-:W-:-:S13]  /*113b0*/  R2UR UR4, R2 ;  /* 0x00000000020472ca */ /* 0x004fda00000e0000 */
[----:B------:R-:W-:-:S06]  /*113c0*/  ULOP3.LUT UR4, UR4, 0x2, URZ, 0xfc, !UPT ;  /* 0x0000000204047892 */ /* 0x000fcc000f8efc3f */
[----:B------:R-:W-:-:S04]  /*113d0*/  MOV R0, UR4 ;  /* 0x0000000400007c02 */ /* 0x000fc80008000f00 */
[----:B------:R-:W-:-:S13]  /*113e0*/  ISETP.NE.AND P2, PT, R0, 0x3, PT ;  /* 0x000000030000780c */ /* 0x000fda0003f45270 */
[----:B------:R-:W-:Y:S05]  /*113f0*/  @!P2 BRA `(.L_x_3368) ;  /* 0x000000000004a947 */ /* 0x000fea0003800000 */
[----:B------:R-:W-:Y:S01]  /*11400*/  BPT.TRAP 0x1 ;  /* 0x000000040000795c */ /* 0x000fe20000300000 */
.L_x_3368:
        /* <DEDUP_REMOVED lines=12> */
.L_x_3394:
[----:B------:R-:W2:Y:S02]  /*114d0*/  SYNCS.PHASECHK.TRANS64.TRYWAIT P0, [R3+URZ], R0 ;  /* 0x00000000030075a7 */ /* 0x000ea4000800017f */
[----:B--2---:R-:W-:Y:S05]  /*114e0*/  @!P0 BRA `(.L_x_3370) ;  /* 0x00000008002c8947 */ /* 0x004fea0003800000 */
.L_x_3395:
[----:B------:R-:W-:Y:S05]  /*114f0*/  @!P2 BRA `(.L_x_3371) ;  /* 0x000000000004a947 */ /* 0x000fea0003800000 */
[----:B------:R-:W-:Y:S01]  /*11500*/  BPT.TRAP 0x1 ;  /* 0x000000040000795c */ /* 0x000fe20000300000 */
.L_x_3371:
[----:B--2---:R-:W-:-:S04]  /*11510*/  VIADD R3, R7, 0x38860 ;  /* 0x0003886007037836 */ /* 0x004fc80000000000 */
[----:B-1----:R-:W-:-:S04]  /*11520*/  IMAD R5, R16, 0x8, R3 ;  /* 0x0000000810057824 */ /* 0x002fc800078e0203 */
[----:B------:R-:W1:Y:S02]  /*11530*/  SYNCS.PHASECHK.TRANS64.TRYWAIT P0, [R5+URZ], R4 ;  /* 0x00000004050075a7 */ /* 0x000e64000800017f */
[----:B-1----:R-:W-:Y:S05]  /*11540*/  @!P0 BRA `(.L_x_3372) ;  /* 0x0000000800288947 */ /* 0x002fea0003800000 */
.L_x_3396:
[----:B------:R-:W-:-:S07]  /*11550*/  IMAD R3, R2, 0x8, R3 ;  /* 0x0000000802037824 */ /* 0x000fce00078e0203 */
.L_x_3373:
[----:B--2---:R2:W3:Y:S02]  /*11560*/  SYNCS.PHASECHK.TRANS64.TRYWAIT P0, [R3+URZ], R0 ;  /* 0x00000000030075a7 */ /* 0x0044e4000800017f */
[----:B---3--:R-:W-:Y:S05]  /*11570*/  @!P0 NANOSLEEP.SYNCS 0x989680 ;  /* 0x009896800000895d */ /* 0x008fea0003900000 */
[----:B------:R-:W3:Y:S02]  /*11580*/  @!P0 SYNCS.PHASECHK.TRANS64 P0, [R3+URZ], R0 ;  /* 0x00000000030085a7 */ /* 0x000ee4000800007f */
[----:B---3--:R-:W-:Y:S05]  /*11590*/  @!P0 BRA `(.L_x_3373) ;  /* 0xfffffffc00f08947 */ /* 0x008fea000383ffff */
.L_x_3367:
[----:B------:R-:W-:Y:S05]  /*115a0*/  BSYNC B0 ;  /* 0x0000000000007941 */ /* 0x000fea0003800000 */
.L_x_3366:
[----:B------:R-:W-:Y:S05]  /*115b0*/  EXIT ;  /* 0x000000000000794d */ /* 0x000fea0003800000 */
.L_x_3273:
[----:B-1----:R-:W-:-:S04]  /*115c0*/  MOV R0, UR37 ;  /* 0x0000002500007c02 */ /* 0x002fc80008000f00 */
[----:B------:R1:W2:Y:S03]  /*115d0*/  SYNCS.PHASECHK.TRANS64.TRYWAIT P1, [R0+URZ+0x38800], R3 ;  /* 0x03880003000075a7 */ /* 0x0002a6000802017f */
[----:B--2---:R-:W-:Y:S05]  /*115e0*/  @!P1 NANOSLEEP.SYNCS 0x989680 ;  /* 0x009896800000995d */ /* 0x004fea0003900000 */
[----:B------:R-:W2:Y:S02]  /*115f0*/  @!P1 SYNCS.PHASECHK.TRANS64 P1, [R0+URZ+0x38800], R3 ;  /* 0x03880003000095a7 */ /* 0x000ea4000802007f */
[----:B--2---:R-:W-:Y:S05]  /*11600*/  @!P1 BRA `(.L_x_3273) ;  /* 0xfffffffc00ec9947 */ /* 0x004fea000383ffff */
[----:B------:R-:W-:Y:S05]  /*11610*/  BRA `(.L_x_3374) ;  /* 0xffffff1800e07947 */ /* 0x000fea000383ffff */
.L_x_3277:
[----:B---3--:R3:W4:Y:S02]  /*11620*/  SYNCS.PHASECHK.TRANS64.TRYWAIT P1, [R5+URZ+0x38830], R8 ;  /* 0x03883008050075a7 */ /* 0x008724000802017f */
[----:B----4-:R-:W-:Y:S05]  /*11630*/  @!P1 NANOSLEEP.SYNCS 0x989680 ;  /* 0x009896800000995d */ /* 0x010fea0003900000 */
[----:B------:R-:W4:Y:S02]  /*11640*/  @!P1 SYNCS.PHASECHK.TRANS64 P1, [R5+URZ+0x38830], R8 ;  /* 0x03883008050095a7 */ /* 0x000f24000802007f */
[----:B----4-:R-:W-:Y:S05]  /*11650*/  @!P1 BRA `(.L_x_3277) ;  /* 0xfffffffc00f09947 */ /* 0x010fea000383ffff */
[----:B------:R-:W-:Y:S05]  /*11660*/  BRA `(.L_x_3276) ;  /* 0xffffff1800f47947 */ /* 0x000fea000383ffff */
.L_x_3278:
[----:B-1----:R-:W-:-:S04]  /*11670*/  IMAD.U32 R4, RZ, RZ, UR37 ;  /* 0x00000025ff047e24 */ /* 0x002fc8000f8e00ff */
[----:B------:R1:W4:Y:S03]  /*11680*/  SYNCS.PHASECHK.TRANS64.TRYWAIT P1, [R4+URZ+0x38810], R3 ;  /* 0x03881003040075a7 */ /* 0x000326000802017f */
[----:B----4-:R-:W-:Y:S05]  /*11690*/  @!P1 NANOSLEEP.SYNCS 0x989680 ;  /* 0x009896800000995d */ /* 0x010fea0003900000 */
[----:B------:R-:W4:Y:S02]  /*116a0*/  @!P1 SYNCS.PHASECHK.TRANS64 P1, [R4+URZ+0x38810], R3 ;  /* 0x03881003040095a7 */ /* 0x000f24000802007f */
[----:B----4-:R-:W-:Y:S05]  /*116b0*/  @!P1 BRA `(.L_x_3278) ;  /* 0xfffffffc00ec9947 */ /* 0x010fea000383ffff */
[----:B------:R-:W-:Y:S05]  /*116c0*/  BRA `(.L_x_3375) ;  /* 0xffffff1c007c7947 */ /* 0x000fea000383ffff */
.L_x_3282:
[----:B------:R1:W1:Y:S02]  /*116d0*/  SYNCS.PHASECHK.TRANS64.TRYWAIT P1, [R5+URZ+0x38850], R8 ;  /* 0x03885008050075a7 */ /* 0x000264000802017f */
[----:B-1----:R-:W-:Y:S05]  /*116e0*/  @!P1 NANOSLEEP.SYNCS 0x989680 ;  /* 0x009896800000995d */ /* 0x002fea0003900000 */
[----:B------:R-:W1:Y:S02]  /*116f0*/  @!P1 SYNCS.PHASECHK.TRANS64 P1, [R5+URZ+0x38850], R8 ;  /* 0x03885008050095a7 */ /* 0x000e64000802007f */
[----:B-1----:R-:W-:Y:S05]  /*11700*/  @!P1 BRA `(.L_x_3282) ;  /* 0xfffffffc00f09947 */ /* 0x002fea000383ffff */
[----:B------:R-:W-:Y:S05]  /*11710*/  BRA `(.L_x_3281) ;  /* 0xffffff1c00b07947 */ /* 0x000fea000383ffff */
.L_x_3287:
[----:B--2---:R2:W3:Y:S02]  /*11720*/  SYNCS.PHASECHK.TRANS64.TRYWAIT P2, [R10+URZ+0x38830], R7 ;  /* 0x038830070a0075a7 */ /* 0x0044e4000804017f */
[----:B---3--:R-:W-:Y:S05]  /*11730*/  @!P2 NANOSLEEP.SYNCS 0x989680 ;  /* 0x009896800000a95d */ /* 0x008fea0003900000 */
[----:B------:R-:W3:Y:S02]  /*11740*/  @!P2 SYNCS.PHASECHK.TRANS64 P2, [R10+URZ+0x38830], R7 ;  /* 0x038830070a00a5a7 */ /* 0x000ee4000804007f */
[----:B---3--:R-:W-:Y:S05]  /*11750*/  @!P2 BRA `(.L_x_3287) ;  /* 0xfffffffc00f0a947 */ /* 0x008fea000383ffff */
[----:B------:R-:W-:Y:S05]  /*11760*/  BRA `(.L_x_3286) ;  /* 0xffffff44009c7947 */ /* 0x000fea000383ffff */
.L_x_3291:
[----:B----4-:R4:W1:Y:S02]  /*11770*/  SYNCS.PHASECHK.TRANS64.TRYWAIT P2, [R10+URZ+0x38850], R7 ;  /* 0x038850070a0075a7 */ /* 0x010864000804017f */
[----:B-1----:R-:W-:Y:S05]  /*11780*/  @!P2 NANOSLEEP.SYNCS 0x989680 ;  /* 0x009896800000a95d */ /* 0x002fea0003900000 */
[----:B------:R-:W1:Y:S02]  /*11790*/  @!P2 SYNCS.PHASECHK.TRANS64 P2, [R10+URZ+0x38850], R7 ;  /* 0x038850070a00a5a7 */ /* 0x000e64000804007f */
[----:B-1----:R-:W-:Y:S05]  /*117a0*/  @!P2 BRA `(.L_x_3291) ;  /* 0xfffffffc00f0a947 */ /* 0x002fea000383ffff */
[----:B------:R-:W-:Y:S05]  /*117b0*/  BRA `(.L_x_3290) ;  /* 0xffffff4400f87947 */ /* 0x000fea000383ffff */
.L_x_3297:
[----:B--2---:R2:W3:Y:S02]  /*117c0*/  SYNCS.PHASECHK.TRANS64.TRYWAIT P2, [R9+URZ+0x38830], R8 ;  /* 0x03883008090075a7 */ /* 0x0044e4000804017f */
[----:B---3--:R-:W-:Y:S05]  /*117d0*/  @!P2 NANOSLEEP.SYNCS 0x989680 ;  /* 0x009896800000a95d */ /* 0x008fea0003900000 */
[----:B------:R-:W3:Y:S02]  /*117e0*/  @!P2 SYNCS.PHASECHK.TRANS64 P2, [R9+URZ+0x38830], R8 ;  /* 0x038830080900a5a7 */ /* 0x000ee4000804007f */
[----:B---3--:R-:W-:Y:S05]  /*117f0*/  @!P2 BRA `(.L_x_3297) ;  /* 0xfffffffc00f0a947 */ /* 0x008fea000383ffff */
[----:B------:R-:W-:Y:S05]  /*11800*/  BRA `(.L_x_3296) ;  /* 0xffffff7800087947 */ /* 0x000fea000383ffff */
.L_x_3301:
[----:B----4-:R4:W1:Y:S02]  /*11810*/  SYNCS.PHASECHK.TRANS64.TRYWAIT P2, [R9+URZ+0x38850], R8 ;  /* 0x03885008090075a7 */ /* 0x010864000804017f */
[----:B-1----:R-:W-:Y:S05]  /*11820*/  @!P2 NANOSLEEP.SYNCS 0x989680 ;  /* 0x009896800000a95d */ /* 0x002fea0003900000 */
[----:B------:R-:W1:Y:S02]  /*11830*/  @!P2 SYNCS.PHASECHK.TRANS64 P2, [R9+URZ+0x38850], R8 ;  /* 0x038850080900a5a7 */ /* 0x000e64000804007f */
[----:B-1----:R-:W-:Y:S05]  /*11840*/  @!P2 BRA `(.L_x_3301) ;  /* 0xfffffffc00f0a947 */ /* 0x002fea000383ffff */
[----:B------:R-:W-:Y:S05]  /*11850*/  BRA `(.L_x_3300) ;  /* 0xffffff7800647947 */ /* 0x000fea000383ffff */
.L_x_3323:
        /* <DEDUP_REMOVED lines=10> */
.L_x_3376:
[----:B------:R-:W-:Y:S05]  /*11900*/  BRA `(.L_x_3377) ;  /* 0xffffffd000fc7947 */ /* 0x000fea000383ffff */
.L_x_3324:
[----:B------:R-:W-:Y:S01]  /*11910*/  BSSY B0, `(.L_x_3378) ;  /* 0x0000006000007945 */ /* 0x000fe20003800000 */
[----:B------:R-:W-:-:S07]  /*11920*/  IMAD.MOV.U32 R15, RZ, RZ, -0x1 ;  /* 0xffffffffff0f7424 */ /* 0x000fce00078e00ff */
[----:B------:R-:W-:Y:S05]  /*11930*/  WARPSYNC.COLLECTIVE R15, `(.L_x_3379) ;  /* 0x000000000f0c7348 */ /* 0x000fea0003c00000 */
[----:B------:R-:W-:Y:S02]  /*11940*/  ELECT P6, UR62, PT ;  /* 0x00000000003e782f */ /* 0x000fe400038c0000 */
[----:B------:R-:W-:Y:S01]  /*11950*/  MOV R14, UR62 ;  /* 0x0000003e000e7c02 */ /* 0x000fe20008000f00 */
[----:B------:R-:W-:Y:S10]  /*11960*/  ENDCOLLECTIVE ;  /* 0x000000000000791b */ /* 0x000ff40003800000 */
.L_x_3379:
[----:B------:R-:W-:Y:S05]  /*11970*/  BSYNC B0 ;  /* 0x0000000000007941 */ /* 0x000fea0003800000 */
.L_x_3378:
[----:B------:R-:W-:Y:S05]  /*11980*/  BRA `(.L_x_3380) ;  /* 0xffffffd000ec7947 */ /* 0x000fea000383ffff */
.L_x_3327:
[----:B-1----:R1:W2:Y:S02]  /*11990*/  SYNCS.PHASECHK.TRANS64.TRYWAIT P2, [R8+URZ+0x38840], R5 ;  /* 0x03884005080075a7 */ /* 0x0022a4000804017f */
[----:B--2---:R-:W-:Y:S05]  /*119a0*/  @!P2 NANOSLEEP.SYNCS 0x989680 ;  /* 0x009896800000a95d */ /* 0x004fea0003900000 */
[----:B------:R-:W2:Y:S02]  /*119b0*/  @!P2 SYNCS.PHASECHK.TRANS64 P2, [R8+URZ+0x38840], R5 ;  /* 0x038840050800a5a7 */ /* 0x000ea4000804007f */
[----:B--2---:R-:W-:Y:S05]  /*119c0*/  @!P2 BRA `(.L_x_3327) ;  /* 0xfffffffc00f0a947 */ /* 0x004fea000383ffff */
[----:B------:R-:W-:Y:S05]  /*119d0*/  BRA `(.L_x_3381) ;  /* 0xffffffd400487947 */ /* 0x000fea000383ffff */
.L_x_3331:
[----:B-1----:R-:W-:-:S04]  /*119e0*/  IMAD.U32 R8, RZ, RZ, UR38 ;  /* 0x00000026ff087e24 */ /* 0x002fc8000f8e00ff */
[----:B------:R1:W2:Y:S03]  /*119f0*/  SYNCS.PHASECHK.TRANS64.TRYWAIT P2, [R8+URZ+0x38820], R5 ;  /* 0x03882005080075a7 */ /* 0x0002a6000804017f */
[----:B--2---:R-:W-:Y:S05]  /*11a00*/  @!P2 NANOSLEEP.SYNCS 0x989680 ;  /* 0x009896800000a95d */ /* 0x004fea0003900000 */
[----:B------:R-:W2:Y:S02]  /*11a10*/  @!P2 SYNCS.PHASECHK.TRANS64 P2, [R8+URZ+0x38820], R5 ;  /* 0x038820050800a5a7 */ /* 0x000ea4000804007f */
[----:B--2---:R-:W-:Y:S05]  /*11a20*/  @!P2 BRA `(.L_x_3331) ;  /* 0xfffffffc00eca947 */ /* 0x004fea000383ffff */
[----:B------:R-:W-:Y:S05]  /*11a30*/  BRA `(.L_x_3382) ;  /* 0xffffffd800bc7947 */ /* 0x000fea000383ffff */
.L_x_3334:
[----:B-1----:R1:W2:Y:S02]  /*11a40*/  SYNCS.PHASECHK.TRANS64.TRYWAIT P2, [R5+URZ+0x38860], R8 ;  /* 0x03886008050075a7 */ /* 0x0022a4000804017f */
[----:B--2---:R-:W-:Y:S05]  /*11a50*/  @!P2 NANOSLEEP.SYNCS 0x989680 ;  /* 0x009896800000a95d */ /* 0x004fea0003900000 */
[----:B------:R-:W2:Y:S02]  /*11a60*/  @!P2 SYNCS.PHASECHK.TRANS64 P2, [R5+URZ+0x38860], R8 ;  /* 0x038860080500a5a7 */ /* 0x000ea4000804007f */
[----:B--2---:R-:W-:Y:S05]  /*11a70*/  @!P2 BRA `(.L_x_3334) ;  /* 0xfffffffc00f0a947 */ /* 0x004fea000383ffff */
[----:B------:R-:W-:Y:S05]  /*11a80*/  BRA `(.L_x_3383) ;  /* 0xffffffd800d07947 */ /* 0x000fea000383ffff */
.L_x_3341:
[----:B-1----:R1:W2:Y:S02]  /*11a90*/  SYNCS.PHASECHK.TRANS64.TRYWAIT P3, [R2+URZ+0x38840], R3 ;  /* 0x03884003020075a7 */ /* 0x0022a4000806017f */
[----:B--2---:R-:W-:Y:S05]  /*11aa0*/  @!P3 NANOSLEEP.SYNCS 0x989680 ;  /* 0x009896800000b95d */ /* 0x004fea0003900000 */
[----:B------:R-:W2:Y:S02]  /*11ab0*/  @!P3 SYNCS.PHASECHK.TRANS64 P3, [R2+URZ+0x38840], R3 ;  /* 0x038840030200b5a7 */ /* 0x000ea4000806007f */
[----:B--2---:R-:W-:Y:S05]  /*11ac0*/  @!P3 BRA `(.L_x_3341) ;  /* 0xfffffffc00f0b947 */ /* 0x004fea000383ffff */
[----:B------:R-:W-:Y:S05]  /*11ad0*/  BRA `(.L_x_3384) ;  /* 0xffffffe000547947 */ /* 0x000fea000383ffff */
.L_x_3343:
[----:B--2---:R2:W3:Y:S02]  /*11ae0*/  SYNCS.PHASECHK.TRANS64.TRYWAIT P3, [R2+URZ+0x38860], R3 ;  /* 0x03886003020075a7 */ /* 0x0044e4000806017f */
[----:B---3--:R-:W-:Y:S05]  /*11af0*/  @!P3 NANOSLEEP.SYNCS 0x989680 ;  /* 0x009896800000b95d */ /* 0x008fea0003900000 */
[----:B------:R-:W3:Y:S02]  /*11b00*/  @!P3 SYNCS.PHASECHK.TRANS64 P3, [R2+URZ+0x38860], R3 ;  /* 0x038860030200b5a7 */ /* 0x000ee4000806007f */
[----:B---3--:R-:W-:Y:S05]  /*11b10*/  @!P3 BRA `(.L_x_3343) ;  /* 0xfffffffc00f0b947 */ /* 0x008fea000383ffff */
[----:B------:R-:W-:Y:S05]  /*11b20*/  BRA `(.L_x_3385) ;  /* 0xffffffe0009c7947 */ /* 0x000fea000383ffff */
.L_x_3349:
[----:B-1----:R1:W2:Y:S02]  /*11b30*/  SYNCS.PHASECHK.TRANS64.TRYWAIT P3, [R3+URZ+0x38840], R2 ;  /* 0x03884002030075a7 */ /* 0x0022a4000806017f */
[----:B--2---:R-:W-:Y:S05]  /*11b40*/  @!P3 NANOSLEEP.SYNCS 0x989680 ;  /* 0x009896800000b95d */ /* 0x004fea0003900000 */
[----:B------:R-:W2:Y:S02]  /*11b50*/  @!P3 SYNCS.PHASECHK.TRANS64 P3, [R3+URZ+0x38840], R2 ;  /* 0x038840020300b5a7 */ /* 0x000ea4000806007f */
[----:B--2---:R-:W-:Y:S05]  /*11b60*/  @!P3 BRA `(.L_x_3349) ;  /* 0xfffffffc00f0b947 */ /* 0x004fea000383ffff */
[----:B------:R-:W-:Y:S05]  /*11b70*/  BRA `(.L_x_3386) ;  /* 0xffffffe8000c7947 */ /* 0x000fea000383ffff */
.L_x_3351:
[----:B---3--:R3:W4:Y:S02]  /*11b80*/  SYNCS.PHASECHK.TRANS64.TRYWAIT P3, [R3+URZ+0x38860], R2 ;  /* 0x03886002030075a7 */ /* 0x008724000806017f */
[----:B----4-:R-:W-:Y:S05]  /*11b90*/  @!P3 NANOSLEEP.SYNCS 0x989680 ;  /* 0x009896800000b95d */ /* 0x010fea0003900000 */
[----:B------:R-:W4:Y:S02]  /*11ba0*/  @!P3 SYNCS.PHASECHK.TRANS64 P3, [R3+URZ+0x38860], R2 ;  /* 0x038860020300b5a7 */ /* 0x000f24000806007f */
[----:B----4-:R-:W-:Y:S05]  /*11bb0*/  @!P3 BRA `(.L_x_3351) ;  /* 0xfffffffc00f0b947 */ /* 0x010fea000383ffff */
[----:B------:R-:W-:Y:S05]  /*11bc0*/  BRA `(.L_x_3387) ;  /* 0xffffffe800547947 */ /* 0x000fea000383ffff */
.L_x_3356:
[----:B-1----:R1:W2:Y:S02]  /*11bd0*/  SYNCS.PHASECHK.TRANS64.TRYWAIT P3, [R2+URZ+0x38840], R3 ;  /* 0x03884003020075a7 */ /* 0x0022a4000806017f */
[----:B--2---:R-:W-:Y:S05]  /*11be0*/  @!P3 NANOSLEEP.SYNCS 0x989680 ;  /* 0x009896800000b95d */ /* 0x004fea0003900000 */
[----:B------:R-:W2:Y:S02]  /*11bf0*/  @!P3 SYNCS.PHASECHK.TRANS64 P3, [R2+URZ+0x38840], R3 ;  /* 0x038840030200b5a7 */ /* 0x000ea4000806007f */
[----:B--2---:R-:W-:Y:S05]  /*11c00*/  @!P3 BRA `(.L_x_3356) ;  /* 0xfffffffc00f0b947 */ /* 0x004fea000383ffff */
[----:B------:R-:W-:Y:S05]  /*11c10*/  BRA `(.L_x_3388) ;  /* 0xffffffec00ac7947 */ /* 0x000fea000383ffff */
.L_x_3358:
[----:B---3--:R3:W4:Y:S02]  /*11c20*/  SYNCS.PHASECHK.TRANS64.TRYWAIT P3, [R2+URZ+0x38860], R3 ;  /* 0x03886003020075a7 */ /* 0x008724000806017f */
[----:B----4-:R-:W-:Y:S05]  /*11c30*/  @!P3 NANOSLEEP.SYNCS 0x989680 ;  /* 0x009896800000b95d */ /* 0x010fea0003900000 */
[----:B------:R-:W4:Y:S02]  /*11c40*/  @!P3 SYNCS.PHASECHK.TRANS64 P3, [R2+URZ+0x38860], R3 ;  /* 0x038860030200b5a7 */ /* 0x000f24000806007f */
[----:B----4-:R-:W-:Y:S05]  /*11c50*/  @!P3 BRA `(.L_x_3358) ;  /* 0xfffffffc00f0b947 */ /* 0x010fea000383ffff */
[----:B------:R-:W-:Y:S05]  /*11c60*/  BRA `(.L_x_3389) ;  /* 0xffffffec00f47947 */ /* 0x000fea000383ffff */
.L_x_3363:
[----:B------:R-:W-:Y:S01]  /*11c70*/  BSSY B0, `(.L_x_3390) ;  /* 0x0000007000007945 */ /* 0x000fe20003800000 */
[----:B--2---:R-:W-:Y:S01]  /*11c80*/  MOV R12, RZ ;  /* 0x000000ff000c7202 */ /* 0x004fe20000000f00 */
[----:B------:R-:W-:Y:S02]  /*11c90*/  IMAD.MOV.U32 R11, RZ, RZ, 0x1f ;  /* 0x0000001fff0b7424 */ /* 0x000fe400078e00ff */
[----:B------:R-:W-:-:S07]  /*11ca0*/  IMAD.MOV.U32 R15, RZ, RZ, -0x1 ;  /* 0xffffffffff0f7424 */ /* 0x000fce00078e00ff */
[----:B-1-34-:R-:W-:Y:S05]  /*11cb0*/  WARPSYNC.COLLECTIVE R15, `(.L_x_3391) ;  /* 0x000000000f087348 */ /* 0x01afea0003c00000 */
[----:B------:R2:W1:Y:S02]  /*11cc0*/  SHFL.IDX P6, R14, R13, R12, R11 ;  /* 0x0000000c0d0e7389 */ /* 0x00046400000c000b */
[----:B-1234-:R-:W-:Y:S01]  /*11cd0*/  ENDCOLLECTIVE ;  /* 0x000000000000791b */ /* 0x01efe20003800000 */
.L_x_3391:
[----:B------:R-:W-:Y:S05]  /*11ce0*/  BSYNC B0 ;  /* 0x0000000000007941 */ /* 0x000fea0003800000 */
.L_x_3390:
[----:B------:R-:W-:Y:S05]  /*11cf0*/  BRA `(.L_x_3392) ;  /* 0xfffffff400287947 */ /* 0x000fea000383ffff */
.L_x_3365:
[----:B-1----:R1:W2:Y:S02]  /*11d00*/  SYNCS.PHASECHK.TRANS64.TRYWAIT P0, [R7+URZ+0x38820], R0 ;  /* 0x03882000070075a7 */ /* 0x0022a4000800017f */
[----:B--2---:R-:W-:Y:S05]  /*11d10*/  @!P0 NANOSLEEP.SYNCS 0x989680 ;  /* 0x009896800000895d */ /* 0x004fea0003900000 */
[----:B------:R-:W2:Y:S02]  /*11d20*/  @!P0 SYNCS.PHASECHK.TRANS64 P0, [R7+URZ+0x38820], R0 ;  /* 0x03882000070085a7 */ /* 0x000ea4000800007f */
[----:B--2---:R-:W-:Y:S05]  /*11d30*/  @!P0 BRA `(.L_x_3365) ;  /* 0xfffffffc00f08947 */ /* 0x004fea000383ffff */
[----:B------:R-:W-:Y:S05]  /*11d40*/  BRA `(.L_x_3393) ;  /* 0xfffffff400707947 */ /* 0x000fea000383ffff */
.L_x_3369:
[----:B-1----:R1:W2:Y:S02]  /*11d50*/  SYNCS.PHASECHK.TRANS64.TRYWAIT P0, [R5+URZ], R4 ;  /* 0x00000004050075a7 */ /* 0x0022a4000800017f */
[----:B--2---:R-:W-:Y:S05]  /*11d60*/  @!P0 NANOSLEEP.SYNCS 0x989680 ;  /* 0x009896800000895d */ /* 0x004fea0003900000 */
[----:B------:R-:W2:Y:S02]  /*11d70*/  @!P0 SYNCS.PHASECHK.TRANS64 P0, [R5+URZ], R4 ;  /* 0x00000004050085a7 */ /* 0x000ea4000800007f */
[----:B--2---:R-:W-:Y:S05]  /*11d80*/  @!P0 BRA `(.L_x_3369) ;  /* 0xfffffffc00f08947 */ /* 0x004fea000383ffff */
[----:B------:R-:W-:Y:S05]  /*11d90*/  BRA `(.L_x_3394) ;  /* 0xfffffff400cc7947 */ /* 0x000fea000383ffff */
.L_x_3370:
[----:B--2---:R2:W3:Y:S02]  /*11da0*/  SYNCS.PHASECHK.TRANS64.TRYWAIT P0, [R3+URZ], R0 ;  /* 0x00000000030075a7 */ /* 0x0044e4000800017f */
[----:B---3--:R-:W-:Y:S05]  /*11db0*/  @!P0 NANOSLEEP.SYNCS 0x989680 ;  /* 0x009896800000895d */ /* 0x008fea0003900000 */
[----:B------:R-:W3:Y:S02]  /*11dc0*/  @!P0 SYNCS.PHASECHK.TRANS64 P0, [R3+URZ], R0 ;  /* 0x00000000030085a7 */ /* 0x000ee4000800007f */
[----:B---3--:R-:W-:Y:S05]  /*11dd0*/  @!P0 BRA `(.L_x_3370) ;  /* 0xfffffffc00f08947 */ /* 0x008fea000383ffff */
[----:B------:R-:W-:Y:S05]  /*11de0*/  BRA `(.L_x_3395) ;  /* 0xfffffff400c07947 */ /* 0x000fea000383ffff */
.L_x_3372:
[----:B-1----:R1:W2:Y:S02]  /*11df0*/  SYNCS.PHASECHK.TRANS64.TRYWAIT P0, [R5+URZ], R4 ;  /* 0x00000004050075a7 */ /* 0x0022a4000800017f */
[----:B--2---:R-:W-:Y:S05]  /*11e00*/  @!P0 NANOSLEEP.SYNCS 0x989680 ;  /* 0x009896800000895d */ /* 0x004fea0003900000 */
[----:B------:R-:W2:Y:S02]  /*11e10*/  @!P0 SYNCS.PHASECHK.TRANS64 P0, [R5+URZ], R4 ;  /* 0x00000004050085a7 */ /* 0x000ea4000800007f */
[----:B--2---:R-:W-:Y:S05]  /*11e20*/  @!P0 BRA `(.L_x_3372) ;  /* 0xfffffffc00f08947 */ /* 0x004fea000383ffff */
[----:B------:R-:W-:Y:S05]  /*11e30*/  BRA `(.L_x_3396) ;  /* 0xfffffff400c47947 */ /* 0x000fea000383ffff */
.L_x_3397:
        /* <DEDUP_REMOVED lines=12> */
.L_x_4562:


//--------------------- .text._ZN7cutlass13device_kernelIN5flash11enable_sm90INS1_16FlashAttnFwdSm90INS1_25CollectiveMainloopFwdSm90ILi2EN4cute5tupleIJNS5_1CILi1EEES8_S8_EEENS6_IJNS7_ILi64EEESA_SA_EEELi512ENS_6half_tEfNS_4arch4Sm90ELb1ELb0ELb0ELb1ELb0ELb0ELb0ELb0ELb0ELb0ELb0ELb0EEENS1_21CollectiveEpilogueFwdINS6_IJSA_NS7_ILi512EEESA_EEES9_SC_SE_Li256ELb1ELb0ELb0ELb0EEENS1_36VarlenDynamicPersistentTileSchedulerILi64ELi64ELi256ELi32ELb0ELb0ELb1ELb1ELb1ELb1EEEEEEEEEvNT_6ParamsE --------------------------
	.section	.text._ZN7cutlass13device_kernelIN5flash11enable_sm90INS1_16FlashAttnFwdSm90INS1_25CollectiveMainloopFwdSm90ILi2EN4cute5tupleIJNS5_1CILi1EEES8_S8_EEENS6_IJNS7_ILi64EEESA_SA_EEELi512ENS_6half_tEfNS_4arch4Sm90ELb1ELb0ELb0ELb1ELb0ELb0ELb0ELb0ELb0ELb0ELb0ELb0EEENS1_21CollectiveEpilogueFwdINS6_IJSA_NS7_ILi512EEESA_EEES9_SC_SE_Li256ELb1ELb0ELb0ELb0EEENS1_36VarlenDynamicPersistentTileSchedulerILi64ELi64ELi256ELi32ELb0ELb0ELb1ELb1ELb1ELb1EEEEEEEEEvNT_6ParamsE,"ax",@progbits
	.align	128
.text._ZN7cutlass13device_kernelIN5flash11enable_sm90INS1_16FlashAttnFwdSm90INS1_25CollectiveMainloopFwdSm90ILi2EN4cute5tupleIJNS5_1CILi1EEES8_S8_EEENS6_IJNS7_ILi64EEESA_SA_EEELi512ENS_6half_tEfNS_4arch4Sm90ELb1ELb0ELb0ELb1ELb0ELb0ELb0ELb0ELb0ELb0ELb0ELb0EEENS1_21CollectiveEpilogueFwdINS6_IJSA_NS7_ILi512EEESA_EEES9_SC_SE_Li256ELb1ELb0ELb0ELb0EEENS1_36VarlenDynamicPersistentTileSchedulerILi64ELi64ELi256ELi32ELb0ELb0ELb1ELb1ELb1ELb1EEEEEEEEEvNT_6ParamsE:
        .type           _ZN7cutlass13device_kernelIN5flash11enable_sm90INS1_16FlashAttnFwdSm90INS1_25CollectiveMainloopFwdSm90ILi2EN4cute5tupleIJNS5_1CILi1EEES8_S8_EEENS6_IJNS7_ILi64EEESA_SA_EEELi512ENS_6half_tEfNS_4arch4Sm90ELb1ELb0ELb0ELb1ELb0ELb0ELb0ELb0ELb0ELb0ELb0ELb0EEENS1_21CollectiveEpilogueFwdINS6_IJSA_NS7_ILi512EEESA_EEES9_SC_SE_Li256ELb1ELb0ELb0ELb0EEENS1_36VarlenDynamicPersistentTileSchedulerILi64ELi64ELi256ELi32ELb0ELb0ELb1ELb1ELb1ELb1EEEEEEEEEvNT_6ParamsE,@function
        .size           _ZN7cutlass13device_kernelIN5flash11enable_sm90INS1_16FlashAttnFwdSm90INS1_25CollectiveMainloopFwdSm90ILi2EN4cute5tupleIJNS5_1CILi1EEES8_S8_EEENS6_IJNS7_ILi64EEESA_SA_EEELi512ENS_6half_tEfNS_4arch4Sm90ELb1ELb0ELb0ELb1ELb0ELb0ELb0ELb0ELb0ELb0ELb0ELb0EEENS1_21CollectiveEpilogueFwdINS6_IJSA_NS7_ILi512EEESA_EEES9_SC_SE_Li256ELb1ELb0ELb0ELb0EEENS1_36VarlenDynamicPersistentTileSchedulerILi64ELi64ELi256ELi32ELb0ELb0ELb1ELb1ELb1ELb1EEEEEEEEEvNT_6ParamsE,(.L_x_4563 - _ZN7cutlass13device_kernelIN5flash11enable_sm90INS1_16FlashAttnFwdSm90INS1_25CollectiveMainloopFwdSm90ILi2EN4cute5tupleIJNS5_1CILi1EEES8_S8_EEENS6_IJNS7_ILi64EEESA_SA_EEELi512ENS_6half_tEfNS_4arch4Sm90ELb1ELb0ELb0ELb1ELb0ELb0ELb0ELb0ELb0ELb0ELb0ELb0EEENS1_21CollectiveEpilogueFwdINS6_IJSA_NS7_ILi512EEESA_EEES9_SC_SE_Li256ELb1ELb0ELb0ELb0EEENS1_36VarlenDynamicPersistentTileSchedulerILi64ELi64ELi256ELi32ELb0ELb0ELb1ELb1ELb1ELb1EEEEEEEEEvNT_6ParamsE)
        .other          _ZN7cutlass13device_kernelIN5flash11enable_sm90INS1_16FlashAttnFwdSm90INS1_25CollectiveMainloopFwdSm90ILi2EN4cute5tupleIJNS5_1CILi1EEES8_S8_EEENS6_IJNS7_ILi64EEESA_SA_EEELi512ENS_6half_tEfNS_4arch4Sm90ELb1ELb0ELb0ELb1ELb0ELb0ELb0ELb0ELb0ELb0ELb0ELb0EEENS1_21CollectiveEpilogueFwdINS6_IJSA_NS7_ILi512EEESA_EEES9_SC_SE_Li256ELb1ELb0ELb0ELb0EEENS1_36VarlenDynamicPersistentTileSchedulerILi64ELi64ELi256ELi32ELb0ELb0ELb1ELb1ELb1ELb1EEEEEEEEEvNT_6ParamsE,@"STO_CUDA_ENTRY STV_DEFAULT"
_ZN7cutlass13device_kernelIN5flash11enable_sm90INS1_16FlashAttnFwdSm90INS1_25CollectiveMainloopFwdSm90ILi2EN4cute5tupleIJNS5_1CILi1EEES8_S8_EEENS6_IJNS7_ILi64EEESA_SA_EEELi512ENS_6half_tEfNS_4arch4Sm90ELb1ELb0ELb0ELb1ELb0ELb0ELb0ELb0ELb0ELb0ELb0ELb0EEENS1_21CollectiveEpilogueFwdINS6_IJSA_NS7_ILi512EEESA_EEES9_SC_SE_Li256ELb1ELb0ELb0ELb0EEENS1_36VarlenDynamicPersistentTileSchedulerILi64ELi64ELi256ELi32ELb0ELb0ELb1ELb1ELb1ELb1EEEEEEEEEvNT_6ParamsE:
        /* <DEDUP_REMOVED lines=21> */
.L_x_3399:
[----:B------:R-:W-:Y:S05]  /*0150*/  BSYNC B0 ;  /* 0x0000000000007941 */ /* 0x000fea0003800000 */
.L_x_3398:
        /* <DEDUP_REMOVED lines=37> */
.L_x_3400:
        /* <DEDUP_REMOVED lines=22> */
.L_x_3401:
        /* <DEDUP_REMOVED lines=18> */
.L_x_3402:
        /* <DEDUP_REMOVED lines=22> */
.L_x_3403:
        /* <DEDUP_REMOVED lines=22> */
.L_x_3404:
[----:B------:R-:W-:Y:S01]  /*08f0*/  PLOP3.LUT P0, PT, PT, PT, UP0, 0x80, 0x0 ;  /* 0x000000000000781c */ /* 0x000fe20003f0f008 */
[----:B------:R-:W-:Y:S01]  /*0900*/  UMOV UR36, 0x1 ;  /* 0x0000000100247882 */ /* 0x000fe20000000000 */
[----:B------:R-:W-:Y:S01]  /*0910*/  NOP ;  /* 0x0000000000007918 */ /* 0x000fe20000000000 */
[----:B------:R-:W-:Y:S01]  /*0920*/  USEL UR36, UR36, 0x2, !UP0 ;  /* 0x0000000224247887 */ /* 0x000fe2000c000000 */
[----:B------:R-:W-:Y:S01]  /*0930*/  ULDC.64 UR48, c[0x0][0x208] ;  /* 0x0000820000307ab9 */ /* 0x000fe20000000a00 */
[----:B012-4-:R-:W-:Y:S08]  /*0940*/  BAR.SYNC.DEFER_BLOCKING 0x0 ;  /* 0x0000000000007b1d */ /* 0x017ff00000010000 */
[----:B------:R-:W-:Y:S05]  /*0950*/  @!P0 BRA `(.L_x_3405) ;  /* 0x000000a800b88947 */ /* 0x000fea0003800000 */
.L_x_3406:
        /* <DEDUP_REMOVED lines=20> */
[----:B------:R-:W-:Y:S01]  /*0aa0*/  MOV R23, 0x40 ;  /* 0x0000004000177802 */ /* 0x000fe20000000f00 */
[----:B------:R-:W-:Y:S01]  /*0ab0*/  ULOP3.LUT UR41, UR36, 0x1, URZ, 0xfc, !UPT ;  /* 0x0000000124297892 */ /* 0x000fe2000f8efc3f */
[----:B------:R-:W-:Y:S01]  /*0ac0*/  R2UR UR52, R13 ;  /* 0x000000000d3472ca */ /* 0x000fe200000e0000 */
[----:B------:R-:W-:Y:S01]  /*0ad0*/  UMOV UR37, URZ ;  /* 0x0000003f00257c82 */ /* 0x000fe20008000000 */
[----:B------:R-:W-:Y:S01]  /*0ae0*/  SHF.R.S32.HI R0, RZ, 0x1f, R189 ;  /* 0x0000001fff007819 */ /* 0x000fe200000114bd */
[----:B------:R-:W-:Y:S01]  /*0af0*/  UMOV UR38, URZ ;  /* 0x0000003f00267c82 */ /* 0x000fe20008000000 */
[----:B------:R-:W-:Y:S01]  /*0b00*/  R2UR UR5, R14 ;  /* 0x000000000e0572ca */ /* 0x000fe200000e0000 */
[----:B------:R-:W-:Y:S01]  /*0b10*/  UMOV UR39, URZ ;  /* 0x0000003f00277c82 */ /* 0x000fe20008000000 */
[CC--:B------:R-:W-:Y:S02]  /*0b20*/  LEA.HI R2, R0.reuse, R189.reuse, RZ, 0x4 ;  /* 0x000000bd00027211 */ /* 0x0c0fe400078f20ff */
[----:B------:R-:W-:-:S02]  /*0b30*/  LEA.HI R6, R0, R189, RZ, 0x5 ;  /* 0x000000bd00067211 */ /* 0x000fc400078f28ff */
[----:B------:R-:W-:Y:S02]  /*0b40*/  SHF.R.S32.HI R3, RZ, 0x4, R2 ;  /* 0x00000004ff037819 */ /* 0x000fe40000011402 */
[--C-:B------:R-:W-:Y:S02]  /*0b50*/  SHF.R.S32.HI R12, RZ, 0x5, R6.reuse ;  /* 0x00000005ff0c7819 */ /* 0x100fe40000011406 */
[C---:B------:R-:W-:Y:S02]  /*0b60*/  LEA.HI R5, R2.reuse, R3, RZ, 0x1 ;  /* 0x0000000302057211 */ /* 0x040fe400078f08ff */
[----:B------:R-:W-:Y:S02]  /*0b70*/  LOP3.LUT R2, R2, 0xfffffff0, RZ, 0xc0, !PT ;  /* 0xfffffff002027812 */ /* 0x000fe400078ec0ff */
[----:B------:R-:W-:Y:S02]  /*0b80*/  LOP3.LUT R8, R5, 0x1ffffffe, RZ, 0xc0, !PT ;  /* 0x1ffffffe05087812 */ /* 0x000fe400078ec0ff */
[----:B------:R-:W-:Y:S01]  /*0b90*/  SHF.R.S32.HI R5, RZ, 0x1f, R6 ;  /* 0x0000001fff057819 */ /* 0x000fe20000011406 */
[----:B------:R-:W-:Y:S01]  /*0ba0*/  IMAD.IADD R6, R189, 0x1, -R2 ;  /* 0x00000001bd067824 */ /* 0x000fe200078e0a02 */
[----:B------:R-:W-:Y:S01]  /*0bb0*/  LEA.HI R4, R0, R189, RZ, 0x7 ;  /* 0x000000bd00047211 */ /* 0x000fe200078f38ff */
[----:B------:R-:W-:Y:S01]  /*0bc0*/  IMAD.IADD R9, R3, 0x1, -R8 ;  /* 0x0000000103097824 */ /* 0x000fe200078e0a08 */
[----:B------:R-:W-:-:S02]  /*0bd0*/  LEA.HI R5, R5, R12, RZ, 0x2 ;  /* 0x0000000c05057211 */ /* 0x000fc400078f10ff */
[----:B------:R-:W-:Y:S01]  /*0be0*/  SHF.R.S32.HI R3, RZ, 0x1f, R6 ;  /* 0x0000001fff037819 */ /* 0x000fe20000011406 */
[----:B------:R-:W-:Y:S01]  /*0bf0*/  IMAD.SHL.U32 R9, R9, 0x8, RZ ;  /* 0x0000000809097824 */ /* 0x000fe200078e00ff */
        /* <DEDUP_REMOVED lines=8> */
[----:B------:R-:W-:Y:S01]  /*0c80*/  IADD3 R2, R189, -R2, RZ ;  /* 0x80000002bd027210 */ /* 0x000fe20007ffe0ff */
[----:B------:R-:W-:Y:S01]  /*0c90*/  IMAD R188, R8, 0x10, R11 ;  /* 0x0000001008bc7824 */ /* 0x000fe200078e020b */
[----:B------:R-:W-:-:S02]  /*0ca0*/  IADD3 R8, R6, -R7, RZ ;  /* 0x8000000706087210 */ /* 0x000fc40007ffe0ff */
[----:B------:R-:W-:Y:S01]  /*0cb0*/  LOP3.LUT R11, R10, 0x7ffffe00, RZ, 0xc0, !PT ;  /* 0x7ffffe000a0b7812 */ /* 0x000fe200078ec0ff */
[----:B------:R-:W-:Y:S01]  /*0cc0*/  IMAD.U32 R188, R188, 0x40, R9 ;  /* 0x00000040bcbc7824 */ /* 0x000fe200078e0009 */
[----:B------:R-:W-:Y:S01]  /*0cd0*/  SHF.R.S32.HI R3, RZ, 0x1f, R2 ;  /* 0x0000001fff037819 */ /* 0x000fe20000011402 */
[C---:B------:R-:W-:Y:S01]  /*0ce0*/  IMAD.SHL.U32 R10, R8.reuse, 0x40, RZ ;  /* 0x00000040080a7824 */ /* 0x040fe200078e00ff */
[----:B------:R-:W-:Y:S01]  /*0cf0*/  R2P PR, R8, 0x6 ;  /* 0x0000000608007804 */ /* 0x000fe20000000000 */
[----:B------:R-:W-:Y:S01]  /*0d00*/  IMAD R11, R12, 0x400, R11 ;  /* 0x000004000c0b7824 */ /* 0x000fe200078e020b */
[----:B------:R-:W-:Y:S02]  /*0d10*/  LEA.HI R5, R3, R2, RZ, 0x2 ;  /* 0x0000000203057211 */ /* 0x000fe400078f10ff */
[----:B------:R-:W-:Y:S02]  /*0d20*/  LOP3.LUT R10, R10, 0x1c0, RZ, 0xc0, !PT ;  /* 0x000001c00a0a7812 */ /* 0x000fe400078ec0ff */
[----:B------:R-:W-:-:S02]  /*0d30*/  SHF.R.S32.HI R6, RZ, 0x2, R5 ;  /* 0x00000002ff067819 */ /* 0x000fc40000011405 */
[----:B------:R-:W-:Y:S02]  /*0d40*/  LOP3.LUT R9, R10, 0x8, R9, 0xf8, !PT ;  /* 0x000000080a097812 */ /* 0x000fe400078ef809 */
[----:B------:R-:W-:Y:S02]  /*0d50*/  SHF.R.S32.HI R7, RZ, 0x1f, R5 ;  /* 0x0000001fff077819 */ /* 0x000fe40000011405 */
[----:B------:R-:W-:Y:S02]  /*0d60*/  SHF.R.U32.HI R10, RZ, 0x3, R10 ;  /* 0x00000003ff0a7819 */ /* 0x000fe4000001160a */
[----:B------:R-:W-:Y:S02]  /*0d70*/  LEA.HI R7, R7, R6, RZ, 0x3 ;  /* 0x0000000607077211 */ /* 0x000fe400078f18ff */
[----:B------:R-:W-:Y:S02]  /*0d80*/  LOP3.LUT R10, R9, R10, RZ, 0x3c, !PT ;  /* 0x0000000a090a7212 */ /* 0x000fe400078e3cff */
[----:B------:R-:W-:-:S02]  /*0d90*/  LEA.HI R3, R3, R2, RZ, 0x5 ;  /* 0x0000000203037211 */ /* 0x000fc400078f28ff */
[----:B------:R-:W-:Y:S01]  /*0da0*/  LOP3.LUT R7, R7, 0xfffffff8, RZ, 0xc0, !PT ;  /* 0xfffffff807077812 */ /* 0x000fe200078ec0ff */
[----:B------:R-:W-:Y:S01]  /*0db0*/  IMAD.IADD R10, R11, 0x1, R10 ;  /* 0x000000010b0a7824 */ /* 0x000fe200078e020a */
[----:B------:R-:W-:Y:S02]  /*0dc0*/  LOP3.LUT R5, R5, 0x7ffffffc, RZ, 0xc0, !PT ;  /* 0x7ffffffc05057812 */ /* 0x000fe400078ec0ff */
[----:B------:R-:W-:Y:S01]  /*0dd0*/  IADD3 R6, R6, -R7, RZ ;  /* 0x8000000706067210 */ /* 0x000fe20007ffe0ff */
[----:B------:R-:W-:Y:S01]  /*0de0*/  IMAD.MOV.U32 R7, RZ, RZ, R15 ;  /* 0x000000ffff077224 */ /* 0x000fe200078e000f */
[----:B------:R-:W-:Y:S01]  /*0df0*/  SHF.R.S32.HI R3, RZ, 0x5, R3 ;  /* 0x00000005ff037819 */ /* 0x000fe20000011403 */
[----:B------:R-:W-:Y:S01]  /*0e00*/  IMAD.IADD R5, R2, 0x1, -R5 ;  /* 0x0000000102057824 */ /* 0x000fe200078e0a05 */
[----:B------:R-:W-:Y:S02]  /*0e10*/  LEA.HI R0, R0, R189, RZ, 0x3 ;  /* 0x000000bd00007211 */ /* 0x000fe400078f18ff */
[----:B------:R-:W-:Y:S01]  /*0e20*/  LEA R19, R10, UR40, 0x1 ;  /* 0x000000280a137c11 */ /* 0x000fe2000f8e08ff */
[----:B------:R-:W-:Y:S01]  /*0e30*/  IMAD R2, R3, 0x10, R6 ;  /* 0x0000001003027824 */ /* 0x000fe200078e0206 */
[----:B------:R-:W-:Y:S01]  /*0e40*/  LEA.HI R4, R4, R185, RZ, 0x1 ;  /* 0x000000b904047211 */ /* 0x000fe200078f08ff */
[----:B------:R-:W-:Y:S01]  /*0e50*/  IMAD.SHL.U32 R16, R5, 0x2, RZ ;  /* 0x0000000205107824 */ /* 0x000fe200078e00ff */
[----:B------:R-:W-:Y:S01]  /*0e60*/  LOP3.LUT R6, R0, 0x1ffffff8, RZ, 0xc0, !PT ;  /* 0x1ffffff800067812 */ /* 0x000fe200078ec0ff */
[C---:B------:R-:W-:Y:S01]  /*0e70*/  VIADD R184, R19.reuse, 0x26800 ;  /* 0x0002680013b87836 */ /* 0x040fe20000000000 */
[----:B------:R-:W-:Y:S01]  /*0e80*/  LOP3.LUT R4, R4, 0xfffffe, RZ, 0xc0, !PT ;  /* 0x00fffffe04047812 */ /* 0x000fe200078ec0ff */
[----:B------:R-:W-:Y:S01]  /*0e90*/  VIADD R22, R19, 0x26820 ;  /* 0x0002682013167836 */ /* 0x000fe20000000000 */
[----:B------:R-:W-:Y:S01]  /*0ea0*/  SEL R23, R23, 0xffffffc0, !P2 ;  /* 0xffffffc017177807 */ /* 0x000fe20005000000 */
[----:B------:R-:W-:Y:S01]  /*0eb0*/  IMAD.IADD R6, R189, 0x1, -R6 ;  /* 0x00000001bd067824 */ /* 0x000fe200078e0a06 */
[----:B------:R-:W-:Y:S01]  /*0ec0*/  SHF.R.S32.HI R186, RZ, 0x3, R0 ;  /* 0x00000003ffba7819 */ /* 0x000fe20000011400 */
[----:B------:R-:W-:-:S02]  /*0ed0*/  @P1 VIADD R22, R184, 0xffffffe0 ;  /* 0xffffffe0b8161836 */ /* 0x000fc40000000000 */
[----:B------:R-:W-:Y:S01]  /*0ee0*/  IMAD.IADD R4, R185, 0x1, -R4 ;  /* 0x00000001b9047824 */ /* 0x000fe200078e0a04 */
[----:B------:R-:W-:Y:S01]  /*0ef0*/  SHF.L.U32 R17, R6, 0x3, RZ ;  /* 0x0000000306117819 */ /* 0x000fe200000006ff */
[----:B------:R-:W-:Y:S01]  /*0f00*/  IMAD.IADD R184, R184, 0x1, R23 ;  /* 0x00000001b8b87824 */ /* 0x000fe200078e0217 */
[----:B------:R-:W-:Y:S01]  /*0f10*/  IADD3 R23, R23, R22, RZ ;  /* 0x0000001617177210 */ /* 0x000fe20007ffe0ff */
[----:B------:R-:W-:-:S07]  /*0f20*/  IMAD.SHL.U32 R18, R4, 0x100, RZ ;  /* 0x0000010004127824 */ /* 0x000fce00078e00ff */
.L_x_3462:
[----:B0-----:R-:W0:Y:S01]  /*0f30*/  LDC.64 R4, c[0x0][0xc60] ;  /* 0x00031800ff047b82 */ /* 0x001e220000000a00 */
[----:B------:R-:W-:Y:S01]  /*0f40*/  ULDC.64 UR6, c[0x0][0xa28] ;  /* 0x00028a0000067ab9 */ /* 0x000fe20000000a00 */
[----:B------:R-:W-:Y:S01]  /*0f50*/  ULDC.64 UR8, c[0x0][0xa18] ;  /* 0x0002860000087ab9 */ /* 0x000fe20000000a00 */
[----:B------:R-:W-:Y:S01]  /*0f60*/  ULDC UR4, c[0x0][0x404] ;  /* 0x0001010000047ab9 */ /* 0x000fe20000000800 */
[----:B0-----:R-:W-:-:S06]  /*0f70*/  IMAD.WIDE R4, R7, 0x4, R4 ;  /* 0x0000000407047825 */ /* 0x001fcc00078e0204 */
[----:B--2---:R-:W2:Y:S01]  /*0f80*/  LDG.E R4, desc[UR48][R4.64] ;  /* 0x0000003004047981 */ /* 0x004ea2000c1e1900 */
[----:B------:R-:W-:Y:S02]  /*0f90*/  UISETP.NE.U32.AND UP0, UPT, UR6, URZ, UPT ;  /* 0x0000003f0600728c */ /* 0x000fe4000bf05070 */
[----:B------:R-:W-:Y:S02]  /*0fa0*/  UISETP.NE.U32.AND UP1, UPT, UR8, URZ, UPT ;  /* 0x0000003f0800728c */ /* 0x000fe4000bf25070 */
[----:B------:R-:W-:Y:S02]  /*0fb0*/  UISETP.NE.AND.EX UP0, UPT, UR7, URZ, UPT, UP0 ;  /* 0x0000003f0700728c */ /* 0x000fe4000bf05300 */
[----:B------:R-:W-:-:S04]  /*0fc0*/  UISETP.NE.AND.EX UP1, UPT, UR9, URZ, UPT, UP1 ;  /* 0x0000003f0900728c */ /* 0x000fc8000bf25310 */
[----:B------:R-:W-:Y:S02]  /*0fd0*/  PLOP3.LUT P0, PT, PT, PT, UP0, 0x80, 0x0 ;  /* 0x000000000000781c */ /* 0x000fe40003f0f008 */
[----:B------:R-:W-:Y:S02]  /*0fe0*/  PLOP3.LUT P2, PT, PT, PT, UP1, 0x80, 0x0 ;  /* 0x000000000000781c */ /* 0x000fe40003f4f018 */
[----:B--2---:R-:W-:-:S13]  /*0ff0*/  R2UR UR42, R4 ;  /* 0x00000000042a72ca */ /* 0x004fda00000e0000 */
[----:B------:R-:W-:Y:S02]  /*1000*/  USHF.R.S32.HI UR43, URZ, 0x1f, UR42 ;  /* 0x0000001f3f2b7899 */ /* 0x000fe4000801142a */
[----:B------:R-:W-:-:S04]  /*1010*/  @UP0 ULEA UR6, UP2, UR42, UR6, 0x2 ;  /* 0x000000062a060291 */ /* 0x000fc8000f84103f */
[----:B------:R-:W-:Y:S02]  /*1020*/  @UP0 ULEA.HI.X UR7, UR42, UR7, UR43, 0x2, UP2 ;  /* 0x000000072a070291 */ /* 0x000fe400090f142b */
[----:B------:R-:W-:Y:S01]  /*1030*/  @UP1 ULEA UR8, UP0, UR42, UR8, 0x2 ;  /* 0x000000082a081291 */ /* 0x000fe2000f80103f */
[----:B------:R-:W-:-:S03]  /*1040*/  IMAD.U32 R4, RZ, RZ, UR6 ;  /* 0x00000006ff047e24 */ /* 0x000fc6000f8e00ff */
[----:B------:R-:W-:Y:S01]  /*1050*/  @UP1 ULEA.HI.X UR9, UR42, UR9, UR43, 0x2, UP0 ;  /* 0x000000092a091291 */ /* 0x000fe200080f142b */
[----:B------:R-:W-:Y:S01]  /*1060*/  IMAD.U32 R5, RZ, RZ, UR7 ;  /* 0x00000007ff057e24 */ /* 0x000fe2000f8e00ff */
[----:B------:R-:W-:Y:S01]  /*1070*/  ULDC.64 UR6, c[0x0][0x3f8] ;  /* 0x0000fe0000067ab9 */ /* 0x000fe20000000a00 */
[----:B------:R-:W-:-:S03]  /*1080*/  IMAD.U32 R6, RZ, RZ, UR8 ;  /* 0x00000008ff067e24 */ /* 0x000fc6000f8e00ff */
[----:B------:R-:W-:Y:S01]  /*1090*/  IMAD.U32 R7, RZ, RZ, UR9 ;  /* 0x00000009ff077e24 */ /* 0x000fe2000f8e00ff */
[----:B------:R-:W2:Y:S01]  /*10a0*/  @P0 LDG.E R4, desc[UR48][R4.64] ;  /* 0x0000003004040981 */ /* 0x000ea2000c1e1900 */
[----:B------:R-:W-:Y:S01]  /*10b0*/  UISETP.NE.U32.AND UP0, UPT, UR6, URZ, UPT ;  /* 0x0000003f0600728c */ /* 0x000fe2000bf05070 */
[----:B------:R-:W-:Y:S02]  /*10c0*/  ULDC.64 UR8, c[0x0][0xa20] ;  /* 0x0002880000087ab9 */ /* 0x000fe40000000a00 */
[----:B---3--:R-:W3:Y:S01]  /*10d0*/  @P2 LDG.E R6, desc[UR48][R6.64] ;  /* 0x0000003006062981 */ /* 0x008ee2000c1e1900 */
[----:B------:R-:W-:Y:S01]  /*10e0*/  UISETP.NE.AND.EX UP0, UPT, UR7, URZ, UPT, UP0 ;  /* 0x0000003f0700728c */ /* 0x000fe2000bf05300 */
[----:B------:R-:W-:Y:S01]  /*10f0*/  ISETP.NE.U32.AND P1, PT, RZ, UR8, PT ;  /* 0x00000008ff007c0c */ /* 0x000fe2000bf25070 */
[----:B------:R-:W-:Y:S01]  /*1100*/  ULDC UR6, c[0x0][0x2e0] ;  /* 0x0000b80000067ab9 */ /* 0x000fe20000000800 */
[----:B------:R-:W-:Y:S01]  /*1110*/  UMOV UR50, URZ ;  /* 0x0000003f00327c82 */ /* 0x000fe20008000000 */
[----:B------:R-:W-:Y:S01]  /*1120*/  USEL UR4, UR4, 0x1, UP0 ;  /* 0x0000000104047887 */ /* 0x000fe20008000000 */
[----:B------:R-:W-:Y:S01]  /*1130*/  ISETP.NE.AND.EX P1, PT, RZ, UR9, PT, P1 ;  /* 0x00000009ff007c0c */ /* 0x000fe2000bf25310 */
[----:B------:R-:W-:Y:S01]  /*1140*/  ULDC UR51, c[0x0][0x288] ;  /* 0x0000a20000337ab9 */ /* 0x000fe20000000800 */
[----:B------:R-:W-:Y:S01]  /*1150*/  UMOV UR44, UR5 ;  /* 0x00000005002c7c82 */ /* 0x000fe20008000000 */
[----:B------:R-:W-:Y:S01]  /*1160*/  UIMAD UR6, UR4, UR6, URZ ;  /* 0x00000006040672a4 */ /* 0x000fe2000f8e023f */
[----:B--2---:R-:W-:-:S02]  /*1170*/  @P0 R2UR UR50, R4 ;  /* 0x00000000043202ca */ /* 0x004fc400000e0000 */
[----:B---3--:R-:W-:Y:S01]  /*1180*/  @P2 R2UR UR51, R6 ;  /* 0x00000000063322ca */ /* 0x008fe200000e0000 */
[----:B-1---5:R-:W-:-:S14]  /*1190*/  @P2 BRA `(.L_x_3407) ;  /* 0x0000000000342947 */ /* 0x022fdc0003800000 */
[----:B------:R-:W-:Y:S02]  /*11a0*/  ULDC.64 UR4, c[0x0][0xa00] ;  /* 0x0002800000047ab9 */ /* 0x000fe40000000a00 */
[----:B------:R-:W-:-:S04]  /*11b0*/  ISETP.NE.U32.AND P0, PT, RZ, UR4, PT ;  /* 0x00000004ff007c0c */ /* 0x000fc8000bf05070 */
[----:B------:R-:W-:-:S13]  /*11c0*/  ISETP.NE.AND.EX P0, PT, RZ, UR5, PT, P0 ;  /* 0x00000005ff007c0c */ /* 0x000fda000bf05300 */
[----:B------:R-:W-:Y:S05]  /*11d0*/  @!P0 BRA `(.L_x_3407) ;  /* 0x0000000000248947 */ /* 0x000fea0003800000 */
[----:B------:R-:W-:Y:S02]  /*11e0*/  ULDC.64 UR4, c[0x0][0xa00] ;  /* 0x0002800000047ab9 */ /* 0x000fe40000000a00 */
[----:B------:R-:W-:-:S06]  /*11f0*/  UIMAD.WIDE UR4, UR42, 0x4, UR4 ;  /* 0x000000042a0478a5 */ /* 0x000fcc000f8e0204 */
[----:B------:R-:W-:Y:S01]  /*1200*/  MOV R4, UR4 ;  /* 0x0000000400047c02 */ /* 0x000fe20008000f00 */
[----:B------:R-:W-:-:S05]  /*1210*/  IMAD.U32 R5, RZ, RZ, UR5 ;  /* 0x00000005ff057e24 */ /* 0x000fca000f8e00ff */
[----:B------:R-:W2:Y:S04]  /*1220*/  LDG.E R3, desc[UR48][R4.64] ;  /* 0x0000003004037981 */ /* 0x000ea8000c1e1900 */
[----:B------:R-:W3:Y:S01]  /*1230*/  LDG.E R0, desc[UR48][R4.64+0x4] ;  /* 0x0000043004007981 */ /* 0x000ee2000c1e1900 */
[----:B--2---:R-:W-:Y:S02]  /*1240*/  R2UR UR51, R3 ;  /* 0x00000000033372ca */ /* 0x004fe400000e0000 */
[----:B---3--:R-:W-:-:S13]  /*1250*/  R2UR UR4, R0 ;  /* 0x00000000000472ca */ /* 0x008fda00000e0000 */
[----:B------:R-:W-:-:S12]  /*1260*/  UIADD3 UR51, -UR51, UR4, URZ ;  /* 0x0000000433337290 */ /* 0x000fd8000fffe13f */
.L_x_3407:
[----:B------:R-:W-:Y:S01]  /*1270*/  UMOV UR45, UR52 ;  /* 0x00000034002d7c82 */ /* 0x000fe20008000000 */
[----:B------:R-:W-:Y:S05]  /*1280*/  @!P1 BRA `(.L_x_3408) ;  /* 0x00000000001c9947 */ /* 0x000fea0003800000 */
[----:B------:R-:W-:-:S04]  /*1290*/  ULEA UR4, UP0, UR42, UR8, 0x2 ;  /* 0x000000082a047291 */ /* 0x000fc8000f80103f */
[----:B------:R-:W-:Y:S02]  /*12a0*/  ULEA.HI.X UR5, UR42, UR9, UR43, 0x2, UP0 ;  /* 0x000000092a057291 */ /* 0x000fe400080f142b */
[----:B------:R-:W-:-:S04]  /*12b0*/  IMAD.U32 R4, RZ, RZ, UR4 ;  /* 0x00000004ff047e24 */ /* 0x000fc8000f8e00ff */
[----:B------:R-:W-:-:S05]  /*12c0*/  IMAD.U32 R5, RZ, RZ, UR5 ;  /* 0x00000005ff057e24 */ /* 0x000fca000f8e00ff */
[----:B------:R-:W2:Y:S02]  /*12d0*/  LDG.E R4, desc[UR48][R4.64] ;  /* 0x0000003004047981 */ /* 0x000ea4000c1e1900 */
[----:B--2---:R-:W-:Y:S01]  /*12e0*/  R2UR UR6, R4 ;  /* 0x00000000040672ca */ /* 0x004fe200000e0000 */
[----:B------:R-:W-:-:S14]  /*12f0*/  BRA `(.L_x_3409) ;  /* 0x0000000000347947 */ /* 0x000fdc0003800000 */
.L_x_3408:
[----:B------:R-:W-:Y:S02]  /*1300*/  ULDC.64 UR4, c[0x0][0xa08] ;  /* 0x0002820000047ab9 */ /* 0x000fe40000000a00 */
[----:B------:R-:W-:-:S04]  /*1310*/  ISETP.NE.U32.AND P0, PT, RZ, UR4, PT ;  /* 0x00000004ff007c0c */ /* 0x000fc8000bf05070 */
[----:B------:R-:W-:-:S13]  /*1320*/  ISETP.NE.AND.EX P0, PT, RZ, UR5, PT, P0 ;  /* 0x00000005ff007c0c */ /* 0x000fda000bf05300 */
[----:B------:R-:W-:Y:S05]  /*1330*/  @!P0 BRA `(.L_x_3409) ;  /* 0x0000000000248947 */ /* 0x000fea0003800000 */
[----:B------:R-:W-:Y:S02]  /*1340*/  ULDC.64 UR4, c[0x0][0xa08] ;  /* 0x0002820000047ab9 */ /* 0x000fe40000000a00 */
[----:B------:R-:W-:-:S06]  /*1350*/  UIMAD.WIDE UR4, UR42, 0x4, UR4 ;  /* 0x000000042a0478a5 */ /* 0x000fcc000f8e0204 */
[----:B------:R-:W-:Y:S01]  /*1360*/  IMAD.U32 R4, RZ, RZ, UR4 ;  /* 0x00000004ff047e24 */ /* 0x000fe2000f8e00ff */
[----:B------:R-:W-:-:S05]  /*1370*/  MOV R5, UR5 ;  /* 0x0000000500057c02 */ /* 0x000fca0008000f00 */
[----:B------:R-:W2:Y:S04]  /*1380*/  LDG.E R3, desc[UR48][R4.64] ;  /* 0x0000003004037981 */ /* 0x000ea8000c1e1900 */
[----:B------:R-:W3:Y:S01]  /*1390*/  LDG.E R0, desc[UR48][R4.64+0x4] ;  /* 0x0000043004007981 */ /* 0x000ee2000c1e1900 */
[----:B--2---:R-:W-:Y:S02]  /*13a0*/  R2UR UR6, R3 ;  /* 0x00000000030672ca */ /* 0x004fe400000e0000 */
[----:B---3--:R-:W-:-:S13]  /*13b0*/  R2UR UR4, R0 ;  /* 0x00000000000472ca */ /* 0x008fda00000e0000 */
[----:B------:R-:W-:-:S12]  /*13c0*/  UIADD3 UR6, -UR6, UR4, URZ ;  /* 0x0000000406067290 */ /* 0x000fd8000fffe13f */
.L_x_3409:
[----:B------:R-:W-:Y:S01]  /*13d0*/  UIADD3 UR50, -UR50, UR6, URZ ;  /* 0x0000000632327290 */ /* 0x000fe2000fffe13f */
[----:B------:R-:W-:Y:S01]  /*13e0*/  IMAD.MOV.U32 R3, RZ, RZ, RZ ;  /* 0x000000ffff037224 */ /* 0x000fe200078e00ff */
[----:B------:R-:W-:Y:S01]  /*13f0*/  ULEA UR5, UR52, 0x7f, 0x6 ;  /* 0x0000007f34057891 */ /* 0x000fe2000f8e303f */
[----:B------:R-:W-:Y:S01]  /*1400*/  IMAD.MOV.U32 R0, RZ, RZ, RZ ;  /* 0x000000ffff007224 */ /* 0x000fe200078e00ff */
[----:B------:R-:W-:Y:S01]  /*1410*/  UIADD3 UR4, UR50, 0x3f, URZ ;  /* 0x0000003f32047890 */ /* 0x000fe2000fffe03f */
[----:B------:R-:W-:Y:S01]  /*1420*/  CS2R R150, SRZ ;  /* 0x0000000000967805 */ /* 0x000fe2000001ff00 */
[----:B------:R-:W-:Y:S01]  /*1430*/  UIADD3 UR6, UR50, UR5, -UR51 ;  /* 0x0000000532067290 */ /* 0x000fe2000fffe833 */
[----:B------:R-:W-:Y:S01]  /*1440*/  CS2R R148, SRZ ;  /* 0x0000000000947805 */ /* 0x000fe2000001ff00 */
[----:B------:R-:W-:Y:S01]  /*1450*/  UISETP.NE.AND UP0, UPT, UR46, 0x1, UPT ;  /* 0x000000012e00788c */ /* 0x000fe2000bf05270 */
[----:B------:R-:W-:Y:S01]  /*1460*/  CS2R R146, SRZ ;  /* 0x0000000000927805 */ /* 0x000fe2000001ff00 */
[----:B------:R-:W-:Y:S01]  /*1470*/  USHF.R.S32.HI UR5, URZ, 0x1f, UR4 ;  /* 0x0000001f3f057899 */ /* 0x000fe20008011404 */
[----:B------:R-:W-:Y:S01]  /*1480*/  CS2R R144, SRZ ;  /* 0x0000000000907805 */ /* 0x000fe2000001ff00 */
[----:B------:R-:W-:Y:S01]  /*1490*/  USHF.R.S32.HI UR7, URZ, 0x1f, UR6 ;  /* 0x0000001f3f077899 */ /* 0x000fe20008011406 */
[----:B------:R-:W-:Y:S01]  /*14a0*/  CS2R R142, SRZ ;  /* 0x00000000008e7805 */ /* 0x000fe2000001ff00 */
[----:B------:R-:W-:Y:S01]  /*14b0*/  ULEA.HI UR5, UR5, UR4, URZ, 0x6 ;  /* 0x0000000405057291 */ /* 0x000fe2000f8f303f */
[----:B------:R-:W-:Y:S01]  /*14c0*/  PLOP3.LUT P0, PT, PT, PT, UP0, 0x80, 0x0 ;  /* 0x000000000000781c */ /* 0x000fe20003f0f008 */
[----:B------:R-:W-:Y:S01]  /*14d0*/  ULEA.HI UR7, UR7, UR6, URZ, 0x6 ;  /* 0x0000000607077291 */ /* 0x000fe2000f8f303f */
[----:B------:R-:W-:Y:S01]  /*14e0*/  CS2R R140, SRZ ;  /* 0x00000000008c7805 */ /* 0x000fe2000001ff00 */
[----:B------:R-:W-:Y:S01]  /*14f0*/  USHF.R.S32.HI UR5, URZ, 0x6, UR5 ;  /* 0x000000063f057899 */ /* 0x000fe20008011405 */
[----:B------:R-:W-:Y:S01]  /*1500*/  CS2R R138, SRZ ;  /* 0x00000000008a7805 */ /* 0x000fe2000001ff00 */
[----:B------:R-:W-:Y:S01]  /*1510*/  USHF.R.S32.HI UR7, URZ, 0x6, UR7 ;  /* 0x000000063f077899 */ /* 0x000fe20008011407 */
[----:B------:R-:W-:-:S02]  /*1520*/  CS2R R136, SRZ ;  /* 0x0000000000887805 */ /* 0x000fc4000001ff00 */
[----:B------:R-:W-:Y:S02]  /*1530*/  CS2R R134, SRZ ;  /* 0x0000000000867805 */ /* 0x000fe4000001ff00 */
[----:B------:R-:W-:Y:S01]  /*1540*/  CS2R R132, SRZ ;  /* 0x0000000000847805 */ /* 0x000fe2000001ff00 */
[----:B------:R-:W-:Y:S01]  /*1550*/  UISETP.LT.AND UP1, UPT, UR5, UR7, UPT ;  /* 0x000000070500728c */ /* 0x000fe2000bf21270 */
[----:B------:R-:W-:Y:S02]  /*1560*/  CS2R R130, SRZ ;  /* 0x0000000000827805 */ /* 0x000fe4000001ff00 */
[----:B------:R-:W-:Y:S02]  /*1570*/  CS2R R128, SRZ ;  /* 0x0000000000807805 */ /* 0x000fe4000001ff00 */
        /* <DEDUP_REMOVED lines=53> */
[----:B------:R-:W-:Y:S06]  /*18d0*/  @!P0 BRA `(.L_x_3410) ;  /* 0x0000001800248947 */ /* 0x000fec0003800000 */
[----:B------:R-:W-:Y:S01]  /*18e0*/  UISETP.GE.AND UP0, UPT, UR53, 0x1, UPT ;  /* 0x000000013500788c */ /* 0x000fe2000bf06270 */
[----:B------:R-:W-:-:S05]  /*18f0*/  PLOP3.LUT P0, PT, PT, PT, PT, 0x80, 0x0 ;  /* 0x000000000000781c */ /* 0x000fca0003f0f070 */
[----:B------:R-:W-:-:S13]  /*1900*/  PLOP3.LUT P1, PT, PT, PT, UP0, 0x80, 0x0 ;  /* 0x000000000000781c */ /* 0x000fda0003f2f008 */
        /* <DEDUP_REMOVED lines=15> */
.L_x_3412:
[----:B------:R-:W-:Y:S01]  /*1a00*/  ULEA UR21, UR39, UR40, 0x3 ;  /* 0x0000002827157291 */ /* 0x000fe2000f8e183f */
[----:B------:R-:W-:-:S05]  /*1a10*/  IMAD.U32 R4, RZ, RZ, UR38 ;  /* 0x00000026ff047e24 */ /* 0x000fca000f8e00ff */
[----:B------:R-:W-:-:S04]  /*1a20*/  SHF.L.U32 R4, R4, 0x1f, RZ ;  /* 0x0000001f04047819 */ /* 0x000fc800000006ff */
[----:B------:R-:W0:Y:S02]  /*1a30*/  SYNCS.PHASECHK.TRANS64.TRYWAIT P1, [UR21+0x28c50], R4 ;  /* 0x028c5004ff0075a7 */ /* 0x000e240008020155 */
[----:B0-----:R-:W-:Y:S05]  /*1a40*/  @!P1 BRA `(.L_x_3413) ;  /* 0x000000e800b09947 */ /* 0x001fea0003800000 */
.L_x_3548:
        /* <DEDUP_REMOVED lines=24> */
[----:B------:R-:W-:-:S06]  /*1bd0*/  UISETP.GE.AND UP0, UPT, UR53, 0x2, UPT ;  /* 0x000000023500788c */ /* 0x000fcc000bf06270 */
[----:B------:R-:W-:Y:S02]  /*1be0*/  PLOP3.LUT P1, PT, PT, PT, UP0, 0x80, 0x0 ;  /* 0x000000000000781c */ /* 0x000fe40003f2f008 */
        /* <DEDUP_REMOVED lines=19> */
[----:B------:R-:W-:-:S06]  /*1d20*/  UIADD3 UR53, UR53, -0x2, URZ ;  /* 0xfffffffe35357890 */ /* 0x000fcc000fffe03f */
[----:B0-----:R-:W-:-:S07]  /*1d30*/  IMAD.U32 R4, RZ, RZ, UR53 ;  /* 0x00000035ff047e24 */ /* 0x001fce000f8e00ff */
.L_x_3419:
[----:B------:R-:W-:Y:S01]  /*1d40*/  BAR.SYNC.DEFER_BLOCKING 0xe, 0x100 ;  /* 0x0384000000007b1d */ /* 0x000fe20000010000 */
[----:B-1----:R-:W-:Y:S01]  /*1d50*/  IMAD.U32 R5, RZ, RZ, UR39 ;  /* 0x00000027ff057e24 */ /* 0x002fe2000f8e00ff */
[----:B------:R-:W-:Y:S01]  /*1d60*/  UIADD3 UR39, UR39, 0x1, URZ ;  /* 0x0000000127277890 */ /* 0x000fe2000fffe03f */
[C---:B------:R-:W-:Y:S01]  /*1d70*/  ISETP.GT.AND P3, PT, R4.reuse, RZ, PT ;  /* 0x000000ff0400720c */ /* 0x040fe20003f64270 */
[----:B------:R-:W-:Y:S02]  /*1d80*/  VIADD R4, R4, 0xffffffff ;  /* 0xffffffff04047836 */ /* 0x000fe40000000000 */
[----:B------:R-:W-:Y:S01]  /*1d90*/  IMAD R5, R5, 0x40, R2 ;  /* 0x0000004005057824 */ /* 0x000fe200078e0202 */
        /* <DEDUP_REMOVED lines=137> */
.L_x_3415:
[----:B------:R-:W-:Y:S01]  /*2630*/  ULEA UR21, UR39, UR40, 0x3 ;  /* 0x0000002827157291 */ /* 0x000fe2000f8e183f */
[----:B------:R-:W-:-:S04]  /*2640*/  MOV R5, UR38 ;  /* 0x0000002600057c02 */ /* 0x000fc80008000f00 */
[----:B------:R-:W-:-:S04]  /*2650*/  SHF.L.U32 R5, R5, 0x1f, RZ ;  /* 0x0000001f05057819 */ /* 0x000fc800000006ff */
[----:B------:R0:W1:Y:S01]  /*2660*/  SYNCS.PHASECHK.TRANS64.TRYWAIT P1, [UR21+0x28c50], R5 ;  /* 0x028c5005ff0075a7 */ /* 0x0000620008020155 */
[----:B------:R-:W-:Y:S05]  /*2670*/  @!P0 BRA `(.L_x_3416) ;  /* 0x0000000000048947 */ /* 0x000fea0003800000 */
[----:B------:R-:W-:Y:S01]  /*2680*/  BPT.TRAP 0x1 ;  /* 0x000000040000795c */ /* 0x000fe20000300000 */
.L_x_3416:
[----:B-1----:R-:W-:Y:S05]  /*2690*/  @P1 BRA `(.L_x_3417) ;  /* 0x0000000000081947 */ /* 0x002fea0003800000 */
[----:B------:R-:W1:Y:S02]  /*26a0*/  SYNCS.PHASECHK.TRANS64.TRYWAIT P1, [UR21+0x28c50], R5 ;  /* 0x028c5005ff0075a7 */ /* 0x000e640008020155 */
[----:B-1----:R-:W-:Y:S05]  /*26b0*/  @!P1 BRA `(.L_x_3418) ;  /* 0x000000dc00ac9947 */ /* 0x002fea0003800000 */
.L_x_3417:
        /* <DEDUP_REMOVED lines=29> */
.L_x_3414:
[----:B------:R-:W-:Y:S01]  /*2890*/  BAR.SYNC.DEFER_BLOCKING 0xe, 0x100 ;  /* 0x0384000000007b1d */ /* 0x000fe20000010000 */
[----:B-1----:R-:W-:Y:S01]  /*28a0*/  IMAD.U32 R5, RZ, RZ, UR39 ;  /* 0x00000027ff057e24 */ /* 0x002fe2000f8e00ff */
        /* <DEDUP_REMOVED lines=140> */
.L_x_3410:
[----:B------:R-:W-:Y:S01]  /*3170*/  UISETP.GE.AND UP0, UPT, UR53, 0x1, UPT ;  /* 0x000000013500788c */ /* 0x000fe2000bf06270 */
[----:B------:R-:W-:-:S05]  /*3180*/  PLOP3.LUT P0, PT, PT, PT, PT, 0x80, 0x0 ;  /* 0x000000000000781c */ /* 0x000fca0003f0f070 */
[----:B------:R-:W-:-:S13]  /*3190*/  PLOP3.LUT P1, PT, PT, PT, UP0, 0x80, 0x0 ;  /* 0x000000000000781c */ /* 0x000fda0003f2f008 */
        /* <DEDUP_REMOVED lines=31> */
.L_x_3420:
        /* <DEDUP_REMOVED lines=9> */
.L_x_3549:
[----:B------:R-:W-:Y:S05]  /*3420*/  @!P0 BRA `(.L_x_3422) ;  /* 0x0000000000048947 */ /* 0x000fea0003800000 */
[----:B------:R-:W-:Y:S01]  /*3430*/  BPT.TRAP 0x1 ;  /* 0x000000040000795c */ /* 0x000fe20000300000 */
.L_x_3422:
[----:B------:R-:W-:Y:S02]  /*3440*/  IMAD.U32 R7, RZ, RZ, UR39 ;  /* 0x00000027ff077e24 */ /* 0x000fe4000f8e00ff */
[----:B------:R-:W-:-:S03]  /*3450*/  IMAD.U32 R8, RZ, RZ, UR38 ;  /* 0x00000026ff087e24 */ /* 0x000fc6000f8e00ff */
[----:B------:R-:W-:Y:S02]  /*3460*/  LEA R7, R7, UR40, 0x3 ;  /* 0x0000002807077c11 */ /* 0x000fe4000f8e18ff */
[----:B------:R-:W-:-:S04]  /*3470*/  SHF.L.U32 R8, R8, 0x1f, RZ ;  /* 0x0000001f08087819 */ /* 0x000fc800000006ff */
[----:B------:R1:W2:Y:S01]  /*3480*/  SYNCS.PHASECHK.TRANS64.TRYWAIT P1, [R7+URZ+0x28c30], R8 ;  /* 0x028c3008070075a7 */ /* 0x0002a2000802017f */
[----:B------:R-:W-:Y:S05]  /*3490*/  @!P0 BRA `(.L_x_3423) ;  /* 0x0000000000048947 */ /* 0x000fea0003800000 */
[----:B------:R-:W-:Y:S01]  /*34a0*/  BPT.TRAP 0x1 ;  /* 0x000000040000795c */ /* 0x000fe20000300000 */
.L_x_3423:
[----:B--2---:R-:W-:Y:S05]  /*34b0*/  @P1 BRA `(.L_x_3424) ;  /* 0x0000000000081947 */ /* 0x004fea0003800000 */
[----:B------:R-:W2:Y:S02]  /*34c0*/  SYNCS.PHASECHK.TRANS64.TRYWAIT P1, [R7+URZ+0x28c30], R8 ;  /* 0x028c3008070075a7 */ /* 0x000ea4000802017f */
[----:B--2---:R-:W-:Y:S05]  /*34d0*/  @!P1 BRA `(.L_x_3425) ;  /* 0x000000d000549947 */ /* 0x004fea0003800000 */
.L_x_3424:
[----:B0-----:R-:W0:Y:S01]  /*34e0*/  S2R R0, SR_TID.X ;  /* 0x0000000000007919 */ /* 0x001e220000002100 */
[----:B------:R-:W-:-:S04]  /*34f0*/  UIADD3 UR4, UR40, 0x22400, URZ ;  /* 0x0002240028047890 */ /* 0x000fc8000fffe03f */
[----:B------:R-:W-:-:S04]  /*3500*/  USHF.R.U32.HI UR4, URZ, 0x4, UR4 ;  /* 0x000000043f047899 */ /* 0x000fc80008011604 */
[----:B------:R-:W-:Y:S01]  /*3510*/  ULOP3.LUT UR4, UR4, 0x3fff, URZ, 0xc0, !UPT ;  /* 0x00003fff04047892 */ /* 0x000fe2000f8ec03f */
[----:B0-----:R-:W-:-:S05]  /*3520*/  LOP3.LUT R3, R0, 0x7f, RZ, 0xc0, !PT ;  /* 0x0000007f00037812 */ /* 0x001fca00078ec0ff */
        /* <DEDUP_REMOVED lines=10> */
[----:B------:R-:W-:Y:S01]  /*35d0*/  IMAD.U32 R5, RZ, RZ, UR52 ;  /* 0x00000034ff057e24 */ /* 0x000fe2000f8e00ff */
[----:B------:R-:W-:Y:S01]  /*35e0*/  UMOV UR7, 0x40000040 ;  /* 0x4000004000077882 */ /* 0x000fe20000000000 */
[----:B------:R-:W-:Y:S01]  /*35f0*/  UMOV UR5, 0x40000040 ;  /* 0x4000004000057882 */ /* 0x000fe20000000000 */
[----:B------:R-:W-:Y:S01]  /*3600*/  ULOP3.LUT UR4, UR4, 0x3fff, URZ, 0xc0, !UPT ;  /* 0x00003fff04047892 */ /* 0x000fe2000f8ec03f */
[----:B------:R-:W-:Y:S01]  /*3610*/  IMAD R5, R5, 0x40, R2 ;  /* 0x0000004005057824 */ /* 0x000fe200078e0202 */
[----:B------:R-:W-:Y:S01]  /*3620*/  UMOV UR11, 0x40000040 ;  /* 0x40000040000b7882 */ /* 0x000fe20000000000 */
[----:B------:R-:W-:Y:S01]  /*3630*/  UMOV UR9, 0x40000040 ;  /* 0x4000004000097882 */ /* 0x000fe20000000000 */
[----:B------:R-:W-:-:S02]  /*3640*/  ULEA UR18, UR39, UR18, 0x9 ;  /* 0x0000001227127291 */ /* 0x000fc4000f8e483f */
[----:B------:R-:W-:Y:S02]  /*3650*/  ULOP3.LUT UR16, UR4, 0x10000, URZ, 0xfc, !UPT ;  /* 0x0001000004107892 */ /* 0x000fe4000f8efc3f */
[----:B------:R-:W-:Y:S02]  /*3660*/  UIADD3 UR6, UR18, 0x2, URZ ;  /* 0x0000000212067890 */ /* 0x000fe4000fffe03f */
[----:B------:R-:W-:Y:S02]  /*3670*/  UIADD3 UR4, UR16, 0x2, URZ ;  /* 0x0000000210047890 */ /* 0x000fe4000fffe03f */
[----:B------:R-:W-:Y:S02]  /*3680*/  UIADD3 UR10, UR18, 0x4, URZ ;  /* 0x00000004120a7890 */ /* 0x000fe4000fffe03f */
[----:B------:R-:W-:Y:S02]  /*3690*/  UIADD3 UR8, UR16, 0x4, URZ ;  /* 0x0000000410087890 */ /* 0x000fe4000fffe03f */
[----:B------:R-:W-:Y:S01]  /*36a0*/  HGMMA.64x64x16.F32 R24, gdesc[UR16], RZ, !UPT, gsb0 ;  /* 0x00e00000101879f0 */ /* 0x000fe2000c0008ff */
[----:B------:R-:W-:-:S02]  /*36b0*/  UIADD3 UR14, UR18, 0x6, URZ ;  /* 0x00000006120e7890 */ /* 0x000fc4000fffe03f */
[----:B------:R-:W-:Y:S01]  /*36c0*/  UIADD3 UR12, UR16, 0x6, URZ ;  /* 0x00000006100c7890 */ /* 0x000fe2000fffe03f */
[----:B------:R-:W-:Y:S01]  /*36d0*/  UMOV UR15, 0x40000040 ;  /* 0x40000040000f7882 */ /* 0x000fe20000000000 */
[----:B------:R-:W-:Y:S01]  /*36e0*/  UMOV UR13, 0x40000040 ;  /* 0x40000040000d7882 */ /* 0x000fe20000000000 */
[----:B------:R-:W-:Y:S02]  /*36f0*/  WARPGROUP.DEPBAR.LE gsb0, 0x0 ;  /* 0x00008000000079c5 */ /* 0x000fe40000010000 */
[----:B------:R-:W-:-:S06]  /*3700*/  WARPGROUP.ARRIVE ;  /* 0x00000000000079c5 */ /* 0x000fcc0000000000 */
[----:B------:R-:W-:Y:S01]  /*3710*/  HGMMA.64x64x16.F32 R24, gdesc[UR4], R24, gsb0 ;  /* 0x00e00000041879f0 */ /* 0x000fe20008000818 */
[----:B------:R-:W-:Y:S02]  /*3720*/  UMOV UR6, 0x40 ;  /* 0x0000004000067882 */ /* 0x000fe40000000000 */
[----:B------:R-:W-:-:S04]  /*3730*/  UIMAD UR6, UR53, -0x40, UR6 ;  /* 0xffffffc0350678a4 */ /* 0x000fc8000f8e0206 */
[----:B------:R-:W-:Y:S02]  /*3740*/  UIADD3 UR7, UR50, 0x1, UR6 ;  /* 0x0000000132077890 */ /* 0x000fe4000fffe006 */
[----:B------:R-:W-:-:S04]  /*3750*/  IMAD.U32 R3, RZ, RZ, UR6 ;  /* 0x00000006ff037e24 */ /* 0x000fc8000f8e00ff */
[----:B------:R-:W-:Y:S02]  /*3760*/  MOV R9, UR7 ;  /* 0x0000000700097c02 */ /* 0x000fe40008000f00 */
[----:B------:R-:W-:Y:S02]  /*3770*/  IADD3 R3, -R16, UR50, R3 ;  /* 0x0000003210037c10 */ /* 0x000fe4000fffe103 */
[----:B------:R-:W-:-:S04]  /*3780*/  IADD3 R4, R9, -UR51, -R16 ;  /* 0x8000003309047c10 */ /* 0x000fc8000fffe810 */
[----:B------:R-:W-:-:S04]  /*3790*/  IADD3 R6, R4, 0x8, R5 ;  /* 0x0000000804067810 */ /* 0x000fc80007ffe005 */
[----:B------:R-:W-:Y:S02]  /*37a0*/  VIMNMX R6, R3, R6, PT ;  /* 0x0000000603067248 */ /* 0x000fe40003fe0100 */
[----:B------:R-:W-:Y:S02]  /*37b0*/  VIADDMNMX R3, R5, R4, R3, PT ;  /* 0x0000000405037246 */ /* 0x000fe40003800103 */
[C---:B------:R-:W-:Y:S02]  /*37c0*/  ISETP.GT.AND P2, PT, R6.reuse, RZ, PT ;  /* 0x000000ff0600720c */ /* 0x040fe40003f44270 */
[C---:B------:R-:W-:Y:S02]  /*37d0*/  ISETP.GT.AND P3, PT, R6.reuse, 0x1, PT ;  /* 0x000000010600780c */ /* 0x040fe40003f64270 */
[----:B------:R-:W-:Y:S01]  /*37e0*/  ISETP.GT.AND P4, PT, R6, 0x8, PT ;  /* 0x000000080600780c */ /* 0x000fe20003f84270 */
[----:B------:R-:W-:Y:S02]  /*37f0*/  WARPGROUP.DEPBAR.LE gsb0, 0x0 ;  /* 0x00008000000079c5 */ /* 0x000fe40000010000 */
[----:B------:R-:W-:-:S06]  /*3800*/  WARPGROUP.ARRIVE ;  /* 0x00000000000079c5 */ /* 0x000fcc0000000000 */
[----:B------:R-:W-:Y:S01]  /*3810*/  HGMMA.64x64x16.F32 R24, gdesc[UR8], R24, gsb0 ;  /* 0x00e00000081879f0 */ /* 0x000fe20008000818 */
[----:B------:R-:W-:Y:S02]  /*3820*/  ULDC UR10, c[0x0][0x988] ;  /* 0x00026200000a7ab9 */ /* 0x000fe40000000800 */
[----:B------:R-:W-:Y:S02]  /*3830*/  WARPGROUP.DEPBAR.LE gsb0, 0x0 ;  /* 0x00008000000079c5 */ /* 0x000fe40000010000 */
[----:B------:R-:W-:-:S06]  /*3840*/  WARPGROUP.ARRIVE ;  /* 0x00000000000079c5 */ /* 0x000fcc0000000000 */
[----:B------:R-:W-:Y:S03]  /*3850*/  HGMMA.64x64x16.F32 R24, gdesc[UR12], R24, gsb0 ;  /* 0x00e000000c1879f0 */ /* 0x000fe60008000818 */
[----:B------:R-:W-:Y:S02]  /*3860*/  WARPGROUP.DEPBAR.LE gsb0, 0x0 ;  /* 0x00008000000079c5 */ /* 0x000fe40000010000 */
[----:B------:R-:W-:Y:S02]  /*3870*/  FSEL R26, R26, -INF , P2 ;  /* 0xff8000001a1a7808 */ /* 0x000fe40001000000 */
[----:B------:R-:W-:Y:S02]  /*3880*/  FSEL R27, R27, -INF , P3 ;  /* 0xff8000001b1b7808 */ /* 0x000fe40001800000 */
        /* <DEDUP_REMOVED lines=39> */
[----:B------:R-:W-:Y:S02]  /*3b00*/  FSEL R55, R55, -INF , P2 ;  /* 0xff80000037377808 */ /* 0x000fe40001000000 */
[----:B------:R-:W-:Y:S02]  /*3b10*/  FMNMX.FTZ R6, R54, R9, !PT ;  /* 0x0000000936067209 */ /* 0x000fe40007810000 */
[----:B------:R-:W-:Y:S02]  /*3b20*/  ISETP.GT.AND P2, PT, R3, RZ, PT ;  /* 0x000000ff0300720c */ /* 0x000fe40003f44270 */
[----:B------:R-:W-:Y:S02]  /*3b30*/  FMNMX.FTZ R6, R55, R6, !PT ;  /* 0x0000000637067209 */ /* 0x000fe40007810000 */
[----:B------:R-:W-:-:S02]  /*3b40*/  ISETP.GT.AND P3, PT, R3, 0x1, PT ;  /* 0x000000010300780c */ /* 0x000fc40003f64270 */
[----:B------:R-:W-:Y:S01]  /*3b50*/  ISETP.GT.AND P4, PT, R3, 0x8, PT ;  /* 0x000000080300780c */ /* 0x000fe20003f84270 */
[----:B------:R-:W0:Y:S01]  /*3b60*/  SHFL.BFLY PT, R9, R6, 0x2, 0x1f ;  /* 0x0c401f0006097f89 */ /* 0x000e2200000e0000 */
[----:B------:R-:W-:Y:S02]  /*3b70*/  FSEL R24, R24, -INF , P2 ;  /* 0xff80000018187808 */ /* 0x000fe40001000000 */
        /* <DEDUP_REMOVED lines=13> */
[----:B0-----:R-:W-:Y:S02]  /*3c50*/  FMNMX.FTZ R10, R6, R9, !PT ;  /* 0x00000009060a7209 */ /* 0x001fe40007810000 */
[----:B------:R-:W-:Y:S02]  /*3c60*/  ISETP.GT.AND P2, PT, R3, 0x19, PT ;  /* 0x000000190300780c */ /* 0x000fe40003f44270 */
[----:B------:R-:W-:Y:S01]  /*3c70*/  FSEL R36, R36, -INF , P3 ;  /* 0xff80000024247808 */ /* 0x000fe20001800000 */
[----:B------:R-:W0:Y:S01]  /*3c80*/  SHFL.BFLY PT, R11, R10, 0x1, 0x1f ;  /* 0x0c201f000a0b7f89 */ /* 0x000e2200000e0000 */
        /* <DEDUP_REMOVED lines=25> */
[----:B------:R-:W-:Y:S02]  /*3e20*/  FSEL R53, R53, -INF , P3 ;  /* 0xff80000035357808 */ /* 0x000fe40001800000 */
[----:B------:R-:W-:Y:S02]  /*3e30*/  FMNMX.FTZ R4, R52, R3, !PT ;  /* 0x0000000334047209 */ /* 0x000fe40007810000 */
[----:B0-----:R-:W-:Y:S02]  /*3e40*/  FMNMX.FTZ R5, R10, R11, !PT ;  /* 0x0000000b0a057209 */ /* 0x001fe40007810000 */
[----:B------:R-:W-:Y:S02]  /*3e50*/  FMNMX.FTZ R4, R53, R4, !PT ;  /* 0x0000000435047209 */ /* 0x000fe40007810000 */
[C---:B------:R-:W-:Y:S01]  /*3e60*/  FSETP.NEU.FTZ.AND P5, PT, R5.reuse, -INF , PT ;  /* 0xff8000000500780b */ /* 0x040fe20003fbd000 */
[----:B------:R-:W-:Y:S02]  /*3e70*/  FMUL.FTZ R6, R5, UR10 ;  /* 0x0000000a05067c20 */ /* 0x000fe40008410000 */
[----:B------:R-:W0:Y:S03]  /*3e80*/  SHFL.BFLY PT, R3, R4, 0x2, 0x1f ;  /* 0x0c401f0004037f89 */ /* 0x000e2600000e0000 */
[----:B------:R-:W-:-:S05]  /*3e90*/  FSEL R6, R6, RZ, P5 ;  /* 0x000000ff06067208 */ /* 0x000fca0002800000 */
        /* <DEDUP_REMOVED lines=16> */
[----:B0-----:R-:W-:Y:S01]  /*3fa0*/  FMNMX.FTZ R3, R4, R3, !PT ;  /* 0x0000000304037209 */ /* 0x001fe20007810000 */
[----:B------:R-:W-:Y:S04]  /*3fb0*/  MUFU.EX2 R26, R26 ;  /* 0x0000001a001a7308 */ /* 0x000fe80000000800 */
[----:B------:R-:W0:Y:S04]  /*3fc0*/  SHFL.BFLY PT, R4, R3, 0x1, 0x1f ;  /* 0x0c201f0003047f89 */ /* 0x000e2800000e0000 */
[----:B------:R-:W3:Y:S08]  /*3fd0*/  MUFU.EX2 R27, R27 ;  /* 0x0000001b001b7308 */ /* 0x000ef00000000800 */
[----:B------:R-:W-:Y:S08]  /*3fe0*/  MUFU.EX2 R30, R30 ;  /* 0x0000001e001e7308 */ /* 0x000ff00000000800 */
[----:B------:R-:W4:Y:S01]  /*3ff0*/  MUFU.EX2 R31, R31 ;  /* 0x0000001f001f7308 */ /* 0x000f220000000800 */
[----:B---3--:R-:W-:-:S02]  /*4000*/  F2FP.F16.F32.PACK_AB R153, R27, R26 ;  /* 0x0000001a1b99723e */ /* 0x008fc400000000ff */
[----:B0-----:R-:W-:-:S04]  /*4010*/  FMNMX.FTZ R4, R3, R4, !PT ;  /* 0x0000000403047209 */ /* 0x001fc80007810000 */
[C---:B------:R-:W-:Y:S01]  /*4020*/  FSETP.NEU.FTZ.AND P2, PT, R4.reuse, -INF , PT ;  /* 0xff8000000400780b */ /* 0x040fe20003f5d000 */
[----:B------:R-:W-:Y:S01]  /*4030*/  FMUL.FTZ R3, R4, UR10 ;  /* 0x0000000a04037c20 */ /* 0x000fe20008410000 */
[----:B------:R-:W0:Y:S04]  /*4040*/  MUFU.EX2 R34, R34 ;  /* 0x0000002200227308 */ /* 0x000e280000000800 */
[----:B------:R-:W-:Y:S01]  /*4050*/  FSEL R6, R3, RZ, P2 ;  /* 0x000000ff03067208 */ /* 0x000fe20001000000 */
[----:B------:R-:W-:Y:S01]  /*4060*/  FADD.FTZ R3, R26, R27 ;  /* 0x0000001b1a037221 */ /* 0x000fe20000010000 */
[----:B----4-:R-:W-:Y:S02]  /*4070*/  F2FP.F16.F32.PACK_AB R155, R31, R30 ;  /* 0x0000001e1f9b723e */ /* 0x010fe400000000ff */
[----:B------:R-:W3:Y:S01]  /*4080*/  MUFU.EX2 R35, R35 ;  /* 0x0000002300237308 */ /* 0x000ee20000000800 */
        /* <DEDUP_REMOVED lines=16> */
[----:B0-----:R-:W-:Y:S01]  /*4190*/  FADD.FTZ R12, R34, R11 ;  /* 0x0000000b220c7221 */ /* 0x001fe20000010000 */
        /* <DEDUP_REMOVED lines=8> */
[----:B---3--:R-:W-:-:S06]  /*4220*/  F2FP.F16.F32.PACK_AB R157, R35, R34 ;  /* 0x00000022239d723e */ /* 0x008fcc00000000ff */
[----:B------:R-:W0:Y:S01]  /*4230*/  MUFU.EX2 R29, R29 ;  /* 0x0000001d001d7308 */ /* 0x000e220000000800 */
[----:B----4-:R-:W-:Y:S01]  /*4240*/  FADD.FTZ R9, R24, R25 ;  /* 0x0000001918097221 */ /* 0x010fe20000010000 */
[----:B------:R-:W-:-:S06]  /*4250*/  F2FP.F16.F32.PACK_AB R152, R25, R24 ;  /* 0x000000181998723e */ /* 0x000fcc00000000ff */
[----:B------:R-:W3:Y:S01]  /*4260*/  MUFU.EX2 R32, R32 ;  /* 0x0000002000207308 */ /* 0x000ee20000000800 */
[----:B-----5:R-:W-:Y:S01]  /*4270*/  FADD.FTZ R10, R28, R9 ;  /* 0x000000091c0a7221 */ /* 0x020fe20000010000 */
[----:B------:R-:W-:-:S06]  /*4280*/  FADD.FTZ R9, R35, R12 ;  /* 0x0000000c23097221 */ /* 0x000fcc0000010000 */
[----:B------:R-:W4:Y:S01]  /*4290*/  MUFU.EX2 R38, R38 ;  /* 0x0000002600267308 */ /* 0x000f220000000800 */
[C---:B0-----:R-:W-:Y:S01]  /*42a0*/  FADD.FTZ R3, R29.reuse, R10 ;  /* 0x0000000a1d037221 */ /* 0x041fe20000010000 */
[----:B------:R-:W-:Y:S01]  /*42b0*/  F2FP.F16.F32.PACK_AB R154, R29, R28 ;  /* 0x0000001c1d9a723e */ /* 0x000fe200000000ff */
[----:B------:R-:W-:Y:S06]  /*42c0*/  BAR.SYNC.DEFER_BLOCKING 0xf, 0x100 ;  /* 0x03c4000000007b1d */ /* 0x000fec0000010000 */
[----:B------:R-:W0:Y:S01]  /*42d0*/  MUFU.EX2 R33, R33 ;  /* 0x0000002100217308 */ /* 0x000e220000000800 */
[----:B---3--:R-:W-:-:S07]  /*42e0*/  FADD.FTZ R10, R32, R3 ;  /* 0x00000003200a7221 */ /* 0x008fce0000010000 */
[----:B------:R-:W3:Y:S01]  /*42f0*/  MUFU.EX2 R39, R39 ;  /* 0x0000002700277308 */ /* 0x000ee20000000800 */
[----:B----4-:R-:W-:-:S07]  /*4300*/  FADD.FTZ R12, R38, R9 ;  /* 0x00000009260c7221 */ /* 0x010fce0000010000 */
[----:B------:R-:W4:Y:S01]  /*4310*/  MUFU.EX2 R36, R36 ;  /* 0x0000002400247308 */ /* 0x000f220000000800 */
[C---:B0-----:R-:W-:Y:S01]  /*4320*/  FADD.FTZ R3, R33.reuse, R10 ;  /* 0x0000000a21037221 */ /* 0x041fe20000010000 */
[----:B------:R-:W-:Y:S01]  /*4330*/  F2FP.F16.F32.PACK_AB R156, R33, R32 ;  /* 0x00000020219c723e */ /* 0x000fe200000000ff */
[----:B------:R0:W-:Y:S05]  /*4340*/  STSM.16.M88.4 [R19+0x26800], R152 ;  /* 0x0268009813007844 */ /* 0x0001ea0000000200 */
[----:B------:R-:W5:Y:S01]  /*4350*/  MUFU.EX2 R42, R42 ;  /* 0x0000002a002a7308 */ /* 0x000f620000000800 */
[C---:B---3--:R-:W-:Y:S01]  /*4360*/  FADD.FTZ R9, R39.reuse, R12 ;  /* 0x0000000c27097221 */ /* 0x048fe20000010000 */
[----:B------:R-:W-:-:S06]  /*4370*/  F2FP.F16.F32.PACK_AB R159, R39, R38 ;  /* 0x00000026279f723e */ /* 0x000fcc00000000ff */
[----:B------:R-:W3:Y:S01]  /*4380*/  MUFU.EX2 R37, R37 ;  /* 0x0000002500257308 */ /* 0x000ee20000000800 */
[----:B----4-:R-:W-:-:S07]  /*4390*/  FADD.FTZ R10, R36, R3 ;  /* 0x00000003240a7221 */ /* 0x010fce0000010000 */
[----:B------:R-:W4:Y:S01]  /*43a0*/  MUFU.EX2 R40, R40 ;  /* 0x0000002800287308 */ /* 0x000f220000000800 */
[----:B-----5:R-:W-:-:S07]  /*43b0*/  FADD.FTZ R12, R42, R9 ;  /* 0x000000092a0c7221 */ /* 0x020fce0000010000 */
[----:B------:R-:W5:Y:S01]  /*43c0*/  MUFU.EX2 R43, R43 ;  /* 0x0000002b002b7308 */ /* 0x000f620000000800 */
[C---:B---3--:R-:W-:Y:S01]  /*43d0*/  FADD.FTZ R9, R37.reuse, R10 ;  /* 0x0000000a25097221 */ /* 0x048fe20000010000 */
[----:B------:R-:W-:-:S05]  /*43e0*/  F2FP.F16.F32.PACK_AB R158, R37, R36 ;  /* 0x00000024259e723e */ /* 0x000fca00000000ff */
[----:B------:R0:W-:Y:S01]  /*43f0*/  STSM.16.M88.4 [R22], R156 ;  /* 0x0000009c16007844 */ /* 0x0001e20000000200 */
[----:B------:R-:W3:Y:S01]  /*4400*/  MUFU.EX2 R41, R41 ;  /* 0x0000002900297308 */ /* 0x000ee20000000800 */
[----:B----4-:R-:W-:-:S07]  /*4410*/  FADD.FTZ R10, R40, R9 ;  /* 0x00000009280a7221 */ /* 0x010fce0000010000 */
[----:B------:R-:W4:Y:S01]  /*4420*/  MUFU.EX2 R46, R46 ;  /* 0x0000002e002e7308 */ /* 0x000f220000000800 */
[C---:B-----5:R-:W-:Y:S01]  /*4430*/  FADD.FTZ R11, R43.reuse, R12 ;  /* 0x0000000c2b0b7221 */ /* 0x060fe20000010000 */
[----:B------:R-:W-:-:S06]  /*4440*/  F2FP.F16.F32.PACK_AB R161, R43, R42 ;  /* 0x0000002a2ba1723e */ /* 0x000fcc00000000ff */
[----:B------:R-:W-:Y:S01]  /*4450*/  MUFU.EX2 R44, R44 ;  /* 0x0000002c002c7308 */ /* 0x000fe20000000800 */
[C---:B---3--:R-:W-:Y:S01]  /*4460*/  FADD.FTZ R9, R41.reuse, R10 ;  /* 0x0000000a29097221 */ /* 0x048fe20000010000 */
[----:B------:R-:W-:-:S06]  /*4470*/  F2FP.F16.F32.PACK_AB R160, R41, R40 ;  /* 0x0000002829a0723e */ /* 0x000fcc00000000ff */
[----:B------:R-:W3:Y:S01]  /*4480*/  MUFU.EX2 R47, R47 ;  /* 0x0000002f002f7308 */ /* 0x000ee20000000800 */
[----:B----4-:R-:W-:-:S07]  /*4490*/  FADD.FTZ R10, R46, R11 ;  /* 0x0000000b2e0a7221 */ /* 0x010fce0000010000 */
[----:B------:R-:W4:Y:S08]  /*44a0*/  MUFU.EX2 R45, R45 ;  /* 0x0000002d002d7308 */ /* 0x000f300000000800 */
[----:B------:R-:W-:Y:S01]  /*44b0*/  MUFU.EX2 R50, R50 ;  /* 0x0000003200327308 */ /* 0x000fe20000000800 */
[C---:B---3--:R-:W-:Y:S01]  /*44c0*/  F2FP.F16.F32.PACK_AB R163, R47.reuse, R46 ;  /* 0x0000002e2fa3723e */ /* 0x048fe200000000ff */
[----:B------:R-:W-:-:S06]  /*44d0*/  FADD.FTZ R47, R47, R10 ;  /* 0x0000000a2f2f7221 */ /* 0x000fcc0000010000 */
[----:B------:R-:W3:Y:S01]  /*44e0*/  MUFU.EX2 R51, R51 ;  /* 0x0000003300337308 */ /* 0x000ee20000000800 */
[----:B----4-:R-:W-:-:S05]  /*44f0*/  F2FP.F16.F32.PACK_AB R162, R45, R44 ;  /* 0x0000002c2da2723e */ /* 0x010fca00000000ff */
[----:B------:R0:W-:Y:S02]  /*4500*/  STSM.16.M88.4 [R184], R160 ;  /* 0x000000a0b8007844 */ /* 0x0001e40000000200 */
[----:B------:R-:W-:Y:S08]  /*4510*/  MUFU.EX2 R48, R48 ;  /* 0x0000003000307308 */ /* 0x000ff00000000800 */
[----:B------:R-:W4:Y:S01]  /*4520*/  MUFU.EX2 R49, R49 ;  /* 0x0000003100317308 */ /* 0x000f220000000800 */
[----:B---3--:R-:W-:Y:S01]  /*4530*/  F2FP.F16.F32.PACK_AB R165, R51, R50 ;  /* 0x0000003233a5723e */ /* 0x008fe200000000ff */
[----:B------:R-:W-:-:S04]  /*4540*/  FADD.FTZ R50, R50, R47 ;  /* 0x0000002f32327221 */ /* 0x000fc80000010000 */
[----:B------:R-:W-:Y:S02]  /*4550*/  FADD.FTZ R51, R51, R50 ;  /* 0x0000003233337221 */ /* 0x000fe40000010000 */
[----:B------:R-:W-:Y:S08]  /*4560*/  MUFU.EX2 R54, R54 ;  /* 0x0000003600367308 */ /* 0x000ff00000000800 */
[----:B------:R-:W3:Y:S01]  /*4570*/  MUFU.EX2 R55, R55 ;  /* 0x0000003700377308 */ /* 0x000ee20000000800 */
[----:B----4-:R-:W-:-:S07]  /*4580*/  F2FP.F16.F32.PACK_AB R164, R49, R48 ;  /* 0x0000003031a4723e */ /* 0x010fce00000000ff */
[----:B------:R-:W-:Y:S08]  /*4590*/  MUFU.EX2 R52, R52 ;  /* 0x0000003400347308 */ /* 0x000ff00000000800 */
[----:B------:R4:W5:Y:S01]  /*45a0*/  MUFU.EX2 R3, R6 ;  /* 0x0000000600037308 */ /* 0x0009620000000800 */
[----:B---3--:R-:W-:Y:S01]  /*45b0*/  F2FP.F16.F32.PACK_AB R167, R55, R54 ;  /* 0x0000003637a7723e */ /* 0x008fe200000000ff */
[----:B----4-:R-:W-:-:S04]  /*45c0*/  FADD.FTZ R6, R44, R9 ;  /* 0x000000092c067221 */ /* 0x010fc80000010000 */
        /* <DEDUP_REMOVED lines=11> */
.L_x_3426:
[----:B------:R3:W4:Y:S01]  /*4680*/  SYNCS.PHASECHK.TRANS64.TRYWAIT P2, [R7+URZ+0x28c50], R8 ;  /* 0x028c5008070075a7 */ /* 0x000722000804017f */
[----:B------:R-:W-:Y:S05]  /*4690*/  @!P0 BRA `(.L_x_3427) ;  /* 0x0000000000048947 */ /* 0x000fea0003800000 */
[----:B------:R-:W-:Y:S01]  /*46a0*/  BPT.TRAP 0x1 ;  /* 0x000000040000795c */ /* 0x000fe20000300000 */
.L_x_3427:
[----:B----4-:R-:W-:Y:S05]  /*46b0*/  @P2 BRA `(.L_x_3428) ;  /* 0x0000000000082947 */ /* 0x010fea0003800000 */
[----:B------:R-:W4:Y:S02]  /*46c0*/  SYNCS.PHASECHK.TRANS64.TRYWAIT P2, [R7+URZ+0x28c50], R8 ;  /* 0x028c5008070075a7 */ /* 0x000f24000804017f */
[----:B----4-:R-:W-:Y:S05]  /*46d0*/  @!P2 BRA `(.L_x_3429) ;  /* 0x000000bc00e8a947 */ /* 0x010fea0003800000 */
.L_x_3428:
[----:B------:R-:W-:Y:S01]  /*46e0*/  ULEA UR11, UR39, UR47, 0xc ;  /* 0x0000002f270b7291 */ /* 0x000fe2000f8e603f */
[----:B------:R-:W-:Y:S01]  /*46f0*/  WARPGROUP.ARRIVE ;  /* 0x00000000000079c5 */ /* 0x000fe20000000000 */
[----:B------:R-:W-:Y:S01]  /*4700*/  UMOV UR7, 0x40000040 ;  /* 0x4000004000077882 */ /* 0x000fe20000000000 */
[----:B------:R-:W-:Y:S01]  /*4710*/  UIADD3 UR21, UR53, -0x2, URZ ;  /* 0xfffffffe35157890 */ /* 0x000fe2000fffe03f */
[----:B-1234-:R-:W-:-:S03]  /*4720*/  @!P1 VIADD R7, R7, 0x28c60 ;  /* 0x00028c6007079836 */ /* 0x01efc60000000000 */
[----:B------:R-:W-:Y:S02]  /*4730*/  UMOV UR6, UR11 ;  /* 0x0000000b00067c82 */ /* 0x000fe40008000000 */
[----:B------:R-:W-:Y:S01]  /*4740*/  HGMMA.64x256x16.F32 R24, R152, gdesc[UR4].tnspB, RZ, !UPT, gsb0 ;  /* 0x43e0000498187df0 */ /* 0x000fe2000c0008ff */
[----:B------:R-:W-:Y:S01]  /*4750*/  UIADD3 UR6, UR11, 0x80, URZ ;  /* 0x000000800b067890 */ /* 0x000fe2000fffe03f */
[----:B------:R-:W-:Y:S01]  /*4760*/  @!P1 PRMT R7, RZ, 0x654, R7 ;  /* 0x00000654ff079816 */ /* 0x000fe20000000007 */
        /* <DEDUP_REMOVED lines=17> */
[----:B------:R-:W-:-:S04]  /*4880*/  UIADD3 UR6, UR50, -UR51, URZ ;  /* 0x8000003332067290 */ /* 0x000fc8000fffe03f */
[----:B------:R-:W-:-:S04]  /*4890*/  ULEA UR6, UR52, UR6, 0x6 ;  /* 0x0000000634067291 */ /* 0x000fc8000f8e303f */
        /* <DEDUP_REMOVED lines=21> */
[----:B------:R-:W-:-:S05]  /*49f0*/  ULDC UR22, c[0x0][0x988] ;  /* 0x0002620000167ab9 */ /* 0x000fca0000000800 */
.L_x_3439:
[----:B------:R-:W-:-:S04]  /*4a00*/  UIADD3 UR39, UR23, 0x1, URZ ;  /* 0x0000000117277890 */ /* 0x000fc8000fffe03f */
[----:B------:R-:W-:-:S04]  /*4a10*/  UISETP.NE.AND UP0, UPT, UR39, 0x2, UPT ;  /* 0x000000022700788c */ /* 0x000fc8000bf05270 */
[----:B------:R-:W-:Y:S02]  /*4a20*/  USEL UR6, URZ, 0x1, UP0 ;  /* 0x000000013f067887 */ /* 0x000fe40008000000 */
[----:B------:R-:W-:Y:S02]  /*4a30*/  USEL UR39, UR39, URZ, UP0 ;  /* 0x0000003f27277287 */ /* 0x000fe40008000000 */
[----:B------:R-:W-:Y:S01]  /*4a40*/  ULOP3.LUT UR38, UR38, UR6, URZ, 0x3c, !UPT ;  /* 0x0000000626267292 */ /* 0x000fe2000f8e3c3f */
[----:B0-23--:R-:W-:Y:S11]  /*4a50*/  @!P0 BRA `(.L_x_3431) ;  /* 0x0000000000048947 */ /* 0x00dff60003800000 */
[----:B------:R-:W-:Y:S01]  /*4a60*/  BPT.TRAP 0x1 ;  /* 0x000000040000795c */ /* 0x000fe20000300000 */
.L_x_3431:
[----:B------:R-:W-:Y:S01]  /*4a70*/  ULEA UR24, UR39, UR40, 0x3 ;  /* 0x0000002827187291 */ /* 0x000fe2000f8e183f */
[----:B-1----:R-:W-:-:S05]  /*4a80*/  IMAD.U32 R7, RZ, RZ, UR38 ;  /* 0x00000026ff077e24 */ /* 0x002fca000f8e00ff */
[----:B------:R-:W-:-:S04]  /*4a90*/  SHF.L.U32 R7, R7, 0x1f, RZ ;  /* 0x0000001f07077819 */ /* 0x000fc800000006ff */
[----:B------:R1:W2:Y:S01]  /*4aa0*/  SYNCS.PHASECHK.TRANS64.TRYWAIT P2, [UR24+0x28c30], R7 ;  /* 0x028c3007ff0075a7 */ /* 0x0002a20008040158 */
[----:B------:R-:W-:Y:S05]  /*4ab0*/  @!P0 BRA `(.L_x_3432) ;  /* 0x0000000000048947 */ /* 0x000fea0003800000 */
[----:B------:R-:W-:Y:S01]  /*4ac0*/  BPT.TRAP 0x1 ;  /* 0x000000040000795c */ /* 0x000fe20000300000 */
.L_x_3432:
[----:B--2---:R-:W-:Y:S05]  /*4ad0*/  @P2 BRA `(.L_x_3433) ;  /* 0x0000000000082947 */ /* 0x004fea0003800000 */
[----:B------:R-:W2:Y:S02]  /*4ae0*/  SYNCS.PHASECHK.TRANS64.TRYWAIT P2, [UR24+0x28c30], R7 ;  /* 0x028c3007ff0075a7 */ /* 0x000ea40008040158 */
[----:B--2---:R-:W-:Y:S05]  /*4af0*/  @!P2 BRA `(.L_x_3434) ;  /* 0x000000b800f4a947 */ /* 0x004fea0003800000 */
.L_x_3433:
[----:B------:R-:W-:Y:S01]  /*4b00*/  R2UR UR18, R0 ;  /* 0x00000000001272ca */ /* 0x000fe200000e0000 */
[----:B0-----:R-:W-:Y:S01]  /*4b10*/  WARPGROUP.ARRIVE ;  /* 0x00000000000079c5 */ /* 0x001fe20000000000 */
        /* <DEDUP_REMOVED lines=12> */
[----:B------:R-:W-:Y:S02]  /*4be0*/  UMOV UR6, 0x1 ;  /* 0x0000000100067882 */ /* 0x000fe40000000000 */
[----:B------:R-:W-:-:S04]  /*4bf0*/  UIMAD UR6, UR21, -0x40, UR6 ;  /* 0xffffffc0150678a4 */ /* 0x000fc8000f8e0206 */
[----:B------:R-:W-:-:S04]  /*4c00*/  ULEA UR6, UR52, UR6, 0x6 ;  /* 0x0000000634067291 */ /* 0x000fc8000f8e303f */
[----:B------:R-:W-:-:S06]  /*4c10*/  UIADD3 UR6, -UR51, UR6, UR50 ;  /* 0x0000000633067290 */ /* 0x000fcc000fffe132 */
[----:B--2---:R-:W-:-:S04]  /*4c20*/  IADD3 R4, R2, UR6, -R16 ;  /* 0x0000000602047c10 */ /* 0x004fc8000fffe810 */
        /* <DEDUP_REMOVED lines=59> */
[----:B------:R-:W0:Y:S01]  /*4fe0*/  SHFL.BFLY PT, R11, R10, 0x2, 0x1f ;  /* 0x0c401f000a0b7f89 */ /* 0x000e2200000e0000 */
[----:B------:R-:W-:Y:S02]  /*4ff0*/  ISETP.GT.AND P4, PT, R5, 0x28, PT ;  /* 0x000000280500780c */ /* 0x000fe40003f84270 */
[----:B------:R-:W-:Y:S02]  /*5000*/  FSEL R155, R155, -INF , P3 ;  /* 0xff8000009b9b7808 */ /* 0x000fe40001800000 */
[----:B------:R-:W-:-:S02]  /*5010*/  ISETP.GT.AND P3, PT, R5, 0x9, PT ;  /* 0x000000090500780c */ /* 0x000fc40003f64270 */
[----:B------:R-:W-:Y:S02]  /*5020*/  ISETP.GT.AND P5, PT, R5, 0x29, PT ;  /* 0x000000290500780c */ /* 0x000fe40003fa4270 */
[----:B------:R-:W-:Y:S02]  /*5030*/  FSEL R159, R159, -INF , P3 ;  /* 0xff8000009f9f7808 */ /* 0x000fe40001800000 */
[----:B------:R-:W-:Y:S02]  /*5040*/  ISETP.GT.AND P3, PT, R5, 0x11, PT ;  /* 0x000000110500780c */ /* 0x000fe40003f64270 */
[----:B------:R-:W-:Y:S02]  /*5050*/  FSEL R174, R174, -INF , P4 ;  /* 0xff800000aeae7808 */ /* 0x000fe40002000000 */
[----:B------:R-:W-:Y:S02]  /*5060*/  FSEL R163, R163, -INF , P3 ;  /* 0xff800000a3a37808 */ /* 0x000fe40001800000 */
[----:B------:R-:W-:-:S02]  /*5070*/  ISETP.GT.AND P3, PT, R5, 0x19, PT ;  /* 0x000000190500780c */ /* 0x000fc40003f64270 */
[----:B------:R-:W-:Y:S02]  /*5080*/  FSEL R175, R175, -INF , P5 ;  /* 0xff800000afaf7808 */ /* 0x000fe40002800000 */
[----:B------:R-:W-:Y:S02]  /*5090*/  FSEL R167, R167, -INF , P3 ;  /* 0xff800000a7a77808 */ /* 0x000fe40001800000 */
[C---:B------:R-:W-:Y:S02]  /*50a0*/  ISETP.GT.AND P3, PT, R5.reuse, 0x21, PT ;  /* 0x000000210500780c */ /* 0x040fe40003f64270 */
[----:B0-----:R-:W-:Y:S02]  /*50b0*/  FMNMX.FTZ R12, R10, R11, !PT ;  /* 0x0000000b0a0c7209 */ /* 0x001fe40007810000 */
[----:B------:R-:W-:Y:S02]  /*50c0*/  FSEL R11, R154, -INF , P2 ;  /* 0xff8000009a0b7808 */ /* 0x000fe40001000000 */
[----:B------:R-:W-:Y:S01]  /*50d0*/  ISETP.GT.AND P2, PT, R5, 0x8, PT ;  /* 0x000000080500780c */ /* 0x000fe20003f44270 */
[----:B------:R-:W0:Y:S01]  /*50e0*/  SHFL.BFLY PT, R15, R12, 0x1, 0x1f ;  /* 0x0c201f000c0f7f89 */ /* 0x000e2200000e0000 */
[----:B------:R-:W-:-:S02]  /*50f0*/  FMNMX.FTZ R4, R11, R8, !PT ;  /* 0x000000080b047209 */ /* 0x000fc40007810000 */
[----:B------:R-:W-:Y:S02]  /*5100*/  FSEL R158, R158, -INF , P2 ;  /* 0xff8000009e9e7808 */ /* 0x000fe40001000000 */
[----:B------:R-:W-:Y:S02]  /*5110*/  FMNMX.FTZ R13, R155, R4, !PT ;  /* 0x000000049b0d7209 */ /* 0x000fe40007810000 */
[----:B------:R-:W-:Y:S02]  /*5120*/  ISETP.GT.AND P2, PT, R5, 0x10, PT ;  /* 0x000000100500780c */ /* 0x000fe40003f44270 */
        /* <DEDUP_REMOVED lines=25> */
[----:B0-----:R-:W-:Y:S02]  /*52c0*/  FMNMX.FTZ R4, R12, R15, !PT ;  /* 0x0000000f0c047209 */ /* 0x001fe40007810000 */
[----:B------:R-:W-:-:S02]  /*52d0*/  FSEL R183, R183, -INF , P4 ;  /* 0xff800000b7b77808 */ /* 0x000fc40002000000 */
[----:B------:R-:W-:Y:S01]  /*52e0*/  FMNMX.FTZ R10, R182, R5, !PT ;  /* 0x00000005b60a7209 */ /* 0x000fe20007810000 */
[C---:B------:R-:W-:Y:S01]  /*52f0*/  FMUL.FTZ R12, R4.reuse, UR10 ;  /* 0x0000000a040c7c20 */ /* 0x040fe20008410000 */
[----:B------:R-:W-:Y:S02]  /*5300*/  FSETP.NEU.FTZ.AND P2, PT, R4, -INF , PT ;  /* 0xff8000000400780b */ /* 0x000fe40003f5d000 */
[----:B------:R-:W-:Y:S02]  /*5310*/  FMNMX.FTZ R5, R183, R10, !PT ;  /* 0x0000000ab7057209 */ /* 0x000fe40007810000 */
[----:B------:R-:W-:-:S03]  /*5320*/  FSEL R20, R12, RZ, P2 ;  /* 0x000000ff0c147208 */ /* 0x000fc60001000000 */
[----:B------:R-:W0:Y:S02]  /*5330*/  SHFL.BFLY PT, R12, R5, 0x2, 0x1f ;  /* 0x0c401f00050c7f89 */ /* 0x000e2400000e0000 */
[--C-:B------:R-:W-:Y:S01]  /*5340*/  FFMA.FTZ R13, R153, UR10, -R20.reuse ;  /* 0x0000000a990d7c23 */ /* 0x100fe20008010814 */
[--C-:B------:R-:W-:Y:S01]  /*5350*/  FFMA.FTZ R154, R156, UR10, -R20.reuse ;  /* 0x0000000a9c9a7c23 */ /* 0x100fe20008010814 */
[--C-:B------:R-:W-:Y:S01]  /*5360*/  FFMA.FTZ R156, R160, UR10, -R20.reuse ;  /* 0x0000000aa09c7c23 */ /* 0x100fe20008010814 */
[--C-:B------:R-:W-:Y:S01]  /*5370*/  FFMA.FTZ R160, R168, UR10, -R20.reuse ;  /* 0x0000000aa8a07c23 */ /* 0x100fe20008010814 */
[----:B------:R-:W-:Y:S01]  /*5380*/  FSEL R168, R4, RZ, P2 ;  /* 0x000000ff04a87208 */ /* 0x000fe20001000000 */
[--C-:B------:R-:W-:Y:S01]  /*5390*/  FFMA.FTZ R21, R161, UR10, -R20.reuse ;  /* 0x0000000aa1157c23 */ /* 0x100fe20008010814 */
[--C-:B------:R-:W-:Y:S01]  /*53a0*/  FFMA.FTZ R152, R152, UR10, -R20.reuse ;  /* 0x0000000a98987c23 */ /* 0x100fe20008010814 */
[--C-:B------:R-:W-:Y:S01]  /*53b0*/  FFMA.FTZ R161, R165, UR10, -R20.reuse ;  /* 0x0000000aa5a17c23 */ /* 0x100fe20008010814 */
[--C-:B------:R-:W-:Y:S01]  /*53c0*/  FFMA.FTZ R165, R169, UR10, -R20.reuse ;  /* 0x0000000aa9a57c23 */ /* 0x100fe20008010814 */
[----:B------:R-:W-:Y:S01]  /*53d0*/  FADD.FTZ R168, -R168, R9 ;  /* 0x00000009a8a87221 */ /* 0x000fe20000010100 */
[--C-:B------:R-:W-:Y:S01]  /*53e0*/  FFMA.FTZ R169, R173, UR10, -R20.reuse ;  /* 0x0000000aada97c23 */ /* 0x100fe20008010814 */
[--C-:B------:R-:W-:Y:S01]  /*53f0*/  FFMA.FTZ R10, R164, UR10, -R20.reuse ;  /* 0x0000000aa40a7c23 */ /* 0x100fe20008010814 */
[--C-:B------:R-:W-:Y:S01]  /*5400*/  FFMA.FTZ R173, R177, UR10, -R20.reuse ;  /* 0x0000000ab1ad7c23 */ /* 0x100fe20008010814 */
[----:B------:R-:W-:Y:S01]  /*5410*/  FMUL.FTZ R9, R168, UR10 ;  /* 0x0000000aa8097c20 */ /* 0x000fe20008410000 */
[--C-:B------:R-:W-:Y:S01]  /*5420*/  FFMA.FTZ R15, R157, UR10, -R20.reuse ;  /* 0x0000000a9d0f7c23 */ /* 0x100fe20008010814 */
[--C-:B------:R-:W-:Y:S01]  /*5430*/  FFMA.FTZ R164, R176, UR10, -R20.reuse ;  /* 0x0000000ab0a47c23 */ /* 0x100fe20008010814 */
[----:B------:R-:W-:Y:S01]  /*5440*/  FFMA.FTZ R177, R181, UR10, -R20 ;  /* 0x0000000ab5b17c23 */ /* 0x000fe20008010814 */
[----:B------:R-:W-:Y:S01]  /*5450*/  MUFU.EX2 R152, R152 ;  /* 0x0000009800987308 */ /* 0x000fe20000000800 */
[----:B------:R-:W-:-:S02]  /*5460*/  MOV R168, UR24 ;  /* 0x0000001800a87c02 */ /* 0x000fc40008000f00 */
[----:B0-----:R-:W-:Y:S01]  /*5470*/  FMNMX.FTZ R14, R5, R12, !PT ;  /* 0x0000000c050e7209 */ /* 0x001fe20007810000 */
[----:B------:R-:W-:-:S04]  /*5480*/  FFMA.FTZ R12, R172, UR10, -R20 ;  /* 0x0000000aac0c7c23 */ /* 0x000fc80008010814 */
[----:B------:R-:W0:Y:S01]  /*5490*/  MUFU.EX2 R9, R9 ;  /* 0x0000000900097308 */ /* 0x000e220000000800 */
[----:B------:R-:W2:Y:S07]  /*54a0*/  SHFL.BFLY PT, R5, R14, 0x1, 0x1f ;  /* 0x0c201f000e057f89 */ /* 0x000eae00000e0000 */
[----:B------:R-:W3:Y:S08]  /*54b0*/  MUFU.EX2 R13, R13 ;  /* 0x0000000d000d7308 */ /* 0x000ef00000000800 */
[----:B------:R-:W4:Y:S01]  /*54c0*/  MUFU.EX2 R154, R154 ;  /* 0x0000009a009a7308 */ /* 0x000f220000000800 */
[----:B0-----:R-:W-:Y:S01]  /*54d0*/  FFMA.FTZ R176, R9, R3, R152 ;  /* 0x0000000309b07223 */ /* 0x001fe20000010098 */
[-C--:B------:R-:W-:Y:S01]  /*54e0*/  FMUL.FTZ R24, R24, R9.reuse ;  /* 0x0000000918187220 */ /* 0x080fe20000410000 */
[-C--:B------:R-:W-:Y:S01]  /*54f0*/  FMUL.FTZ R25, R25, R9.reuse ;  /* 0x0000000919197220 */ /* 0x080fe20000410000 */
[-C--:B------:R-:W-:Y:S01]  /*5500*/  FMUL.FTZ R28, R28, R9.reuse ;  /* 0x000000091c1c7220 */ /* 0x080fe20000410000 */
[-C--:B------:R-:W-:Y:S01]  /*5510*/  FMUL.FTZ R29, R29, R9.reuse ;  /* 0x000000091d1d7220 */ /* 0x080fe20000410000 */
[-C--:B------:R-:W-:Y:S01]  /*5520*/  FMUL.FTZ R32, R32, R9.reuse ;  /* 0x0000000920207220 */ /* 0x080fe20000410000 */
[----:B------:R-:W-:Y:S01]  /*5530*/  FMUL.FTZ R33, R33, R9 ;  /* 0x0000000921217220 */ /* 0x000fe20000410000 */
[----:B------:R-:W0:Y:S01]  /*5540*/  MUFU.EX2 R15, R15 ;  /* 0x0000000f000f7308 */ /* 0x000e220000000800 */
[C---:B---3--:R-:W-:Y:S01]  /*5550*/  FADD.FTZ R181, R13.reuse, R176 ;  /* 0x000000b00db57221 */ /* 0x048fe20000010000 */
[----:B--2---:R-:W-:Y:S01]  /*5560*/  FMNMX.FTZ R5, R14, R5, !PT ;  /* 0x000000050e057209 */ /* 0x004fe20007810000 */
[----:B------:R-:W-:Y:S01]  /*5570*/  FFMA.FTZ R14, R180, UR10, -R20 ;  /* 0x0000000ab40e7c23 */ /* 0x000fe20008010814 */
[----:B------:R-:W-:Y:S01]  /*5580*/  F2FP.F16.F32.PACK_AB R152, R13, R152 ;  /* 0x000000980d98723e */ /* 0x000fe200000000ff */
[-C--:B------:R-:W-:Y:S01]  /*5590*/  FMUL.FTZ R36, R36, R9.reuse ;  /* 0x0000000924247220 */ /* 0x080fe20000410000 */
[C---:B------:R-:W-:Y:S01]  /*55a0*/  FSETP.NEU.FTZ.AND P3, PT, R5.reuse, -INF , PT ;  /* 0xff8000000500780b */ /* 0x040fe20003f7d000 */
[----:B------:R-:W-:Y:S01]  /*55b0*/  FMUL.FTZ R153, R5, UR10 ;  /* 0x0000000a05997c20 */ /* 0x000fe20008410000 */
[----:B------:R-:W-:Y:S01]  /*55c0*/  MUFU.EX2 R156, R156 ;  /* 0x0000009c009c7308 */ /* 0x000fe20000000800 */
[----:B----4-:R-:W-:Y:S01]  /*55d0*/  FADD.FTZ R176, R154, R181 ;  /* 0x000000b59ab07221 */ /* 0x010fe20000010000 */
[-C--:B------:R-:W-:Y:S01]  /*55e0*/  FMUL.FTZ R37, R37, R9.reuse ;  /* 0x0000000925257220 */ /* 0x080fe20000410000 */
[-C--:B------:R-:W-:Y:S01]  /*55f0*/  FMUL.FTZ R40, R40, R9.reuse ;  /* 0x0000000928287220 */ /* 0x080fe20000410000 */
[----:B------:R-:W-:Y:S01]  /*5600*/  FSEL R172, R153, RZ, P3 ;  /* 0x000000ff99ac7208 */ /* 0x000fe20001800000 */
[-C--:B------:R-:W-:Y:S01]  /*5610*/  FMUL.FTZ R41, R41, R9.reuse ;  /* 0x0000000929297220 */ /* 0x080fe20000410000 */
[-C--:B------:R-:W-:Y:S01]  /*5620*/  FMUL.FTZ R44, R44, R9.reuse ;  /* 0x000000092c2c7220 */ /* 0x080fe20000410000 */
[----:B------:R-:W-:Y:S01]  /*5630*/  FMUL.FTZ R45, R45, R9 ;  /* 0x000000092d2d7220 */ /* 0x000fe20000410000 */
[----:B------:R-:W-:Y:S01]  /*5640*/  MUFU.EX2 R21, R21 ;  /* 0x0000001500157308 */ /* 0x000fe20000000800 */
[--C-:B------:R-:W-:Y:S01]  /*5650*/  FFMA.FTZ R153, R11, UR10, -R172.reuse ;  /* 0x0000000a0b997c23 */ /* 0x100fe200080108ac */
[----:B------:R-:W-:Y:S01]  /*5660*/  FSEL R11, R5, RZ, P3 ;  /* 0x000000ff050b7208 */ /* 0x000fe20001800000 */
[--C-:B------:R-:W-:Y:S01]  /*5670*/  FFMA.FTZ R20, R155, UR10, -R172.reuse ;  /* 0x0000000a9b147c23 */ /* 0x100fe200080108ac */
[--C-:B------:R-:W-:Y:S01]  /*5680*/  FFMA.FTZ R155, R158, UR10, -R172.reuse ;  /* 0x0000000a9e9b7c23 */ /* 0x100fe200080108ac */
[--C-:B------:R-:W-:Y:S01]  /*5690*/  FFMA.FTZ R158, R159, UR10, -R172.reuse ;  /* 0x0000000a9f9e7c23 */ /* 0x100fe200080108ac */
[----:B------:R-:W-:Y:S01]  /*56a0*/  FFMA.FTZ R157, R162, UR10, -R172 ;  /* 0x0000000aa29d7c23 */ /* 0x000fe200080108ac */
[----:B------:R-:W-:Y:S01]  /*56b0*/  FADD.FTZ R11, -R11, R8 ;  /* 0x000000080b0b7221 */ /* 0x000fe20000010100 */
[----:B------:R-:W-:Y:S01]  /*56c0*/  MUFU.EX2 R153, R153 ;  /* 0x0000009900997308 */ /* 0x000fe20000000800 */
[----:B------:R-:W-:Y:S01]  /*56d0*/  FFMA.FTZ R162, R163, UR10, -R172 ;  /* 0x0000000aa3a27c23 */ /* 0x000fe200080108ac */
[----:B------:R-:W-:-:S02]  /*56e0*/  IMAD.MOV R163, RZ, RZ, -R18 ;  /* 0x000000ffffa37224 */ /* 0x000fc400078e0a12 */
[----:B------:R-:W-:Y:S01]  /*56f0*/  FMUL.FTZ R8, R11, UR10 ;  /* 0x0000000a0b087c20 */ /* 0x000fe20008410000 */
[--C-:B------:R-:W-:Y:S01]  /*5700*/  FFMA.FTZ R159, R166, UR10, -R172.reuse ;  /* 0x0000000aa69f7c23 */ /* 0x100fe200080108ac */
[--C-:B------:R-:W-:Y:S01]  /*5710*/  FFMA.FTZ R166, R167, UR10, -R172.reuse ;  /* 0x0000000aa7a67c23 */ /* 0x100fe200080108ac */
[--C-:B------:R-:W-:Y:S01]  /*5720*/  FFMA.FTZ R171, R171, UR10, -R172.reuse ;  /* 0x0000000aabab7c23 */ /* 0x100fe200080108ac */
[----:B------:R-:W-:Y:S01]  /*5730*/  ISETP.NE.AND P2, PT, R16, R163, PT ;  /* 0x000000a31000720c */ /* 0x000fe20003f45270 */
[----:B------:R-:W-:Y:S01]  /*5740*/  MUFU.EX2 R20, R20 ;  /* 0x0000001400147308 */ /* 0x000fe20000000800 */
[----:B------:R-:W-:Y:S02]  /*5750*/  @!P1 VIADD R163, R168, 0x28c40 ;  /* 0x00028c40a8a39836 */ /* 0x000fe40000000000 */
[--C-:B------:R-:W-:Y:S01]  /*5760*/  FFMA.FTZ R11, R170, UR10, -R172.reuse ;  /* 0x0000000aaa0b7c23 */ /* 0x100fe200080108ac */
[--C-:B------:R-:W-:Y:S01]  /*5770*/  FFMA.FTZ R174, R174, UR10, -R172.reuse ;  /* 0x0000000aaeae7c23 */ /* 0x100fe200080108ac */
[--C-:B------:R-:W-:Y:S01]  /*5780*/  FFMA.FTZ R175, R175, UR10, -R172.reuse ;  /* 0x0000000aafaf7c23 */ /* 0x100fe200080108ac */
[--C-:B------:R-:W-:Y:S01]  /*5790*/  FFMA.FTZ R178, R178, UR10, -R172.reuse ;  /* 0x0000000ab2b27c23 */ /* 0x100fe200080108ac */
[----:B------:R-:W-:Y:S01]  /*57a0*/  @!P1 PRMT R163, RZ, 0x654, R163 ;  /* 0x00000654ffa39816 */ /* 0x000fe200000000a3 */
[--C-:B------:R-:W-:Y:S01]  /*57b0*/  FFMA.FTZ R179, R179, UR10, -R172.reuse ;  /* 0x0000000ab3b37c23 */ /* 0x100fe200080108ac */
[----:B------:R-:W2:Y:S01]  /*57c0*/  MUFU.EX2 R8, R8 ;  /* 0x0000000800087308 */ /* 0x000ea20000000800 */
[--C-:B------:R-:W-:Y:S01]  /*57d0*/  FFMA.FTZ R182, R182, UR10, -R172.reuse ;  /* 0x0000000ab6b67c23 */ /* 0x100fe200080108ac */
[----:B------:R3:W-:Y:S01]  /*57e0*/  @!P1 SYNCS.ARRIVE.TRANS64.RED.A1T0 RZ, [R163+URZ], RZ ;  /* 0x000000ffa3ff99a7 */ /* 0x0007e2000810043f */
[----:B------:R-:W-:Y:S01]  /*57f0*/  FFMA.FTZ R172, R183, UR10, -R172 ;  /* 0x0000000ab7ac7c23 */ /* 0x000fe200080108ac */
[----:B0-----:R-:W-:Y:S01]  /*5800*/  F2FP.F16.F32.PACK_AB R154, R15, R154 ;  /* 0x0000009a0f9a723e */ /* 0x001fe200000000ff */
[-C--:B------:R-:W-:Y:S01]  /*5810*/  FMUL.FTZ R48, R48, R9.reuse ;  /* 0x0000000930307220 */ /* 0x080fe20000410000 */
[-C--:B------:R-:W-:Y:S01]  /*5820*/  FMUL.FTZ R49, R49, R9.reuse ;  /* 0x0000000931317220 */ /* 0x080fe20000410000 */
[-C--:B------:R-:W-:Y:S01]  /*5830*/  FMUL.FTZ R52, R52, R9.reuse ;  /* 0x0000000934347220 */ /* 0x080fe20000410000 */
[----:B------:R-:W0:Y:S01]  /*5840*/  MUFU.EX2 R155, R155 ;  /* 0x0000009b009b7308 */ /* 0x000e220000000800 */
[----:B------:R-:W-:Y:S01]  /*5850*/  FMUL.FTZ R53, R53, R9 ;  /* 0x0000000935357220 */ /* 0x000fe20000410000 */
[----:B---3--:R-:W-:-:S02]  /*5860*/  IMAD.U32 R163, RZ, RZ, UR23 ;  /* 0x00000017ffa37e24 */ /* 0x008fc4000f8e00ff */
[-C--:B------:R-:W-:Y:S01]  /*5870*/  FMUL.FTZ R56, R56, R9.reuse ;  /* 0x0000000938387220 */ /* 0x080fe20000410000 */
[-C--:B------:R-:W-:Y:S01]  /*5880*/  FMUL.FTZ R57, R57, R9.reuse ;  /* 0x0000000939397220 */ /* 0x080fe20000410000 */
[-C--:B------:R-:W-:Y:S01]  /*5890*/  FMUL.FTZ R60, R60, R9.reuse ;  /* 0x000000093c3c7220 */ /* 0x080fe20000410000 */
[----:B------:R-:W-:Y:S02]  /*58a0*/  @!P2 IMAD R3, R163, 0x40, R2 ;  /* 0x00000040a303a824 */ /* 0x000fe400078e0202 */
[----:B------:R-:W-:Y:S01]  /*58b0*/  FMUL.FTZ R61, R61, R9 ;  /* 0x000000093d3d7220 */ /* 0x000fe20000410000 */
[----:B------:R-:W3:Y:S01]  /*58c0*/  MUFU.EX2 R158, R158 ;  /* 0x0000009e009e7308 */ /* 0x000ee20000000800 */
[----:B--2---:R-:W-:Y:S01]  /*58d0*/  FFMA.FTZ R167, R8, R6, R153 ;  /* 0x0000000608a77223 */ /* 0x004fe20000010099 */
[----:B------:R-:W-:Y:S01]  /*58e0*/  F2FP.F16.F32.PACK_AB R153, R20, R153 ;  /* 0x000000991499723e */ /* 0x000fe200000000ff */
[-C--:B------:R-:W-:Y:S01]  /*58f0*/  FMUL.FTZ R64, R64, R9.reuse ;  /* 0x0000000940407220 */ /* 0x080fe20000410000 */
[----:B------:R-:W-:Y:S01]  /*5900*/  @!P2 LEA R3, R3, UR40, 0x2 ;  /* 0x000000280303ac11 */ /* 0x000fe2000f8e10ff */
[----:B------:R-:W-:Y:S01]  /*5910*/  FADD.FTZ R6, R20, R167 ;  /* 0x000000a714067221 */ /* 0x000fe20000010000 */
[-C--:B------:R-:W-:Y:S01]  /*5920*/  FMUL.FTZ R65, R65, R9.reuse ;  /* 0x0000000941417220 */ /* 0x080fe20000410000 */
[-C--:B------:R-:W-:Y:S01]  /*5930*/  FMUL.FTZ R68, R68, R9.reuse ;  /* 0x0000000944447220 */ /* 0x080fe20000410000 */
[----:B------:R-:W-:Y:S01]  /*5940*/  MUFU.EX2 R157, R157 ;  /* 0x0000009d009d7308 */ /* 0x000fe20000000800 */
[----:B0-----:R-:W-:Y:S01]  /*5950*/  FADD.FTZ R167, R155, R6 ;  /* 0x000000069ba77221 */ /* 0x001fe20000010000 */
[----:B------:R-:W-:Y:S01]  /*5960*/  @!P2 STS [R3+0x28800], R9 ;  /* 0x028800090300a388 */ /* 0x000fe20000000800 */
[-C--:B------:R-:W-:Y:S01]  /*5970*/  FMUL.FTZ R69, R69, R9.reuse ;  /* 0x0000000945457220 */ /* 0x080fe20000410000 */
[-C--:B------:R-:W-:Y:S01]  /*5980*/  FMUL.FTZ R72, R72, R9.reuse ;  /* 0x0000000948487220 */ /* 0x080fe20000410000 */
[-C--:B------:R-:W-:Y:S01]  /*5990*/  FMUL.FTZ R73, R73, R9.reuse ;  /* 0x0000000949497220 */ /* 0x080fe20000410000 */
[----:B------:R0:W-:Y:S01]  /*59a0*/  @!P2 STS [R3+0x28820], R8 ;  /* 0x028820080300a388 */ /* 0x0001e20000000800 */
[----:B------:R-:W-:Y:S01]  /*59b0*/  FMUL.FTZ R76, R76, R9 ;  /* 0x000000094c4c7220 */ /* 0x000fe20000410000 */
[----:B------:R-:W-:Y:S01]  /*59c0*/  MUFU.EX2 R162, R162 ;  /* 0x000000a200a27308 */ /* 0x000fe20000000800 */
        /* <DEDUP_REMOVED lines=41> */
[----:B------:R-:W-:Y:S01]  /*5c60*/  FADD.FTZ R176, R158, R167 ;  /* 0x000000a79eb07221 */ /* 0x000fe20000010000 */
[----:B--2---:R-:W-:Y:S01]  /*5c70*/  F2FP.F16.F32.PACK_AB R158, R161, R10 ;  /* 0x0000000aa19e723e */ /* 0x004fe200000000ff */
[-C--:B------:R-:W-:Y:S01]  /*5c80*/  FMUL.FTZ R141, R141, R9.reuse ;  /* 0x000000098d8d7220 */ /* 0x080fe20000410000 */
[----:B------:R-:W-:Y:S01]  /*5c90*/  FMUL.FTZ R144, R144, R9 ;  /* 0x0000000990907220 */ /* 0x000fe20000410000 */
[----:B------:R-:W-:Y:S01]  /*5ca0*/  FADD.FTZ R167, R157, R176 ;  /* 0x000000b09da77221 */ /* 0x000fe20000010000 */
[----:B------:R-:W-:Y:S01]  /*5cb0*/  F2FP.F16.F32.PACK_AB R157, R162, R157 ;  /* 0x0000009da29d723e */ /* 0x000fe200000000ff */
[----:B------:R-:W2:Y:S01]  /*5cc0*/  MUFU.EX2 R160, R160 ;  /* 0x000000a000a07308 */ /* 0x000ea20000000800 */
[-C--:B------:R-:W-:Y:S01]  /*5cd0*/  FMUL.FTZ R145, R145, R9.reuse ;  /* 0x0000000991917220 */ /* 0x080fe20000410000 */
[-C--:B------:R-:W-:Y:S01]  /*5ce0*/  FMUL.FTZ R148, R148, R9.reuse ;  /* 0x0000000994947220 */ /* 0x080fe20000410000 */
[----:B------:R-:W-:Y:S01]  /*5cf0*/  FMUL.FTZ R149, R149, R9 ;  /* 0x0000000995957220 */ /* 0x000fe20000410000 */
        /* <DEDUP_REMOVED lines=13> */
[----:B----4-:R-:W-:Y:S01]  /*5dd0*/  FADD.FTZ R174, R156, R171 ;  /* 0x000000ab9cae7221 */ /* 0x010fe20000010000 */
[----:B------:R-:W-:Y:S01]  /*5de0*/  F2FP.F16.F32.PACK_AB R156, R21, R156 ;  /* 0x0000009c159c723e */ /* 0x000fe200000000ff */
[-C--:B------:R-:W-:Y:S01]  /*5df0*/  FMUL.FTZ R47, R47, R8.reuse ;  /* 0x000000082f2f7220 */ /* 0x080fe20000410000 */
[-C--:B------:R-:W-:Y:S01]  /*5e00*/  FMUL.FTZ R50, R50, R8.reuse ;  /* 0x0000000832327220 */ /* 0x080fe20000410000 */
[----:B------:R-:W-:Y:S01]  /*5e10*/  FADD.FTZ R171, R21, R174 ;  /* 0x000000ae15ab7221 */ /* 0x000fe20000010000 */
[----:B------:R-:W-:Y:S01]  /*5e20*/  FADD.FTZ R174, R162, R167 ;  /* 0x000000a7a2ae7221 */ /* 0x000fe20000010000 */
[-C--:B------:R-:W-:Y:S01]  /*5e30*/  FMUL.FTZ R51, R51, R8.reuse ;  /* 0x0000000833337220 */ /* 0x080fe20000410000 */
[----:B------:R-:W0:Y:S01]  /*5e40*/  MUFU.EX2 R165, R165 ;  /* 0x000000a500a57308 */ /* 0x000e220000000800 */
[----:B------:R-:W-:Y:S01]  /*5e50*/  FADD.FTZ R176, R10, R171 ;  /* 0x000000ab0ab07221 */ /* 0x000fe20000010000 */
[----:B------:R-:W-:Y:S01]  /*5e60*/  FADD.FTZ R167, R159, R174 ;  /* 0x000000ae9fa77221 */ /* 0x000fe20000010000 */
[----:B-----5:R-:W-:Y:S01]  /*5e70*/  F2FP.F16.F32.PACK_AB R159, R166, R159 ;  /* 0x0000009fa69f723e */ /* 0x020fe200000000ff */
[-C--:B------:R-:W-:Y:S01]  /*5e80*/  FMUL.FTZ R54, R54, R8.reuse ;  /* 0x0000000836367220 */ /* 0x080fe20000410000 */
[----:B------:R-:W-:Y:S01]  /*5e90*/  FADD.FTZ R13, R161, R176 ;  /* 0x000000b0a10d7221 */ /* 0x000fe20000010000 */
[----:B------:R-:W-:Y:S01]  /*5ea0*/  FADD.FTZ R174, R166, R167 ;  /* 0x000000a7a6ae7221 */ /* 0x000fe20000010000 */
[-C--:B------:R-:W-:Y:S01]  /*5eb0*/  FMUL.FTZ R55, R55, R8.reuse ;  /* 0x0000000837377220 */ /* 0x080fe20000410000 */
[----:B------:R-:W4:Y:S01]  /*5ec0*/  MUFU.EX2 R12, R12 ;  /* 0x0000000c000c7308 */ /* 0x000f220000000800 */
[----:B--2---:R-:W-:Y:S01]  /*5ed0*/  FADD.FTZ R176, R160, R13 ;  /* 0x0000000da0b07221 */ /* 0x004fe20000010000 */
[----:B-1----:R-:W-:Y:S01]  /*5ee0*/  FADD.FTZ R13, R11, R174 ;  /* 0x000000ae0b0d7221 */ /* 0x002fe20000010000 */
[----:B------:R-:W-:Y:S01]  /*5ef0*/  F2FP.F16.F32.PACK_AB R161, R170, R11 ;  /* 0x0000000baaa1723e */ /* 0x000fe200000000ff */
[----:B------:R3:W-:Y:S01]  /*5f00*/  STSM.16.M88.4 [R22], R156 ;  /* 0x0000009c16007844 */ /* 0x0007e20000000200 */
[-C--:B------:R-:W-:Y:S01]  /*5f10*/  FMUL.FTZ R58, R58, R8.reuse ;  /* 0x000000083a3a7220 */ /* 0x080fe20000410000 */
[----:B------:R-:W-:Y:S01]  /*5f20*/  FADD.FTZ R20, R170, R13 ;  /* 0x0000000daa147221 */ /* 0x000fe20000010000 */
[----:B------:R-:W-:Y:S01]  /*5f30*/  FMUL.FTZ R59, R59, R8 ;  /* 0x000000083b3b7220 */ /* 0x000fe20000410000 */
[----:B------:R-:W1:Y:S01]  /*5f40*/  MUFU.EX2 R6, R175 ;  /* 0x000000af00067308 */ /* 0x000e620000000800 */
        /* <DEDUP_REMOVED lines=8> */
[----:B----4-:R-:W-:Y:S01]  /*5fd0*/  FADD.FTZ R174, R12, R3 ;  /* 0x000000030cae7221 */ /* 0x010fe20000010000 */
[----:B------:R-:W-:Y:S01]  /*5fe0*/  FADD.FTZ R3, R163, R20 ;  /* 0x00000014a3037221 */ /* 0x000fe20000010000 */
[-C--:B------:R-:W-:Y:S01]  /*5ff0*/  FMUL.FTZ R71, R71, R8.reuse ;  /* 0x0000000847477220 */ /* 0x080fe20000410000 */
[-C--:B------:R-:W-:Y:S01]  /*6000*/  FMUL.FTZ R74, R74, R8.reuse ;  /* 0x000000084a4a7220 */ /* 0x080fe20000410000 */
[-C--:B------:R-:W-:Y:S01]  /*6010*/  FMUL.FTZ R75, R75, R8.reuse ;  /* 0x000000084b4b7220 */ /* 0x080fe20000410000 */
[-C--:B------:R-:W-:Y:S01]  /*6020*/  FMUL.FTZ R78, R78, R8.reuse ;  /* 0x000000084e4e7220 */ /* 0x080fe20000410000 */
[-C--:B------:R-:W-:Y:S01]  /*6030*/  FMUL.FTZ R79, R79, R8.reuse ;  /* 0x000000084f4f7220 */ /* 0x080fe20000410000 */
[----:B------:R-:W2:Y:S01]  /*6040*/  MUFU.EX2 R178, R178 ;  /* 0x000000b200b27308 */ /* 0x000ea20000000800 */
        /* <DEDUP_REMOVED lines=14> */
[----:B------:R3:W-:Y:S01]  /*6130*/  STSM.16.M88.4 [R184], R160 ;  /* 0x000000a0b8007844 */ /* 0x0007e20000000200 */
        /* <DEDUP_REMOVED lines=25> */
[C---:B--2---:R-:W-:Y:S01]  /*62d0*/  FADD.FTZ R3, R173.reuse, R10 ;  /* 0x0000000aad037221 */ /* 0x044fe20000010000 */
[----:B------:R-:W-:Y:S01]  /*62e0*/  F2FP.F16.F32.PACK_AB R164, R173, R164 ;  /* 0x000000a4ada4723e */ /* 0x000fe200000000ff */
        /* <DEDUP_REMOVED lines=11> */
[----:B------:R-:W-:-:S02]  /*63a0*/  FMUL.FTZ R151, R151, R8 ;  /* 0x0000000897977220 */ /* 0x000fc40000410000 */
[----:B------:R-:W1:Y:S01]  /*63b0*/  MUFU.EX2 R172, R172 ;  /* 0x000000ac00ac7308 */ /* 0x000e620000000800 */
[----:B0-----:R-:W-:Y:S01]  /*63c0*/  FADD.FTZ R6, R14, R3 ;  /* 0x000000030e067221 */ /* 0x001fe20000010000 */
[----:B--2---:R-:W-:-:S03]  /*63d0*/  F2FP.F16.F32.PACK_AB R166, R177, R14 ;  /* 0x0000000eb1a6723e */ /* 0x004fc600000000ff */
[----:B------:R-:W-:Y:S01]  /*63e0*/  FADD.FTZ R3, R177, R6 ;  /* 0x00000006b1037221 */ /* 0x000fe20000010000 */
[C---:B-1----:R-:W-:Y:S01]  /*63f0*/  F2FP.F16.F32.PACK_AB R167, R172.reuse, R167 ;  /* 0x000000a7aca7723e */ /* 0x042fe200000000ff */
[----:B------:R-:W-:-:S04]  /*6400*/  FADD.FTZ R6, R172, R11 ;  /* 0x0000000bac067221 */ /* 0x000fc80000010000 */
[----:B------:R3:W-:Y:S01]  /*6410*/  STSM.16.M88.4 [R23], R164 ;  /* 0x000000a417007844 */ /* 0x0007e20000000200 */
[----:B------:R-:W-:Y:S05]  /*6420*/  @!P0 BRA `(.L_x_3435) ;  /* 0x0000000000048947 */ /* 0x000fea0003800000 */
[----:B------:R-:W-:Y:S01]  /*6430*/  BPT.TRAP 0x1 ;  /* 0x000000040000795c */ /* 0x000fe20000300000 */
.L_x_3435:
[----:B------:R0:W1:Y:S01]  /*6440*/  SYNCS.PHASECHK.TRANS64.TRYWAIT P2, [UR24+0x28c50], R7 ;  /* 0x028c5007ff0075a7 */ /* 0x0000620008040158 */
[----:B------:R-:W-:Y:S05]  /*6450*/  @!P0 BRA `(.L_x_3436) ;  /* 0x0000000000048947 */ /* 0x000fea0003800000 */
[----:B------:R-:W-:Y:S01]  /*6460*/  BPT.TRAP 0x1 ;  /* 0x000000040000795c */ /* 0x000fe20000300000 */
.L_x_3436:
[----:B-1----:R-:W-:Y:S05]  /*6470*/  @P2 BRA `(.L_x_3437) ;  /* 0x0000000000082947 */ /* 0x002fea0003800000 */
[----:B------:R-:W1:Y:S02]  /*6480*/  SYNCS.PHASECHK.TRANS64.TRYWAIT P2, [UR24+0x28c50], R7 ;  /* 0x028c5007ff0075a7 */ /* 0x000e640008040158 */
[----:B-1----:R-:W-:Y:S05]  /*6490*/  @!P2 BRA `(.L_x_3438) ;  /* 0x000000a000a4a947 */ /* 0x002fea0003800000 */
.L_x_3437:
[----:B------:R-:W-:Y:S01]  /*64a0*/  ULEA UR11, UR39, UR47, 0xc ;  /* 0x0000002f270b7291 */ /* 0x000fe2000f8e603f */
[----:B------:R-:W-:Y:S01]  /*64b0*/  WARPGROUP.ARRIVE ;  /* 0x00000000000079c5 */ /* 0x000fe20000000000 */
[----:B------:R-:W-:Y:S01]  /*64c0*/  UMOV UR7, 0x40000040 ;  /* 0x4000004000077882 */ /* 0x000fe20000000000 */
[----:B------:R-:W-:Y:S01]  /*64d0*/  UISETP.GT.AND UP0, UPT, UR21, UR20, UPT ;  /* 0x000000141500728c */ /* 0x000fe2000bf04270 */
[----:B-1----:R-:W-:Y:S01]  /*64e0*/  @!P1 VIADD R168, R168, 0x28c60 ;  /* 0x00028c60a8a89836 */ /* 0x002fe20000000000 */
        /* <DEDUP_REMOVED lines=37> */
.L_x_3430:
[----:B------:R-:W-:-:S13]  /*6740*/  ISETP.LE.AND P2, PT, RZ, UR21, PT ;  /* 0x00000015ff007c0c */ /* 0x000fda000bf43270 */
[----:B------:R-:W-:Y:S05]  /*6750*/  @!P2 BRA `(.L_x_3440) ;  /* 0x00000018002ca947 */ /* 0x000fea0003800000 */
[----:B------:R-:W-:Y:S01]  /*6760*/  IMAD.MOV.U32 R8, RZ, RZ, R5 ;  /* 0x000000ffff087224 */ /* 0x000fe200078e0005 */
[----:B------:R-:W-:Y:S01]  /*6770*/  UMOV UR22, UR39 ;  /* 0x0000002700167c82 */ /* 0x000fe20008000000 */
[----:B------:R-:W-:Y:S01]  /*6780*/  IMAD.MOV.U32 R9, RZ, RZ, R4 ;  /* 0x000000ffff097224 */ /* 0x000fe200078e0004 */
[----:B------:R-:W-:-:S06]  /*6790*/  ULDC UR20, c[0x0][0x988] ;  /* 0x0002620000147ab9 */ /* 0x000fcc0000000800 */
.L_x_3449:
[----:B------:R-:W-:-:S04]  /*67a0*/  UIADD3 UR39, UR22, 0x1, URZ ;  /* 0x0000000116277890 */ /* 0x000fc8000fffe03f */
[----:B------:R-:W-:-:S04]  /*67b0*/  UISETP.NE.AND UP0, UPT, UR39, 0x2, UPT ;  /* 0x000000022700788c */ /* 0x000fc8000bf05270 */
[----:B------:R-:W-:Y:S02]  /*67c0*/  USEL UR6, URZ, 0x1, UP0 ;  /* 0x000000013f067887 */ /* 0x000fe40008000000 */
[----:B------:R-:W-:Y:S02]  /*67d0*/  USEL UR39, UR39, URZ, UP0 ;  /* 0x0000003f27277287 */ /* 0x000fe40008000000 */
[----:B------:R-:W-:Y:S01]  /*67e0*/  ULOP3.LUT UR38, UR38, UR6, URZ, 0x3c, !UPT ;  /* 0x0000000626267292 */ /* 0x000fe2000f8e3c3f */
[----:B-12-4-:R-:W-:Y:S11]  /*67f0*/  @!P0 BRA `(.L_x_3441) ;  /* 0x0000000000048947 */ /* 0x016ff60003800000 */
[----:B------:R-:W-:Y:S01]  /*6800*/  BPT.TRAP 0x1 ;  /* 0x000000040000795c */ /* 0x000fe20000300000 */
.L_x_3441:
[----:B------:R-:W-:Y:S01]  /*6810*/  ULEA UR23, UR39, UR40, 0x3 ;  /* 0x0000002827177291 */ /* 0x000fe2000f8e183f */
[----:B01----:R-:W-:-:S05]  /*6820*/  IMAD.U32 R7, RZ, RZ, UR38 ;  /* 0x00000026ff077e24 */ /* 0x003fca000f8e00ff */
[----:B------:R-:W-:-:S04]  /*6830*/  SHF.L.U32 R7, R7, 0x1f, RZ ;  /* 0x0000001f07077819 */ /* 0x000fc800000006ff */
[----:B------:R0:W1:Y:S01]  /*6840*/  SYNCS.PHASECHK.TRANS64.TRYWAIT P2, [UR23+0x28c30], R7 ;  /* 0x028c3007ff0075a7 */ /* 0x0000620008040157 */
[----:B------:R-:W-:Y:S05]  /*6850*/  @!P0 BRA `(.L_x_3442) ;  /* 0x0000000000048947 */ /* 0x000fea0003800000 */
[----:B------:R-:W-:Y:S01]  /*6860*/  BPT.TRAP 0x1 ;  /* 0x000000040000795c */ /* 0x000fe20000300000 */
.L_x_3442:
[----:B-1----:R-:W-:Y:S05]  /*6870*/  @P2 BRA `(.L_x_3443) ;  /* 0x0000000000082947 */ /* 0x002fea0003800000 */
[----:B------:R-:W1:Y:S02]  /*6880*/  SYNCS.PHASECHK.TRANS64.TRYWAIT P2, [UR23+0x28c30], R7 ;  /* 0x028c3007ff0075a7 */ /* 0x000e640008040157 */
[----:B-1----:R-:W-:Y:S05]  /*6890*/  @!P2 BRA `(.L_x_3444) ;  /* 0x0000009c00b8a947 */ /* 0x002fea0003800000 */
.L_x_3443:
[----:B------:R-:W-:Y:S01]  /*68a0*/  R2UR UR18, R0 ;  /* 0x00000000001272ca */ /* 0x000fe200000e0000 */
[----:B--23--:R-:W-:Y:S01]  /*68b0*/  WARPGROUP.ARRIVE ;  /* 0x00000000000079c5 */ /* 0x00cfe20000000000 */
        /* <DEDUP_REMOVED lines=20> */
[----:B-1----:R-:W-:-:S04]  /*6a00*/  FMNMX.FTZ R4, R152, R9, !PT ;  /* 0x0000000998047209 */ /* 0x002fc80007810000 */
        /* <DEDUP_REMOVED lines=49> */
[----:B------:R-:W-:Y:S01]  /*6d20*/  IADD3 R173, -R18, RZ, RZ ;  /* 0x000000ff12ad7210 */ /* 0x000fe20007ffe1ff */
[----:B------:R-:W2:Y:S01]  /*6d30*/  MUFU.EX2 R9, R9 ;  /* 0x0000000900097308 */ /* 0x000ea20000000800 */
[----:B------:R-:W-:Y:S01]  /*6d40*/  FMNMX.FTZ R12, R182, R5, !PT ;  /* 0x00000005b60c7209 */ /* 0x000fe20007810000 */
[----:B------:R-:W-:Y:S01]  /*6d50*/  FFMA.FTZ R181, R181, UR10, -R190 ;  /* 0x0000000ab5b57c23 */ /* 0x000fe200080108be */
[----:B------:R-:W-:-:S02]  /*6d60*/  ISETP.NE.AND P2, PT, R16, R173, PT ;  /* 0x000000ad1000720c */ /* 0x000fc40003f45270 */
[----:B------:R-:W-:-:S03]  /*6d70*/  FMNMX.FTZ R5, R183, R12, !PT ;  /* 0x0000000cb7057209 */ /* 0x000fc60007810000 */
[----:B------:R3:W-:Y:S01]  /*6d80*/  MUFU.EX2 R12, R157 ;  /* 0x0000009d000c7308 */ /* 0x0007e20000000800 */
[-C--:B-1----:R-:W-:Y:S01]  /*6d90*/  FMUL.FTZ R24, R24, R10.reuse ;  /* 0x0000000a18187220 */ /* 0x082fe20000410000 */
[----:B------:R-:W1:Y:S01]  /*6da0*/  SHFL.BFLY PT, R20, R5, 0x2, 0x1f ;  /* 0x0c401f0005147f89 */ /* 0x000e6200000e0000 */
[-C--:B------:R-:W-:Y:S01]  /*6db0*/  FMUL.FTZ R25, R25, R10.reuse ;  /* 0x0000000a19197220 */ /* 0x080fe20000410000 */
[-C--:B------:R-:W-:Y:S01]  /*6dc0*/  FMUL.FTZ R28, R28, R10.reuse ;  /* 0x0000000a1c1c7220 */ /* 0x080fe20000410000 */
[-C--:B------:R-:W-:Y:S01]  /*6dd0*/  FMUL.FTZ R29, R29, R10.reuse ;  /* 0x0000000a1d1d7220 */ /* 0x080fe20000410000 */
[-C--:B------:R-:W-:Y:S01]  /*6de0*/  FMUL.FTZ R32, R32, R10.reuse ;  /* 0x0000000a20207220 */ /* 0x080fe20000410000 */
[-C--:B------:R-:W-:Y:S01]  /*6df0*/  FMUL.FTZ R33, R33, R10.reuse ;  /* 0x0000000a21217220 */ /* 0x080fe20000410000 */
[----:B------:R-:W-:Y:S01]  /*6e00*/  MUFU.EX2 R152, R152 ;  /* 0x0000009800987308 */ /* 0x000fe20000000800 */
[--C-:B---3--:R-:W-:Y:S01]  /*6e10*/  FFMA.FTZ R157, R177, UR10, -R190.reuse ;  /* 0x0000000ab19d7c23 */ /* 0x108fe200080108be */
[----:B--2---:R-:W-:Y:S01]  /*6e20*/  FFMA.FTZ R3, R10, R3, R9 ;  /* 0x000000030a037223 */ /* 0x004fe20000010009 */
        /* <DEDUP_REMOVED lines=15> */
[----:B-1----:R-:W-:Y:S01]  /*6f20*/  FMNMX.FTZ R161, R5, R20, !PT ;  /* 0x0000001405a17209 */ /* 0x002fe20007810000 */
[--C-:B------:R-:W-:Y:S01]  /*6f30*/  FFMA.FTZ R20, R172, UR10, -R190.reuse ;  /* 0x0000000aac147c23 */ /* 0x100fe200080108be */
[-C--:B------:R-:W-:Y:S01]  /*6f40*/  FMUL.FTZ R61, R61, R10.reuse ;  /* 0x0000000a3d3d7220 */ /* 0x080fe20000410000 */
[-C--:B------:R-:W-:Y:S01]  /*6f50*/  FMUL.FTZ R64, R64, R10.reuse ;  /* 0x0000000a40407220 */ /* 0x080fe20000410000 */
[-C--:B------:R-:W-:Y:S01]  /*6f60*/  FMUL.FTZ R65, R65, R10.reuse ;  /* 0x0000000a41417220 */ /* 0x080fe20000410000 */
[----:B------:R-:W1:Y:S01]  /*6f70*/  SHFL.BFLY PT, R168, R161, 0x1, 0x1f ;  /* 0x0c201f00a1a87f89 */ /* 0x000e6200000e0000 */
        /* <DEDUP_REMOVED lines=9> */
[----:B--2---:R-:W-:Y:S01]  /*7010*/  FFMA.FTZ R164, R176, UR10, -R190 ;  /* 0x0000000ab0a47c23 */ /* 0x004fe200080108be */
        /* <DEDUP_REMOVED lines=13> */
[----:B-1----:R-:W-:Y:S01]  /*70f0*/  FMNMX.FTZ R5, R161, R168, !PT ;  /* 0x000000a8a1057209 */ /* 0x002fe20007810000 */
        /* <DEDUP_REMOVED lines=19> */
[--C-:B-1----:R-:W-:Y:S01]  /*7230*/  FFMA.FTZ R180, R167, UR10, -R177.reuse ;  /* 0x0000000aa7b47c23 */ /* 0x102fe200080108b1 */
[----:B------:R-:W-:Y:S01]  /*7240*/  FFMA.FTZ R167, R170, UR10, -R177 ;  /* 0x0000000aaaa77c23 */ /* 0x000fe200080108b1 */
[----:B------:R-:W-:-:S02]  /*7250*/  IMAD.U32 R170, RZ, RZ, UR23 ;  /* 0x00000017ffaa7e24 */ /* 0x000fc4000f8e00ff */
[--C-:B------:R-:W-:Y:S01]  /*7260*/  FFMA.FTZ R171, R174, UR10, -R177.reuse ;  /* 0x0000000aaeab7c23 */ /* 0x100fe200080108b1 */
[--C-:B------:R-:W-:Y:S01]  /*7270*/  FFMA.FTZ R174, R175, UR10, -R177.reuse ;  /* 0x0000000aafae7c23 */ /* 0x100fe200080108b1 */
[----:B------:R-:W-:Y:S02]  /*7280*/  IMAD.U32 R175, RZ, RZ, UR22 ;  /* 0x00000016ffaf7e24 */ /* 0x000fe4000f8e00ff */
[--C-:B------:R-:W-:Y:S01]  /*7290*/  FFMA.FTZ R173, R178, UR10, -R177.reuse ;  /* 0x0000000ab2ad7c23 */ /* 0x100fe200080108b1 */
[----:B------:R-:W1:Y:S01]  /*72a0*/  MUFU.EX2 R168, R168 ;  /* 0x000000a800a87308 */ /* 0x000e620000000800 */
[----:B------:R-:W-:Y:S02]  /*72b0*/  @!P1 VIADD R154, R170, 0x28c40 ;  /* 0x00028c40aa9a9836 */ /* 0x000fe40000000000 */
[--C-:B------:R-:W-:Y:S01]  /*72c0*/  FFMA.FTZ R182, R182, UR10, -R177.reuse ;  /* 0x0000000ab6b67c23 */ /* 0x100fe200080108b1 */
[----:B------:R-:W-:Y:S02]  /*72d0*/  @!P2 IMAD R158, R175, 0x40, R2 ;  /* 0x00000040af9ea824 */ /* 0x000fe400078e0202 */
[--C-:B------:R-:W-:Y:S01]  /*72e0*/  FFMA.FTZ R183, R183, UR10, -R177.reuse ;  /* 0x0000000ab7b77c23 */ /* 0x100fe200080108b1 */
[----:B------:R-:W-:Y:S01]  /*72f0*/  FFMA.FTZ R179, R179, UR10, -R177 ;  /* 0x0000000ab3b37c23 */ /* 0x000fe200080108b1 */
[----:B------:R-:W-:Y:S01]  /*7300*/  @!P1 PRMT R154, RZ, 0x654, R154 ;  /* 0x00000654ff9a9816 */ /* 0x000fe2000000009a */
[-C--:B------:R-:W-:Y:S01]  /*7310*/  FMUL.FTZ R116, R116, R10.reuse ;  /* 0x0000000a74747220 */ /* 0x080fe20000410000 */
[----:B------:R-:W2:Y:S01]  /*7320*/  MUFU.EX2 R155, R155 ;  /* 0x0000009b009b7308 */ /* 0x000ea20000000800 */
[----:B------:R-:W-:Y:S01]  /*7330*/  @!P2 LEA R158, R158, UR40, 0x2 ;  /* 0x000000289e9eac11 */ /* 0x000fe2000f8e10ff */
[----:B------:R3:W-:Y:S01]  /*7340*/  @!P1 SYNCS.ARRIVE.TRANS64.RED.A1T0 RZ, [R154+URZ], RZ ;  /* 0x000000ff9aff99a7 */ /* 0x0007e2000810043f */
[-C--:B------:R-:W-:Y:S01]  /*7350*/  FMUL.FTZ R117, R117, R10.reuse ;  /* 0x0000000a75757220 */ /* 0x080fe20000410000 */
[-C--:B------:R-:W-:Y:S01]  /*7360*/  FMUL.FTZ R120, R120, R10.reuse ;  /* 0x0000000a78787220 */ /* 0x080fe20000410000 */
[-C--:B------:R-:W-:Y:S01]  /*7370*/  FMUL.FTZ R121, R121, R10.reuse ;  /* 0x0000000a79797220 */ /* 0x080fe20000410000 */
[----:B------:R-:W-:Y:S01]  /*7380*/  @!P2 STS [R158+0x28800], R10 ;  /* 0x0288000a9e00a388 */ /* 0x000fe20000000800 */
[----:B------:R-:W-:Y:S01]  /*7390*/  FMUL.FTZ R124, R124, R10 ;  /* 0x0000000a7c7c7220 */ /* 0x000fe20000410000 */
[----:B------:R-:W4:Y:S01]  /*73a0*/  MUFU.EX2 R165, R165 ;  /* 0x000000a500a57308 */ /* 0x000f220000000800 */
[----:B-1----:R-:W-:Y:S01]  /*73b0*/  FFMA.FTZ R6, R169, R6, R168 ;  /* 0x00000006a9067223 */ /* 0x002fe200000100a8 */
[C---:B---3--:R-:W-:Y:S01]  /*73c0*/  FADD.FTZ R154, R152.reuse, R3 ;  /* 0x00000003989a7221 */ /* 0x048fe20000010000 */
[----:B------:R1:W-:Y:S01]  /*73d0*/  @!P2 STS [R158+0x28820], R169 ;  /* 0x028820a99e00a388 */ /* 0x0003e20000000800 */
[----:B------:R-:W-:Y:S01]  /*73e0*/  F2FP.F16.F32.PACK_AB R152, R152, R9 ;  /* 0x000000099898723e */ /* 0x000fe200000000ff */
[-C--:B------:R-:W-:Y:S01]  /*73f0*/  FMUL.FTZ R125, R125, R10.reuse ;  /* 0x0000000a7d7d7220 */ /* 0x080fe20000410000 */
[----:B------:R-:W-:Y:S01]  /*7400*/  FADD.FTZ R3, R11, R154 ;  /* 0x0000009a0b037221 */ /* 0x000fe20000010000 */
[-C--:B------:R-:W-:Y:S01]  /*7410*/  FMUL.FTZ R128, R128, R10.reuse ;  /* 0x0000000a80807220 */ /* 0x080fe20000410000 */
[----:B------:R-:W3:Y:S01]  /*7420*/  MUFU.EX2 R172, R172 ;  /* 0x000000ac00ac7308 */ /* 0x000ee20000000800 */
        /* <DEDUP_REMOVED lines=20> */
[----:B------:R-:W-:Y:S01]  /*7570*/  FMUL.FTZ R149, R149, R10 ;  /* 0x0000000a95957220 */ /* 0x000fe20000410000 */
[----:B------:R-:W-:Y:S01]  /*7580*/  FADD.FTZ R154, R160, R175 ;  /* 0x000000afa09a7221 */ /* 0x000fe20000010000 */
[----:B------:R-:W-:Y:S01]  /*7590*/  F2FP.F16.F32.PACK_AB R156, R13, R156 ;  /* 0x0000009c0d9c723e */ /* 0x000fe200000000ff */
[----:B------:R-:W3:Y:S01]  /*75a0*/  MUFU.EX2 R163, R163 ;  /* 0x000000a300a37308 */ /* 0x000ee20000000800 */
[----:B--2---:R-:W-:Y:S01]  /*75b0*/  FADD.FTZ R3, R159, R6 ;  /* 0x000000069f037221 */ /* 0x004fe20000010000 */
[----:B-1----:R-:W-:Y:S01]  /*75c0*/  F2FP.F16.F32.PACK_AB R158, R15, R14 ;  /* 0x0000000e0f9e723e */ /* 0x002fe200000000ff */
        /* <DEDUP_REMOVED lines=64> */
[-C--:B------:R-:W-:Y:S01]  /*79d0*/  FMUL.FTZ R118, R118, R169.reuse ;  /* 0x000000a976767220 */ /* 0x080fe20000410000 */
[----:B------:R-:W-:Y:S01]  /*79e0*/  F2FP.F16.F32.PACK_AB R153, R155, R168 ;  /* 0x000000a89b99723e */ /* 0x000fe200000000ff */
[----:B------:R-:W-:Y:S01]  /*79f0*/  FMUL.FTZ R119, R119, R169 ;  /* 0x000000a977777220 */ /* 0x000fe20000410000 */
[----:B------:R-:W-:Y:S01]  /*7a00*/  F2FP.F16.F32.PACK_AB R154, R12, R11 ;  /* 0x0000000b0c9a723e */ /* 0x000fe200000000ff */
[----:B------:R-:W-:Y:S01]  /*7a10*/  FMUL.FTZ R122, R122, R169 ;  /* 0x000000a97a7a7220 */ /* 0x000fe20000410000 */
[----:B------:R-:W3:Y:S01]  /*7a20*/  MUFU.EX2 R174, R174 ;  /* 0x000000ae00ae7308 */ /* 0x000ee20000000800 */
[----:B-1----:R-:W-:Y:S01]  /*7a30*/  FADD.FTZ R3, R171, R6 ;  /* 0x00000006ab037221 */ /* 0x002fe20000010000 */
[----:B------:R-:W-:Y:S01]  /*7a40*/  F2FP.F16.F32.PACK_AB R155, R172, R165 ;  /* 0x000000a5ac9b723e */ /* 0x000fe200000000ff */
[----:B------:R-:W-:Y:S01]  /*7a50*/  BAR.SYNC.DEFER_BLOCKING 0xf, 0x100 ;  /* 0x03c4000000007b1d */ /* 0x000fe20000010000 */
        /* <DEDUP_REMOVED lines=18> */
[----:B------:R-:W-:-:S03]  /*7b80*/  FMUL.FTZ R151, R151, R169 ;  /* 0x000000a997977220 */ /* 0x000fc60000410000 */
[----:B------:R-:W3:Y:S01]  /*7b90*/  MUFU.EX2 R8, R181 ;  /* 0x000000b500087308 */ /* 0x000ee20000000800 */
[C---:B-1----:R-:W-:Y:S01]  /*7ba0*/  FADD.FTZ R10, R157.reuse, R10 ;  /* 0x0000000a9d0a7221 */ /* 0x042fe20000010000 */
[----:B------:R-:W-:Y:S01]  /*7bb0*/  F2FP.F16.F32.PACK_AB R164, R157, R164 ;  /* 0x000000a49da4723e */ /* 0x000fe200000000ff */
[----:B------:R1:W-:Y:S01]  /*7bc0*/  STSM.16.M88.4 [R19+0x26800], R152 ;  /* 0x0268009813007844 */ /* 0x0003e20000000200 */
[----:B------:R-:W-:Y:S01]  /*7bd0*/  F2FP.F16.F32.PACK_AB R157, R176, R159 ;  /* 0x0000009fb09d723e */ /* 0x000fe200000000ff */
[----:B------:R-:W-:Y:S01]  /*7be0*/  FADD.FTZ R3, R161, R10 ;  /* 0x0000000aa1037221 */ /* 0x000fe20000010000 */
[----:B------:R-:W-:Y:S02]  /*7bf0*/  F2FP.F16.F32.PACK_AB R159, R180, R163 ;  /* 0x000000a3b49f723e */ /* 0x000fe400000000ff */
[----:B------:R-:W4:Y:S01]  /*7c00*/  MUFU.EX2 R178, R179 ;  /* 0x000000b300b27308 */ /* 0x000f220000000800 */
[----:B--2---:R-:W-:Y:S01]  /*7c10*/  FADD.FTZ R9, R173, R6 ;  /* 0x00000006ad097221 */ /* 0x004fe20000010000 */
[----:B------:R-:W-:Y:S01]  /*7c20*/  F2FP.F16.F32.PACK_AB R163, R174, R171 ;  /* 0x000000abaea3723e */ /* 0x000fe200000000ff */
[----:B------:R1:W-:Y:S05]  /*7c30*/  STSM.16.M88.4 [R22], R156 ;  /* 0x0000009c16007844 */ /* 0x0003ea0000000200 */
[----:B------:R-:W2:Y:S01]  /*7c40*/  MUFU.EX2 R182, R182 ;  /* 0x000000b600b67308 */ /* 0x000ea20000000800 */
[C---:B---3--:R-:W-:Y:S01]  /*7c50*/  F2FP.F16.F32.PACK_AB R166, R8.reuse, R161 ;  /* 0x000000a108a6723e */ /* 0x048fe200000000ff */
[----:B------:R-:W-:Y:S01]  /*7c60*/  FADD.FTZ R3, R8, R3 ;  /* 0x0000000308037221 */ /* 0x000fe20000010000 */
[----:B------:R-:W-:-:S05]  /*7c70*/  F2FP.F16.F32.PACK_AB R161, R190, R167 ;  /* 0x000000a7bea1723e */ /* 0x000fca00000000ff */
[----:B------:R-:W3:Y:S01]  /*7c80*/  MUFU.EX2 R183, R183 ;  /* 0x000000b700b77308 */ /* 0x000ee20000000800 */
[C---:B----4-:R-:W-:Y:S01]  /*7c90*/  FADD.FTZ R9, R178.reuse, R9 ;  /* 0x00000009b2097221 */ /* 0x050fe20000010000 */
[----:B------:R-:W-:Y:S01]  /*7ca0*/  F2FP.F16.F32.PACK_AB R165, R178, R173 ;  /* 0x000000adb2a5723e */ /* 0x000fe200000000ff */
[----:B------:R1:W-:Y:S02]  /*7cb0*/  STSM.16.M88.4 [R184], R160 ;  /* 0x000000a0b8007844 */ /* 0x0003e40000000200 */
[----:B--2---:R-:W-:Y:S01]  /*7cc0*/  FADD.FTZ R6, R182, R9 ;  /* 0x00000009b6067221 */ /* 0x004fe20000010000 */
[----:B---3--:R-:W-:-:S03]  /*7cd0*/  F2FP.F16.F32.PACK_AB R167, R183, R182 ;  /* 0x000000b6b7a7723e */ /* 0x008fc600000000ff */
[----:B------:R-:W-:Y:S02]  /*7ce0*/  FADD.FTZ R6, R183, R6 ;  /* 0x00000006b7067221 */ /* 0x000fe40000010000 */
[----:B------:R1:W-:Y:S01]  /*7cf0*/  STSM.16.M88.4 [R23], R164 ;  /* 0x000000a417007844 */ /* 0x0003e20000000200 */
[----:B------:R-:W-:Y:S05]  /*7d00*/  @!P0 BRA `(.L_x_3445) ;  /* 0x0000000000048947 */ /* 0x000fea0003800000 */
[----:B------:R-:W-:Y:S01]  /*7d10*/  BPT.TRAP 0x1 ;  /* 0x000000040000795c */ /* 0x000fe20000300000 */
.L_x_3445:
[----:B------:R2:W3:Y:S01]  /*7d20*/  SYNCS.PHASECHK.TRANS64.TRYWAIT P2, [UR23+0x28c50], R7 ;  /* 0x028c5007ff0075a7 */ /* 0x0004e20008040157 */
[----:B------:R-:W-:Y:S05]  /*7d30*/  @!P0 BRA `(.L_x_3446) ;  /* 0x0000000000048947 */ /* 0x000fea0003800000 */
[----:B------:R-:W-:Y:S01]  /*7d40*/  BPT.TRAP 0x1 ;  /* 0x000000040000795c */ /* 0x000fe20000300000 */
.L_x_3446:
[----:B---3--:R-:W-:Y:S05]  /*7d50*/  @P2 BRA `(.L_x_3447) ;  /* 0x0000000000082947 */ /* 0x008fea0003800000 */
[----:B------:R-:W3:Y:S02]  /*7d60*/  SYNCS.PHASECHK.TRANS64.TRYWAIT P2, [UR23+0x28c50], R7 ;  /* 0x028c5007ff0075a7 */ /* 0x000ee40008040157 */
[----:B---3--:R-:W-:Y:S05]  /*7d70*/  @!P2 BRA `(.L_x_3448) ;  /* 0x000000880098a947 */ /* 0x008fea0003800000 */
.L_x_3447:
        /* <DEDUP_REMOVED lines=41> */
.L_x_3440:
[----:B------:R-:W5:Y:S01]  /*8010*/  SHFL.BFLY PT, R0, R3, 0x2, 0x1f ;  /* 0x0c401f0003007f89 */ /* 0x000f6200000e0000 */
[----:B------:R-:W-:Y:S01]  /*8020*/  IMAD.U32 R11, RZ, RZ, UR10 ;  /* 0x0000000aff0b7e24 */ /* 0x000fe2000f8e00ff */
[----:B------:R-:W-:Y:S01]  /*8030*/  UIADD3 UR37, UR37, 0x1, URZ ;  /* 0x0000000125257890 */ /* 0x000fe2000fffe03f */
[----:B------:R-:W-:Y:S01]  /*8040*/  IMAD.U32 R15, RZ, RZ, UR10 ;  /* 0x0000000aff0f7e24 */ /* 0x000fe2000f8e00ff */
[----:B------:R-:W0:Y:S01]  /*8050*/  SHFL.BFLY PT, R9, R6, 0x2, 0x1f ;  /* 0x0c401f0006097f89 */ /* 0x000e2200000e0000 */
[----:B------:R-:W-:Y:S08]  /*8060*/  BAR.ARV 0x8, 0xa0 ;  /* 0x0202800000007b1d */ /* 0x000ff00000002000 */
[----:B------:R-:W-:Y:S01]  /*8070*/  BAR.SYNC.DEFER_BLOCKING 0xf, 0x100 ;  /* 0x03c4000000007b1d */ /* 0x000fe20000010000 */
[----:B-----5:R-:W-:Y:S01]  /*8080*/  FADD.FTZ R0, R0, R3 ;  /* 0x0000000300007221 */ /* 0x020fe20000010000 */
[----:B------:R-:W-:Y:S01]  /*8090*/  IMAD.U32 R3, RZ, RZ, UR39 ;  /* 0x00000027ff037e24 */ /* 0x000fe2000f8e00ff */
[----:B------:R-:W-:Y:S01]  /*80a0*/  UIADD3 UR39, UR39, 0x1, URZ ;  /* 0x0000000127277890 */ /* 0x000fe2000fffe03f */
[----:B0-----:R-:W-:-:S02]  /*80b0*/  FADD.FTZ R9, R9, R6 ;  /* 0x0000000609097221 */ /* 0x001fc40000010000 */
[----:B-12---:R-:W0:Y:S01]  /*80c0*/  SHFL.BFLY PT, R7, R0, 0x1, 0x1f ;  /* 0x0c201f0000077f89 */ /* 0x006e2200000e0000 */
[----:B------:R-:W-:-:S03]  /*80d0*/  UISETP.NE.AND UP0, UPT, UR39, 0x2, UPT ;  /* 0x000000022700788c */ /* 0x000fc6000bf05270 */
[----:B------:R-:W1:Y:S01]  /*80e0*/  SHFL.BFLY PT, R8, R9, 0x1, 0x1f ;  /* 0x0c201f0009087f89 */ /* 0x000e6200000e0000 */
[----:B------:R-:W-:Y:S02]  /*80f0*/  USEL UR4, URZ, 0x1, UP0 ;  /* 0x000000013f047887 */ /* 0x000fe40008000000 */
[----:B------:R-:W-:Y:S02]  /*8100*/  USEL UR39, UR39, URZ, UP0 ;  /* 0x0000003f27277287 */ /* 0x000fe40008000000 */
[----:B------:R-:W-:Y:S01]  /*8110*/  ULOP3.LUT UR38, UR38, UR4, URZ, 0x3c, !UPT ;  /* 0x0000000426267292 */ /* 0x000fe2000f8e3c3f */
[----:B0-----:R-:W-:Y:S01]  /*8120*/  FADD.FTZ R12, R0, R7 ;  /* 0x00000007000c7221 */ /* 0x001fe20000010000 */
[----:B------:R-:W-:Y:S02]  /*8130*/  IMAD.MOV R7, RZ, RZ, -R18 ;  /* 0x000000ffff077224 */ /* 0x000fe400078e0a12 */
[----:B-1----:R-:W-:Y:S02]  /*8140*/  FADD.FTZ R13, R9, R8 ;  /* 0x00000008090d7221 */ /* 0x002fe40000010000 */
[----:B------:R-:W-:-:S02]  /*8150*/  FSETP.NE.FTZ.AND P1, PT, R12, RZ, PT ;  /* 0x000000ff0c00720b */ /* 0x000fc40003f35000 */
[----:B------:R-:W-:Y:S02]  /*8160*/  ISETP.NE.AND P0, PT, R16, R7, PT ;  /* 0x000000071000720c */ /* 0x000fe40003f05270 */
[----:B------:R-:W-:Y:S02]  /*8170*/  CS2R R6, SRZ ;  /* 0x0000000000067805 */ /* 0x000fe4000001ff00 */
[----:B------:R-:W-:-:S07]  /*8180*/  FSETP.NE.FTZ.AND P2, PT, R13, RZ, PT ;  /* 0x000000ff0d00720b */ /* 0x000fce0003f55000 */
[----:B------:R-:W0:Y:S02]  /*8190*/  @P1 MUFU.RCP R7, R12 ;  /* 0x0000000c00071308 */ /* 0x000e240000001000 */
[----:B------:R-:W-:Y:S01]  /*81a0*/  @!P0 LEA R0, R3, R2, 0x6 ;  /* 0x0000000203008211 */ /* 0x000fe200078e30ff */
[----:B------:R-:W-:-:S03]  /*81b0*/  IMAD.MOV.U32 R3, RZ, RZ, -0x800000 ;  /* 0xff800000ff037424 */ /* 0x000fc600078e00ff */
[----:B------:R-:W-:Y:S01]  /*81c0*/  @P2 FMUL.FTZ R15, R15, 0.69314718246459960938 ;  /* 0x3f3172180f0f2820 */ /* 0x000fe20000410000 */
[----:B------:R-:W-:Y:S01]  /*81d0*/  @!P0 LEA R9, R0, UR40, 0x2 ;  /* 0x0000002800098c11 */ /* 0x000fe2000f8e10ff */
[----:B------:R-:W-:Y:S01]  /*81e0*/  IMAD.MOV.U32 R0, RZ, RZ, -0x800000 ;  /* 0xff800000ff007424 */ /* 0x000fe200078e00ff */
[----:B------:R-:W1:Y:S08]  /*81f0*/  @P2 MUFU.RCP R6, R13 ;  /* 0x0000000d00062308 */ /* 0x000e700000001000 */
[----:B------:R-:W2:Y:S01]  /*8200*/  @P1 MUFU.LG2 R12, R12 ;  /* 0x0000000c000c1308 */ /* 0x000ea20000000c00 */
[----:B0-----:R0:W-:Y:S01]  /*8210*/  @!P0 STS [R9+0x28800], R7 ;  /* 0x0288000709008388 */ /* 0x0011e20000000800 */
[-C--:B---3--:R-:W-:Y:S01]  /*8220*/  FMUL.FTZ R161, R24, R7.reuse ;  /* 0x0000000718a17220 */ /* 0x088fe20000410000 */
[-C--:B------:R-:W-:Y:S01]  /*8230*/  FMUL.FTZ R8, R25, R7.reuse ;  /* 0x0000000719087220 */ /* 0x080fe20000410000 */
[-C--:B------:R-:W-:Y:S01]  /*8240*/  FMUL.FTZ R10, R28, R7.reuse ;  /* 0x000000071c0a7220 */ /* 0x080fe20000410000 */
        /* <DEDUP_REMOVED lines=64> */
[----:B--2---:R-:W-:Y:S01]  /*8650*/  @P1 FMUL.FTZ R12, R12, 0.69314718246459960938 ;  /* 0x3f3172180c0c1820 */ /* 0x004fe20000410000 */
[----:B---3--:R-:W-:Y:S01]  /*8660*/  @P2 FMUL.FTZ R14, R13, 0.69314718246459960938 ;  /* 0x3f3172180d0e2820 */ /* 0x008fe20000410000 */
[-C--:B-1----:R-:W-:Y:S01]  /*8670*/  FMUL.FTZ R9, R26, R6.reuse ;  /* 0x000000061a097220 */ /* 0x082fe20000410000 */
        /* <DEDUP_REMOVED lines=67> */
.L_x_3411:
[----:B------:R-:W0:Y:S08]  /*8ab0*/  S2UR UR4, SR_CgaCtaId ;  /* 0x00000000000479c3 */ /* 0x000e300000008800 */
[----:B------:R-:W-:Y:S06]  /*8ac0*/  BAR.SYNC.DEFER_BLOCKING 0x5, 0x120 ;  /* 0x0144800000007b1d */ /* 0x000fec0000010000 */
[----:B------:R-:W-:Y:S01]  /*8ad0*/  UMOV UR40, 0x400 ;  /* 0x0000040000287882 */ /* 0x000fe20000000000 */
[----:B------:R-:W-:Y:S01]  /*8ae0*/  BSSY B0, `(.L_x_3450) ;  /* 0x0000291000007945 */ /* 0x000fe20003800000 */
[----:B0-----:R-:W-:-:S09]  /*8af0*/  ULEA UR40, UR4, UR40, 0x18 ;  /* 0x0000002804287291 */ /* 0x001fd2000f8ec03f */
[----:B------:R-:W0:Y:S02]  /*8b00*/  LDS.128 R4, [UR40+0x28cd0] ;  /* 0x028cd028ff047984 */ /* 0x000e240008000c00 */
[----:B0-----:R-:W-:Y:S02]  /*8b10*/  R2UR UR52, R5 ;  /* 0x00000000053472ca */ /* 0x001fe400000e0000 */
[----:B------:R-:W-:Y:S01]  /*8b20*/  R2UR UR5, R6 ;  /* 0x00000000060572ca */ /* 0x000fe200000e0000 */
        /* <DEDUP_REMOVED lines=10> */
[----:B------:R-:W-:Y:S01]  /*8bd0*/  F2FP.F16.F32.PACK_AB R8, R8, R161 ;  /* 0x000000a10808723e */ /* 0x000fe200000000ff */
[----:B------:R-:W-:Y:S01]  /*8be0*/  UISETP.NE.U32.AND UP0, UPT, UR8, URZ, UPT ;  /* 0x0000003f0800728c */ /* 0x000fe2000bf05070 */
[----:B------:R-:W-:-:S02]  /*8bf0*/  F2FP.F16.F32.PACK_AB R11, R31, R11 ;  /* 0x0000000b1f0b723e */ /* 0x000fc400000000ff */
[----:B------:R-:W-:Y:S01]  /*8c00*/  F2FP.F16.F32.PACK_AB R33, R35, R34 ;  /* 0x000000222321723e */ /* 0x000fe200000000ff */
[----:B------:R-:W-:Y:S01]  /*8c10*/  UISETP.NE.AND.EX UP0, UPT, UR9, URZ, UPT, UP0 ;  /* 0x0000003f0900728c */ /* 0x000fe2000bf05300 */
[----:B------:R-:W-:Y:S02]  /*8c20*/  F2FP.F16.F32.PACK_AB R40, R41, R40 ;  /* 0x000000282928723e */ /* 0x000fe400000000ff */
[----:B------:R-:W-:Y:S02]  /*8c30*/  F2FP.F16.F32.PACK_AB R34, R37, R36 ;  /* 0x000000242522723e */ /* 0x000fe400000000ff */
[----:B------:R-:W-:Y:S02]  /*8c40*/  F2FP.F16.F32.PACK_AB R35, R39, R38 ;  /* 0x000000262723723e */ /* 0x000fe400000000ff */
[----:B------:R-:W-:Y:S02]  /*8c50*/  F2FP.F16.F32.PACK_AB R41, R43, R42 ;  /* 0x0000002a2b29723e */ /* 0x000fe400000000ff */
[----:B------:R-:W-:Y:S01]  /*8c60*/  F2FP.F16.F32.PACK_AB R48, R49, R48 ;  /* 0x000000303130723e */ /* 0x000fe200000000ff */
[----:B------:R-:W-:Y:S01]  /*8c70*/  UMOV UR6, UR40 ;  /* 0x0000002800067c82 */ /* 0x000fe20008000000 */
[----:B0-----:R-:W-:Y:S01]  /*8c80*/  UMOV UR7, UR4 ;  /* 0x0000000400077c82 */ /* 0x001fe20008000000 */
[----:B------:R-:W-:Y:S01]  /*8c90*/  F2FP.F16.F32.PACK_AB R42, R45, R44 ;  /* 0x0000002c2d2a723e */ /* 0x000fe200000000ff */
[----:B------:R-:W-:Y:S01]  /*8ca0*/  IMAD.U32 R127, RZ, RZ, UR7 ;  /* 0x00000007ff7f7e24 */ /* 0x000fe2000f8e00ff */
[----:B------:R-:W-:Y:S01]  /*8cb0*/  MOV R126, UR6 ;  /* 0x00000006007e7c02 */ /* 0x000fe20008000f00 */
[----:B------:R-:W-:Y:S01]  /*8cc0*/  ULDC.64 UR6, c[0x0][0xbd8] ;  /* 0x0002f60000067ab9 */ /* 0x000fe20000000a00 */
[----:B------:R-:W-:Y:S01]  /*8cd0*/  F2FP.F16.F32.PACK_AB R43, R47, R46 ;  /* 0x0000002e2f2b723e */ /* 0x000fe200000000ff */
[----:B------:R-:W-:Y:S01]  /*8ce0*/  UISETP.NE.U32.AND UP1, UPT, UR6, URZ, UPT ;  /* 0x0000003f0600728c */ /* 0x000fe2000bf25070 */
[----:B------:R-:W-:Y:S01]  /*8cf0*/  F2FP.F16.F32.PACK_AB R49, R51, R50 ;  /* 0x000000323331723e */ /* 0x000fe200000000ff */
[----:B------:R-:W-:Y:S01]  /*8d00*/  IMAD.WIDE R122, R188, 0x2, R126 ;  /* 0x00000002bc7a7825 */ /* 0x000fe200078e027e */
[----:B------:R-:W-:Y:S01]  /*8d10*/  F2FP.F16.F32.PACK_AB R56, R57, R56 ;  /* 0x000000383938723e */ /* 0x000fe200000000ff */
[----:B------:R-:W-:Y:S01]  /*8d20*/  UISETP.NE.AND.EX UP1, UPT, UR7, URZ, UPT, UP1 ;  /* 0x0000003f0700728c */ /* 0x000fe2000bf25310 */
[----:B------:R-:W-:Y:S01]  /*8d30*/  F2FP.F16.F32.PACK_AB R50, R53, R52 ;  /* 0x000000343532723e */ /* 0x000fe200000000ff */
[----:B------:R-:W-:Y:S01]  /*8d40*/  UIADD3 UR4, UP2, UR10, UR6, URZ ;  /* 0x000000060a047290 */ /* 0x000fe2000ff5e03f */
[C---:B------:R-:W-:Y:S01]  /*8d50*/  IADD3 R177, P0, R122.reuse, 0x40, RZ ;  /* 0x000000407ab17810 */ /* 0x040fe20007f1e0ff */
[----:B------:R-:W-:Y:S01]  /*8d60*/  @UP0 UIADD3 UR6, UP3, UR10, UR8, URZ ;  /* 0x000000080a060290 */ /* 0x000fe2000ff7e03f */
[C---:B------:R-:W-:Y:S01]  /*8d70*/  IADD3 R183, P6, R122.reuse, 0x2020, RZ ;  /* 0x000020207ab77810 */ /* 0x040fe20007fde0ff */
[----:B------:R-:W-:Y:S01]  /*8d80*/  UIADD3.X UR8, UR11, UR7, URZ, UP2, !UPT ;  /* 0x000000070b087290 */ /* 0x000fe200097fe43f */
[----:B------:R-:W-:Y:S01]  /*8d90*/  LOP3.LUT R6, R177, 0x380, RZ, 0xc0, !PT ;  /* 0x00000380b1067812 */ /* 0x000fe200078ec0ff */
[--C-:B------:R-:W-:Y:S01]  /*8da0*/  IMAD.X R13, RZ, RZ, R123.reuse, P0 ;  /* 0x000000ffff0d7224 */ /* 0x100fe200000e067b */
[----:B------:R-:W-:Y:S01]  /*8db0*/  IADD3 R175, P1, R122, 0x20, RZ ;  /* 0x000000207aaf7810 */ /* 0x000fe20007f3e0ff */
[--C-:B------:R-:W-:Y:S01]  /*8dc0*/  IMAD.X R25, RZ, RZ, R123.reuse, P6 ;  /* 0x000000ffff197224 */ /* 0x100fe200030e067b */
[----:B------:R-:W-:Y:S01]  /*8dd0*/  SHF.R.U64 R6, R6, 0x3, RZ ;  /* 0x0000000306067819 */ /* 0x000fe200000012ff */
[----:B------:R-:W-:Y:S01]  /*8de0*/  @UP0 UIADD3.X UR7, UR11, UR9, URZ, UP3, !UPT ;  /* 0x000000090b070290 */ /* 0x000fe20009ffe43f */
[----:B------:R-:W-:Y:S01]  /*8df0*/  IADD3 R197, P0, R122, 0x4020, RZ ;  /* 0x000040207ac57810 */ /* 0x000fe20007f1e0ff */
[----:B------:R-:W-:Y:S01]  /*8e00*/  IMAD.X R5, RZ, RZ, R123, P1 ;  /* 0x000000ffff057224 */ /* 0x000fe200008e067b */
[----:B------:R-:W-:-:S02]  /*8e10*/  LOP3.LUT R12, R6, R177, RZ, 0x3c, !PT ;  /* 0x000000b1060c7212 */ /* 0x000fc400078e3cff */
[----:B------:R-:W-:Y:S02]  /*8e20*/  LOP3.LUT R6, R183, 0x380, RZ, 0xc0, !PT ;  /* 0x00000380b7067812 */ /* 0x000fe400078ec0ff */
[----:B------:R-:W-:Y:S02]  /*8e30*/  IADD3 R191, P5, R122, 0x2040, RZ ;  /* 0x000020407abf7810 */ /* 0x000fe40007fbe0ff */
[----:B------:R-:W-:Y:S02]  /*8e40*/  SHF.R.U64 R6, R6, 0x3, RZ ;  /* 0x0000000306067819 */ /* 0x000fe400000012ff */
[----:B------:R-:W-:Y:S01]  /*8e50*/  IADD3 R195, P1, R122, 0x4000, RZ ;  /* 0x000040007ac37810 */ /* 0x000fe20007f3e0ff */
[--C-:B------:R-:W-:Y:S01]  /*8e60*/  IMAD.X R83, RZ, RZ, R123.reuse, P5 ;  /* 0x000000ffff537224 */ /* 0x100fe200028e067b */
[----:B------:R-:W-:Y:S02]  /*8e70*/  LOP3.LUT R24, R6, R183, RZ, 0x3c, !PT ;  /* 0x000000b706187212 */ /* 0x000fe400078e3cff */
[----:B------:R-:W-:Y:S01]  /*8e80*/  LOP3.LUT R6, R197, 0x380, RZ, 0xc0, !PT ;  /* 0x00000380c5067812 */ /* 0x000fe200078ec0ff */
[----:B------:R-:W-:Y:S01]  /*8e90*/  IMAD.X R91, RZ, RZ, R123, P1 ;  /* 0x000000ffff5b7224 */ /* 0x000fe200008e067b */
[----:B------:R-:W-:-:S02]  /*8ea0*/  IADD3 R179, P4, R122, 0x60, RZ ;  /* 0x000000607ab37810 */ /* 0x000fc40007f9e0ff */
[----:B------:R-:W-:Y:S02]  /*8eb0*/  SHF.R.U64 R6, R6, 0x3, RZ ;  /* 0x0000000306067819 */ /* 0x000fe400000012ff */
[C---:B------:R-:W-:Y:S01]  /*8ec0*/  LOP3.LUT R107, R122.reuse, 0x380, RZ, 0xc0, !PT ;  /* 0x000003807a6b7812 */ /* 0x040fe200078ec0ff */
[--C-:B------:R-:W-:Y:S01]  /*8ed0*/  IMAD.X R15, RZ, RZ, R123.reuse, P4 ;  /* 0x000000ffff0f7224 */ /* 0x100fe200020e067b */
[C---:B------:R-:W-:Y:S02]  /*8ee0*/  IADD3 R181, P3, R122.reuse, 0x2000, RZ ;  /* 0x000020007ab57810 */ /* 0x040fe40007f7e0ff */
[C---:B------:R-:W-:Y:S02]  /*8ef0*/  IADD3 R193, P2, R122.reuse, 0x2060, RZ ;  /* 0x000020607ac17810 */ /* 0x040fe40007f5e0ff */
[C---:B------:R-:W-:Y:S02]  /*8f00*/  IADD3 R205, P5, R122.reuse, 0x6020, RZ ;  /* 0x000060207acd7810 */ /* 0x040fe40007fbe0ff */
[----:B------:R-:W-:Y:S01]  /*8f10*/  LOP3.LUT R4, R175, 0x380, RZ, 0xc0, !PT ;  /* 0x00000380af047812 */ /* 0x000fe200078ec0ff */
[--C-:B------:R-:W-:Y:S01]  /*8f20*/  IMAD.X R87, RZ, RZ, R123.reuse, P2 ;  /* 0x000000ffff577224 */ /* 0x100fe200010e067b */
[----:B------:R-:W-:Y:S01]  /*8f30*/  IADD3 R118, P1, R122, 0x6060, RZ ;  /* 0x000060607a767810 */ /* 0x000fe20007f3e0ff */
[----:B------:R-:W-:Y:S01]  /*8f40*/  IMAD.X R111, RZ, RZ, R123, P5 ;  /* 0x000000ffff6f7224 */ /* 0x000fe200028e067b */
[----:B------:R-:W-:-:S02]  /*8f50*/  LOP3.LUT R14, R179, 0x380, RZ, 0xc0, !PT ;  /* 0x00000380b30e7812 */ /* 0x000fc400078ec0ff */
[----:B------:R-:W-:Y:S01]  /*8f60*/  LOP3.LUT R94, R6, R197, RZ, 0x3c, !PT ;  /* 0x000000c5065e7212 */ /* 0x000fe200078e3cff */
[----:B------:R-:W-:Y:S01]  /*8f70*/  IMAD.X R119, RZ, RZ, R123, P1 ;  /* 0x000000ffff777224 */ /* 0x000fe200008e067b */
[----:B------:R-:W-:Y:S02]  /*8f80*/  SHF.R.U64 R107, R107, 0x3, RZ ;  /* 0x000000036b6b7819 */ /* 0x000fe400000012ff */
[----:B------:R-:W-:Y:S02]  /*8f90*/  LOP3.LUT R20, R181, 0x380, RZ, 0xc0, !PT ;  /* 0x00000380b5147812 */ /* 0x000fe400078ec0ff */
[----:B------:R-:W-:Y:S02]  /*8fa0*/  LOP3.LUT R6, R205, 0x380, RZ, 0xc0, !PT ;  /* 0x00000380cd067812 */ /* 0x000fe400078ec0ff */
[----:B------:R-:W-:Y:S02]  /*8fb0*/  IADD3 R203, P6, R122, 0x6000, RZ ;  /* 0x000060007acb7810 */ /* 0x000fe40007fde0ff */
[----:B------:R-:W-:-:S02]  /*8fc0*/  SHF.R.U64 R4, R4, 0x3, RZ ;  /* 0x0000000304047819 */ /* 0x000fc400000012ff */
[C---:B------:R-:W-:Y:S02]  /*8fd0*/  IADD3 R199, P4, R122.reuse, 0x4040, RZ ;  /* 0x000040407ac77810 */ /* 0x040fe40007f9e0ff */
[----:B------:R-:W-:Y:S02]  /*8fe0*/  IADD3.X R21, RZ, R123, RZ, P3, !PT ;  /* 0x0000007bff157210 */ /* 0x000fe40001ffe4ff */
[C---:B------:R-:W-:Y:S01]  /*8ff0*/  IADD3 R114, P2, R122.reuse, 0x6040, RZ ;  /* 0x000060407a727810 */ /* 0x040fe20007f5e0ff */
[----:B------:R-:W-:Y:S01]  /*9000*/  IMAD.X R99, RZ, RZ, R123, P4 ;  /* 0x000000ffff637224 */ /* 0x000fe200020e067b */
[----:B------:R-:W-:Y:S02]  /*9010*/  LOP3.LUT R82, R191, 0x380, RZ, 0xc0, !PT ;  /* 0x00000380bf527812 */ /* 0x000fe400078ec0ff */
[----:B------:R-:W-:Y:S02]  /*9020*/  IADD3 R201, P3, R122, 0x4060, RZ ;  /* 0x000040607ac97810 */ /* 0x000fe40007f7e0ff */
[----:B------:R-:W-:-:S02]  /*9030*/  SHF.R.U64 R14, R14, 0x3, RZ ;  /* 0x000000030e0e7819 */ /* 0x000fc400000012ff */
[----:B------:R-:W-:Y:S01]  /*9040*/  LOP3.LUT R86, R193, 0x380, RZ, 0xc0, !PT ;  /* 0x00000380c1567812 */ /* 0x000fe200078ec0ff */
[--C-:B------:R-:W-:Y:S01]  /*9050*/  IMAD.X R103, RZ, RZ, R123.reuse, P3 ;  /* 0x000000ffff677224 */ /* 0x100fe200018e067b */
[----:B------:R-:W-:Y:S02]  /*9060*/  LOP3.LUT R110, R118, 0x380, RZ, 0xc0, !PT ;  /* 0x00000380766e7812 */ /* 0x000fe400078ec0ff */
[----:B------:R-:W-:Y:S01]  /*9070*/  LOP3.LUT R122, R107, R122, RZ, 0x3c, !PT ;  /* 0x0000007a6b7a7212 */ /* 0x000fe200078e3cff */
[----:B------:R-:W-:Y:S01]  /*9080*/  IMAD.X R107, RZ, RZ, R123, P6 ;  /* 0x000000ffff6b7224 */ /* 0x000fe200030e067b */
[----:B------:R-:W-:Y:S02]  /*9090*/  SHF.R.U64 R20, R20, 0x3, RZ ;  /* 0x0000000314147819 */ /* 0x000fe400000012ff */
[----:B------:R-:W-:Y:S02]  /*90a0*/  LOP3.LUT R90, R195, 0x380, RZ, 0xc0, !PT ;  /* 0x00000380c35a7812 */ /* 0x000fe400078ec0ff */
[----:B------:R-:W-:-:S02]  /*90b0*/  SHF.R.U64 R6, R6, 0x3, RZ ;  /* 0x0000000306067819 */ /* 0x000fc400000012ff */
[----:B------:R-:W-:Y:S02]  /*90c0*/  LOP3.LUT R4, R4, R175, RZ, 0x3c, !PT ;  /* 0x000000af04047212 */ /* 0x000fe400078e3cff */
[----:B------:R-:W-:Y:S02]  /*90d0*/  LOP3.LUT R106, R203, 0x380, RZ, 0xc0, !PT ;  /* 0x00000380cb6a7812 */ /* 0x000fe400078ec0ff */
[----:B------:R-:W-:Y:S02]  /*90e0*/  SHF.R.U64 R82, R82, 0x3, RZ ;  /* 0x0000000352527819 */ /* 0x000fe400000012ff */
[----:B------:R-:W-:Y:S02]  /*90f0*/  LOP3.LUT R98, R199, 0x380, RZ, 0xc0, !PT ;  /* 0x00000380c7627812 */ /* 0x000fe400078ec0ff */
[----:B------:R-:W-:Y:S02]  /*9100*/  LOP3.LUT R27, R114, 0x380, RZ, 0xc0, !PT ;  /* 0x00000380721b7812 */ /* 0x000fe400078ec0ff */
[----:B------:R-:W-:-:S02]  /*9110*/  LOP3.LUT R14, R14, R179, RZ, 0x3c, !PT ;  /* 0x000000b30e0e7212 */ /* 0x000fc400078e3cff */
[----:B------:R-:W-:Y:S02]  /*9120*/  SHF.R.U64 R86, R86, 0x3, RZ ;  /* 0x0000000356567819 */ /* 0x000fe400000012ff */
[----:B------:R-:W-:Y:S02]  /*9130*/  LOP3.LUT R102, R201, 0x380, RZ, 0xc0, !PT ;  /* 0x00000380c9667812 */ /* 0x000fe400078ec0ff */
[----:B------:R-:W-:Y:S02]  /*9140*/  SHF.R.U64 R29, R110, 0x3, RZ ;  /* 0x000000036e1d7819 */ /* 0x000fe400000012ff */
[----:B------:R-:W-:Y:S02]  /*9150*/  LOP3.LUT R20, R20, R181, RZ, 0x3c, !PT ;  /* 0x000000b514147212 */ /* 0x000fe400078e3cff */
[----:B------:R-:W-:Y:S02]  /*9160*/  SHF.R.U64 R90, R90, 0x3, RZ ;  /* 0x000000035a5a7819 */ /* 0x000fe400000012ff */
[----:B------:R-:W-:-:S02]  /*9170*/  MOV R122, R122 ;  /* 0x0000007a007a7202 */ /* 0x000fc40000000f00 */
[----:B------:R-:W-:Y:S02]  /*9180*/  LOP3.LUT R110, R6, R205, RZ, 0x3c, !PT ;  /* 0x000000cd066e7212 */ /* 0x000fe400078e3cff */
[----:B------:R-:W-:Y:S01]  /*9190*/  SHF.R.U64 R106, R106, 0x3, RZ ;  /* 0x000000036a6a7819 */ /* 0x000fe200000012ff */
[----:B------:R0:W-:Y:S01]  /*91a0*/  STSM.16.M88.4 [R122], R8 ;  /* 0x000000087a007844 */ /* 0x0001e20000000200 */
[----:B------:R-:W-:Y:S02]  /*91b0*/  MOV R6, R4 ;  /* 0x0000000400067202 */ /* 0x000fe40000000f00 */
[----:B------:R-:W-:Y:S02]  /*91c0*/  LOP3.LUT R82, R82, R191, RZ, 0x3c, !PT ;  /* 0x000000bf52527212 */ /* 0x000fe400078e3cff */
[----:B------:R-:W-:Y:S01]  /*91d0*/  SHF.R.U64 R98, R98, 0x3, RZ ;  /* 0x0000000362627819 */ /* 0x000fe200000012ff */
[----:B------:R-:W-:Y:S01]  /*91e0*/  STSM.16.M88.4 [R6], R32 ;  /* 0x0000002006007844 */ /* 0x000fe20000000200 */
[----:B------:R-:W-:-:S02]  /*91f0*/  SHF.R.U64 R27, R27, 0x3, RZ ;  /* 0x000000031b1b7819 */ /* 0x000fc400000012ff */
[----:B------:R-:W-:Y:S02]  /*9200*/  MOV R12, R12 ;  /* 0x0000000c000c7202 */ /* 0x000fe40000000f00 */
[----:B------:R-:W-:Y:S02]  /*9210*/  LOP3.LUT R86, R86, R193, RZ, 0x3c, !PT ;  /* 0x000000c156567212 */ /* 0x000fe400078e3cff */
[----:B------:R-:W-:Y:S01]  /*9220*/  SHF.R.U64 R102, R102, 0x3, RZ ;  /* 0x0000000366667819 */ /* 0x000fe200000012ff */
[----:B------:R-:W-:Y:S01]  /*9230*/  STSM.16.M88.4 [R12], R40 ;  /* 0x000000280c007844 */ /* 0x000fe20000000200 */
[----:B------:R-:W-:Y:S01]  /*9240*/  MOV R14, R14 ;  /* 0x0000000e000e7202 */ /* 0x000fe20000000f00 */
[----:B0-----:R-:W-:Y:S01]  /*9250*/  IMAD.U32 R10, RZ, RZ, UR6 ;  /* 0x00000006ff0a7e24 */ /* 0x001fe2000f8e00ff */
        /* <DEDUP_REMOVED lines=10> */
[----:B------:R-:W-:Y:S01]  /*9300*/  F2FP.F16.F32.PACK_AB R72, R73, R72 ;  /* 0x000000484948723e */ /* 0x000fe200000000ff */
[----:B------:R-:W-:Y:S01]  /*9310*/  STSM.16.M88.4 [R20], R56 ;  /* 0x0000003814007844 */ /* 0x000fe20000000200 */
[----:B------:R-:W-:Y:S02]  /*9320*/  IADD3.X R95, RZ, R123, RZ, P0, !PT ;  /* 0x0000007bff5f7210 */ /* 0x000fe400007fe4ff */
[----:B------:R-:W-:Y:S02]  /*9330*/  LOP3.LUT R106, R106, R203, RZ, 0x3c, !PT ;  /* 0x000000cb6a6a7212 */ /* 0x000fe400078e3cff */
[----:B------:R-:W-:Y:S02]  /*9340*/  MOV R24, R24 ;  /* 0x0000001800187202 */ /* 0x000fe40000000f00 */
[----:B------:R-:W-:Y:S02]  /*9350*/  F2FP.F16.F32.PACK_AB R66, R69, R68 ;  /* 0x000000444542723e */ /* 0x000fe400000000ff */
[----:B------:R-:W-:-:S02]  /*9360*/  F2FP.F16.F32.PACK_AB R67, R71, R70 ;  /* 0x000000464743723e */ /* 0x000fc400000000ff */
[----:B------:R-:W-:Y:S02]  /*9370*/  F2FP.F16.F32.PACK_AB R73, R75, R74 ;  /* 0x0000004a4b49723e */ /* 0x000fe400000000ff */
[----:B------:R-:W-:Y:S01]  /*9380*/  IADD3.X R115, RZ, R123, RZ, P2, !PT ;  /* 0x0000007bff737210 */ /* 0x000fe200017fe4ff */
[----:B------:R-:W-:Y:S01]  /*9390*/  STSM.16.M88.4 [R24], R64 ;  /* 0x0000004018007844 */ /* 0x000fe20000000200 */
[----:B------:R-:W-:Y:S02]  /*93a0*/  LOP3.LUT R98, R98, R199, RZ, 0x3c, !PT ;  /* 0x000000c762627212 */ /* 0x000fe400078e3cff */
[----:B------:R-:W-:Y:S02]  /*93b0*/  LOP3.LUT R114, R27, R114, RZ, 0x3c, !PT ;  /* 0x000000721b727212 */ /* 0x000fe400078e3cff */
        /* <DEDUP_REMOVED lines=19> */
[----:B------:R-:W-:Y:S02]  /*94f0*/  MOV R4, R106 ;  /* 0x0000006a00047202 */ /* 0x000fe40000000f00 */
        /* <DEDUP_REMOVED lines=11> */
[----:B------:R-:W-:Y:S01]  /*95b0*/  LOP3.LUT R118, R29, R118, RZ, 0x3c, !PT ;  /* 0x000000761d767212 */ /* 0x000fe200078e3cff */
[----:B------:R-:W-:Y:S01]  /*95c0*/  STSM.16.M88.4 [R98], R104 ;  /* 0x0000006862007844 */ /* 0x000fe20000000200 */
[----:B------:R-:W-:Y:S02]  /*95d0*/  MOV R102, R102 ;  /* 0x0000006600667202 */ /* 0x000fe40000000f00 */
[----:B------:R-:W-:Y:S02]  /*95e0*/  F2FP.F16.F32.PACK_AB R113, R167, R166 ;  /* 0x000000a6a771723e */ /* 0x000fe400000000ff */
        /* <DEDUP_REMOVED lines=16> */
[----:B------:R-:W-:Y:S01]  /*96f0*/  STSM.16.M88.4 [R110], R128 ;  /* 0x000000806e007844 */ /* 0x000fe20000000200 */
[----:B------:R-:W-:-:S02]  /*9700*/  F2FP.F16.F32.PACK_AB R138, R141, R140 ;  /* 0x0000008c8d8a723e */ /* 0x000fc400000000ff */
[----:B------:R-:W-:Y:S02]  /*9710*/  F2FP.F16.F32.PACK_AB R139, R143, R142 ;  /* 0x0000008e8f8b723e */ /* 0x000fe400000000ff */
[----:B------:R-:W-:Y:S01]  /*9720*/  F2FP.F16.F32.PACK_AB R145, R147, R146 ;  /* 0x000000929391723e */ /* 0x000fe200000000ff */
[----:B0-----:R-:W-:Y:S01]  /*9730*/  IMAD.U32 R4, RZ, RZ, UR4 ;  /* 0x00000004ff047e24 */ /* 0x001fe2000f8e00ff */
[----:B------:R-:W-:Y:S01]  /*9740*/  MOV R118, R118 ;  /* 0x0000007600767202 */ /* 0x000fe20000000f00 */
[----:B------:R0:W-:Y:S01]  /*9750*/  STSM.16.M88.4 [R8], R136 ;  /* 0x0000008808007844 */ /* 0x0001e20000000200 */
[----:B------:R-:W-:Y:S02]  /*9760*/  F2FP.F16.F32.PACK_AB R146, R149, R148 ;  /* 0x000000949592723e */ /* 0x000fe400000000ff */
[----:B------:R-:W-:Y:S02]  /*9770*/  F2FP.F16.F32.PACK_AB R147, R151, R150 ;  /* 0x000000969793723e */ /* 0x000fe400000000ff */
[----:B------:R-:W-:-:S02]  /*9780*/  PLOP3.LUT P6, PT, PT, PT, UP0, 0x80, 0x0 ;  /* 0x000000000000781c */ /* 0x000fc40003fcf008 */
[----:B------:R-:W-:Y:S01]  /*9790*/  PLOP3.LUT P0, PT, PT, PT, UP1, 0x80, 0x0 ;  /* 0x000000000000781c */ /* 0x000fe20003f0f018 */
[----:B------:R1:W-:Y:S01]  /*97a0*/  STSM.16.M88.4 [R118], R144 ;  /* 0x0000009076007844 */ /* 0x0003e20000000200 */
[----:B------:R-:W-:Y:S01]  /*97b0*/  MOV R5, UR8 ;  /* 0x0000000800057c02 */ /* 0x000fe20008000f00 */
[----:B------:R-:W-:Y:S08]  /*97c0*/  BAR.SYNC.DEFER_BLOCKING 0x1, 0x100 ;  /* 0x0044000000007b1d */ /* 0x000ff00000010000 */
[----:B------:R2:W3:Y:S04]  /*97d0*/  @P6 LDG.E R10, desc[UR48][R10.64] ;  /* 0x000000300a0a6981 */ /* 0x0004e8000c1e1900 */
[----:B------:R-:W4:Y:S01]  /*97e0*/  @P0 LDG.E R6, desc[UR48][R4.64] ;  /* 0x0000003004060981 */ /* 0x000f22000c1e1900 */
[----:B------:R-:W-:Y:S01]  /*97f0*/  IMAD R9, R186, 0x40, R17 ;  /* 0x00000040ba097824 */ /* 0x000fe200078e0211 */
[----:B------:R-:W-:Y:S01]  /*9800*/  ULDC UR8, c[0x0][0xa88] ;  /* 0x0002a20000087ab9 */ /* 0x000fe20000000800 */
[----:B------:R-:W-:-:S02]  /*9810*/  UMOV UR4, URZ ;  /* 0x0000003f00047c82 */ /* 0x000fc40008000000 */
[----:B------:R-:W-:-:S03]  /*9820*/  IMAD.WIDE R126, R9, 0x2, R126 ;  /* 0x00000002097e7825 */ /* 0x000fc600078e027e */
[C---:B------:R-:W-:Y:S02]  /*9830*/  IADD3 R12, P2, R126.reuse, 0x1000, RZ ;  /* 0x000010007e0c7810 */ /* 0x040fe40007f5e0ff */
[C---:B------:R-:W-:Y:S02]  /*9840*/  IADD3 R33, P1, R126.reuse, 0x2000, RZ ;  /* 0x000020007e217810 */ /* 0x040fe40007f3e0ff */
[----:B--2---:R-:W-:Y:S02]  /*9850*/  P2R R11, PR, RZ, 0x4 ;  /* 0x00000004ff0b7803 */ /* 0x004fe40000000000 */
[C---:B------:R-:W-:Y:S02]  /*9860*/  IADD3 R25, P2, R126.reuse, 0x3000, RZ ;  /* 0x000030007e197810 */ /* 0x040fe40007f5e0ff */
[C---:B------:R-:W-:Y:S02]  /*9870*/  IADD3 R41, P3, R126.reuse, 0x4000, RZ ;  /* 0x000040007e297810 */ /* 0x040fe40007f7e0ff */
        /* <DEDUP_REMOVED lines=14> */
[----:B0-----:R-:W-:Y:S02]  /*9960*/  LOP3.LUT R8, R9, R12, RZ, 0x3c, !PT ;  /* 0x0000000c09087212 */ /* 0x001fe400078e3cff */
[----:B------:R-:W-:Y:S02]  /*9970*/  LOP3.LUT R32, R32, R33, RZ, 0x3c, !PT ;  /* 0x0000002120207212 */ /* 0x000fe400078e3cff */
[----:B------:R-:W-:Y:S02]  /*9980*/  LOP3.LUT R24, R24, R25, RZ, 0x3c, !PT ;  /* 0x0000001918187212 */ /* 0x000fe400078e3cff */
[----:B------:R-:W-:Y:S02]  /*9990*/  LOP3.LUT R40, R40, R41, RZ, 0x3c, !PT ;  /* 0x0000002928287212 */ /* 0x000fe400078e3cff */
[----:B------:R-:W-:-:S02]  /*99a0*/  LOP3.LUT R28, R28, R29, RZ, 0x3c, !PT ;  /* 0x0000001d1c1c7212 */ /* 0x000fc400078e3cff */
[----:B------:R-:W-:Y:S02]  /*99b0*/  LOP3.LUT R44, R44, R45, RZ, 0x3c, !PT ;  /* 0x0000002d2c2c7212 */ /* 0x000fe400078e3cff */
[----:B---3--:R-:W-:Y:S02]  /*99c0*/  @P6 R2UR UR8, R10 ;  /* 0x000000000a0862ca */ /* 0x008fe400000e0000 */
[----:B----4-:R-:W-:Y:S01]  /*99d0*/  @P0 R2UR UR4, R6 ;  /* 0x00000000060402ca */ /* 0x010fe200000e0000 */
[----:B-1----:R-:W-:-:S14]  /*99e0*/  @P6 BRA `(.L_x_3452) ;  /* 0x0000000000186947 */ /* 0x002fdc0003800000 */
[----:B------:R-:W-:Y:S05]  /*99f0*/  @!P0 BRA `(.L_x_3452) ;  /* 0x0000000000148947 */ /* 0x000fea0003800000 */
[----:B------:R-:W2:Y:S04]  /*9a00*/  LDG.E R10, desc[UR48][R4.64] ;  /* 0x00000030040a7981 */ /* 0x000ea8000c1e1900 */
[----:B------:R-:W3:Y:S01]  /*9a10*/  LDG.E R6, desc[UR48][R4.64+0x4] ;  /* 0x0000043004067981 */ /* 0x000ee2000c1e1900 */
[----:B--2---:R-:W-:Y:S02]  /*9a20*/  R2UR UR6, R10 ;  /* 0x000000000a0672ca */ /* 0x004fe400000e0000 */
[----:B---3--:R-:W-:-:S13]  /*9a30*/  R2UR UR8, R6 ;  /* 0x00000000060872ca */ /* 0x008fda00000e0000 */
[----:B------:R-:W-:-:S12]  /*9a40*/  UIADD3 UR8, -UR6, UR8, URZ ;  /* 0x0000000806087290 */ /* 0x000fd8000fffe13f */
.L_x_3452:
        /* <DEDUP_REMOVED lines=23> */
[----:B------:R-:W-:Y:S01]  /*9bc0*/  IMAD.X R37, RZ, RZ, R127, P0 ;  /* 0x000000ffff257224 */ /* 0x000fe200000e067f */
[----:B0-----:R-:W-:Y:S02]  /*9bd0*/  ISETP.NE.AND P6, PT, R4, RZ, PT ;  /* 0x000000ff0400720c */ /* 0x001fe40003fc5270 */
[----:B------:R-:W-:Y:S02]  /*9be0*/  LOP3.LUT R48, R48, R49, RZ, 0x3c, !PT ;  /* 0x0000003130307212 */ /* 0x000fe400078e3cff */
[----:B------:R-:W-:Y:S02]  /*9bf0*/  IADD3.X R41, RZ, R127, RZ, P3, !PT ;  /* 0x0000007fff297210 */ /* 0x000fe40001ffe4ff */
[----:B------:R-:W-:-:S02]  /*9c00*/  IADD3 R61, P2, R126, 0xa000, RZ ;  /* 0x0000a0007e3d7810 */ /* 0x000fc40007f5e0ff */
[C---:B------:R-:W-:Y:S02]  /*9c10*/  IADD3 R57, P3, R126.reuse, 0xb000, RZ ;  /* 0x0000b0007e397810 */ /* 0x040fe40007f7e0ff */
[C---:B------:R-:W-:Y:S02]  /*9c20*/  IADD3 R69, P4, R126.reuse, 0xc000, RZ ;  /* 0x0000c0007e457810 */ /* 0x040fe40007f9e0ff */
[C---:B------:R-:W-:Y:S02]  /*9c30*/  IADD3 R65, P5, R126.reuse, 0xd000, RZ ;  /* 0x0000d0007e417810 */ /* 0x040fe40007fbe0ff */
[C---:B------:R-:W-:Y:S02]  /*9c40*/  IADD3 R77, P0, R126.reuse, 0xe000, RZ ;  /* 0x0000e0007e4d7810 */ /* 0x040fe40007f1e0ff */
[----:B------:R-:W-:Y:S02]  /*9c50*/  IADD3.X R49, RZ, R127, RZ, P1, !PT ;  /* 0x0000007fff317210 */ /* 0x000fe40000ffe4ff */
[----:B------:R-:W-:-:S02]  /*9c60*/  IADD3 R5, P1, R126, 0xf000, RZ ;  /* 0x0000f0007e057810 */ /* 0x000fc40007f3e0ff */
[----:B------:R-:W-:Y:S02]  /*9c70*/  LOP3.LUT R60, R61, 0x380, RZ, 0xc0, !PT ;  /* 0x000003803d3c7812 */ /* 0x000fe400078ec0ff */
[----:B------:R-:W-:Y:S01]  /*9c80*/  LOP3.LUT R56, R57, 0x380, RZ, 0xc0, !PT ;  /* 0x0000038039387812 */ /* 0x000fe200078ec0ff */
[----:B------:R-:W-:Y:S01]  /*9c90*/  IMAD.X R73, RZ, RZ, R127, P1 ;  /* 0x000000ffff497224 */ /* 0x000fe200008e067f */
        /* <DEDUP_REMOVED lines=37> */
[C---:B------:R-:W-:Y:S01]  /*9ef0*/  IADD3 R10, R6.reuse, 0x8, RZ ;  /* 0x00000008060a7810 */ /* 0x040fe20007ffe0ff */
        /* <DEDUP_REMOVED lines=14> */
.L_x_3453:
        /* <DEDUP_REMOVED lines=11> */
[----:B------:R-:W5:Y:S01]  /*a090*/  LD.E.128 R32, desc[UR48][R32.64] ;  /* 0x0000003020207980 */ /* 0x000f62000c101d00 */
[----:B------:R-:W-:-:S02]  /*a0a0*/  SHF.L.U32 R5, R4, 0x1, RZ ;  /* 0x0000000104057819 */ /* 0x000fc400000006ff */
[----:B------:R-:W-:Y:S01]  /*a0b0*/  ISETP.GE.AND P0, PT, R6, UR14, PT ;  /* 0x0000000e06007c0c */ /* 0x000fe2000bf06270 */
[----:B------:R-:W5:Y:S01]  /*a0c0*/  LD.E.128 R24, desc[UR48][R24.64] ;  /* 0x0000003018187980 */ /* 0x000f62000c101d00 */
[----:B------:R-:W-:Y:S02]  /*a0d0*/  ISETP.GE.AND P1, PT, R84, UR14, PT ;  /* 0x0000000e54007c0c */ /* 0x000fe4000bf26270 */
[----:B------:R-:W-:Y:S01]  /*a0e0*/  LOP3.LUT R0, R5, 0x2, R0, 0xe2, !PT ;  /* 0x0000000205007812 */ /* 0x000fe200078ee200 */
[----:B------:R-:W5:Y:S01]  /*a0f0*/  LD.E.128 R40, desc[UR48][R40.64] ;  /* 0x0000003028287980 */ /* 0x000f62000c101d00 */
[----:B------:R-:W-:Y:S02]  /*a100*/  SEL R5, RZ, 0x4, P0 ;  /* 0x00000004ff057807 */ /* 0x000fe40000000000 */
[----:B------:R-:W-:Y:S01]  /*a110*/  SEL R4, RZ, 0x8, P1 ;  /* 0x00000008ff047807 */ /* 0x000fe20000800000 */
[----:B------:R-:W-:Y:S02]  /*a120*/  UIMAD UR6, UR12, UR10, URZ ;  /* 0x0000000a0c0672a4 */ /* 0x000fe4000f8e023f */
[----:B------:R-:W-:Y:S01]  /*a130*/  IMAD.U32 R21, RZ, RZ, UR10 ;  /* 0x0000000aff157e24 */ /* 0x000fe2000f8e00ff */
[----:B------:R-:W5:Y:S01]  /*a140*/  LD.E.128 R28, desc[UR48][R28.64] ;  /* 0x000000301c1c7980 */ /* 0x000f62000c101d00 */
[----:B------:R-:W-:Y:S01]  /*a150*/  LOP3.LUT R0, R4, R0, R5, 0xfe, !PT ;  /* 0x0000000004007212 */ /* 0x000fe200078efe05 */
[--C-:B------:R-:W-:Y:S01]  /*a160*/  IMAD.MOV.U32 R4, RZ, RZ, R17.reuse ;  /* 0x000000ffff047224 */ /* 0x100fe200078e0011 */
[----:B------:R-:W-:Y:S01]  /*a170*/  SHF.R.S32.HI R5, RZ, 0x1f, R17 ;  /* 0x0000001fff057819 */ /* 0x000fe20000011411 */
[----:B------:R-:W-:Y:S01]  /*a180*/  UIMAD UR6, UR4, UR11, UR6 ;  /* 0x0000000b040672a4 */ /* 0x000fe2000f8e0206 */
[----:B------:R-:W5:Y:S01]  /*a190*/  LD.E.128 R44, desc[UR48][R44.64] ;  /* 0x000000302c2c7980 */ /* 0x000f62000c101d00 */
[C---:B------:R-:W-:Y:S01]  /*a1a0*/  VIADD R86, R17.reuse, 0x100 ;  /* 0x0000010011567836 */ /* 0x040fe20000000000 */
[----:B------:R-:W-:Y:S01]  /*a1b0*/  ULDC.64 UR10, c[0x0][0xae0] ;  /* 0x0002b800000a7ab9 */ /* 0x000fe20000000a00 */
[----:B------:R-:W-:Y:S01]  /*a1c0*/  VIADD R88, R17, 0x140 ;  /* 0x0000014011587836 */ /* 0x000fe20000000000 */
[----:B------:R-:W5:Y:S01]  /*a1d0*/  LD.E.128 R36, desc[UR48][R36.64] ;  /* 0x0000003024247980 */ /* 0x000f62000c101d00 */
[----:B------:R-:W-:-:S03]  /*a1e0*/  IMAD.WIDE.U32 R4, R21, UR4, R4 ;  /* 0x0000000415047c25 */ /* 0x000fc6000f8e0004 */
        /* <DEDUP_REMOVED lines=9> */
[----:B------:R-:W-:Y:S01]  /*a280*/  VIADD R5, R5, UR6 ;  /* 0x0000000605057c36 */ /* 0x000fe20008000000 */
[----:B------:R-:W-:Y:S01]  /*a290*/  ISETP.GE.AND P0, PT, R86, UR14, PT ;  /* 0x0000000e56007c0c */ /* 0x000fe2000bf06270 */
[----:B------:R-:W-:Y:S01]  /*a2a0*/  @!PT LDS RZ, [RZ] ;  /* 0x00000000fffff984 */ /* 0x000fe20000000800 */
[----:B------:R-:W-:Y:S01]  /*a2b0*/  @!PT LDS RZ, [RZ] ;  /* 0x00000000fffff984 */ /* 0x000fe20000000800 */
[----:B------:R-:W-:Y:S01]  /*a2c0*/  @!PT LDS RZ, [RZ] ;  /* 0x00000000fffff984 */ /* 0x000fe20000000800 */
[----:B------:R-:W-:Y:S01]  /*a2d0*/  @!PT LDS RZ, [RZ] ;  /* 0x00000000fffff984 */ /* 0x000fe20000000800 */
[----:B------:R1:W-:Y:S06]  /*a2e0*/  MEMBAR.ALL.CTA ;  /* 0x0000000000007992 */ /* 0x0003ec0000008000 */
[----:B-1----:R-:W1:Y:S01]  /*a2f0*/  FENCE.VIEW.ASYNC.S ;  /* 0x00000000000073c6 */ /* 0x002e620000000000 */
[----:B------:R-:W-:Y:S01]  /*a300*/  IMAD.U32 R81, RZ, RZ, UR10 ;  /* 0x0000000aff517e24 */ /* 0x000fe2000f8e00ff */
[----:B------:R-:W-:Y:S01]  /*a310*/  ISETP.GE.AND P1, PT, R88, UR14, PT ;  /* 0x0000000e58007c0c */ /* 0x000fe2000bf26270 */
[----:B------:R-:W-:Y:S01]  /*a320*/  UIMAD UR7, UR45, -0x40, UR8 ;  /* 0xffffffc02d0778a4 */ /* 0x000fe2000f8e0208 */
[----:B------:R-:W-:Y:S01]  /*a330*/  IADD3 R80, R17, 0x180, RZ ;  /* 0x0000018011507810 */ /* 0x000fe20007ffe0ff */
[----:B------:R-:W-:-:S02]  /*a340*/  UIMAD UR6, UR44, UR11, UR4 ;  /* 0x0000000b2c0672a4 */ /* 0x000fc4000f8e0204 */
[----:B------:R-:W-:Y:S01]  /*a350*/  IMAD.WIDE.U32 R4, R81, UR44, R4 ;  /* 0x0000002c51047c25 */ /* 0x000fe2000f8e0004 */
[----:B------:R-:W-:Y:S01]  /*a360*/  SEL R21, RZ, 0x10, P0 ;  /* 0x00000010ff157807 */ /* 0x000fe20000000000 */
[----:B------:R-:W-:Y:S01]  /*a370*/  UIADD3 UR4, UR40, 0x28c20, URZ ;  /* 0x00028c2028047890 */ /* 0x000fe2000fffe03f */
[----:B------:R-:W-:Y:S01]  /*a380*/  SEL R20, RZ, 0x20, P1 ;  /* 0x00000020ff147807 */ /* 0x000fe20000800000 */
[----:B------:R-:W-:Y:S01]  /*a390*/  ULDC.64 UR8, c[0x0][0xae8] ;  /* 0x0002ba0000087ab9 */ /* 0x000fe20000000a00 */
[----:B------:R-:W-:Y:S01]  /*a3a0*/  ISETP.GE.AND P2, PT, R186, UR7, PT ;  /* 0x00000007ba007c0c */ /* 0x000fe2000bf46270 */
[----:B------:R-:W-:Y:S01]  /*a3b0*/  UPRMT UR4, URZ, 0x654, UR4 ;  /* 0x000006543f047896 */ /* 0x000fe20008000004 */
[----:B------:R-:W-:Y:S01]  /*a3c0*/  ISETP.GE.AND P0, PT, R80, UR14, PT ;  /* 0x0000000e50007c0c */ /* 0x000fe2000bf06270 */
[----:B------:R-:W-:Y:S01]  /*a3d0*/  VIADD R80, R186, 0x20 ;  /* 0x00000020ba507836 */ /* 0x000fe20000000000 */
[----:B------:R-:W-:Y:S01]  /*a3e0*/  LOP3.LUT R21, R20, R0, R21, 0xfe, !PT ;  /* 0x0000000014157212 */ /* 0x000fe200078efe15 */
[----:B------:R-:W-:Y:S01]  /*a3f0*/  VIADD R20, R17, 0x1c0 ;  /* 0x000001c011147836 */ /* 0x000fe20000000000 */
[----:B------:R-:W-:Y:S01]  /*a400*/  IADD3 R5, R5, UR6, RZ ;  /* 0x0000000605057c10 */ /* 0x000fe2000fffe0ff */
[----:B------:R-:W-:-:S02]  /*a410*/  UIMAD UR6, UR43, UR8, URZ ;  /* 0x000000082b0672a4 */ /* 0x000fc4000f8e023f */
[----:B------:R-:W-:Y:S01]  /*a420*/  IMAD.U32 R81, RZ, RZ, UR8 ;  /* 0x00000008ff517e24 */ /* 0x000fe2000f8e00ff */
[----:B------:R-:W-:Y:S01]  /*a430*/  SEL R0, RZ, 0x40, P0 ;  /* 0x00000040ff007807 */ /* 0x000fe20000000000 */
[----:B------:R-:W-:Y:S01]  /*a440*/  BSSY B1, `(.L_x_3454) ;  /* 0x0000028000017945 */ /* 0x000fe20003800000 */
[----:B------:R-:W-:Y:S01]  /*a450*/  UIMAD UR6, UR42, UR9, UR6 ;  /* 0x000000092a0672a4 */ /* 0x000fe2000f8e0206 */
[----:B------:R-:W-:Y:S01]  /*a460*/  ISETP.GE.AND P1, PT, R20, UR14, PT ;  /* 0x0000000e14007c0c */ /* 0x000fe2000bf26270 */
[----:B-1----:R-:W-:Y:S01]  /*a470*/  SYNCS.ARRIVE.TRANS64.RED.A1T0 RZ, [UR4], RZ ;  /* 0x000000ffffff79a7 */ /* 0x002fe20008100404 */
[----:B------:R-:W-:Y:S01]  /*a480*/  ISETP.GE.AND P0, PT, R80, UR7, PT ;  /* 0x0000000750007c0c */ /* 0x000fe2000bf06270 */
[----:B------:R-:W-:Y:S01]  /*a490*/  IMAD.WIDE.U32 R80, R81, UR42, R4 ;  /* 0x0000002a51507c25 */ /* 0x000fe2000f8e0004 */
[----:B------:R-:W-:Y:S02]  /*a4a0*/  LOP3.LUT R0, R21, R0, RZ, 0xfc, !PT ;  /* 0x0000000015007212 */ /* 0x000fe400078efcff */
        /* <DEDUP_REMOVED lines=8> */
[----:B------:R-:W-:Y:S01]  /*a530*/  MOV R5, R87 ;  /* 0x0000005700057202 */ /* 0x000fe20000000f00 */
        /* <DEDUP_REMOVED lines=24> */
.L_x_3455:
[----:B------:R-:W-:Y:S05]  /*a6c0*/  BSYNC B1 ;  /* 0x0000000000017941 */ /* 0x000fea0003800000 */
.L_x_3454:
        /* <DEDUP_REMOVED lines=31> */
.L_x_3451:
[----:B------:R-:W-:Y:S01]  /*a8c0*/  ULDC.64 UR6, c[0x0][0xbe0] ;  /* 0x0002f80000067ab9 */ /* 0x000fe20000000a00 */
[----:B------:R-:W-:Y:S02]  /*a8d0*/  USHF.L.U32 UR4, UR42, 0x2, URZ ;  /* 0x000000022a047899 */ /* 0x000fe4000800063f */
[----:B------:R-:W-:Y:S01]  /*a8e0*/  UISETP.NE.U32.AND UP0, UPT, UR6, URZ, UPT ;  /* 0x0000003f0600728c */ /* 0x000fe2000bf05070 */
[----:B------:R-:W-:Y:S01]  /*a8f0*/  ULDC.64 UR8, c[0x0][0xbd8] ;  /* 0x0002f60000087ab9 */ /* 0x000fe20000000a00 */
[----:B------:R-:W-:Y:S02]  /*a900*/  USHF.L.U64.HI UR10, UR42, 0x2, UR43 ;  /* 0x000000022a0a7899 */ /* 0x000fe4000801022b */
[----:B------:R-:W-:Y:S02]  /*a910*/  UISETP.NE.AND.EX UP1, UPT, UR7, URZ, UPT, UP0 ;  /* 0x0000003f0700728c */ /* 0x000fe4000bf25300 */
[----:B------:R-:W-:Y:S01]  /*a920*/  UISETP.NE.U32.AND UP0, UPT, UR8, URZ, UPT ;  /* 0x0000003f0800728c */ /* 0x000fe2000bf05070 */
[----:B------:R-:W-:Y:S01]  /*a930*/  MOV R3, RZ ;  /* 0x000000ff00037202 */ /* 0x000fe20000000f00 */
[----:B------:R-:W-:Y:S01]  /*a940*/  VIADD R12, R17, 0x40 ;  /* 0x00000040110c7836 */ /* 0x000fe20000000000 */
[----:B------:R-:W-:Y:S01]  /*a950*/  ULDC UR12, c[0x0][0xa8c] ;  /* 0x0002a300000c7ab9 */ /* 0x000fe20000000800 */
[----:B------:R-:W-:Y:S01]  /*a960*/  PLOP3.LUT P4, PT, PT, PT, UP1, 0x80, 0x0 ;  /* 0x000000000000781c */ /* 0x000fe20003f8f018 */
[----:B------:R-:W-:-:S04]  /*a970*/  UISETP.NE.AND.EX UP0, UPT, UR9, URZ, UPT, UP0 ;  /* 0x0000003f0900728c */ /* 0x000fc8000bf05300 */
[----:B------:R-:W-:Y:S02]  /*a980*/  @UP1 UIADD3 UR6, UP2, UR4, UR6, URZ ;  /* 0x0000000604061290 */ /* 0x000fe4000ff5e03f */
[----:B------:R-:W-:Y:S02]  /*a990*/  PLOP3.LUT P3, PT, PT, PT, UP0, 0x80, 0x0 ;  /* 0x000000000000781c */ /* 0x000fe40003f6f008 */
[----:B------:R-:W-:Y:S02]  /*a9a0*/  @UP1 UIADD3.X UR7, UR10, UR7, URZ, UP2, !UPT ;  /* 0x000000070a071290 */ /* 0x000fe400097fe43f */
[----:B------:R-:W-:Y:S01]  /*a9b0*/  UIADD3 UR4, UP1, UR4, UR8, URZ ;  /* 0x0000000804047290 */ /* 0x000fe2000ff3e03f */
[----:B------:R-:W-:-:S03]  /*a9c0*/  IMAD.U32 R8, RZ, RZ, UR6 ;  /* 0x00000006ff087e24 */ /* 0x000fc6000f8e00ff */
[----:B------:R-:W-:Y:S01]  /*a9d0*/  IMAD.U32 R9, RZ, RZ, UR7 ;  /* 0x00000007ff097e24 */ /* 0x000fe2000f8e00ff */
[----:B------:R-:W-:Y:S01]  /*a9e0*/  UIADD3.X UR6, UR10, UR9, URZ, UP1, !UPT ;  /* 0x000000090a067290 */ /* 0x000fe20008ffe43f */
[----:B------:R-:W-:-:S03]  /*a9f0*/  IMAD.U32 R4, RZ, RZ, UR4 ;  /* 0x00000004ff047e24 */ /* 0x000fc6000f8e00ff */
[----:B------:R0:W2:Y:S02]  /*aa00*/  @P4 LDG.E R8, desc[UR48][R8.64] ;  /* 0x0000003008084981 */ /* 0x0000a4000c1e1900 */
        /* <DEDUP_REMOVED lines=11> */
[----:B------:R-:W-:-:S02]  /*aac0*/  ISETP.GE.AND P2, PT, R15, UR12, PT ;  /* 0x0000000c0f007c0c */ /* 0x000fc4000bf46270 */
[----:B------:R-:W-:Y:S02]  /*aad0*/  ISETP.GT.AND P0, PT, R189, 0x3f, PT ;  /* 0x0000003fbd00780c */ /* 0x000fe40003f04270 */
        /* <DEDUP_REMOVED lines=12> */
.L_x_3457:
[----:B------:R-:W-:Y:S01]  /*aba0*/  USHF.R.S32.HI UR8, URZ, 0x1f, UR44 ;  /* 0x0000001f3f087899 */ /* 0x000fe2000801142c */
[----:B------:R-:W-:Y:S01]  /*abb0*/  BSSY B1, `(.L_x_3458) ;  /* 0x0000021000017945 */ /* 0x000fe20003800000 */
[----:B------:R-:W-:Y:S01]  /*abc0*/  USEL UR42, UR42, URZ, !UP0 ;  /* 0x0000003f2a2a7287 */ /* 0x000fe2000c000000 */
[C---:B------:R-:W-:Y:S01]  /*abd0*/  IADD3 R20, R17.reuse, 0x100, RZ ;  /* 0x0000010011147810 */ /* 0x040fe20007ffe0ff */
[----:B------:R-:W-:Y:S01]  /*abe0*/  USEL UR43, UR43, URZ, !UP0 ;  /* 0x0000003f2b2b7287 */ /* 0x000fe2000c000000 */
[----:B------:R-:W-:Y:S01]  /*abf0*/  VIADD R26, R17, 0x140 ;  /* 0x00000140111a7836 */ /* 0x000fe20000000000 */
[----:B------:R-:W-:Y:S02]  /*ac00*/  SHF.R.S32.HI R10, RZ, 0x1f, R17 ;  /* 0x0000001fff0a7819 */ /* 0x000fe40000011411 */
[----:B-----5:R-:W-:Y:S01]  /*ac10*/  SHF.R.S32.HI R6, RZ, 0x1f, R3 ;  /* 0x0000001fff067819 */ /* 0x020fe20000011403 */
[----:B------:R-:W-:Y:S07]  /*ac20*/  @P0 BRA `(.L_x_3459) ;  /* 0x0000000000640947 */ /* 0x000fee0003800000 */
        /* <DEDUP_REMOVED lines=9> */
[----:B------:R-:W-:Y:S02]  /*acc0*/  LEA.HI.X.SX32 R5, R0, R6, 0x1, P0 ;  /* 0x0000000600057211 */ /* 0x000fe400000f0eff */
[----:B------:R-:W-:Y:S01]  /*acd0*/  MOV R9, UR10 ;  /* 0x0000000a00097c02 */ /* 0x000fe20008000f00 */
[----:B------:R-:W-:-:S03]  /*ace0*/  UIMAD UR6, UR44, UR11, UR6 ;  /* 0x0000000b2c0672a4 */ /* 0x000fc6000f8e0206 */
[----:B------:R-:W-:Y:S01]  /*acf0*/  ULDC.64 UR10, c[0x0][0xb78] ;  /* 0x0002de00000a7ab9 */ /* 0x000fe20000000a00 */
[----:B------:R-:W-:Y:S01]  /*ad00*/  IMAD.WIDE.U32 R4, R9, UR44, R4 ;  /* 0x0000002c09047c25 */ /* 0x000fe2000f8e0004 */
[----:B------:R-:W-:-:S03]  /*ad10*/  UIMAD UR7, UR43, UR10, URZ ;  /* 0x0000000a2b0772a4 */ /* 0x000fc6000f8e023f */
[----:B------:R-:W-:Y:S01]  /*ad20*/  VIADD R5, R5, UR6 ;  /* 0x0000000605057c36 */ /* 0x000fe20008000000 */
[----:B------:R-:W-:Y:S01]  /*ad30*/  UIMAD UR7, UR42, UR11, UR7 ;  /* 0x0000000b2a0772a4 */ /* 0x000fe2000f8e0207 */
[----:B------:R-:W-:Y:S02]  /*ad40*/  IMAD.U32 R9, RZ, RZ, UR10 ;  /* 0x0000000aff097e24 */ /* 0x000fe4000f8e00ff */
[----:B------:R-:W-:Y:S02]  /*ad50*/  ULDC.64 UR10, c[0x0][0xb40] ;  /* 0x0002d000000a7ab9 */ /* 0x000fe40000000a00 */
[----:B------:R-:W-:-:S04]  /*ad60*/  IMAD.WIDE.U32 R4, R9, UR42, R4 ;  /* 0x0000002a09047c25 */ /* 0x000fc8000f8e0004 */
[----:B------:R-:W-:Y:S01]  /*ad70*/  VIADD R5, R5, UR7 ;  /* 0x0000000705057c36 */ /* 0x000fe20008000000 */
[----:B------:R-:W-:-:S04]  /*ad80*/  LEA R8, P0, R4, UR10, 0x2 ;  /* 0x0000000a04087c11 */ /* 0x000fc8000f8010ff */
[----:B------:R-:W-:Y:S01]  /*ad90*/  LEA.HI.X R9, R4, UR11, R5, 0x2, P0 ;  /* 0x0000000b04097c11 */ /* 0x000fe200080f1405 */
[----:B------:R-:W-:-:S05]  /*ada0*/  IMAD.MOV.U32 R5, RZ, RZ, -0x800000 ;  /* 0xff800000ff057424 */ /* 0x000fca00078e00ff */
[----:B------:R0:W-:Y:S03]  /*adb0*/  STG.E desc[UR48][R8.64], R5 ;  /* 0x0000000508007986 */ /* 0x0001e6000c101930 */
.L_x_3459:
[----:B------:R-:W-:Y:S05]  /*adc0*/  BSYNC B1 ;  /* 0x0000000000017941 */ /* 0x000fea0003800000 */
.L_x_3458:
[----:B------:R-:W-:Y:S01]  /*add0*/  ULDC.64 UR6, c[0x0][0xaa0] ;  /* 0x0002a80000067ab9 */ /* 0x000fe20000000a00 */
[----:B------:R-:W-:Y:S01]  /*ade0*/  MOV R4, R17 ;  /* 0x0000001100047202 */ /* 0x000fe20000000f00 */
        /* <DEDUP_REMOVED lines=9> */
[----:B------:R-:W-:Y:S01]  /*ae80*/  VIADD R8, R17, 0x180 ;  /* 0x0000018011087836 */ /* 0x000fe20000000000 */
[----:B------:R-:W-:Y:S01]  /*ae90*/  SEL R0, RZ, 0x10, P0 ;  /* 0x00000010ff007807 */ /* 0x000fe20000000000 */
[----:B------:R-:W-:-:S02]  /*aea0*/  IMAD.IADD R5, R5, 0x1, R3 ;  /* 0x0000000105057824 */ /* 0x000fc400078e0203 */
[----:B------:R-:W-:Y:S01]  /*aeb0*/  IMAD.U32 R3, RZ, RZ, UR6 ;  /* 0x00000006ff037e24 */ /* 0x000fe2000f8e00ff */
[----:B------:R-:W-:Y:S01]  /*aec0*/  UIMAD UR6, UR8, UR6, URZ ;  /* 0x00000006080672a4 */ /* 0x000fe2000f8e023f */
[----:B------:R-:W-:Y:S02]  /*aed0*/  ISETP.GE.AND P0, PT, R8, UR12, PT ;  /* 0x0000000c08007c0c */ /* 0x000fe4000bf06270 */
[----:B------:R-:W-:Y:S01]  /*aee0*/  IMAD.WIDE.U32 R4, R3, UR44, R4 ;  /* 0x0000002c03047c25 */ /* 0x000fe2000f8e0004 */
[----:B------:R-:W-:Y:S01]  /*aef0*/  UIMAD UR6, UR44, UR7, UR6 ;  /* 0x000000072c0672a4 */ /* 0x000fe2000f8e0206 */
[----:B------:R-:W-:Y:S01]  /*af00*/  IADD3 R3, R17, 0x1c0, RZ ;  /* 0x000001c011037810 */ /* 0x000fe20007ffe0ff */
[----:B------:R-:W-:Y:S01]  /*af10*/  UIMAD UR7, UR45, -0x40, UR4 ;  /* 0xffffffc02d0778a4 */ /* 0x000fe2000f8e0204 */
[----:B------:R-:W-:Y:S01]  /*af20*/  LOP3.LUT R11, R6, R11, R0, 0xfe, !PT ;  /* 0x0000000b060b7212 */ /* 0x000fe200078efe00 */
[----:B------:R-:W-:Y:S01]  /*af30*/  ULDC.64 UR8, c[0x0][0xae8] ;  /* 0x0002ba0000087ab9 */ /* 0x000fe20000000a00 */
[----:B------:R-:W-:Y:S01]  /*af40*/  SEL R0, RZ, 0x40, P0 ;  /* 0x00000040ff007807 */ /* 0x000fe20000000000 */
[----:B------:R-:W-:Y:S01]  /*af50*/  UIMAD UR4, UR43, UR8, URZ ;  /* 0x000000082b0472a4 */ /* 0x000fe2000f8e023f */
[----:B------:R-:W-:Y:S01]  /*af60*/  VIADD R5, R5, UR6 ;  /* 0x0000000605057c36 */ /* 0x000fe20008000000 */
[C---:B------:R-:W-:Y:S01]  /*af70*/  ISETP.GE.AND P1, PT, R186.reuse, UR7, PT ;  /* 0x00000007ba007c0c */ /* 0x040fe2000bf26270 */
[----:B------:R-:W-:Y:S01]  /*af80*/  IMAD.U32 R9, RZ, RZ, UR8 ;  /* 0x00000008ff097e24 */ /* 0x000fe2000f8e00ff */
[----:B------:R-:W-:Y:S01]  /*af90*/  UIMAD UR4, UR42, UR9, UR4 ;  /* 0x000000092a0472a4 */ /* 0x000fe2000f8e0204 */
[----:B------:R-:W-:Y:S01]  /*afa0*/  ISETP.GE.AND P2, PT, R3, UR12, PT ;  /* 0x0000000c03007c0c */ /* 0x000fe2000bf46270 */
[----:B------:R-:W-:Y:S01]  /*afb0*/  VIADD R6, R186, 0x20 ;  /* 0x00000020ba067836 */ /* 0x000fe20000000000 */
[----:B------:R-:W-:Y:S01]  /*afc0*/  LOP3.LUT R21, R11, R0, RZ, 0xfc, !PT ;  /* 0x000000000b157212 */ /* 0x000fe200078efcff */
[----:B------:R-:W-:Y:S01]  /*afd0*/  IMAD.WIDE.U32 R8, R9, UR42, R4 ;  /* 0x0000002a09087c25 */ /* 0x000fe2000f8e0004 */
[----:B------:R-:W-:-:S02]  /*afe0*/  SHF.R.S32.HI R5, RZ, 0x1f, R186 ;  /* 0x0000001fff057819 */ /* 0x000fc400000114ba */
[----:B------:R-:W-:Y:S01]  /*aff0*/  MOV R4, R186 ;  /* 0x000000ba00047202 */ /* 0x000fe20000000f00 */
[----:B------:R-:W-:Y:S01]  /*b000*/  IMAD.U32 R11, RZ, RZ, UR45 ;  /* 0x0000002dff0b7e24 */ /* 0x000fe2000f8e00ff */
[----:B------:R-:W-:Y:S01]  /*b010*/  SEL R0, RZ, 0x80, P2 ;  /* 0x00000080ff007807 */ /* 0x000fe20001000000 */
[----:B------:R-:W-:Y:S01]  /*b020*/  VIADD R13, R9, UR4 ;  /* 0x00000004090d7c36 */ /* 0x000fe20008000000 */
[----:B------:R-:W-:Y:S01]  /*b030*/  ISETP.GE.AND P0, PT, R6, UR7, PT ;  /* 0x0000000706007c0c */ /* 0x000fe2000bf06270 */
[----:B------:R-:W-:Y:S01]  /*b040*/  IMAD.WIDE R10, R11, 0x40, R4 ;  /* 0x000000400b0a7825 */ /* 0x000fe200078e0204 */
[----:B------:R-:W-:Y:S01]  /*b050*/  LOP3.LUT R0, R21, R0, RZ, 0xfc, !PT ;  /* 0x0000000015007212 */ /* 0x000fe200078efcff */
[----:B------:R-:W-:Y:S10]  /*b060*/  @P1 BRA `(.L_x_3461) ;  /* 0x0000000000681947 */ /* 0x000ff40003800000 */
        /* <DEDUP_REMOVED lines=26> */
.L_x_3461:
[----:B------:R-:W-:Y:S05]  /*b210*/  BSYNC B1 ;  /* 0x0000000000017941 */ /* 0x000fea0003800000 */
.L_x_3460:
        /* <DEDUP_REMOVED lines=29> */
.L_x_3456:
[----:B------:R-:W-:Y:S05]  /*b3f0*/  BSYNC B0 ;  /* 0x0000000000007941 */ /* 0x000fea0003800000 */
.L_x_3450:
[----:B------:R-:W-:Y:S02]  /*b400*/  ULDC UR4, c[0x0][0xc14] ;  /* 0x0003050000047ab9 */ /* 0x000fe40000000800 */
[----:B------:R-:W-:-:S13]  /*b410*/  ISETP.GE.AND P0, PT, R7, UR4, PT ;  /* 0x0000000407007c0c */ /* 0x000fda000bf06270 */
[----:B------:R-:W-:Y:S05]  /*b420*/  @!P0 BRA `(.L_x_3462) ;  /* 0xffffff5800c08947 */ /* 0x000fea000383ffff */
[----:B------:R-:W-:Y:S05]  /*b430*/  EXIT ;  /* 0x000000000000794d */ /* 0x000fea0003800000 */
.L_x_3405:
        /* <DEDUP_REMOVED lines=19> */
[C---:B------:R-:W-:Y:S02]  /*b570*/  ISETP.NE.AND P1, PT, R7.reuse, RZ, PT ;  /* 0x000000ff0700720c */ /* 0x040fe40003f25270 */
        /* <DEDUP_REMOVED lines=8> */
[----:B0-----:R-:W-:-:S04]  /*b600*/  SEL R5, R4, RZ, P1 ;  /* 0x000000ff04057207 */ /* 0x001fc80000800000 */
[----:B------:R-:W-:-:S05]  /*b610*/  IADD3 R5, R8, R5, RZ ;  /* 0x0000000508057210 */ /* 0x000fca0007ffe0ff */
[----:B------:R-:W0:Y:S02]  /*b620*/  SHFL.UP PT, R4, R5, 0x2, RZ ;  /* 0x0440000005047989 */ /* 0x000e2400000e00ff */
[----:B0-----:R-:W-:Y:S02]  /*b630*/  SEL R4, R4, RZ, P0 ;  /* 0x000000ff04047207 */ /* 0x001fe40000000000 */
[----:B------:R-:W-:-:S03]  /*b640*/  ISETP.GE.U32.AND P0, PT, R7, 0x4, PT ;  /* 0x000000040700780c */ /* 0x000fc60003f06070 */
[----:B------:R-:W-:-:S05]  /*b650*/  IMAD.IADD R4, R5, 0x1, R4 ;  /* 0x0000000105047824 */ /* 0x000fca00078e0204 */
[----:B------:R-:W0:Y:S05]  /*b660*/  SHFL.UP PT, R6, R4, 0x4, RZ ;  /* 0x0480000004067989 */ /* 0x000e2a00000e00ff */
[----:B------:R-:W-:-:S04]  /*b670*/  @P0 LOP3.LUT R0, R0, 0x8, RZ, 0xfc, !PT ;  /* 0x0000000800000812 */ /* 0x000fc800078efcff */
[----:B------:R-:W-:Y:S02]  /*b680*/  LOP3.LUT R0, R0, 0xfffffffb, RZ, 0xc0, !PT ;  /* 0xfffffffb00007812 */ /* 0x000fe400078ec0ff */
[----:B0-----:R-:W-:Y:S01]  /*b690*/  SEL R3, R6, RZ, P0 ;  /* 0x000000ff06037207 */ /* 0x001fe20000000000 */
[----:B------:R-:W-:Y:S01]  /*b6a0*/  IMAD.MOV.U32 R6, RZ, RZ, RZ ;  /* 0x000000ffff067224 */ /* 0x000fe200078e00ff */
        /* <DEDUP_REMOVED lines=22> */
.L_x_3467:
[----:B------:R-:W-:Y:S01]  /*b810*/  IADD3 R6, R6, 0x1f, RZ ;  /* 0x0000001f06067810 */ /* 0x000fe20007ffe0ff */
        /* <DEDUP_REMOVED lines=14> */
.L_x_3466:
[----:B------:R-:W-:Y:S05]  /*b900*/  BSYNC B0 ;  /* 0x0000000000007941 */ /* 0x000fea0003800000 */
.L_x_3465:
        /* <DEDUP_REMOVED lines=25> */
.L_x_3463:
[----:B------:R-:W-:-:S05]  /*baa0*/  IADD3 R7, -R2, R5, RZ ;  /* 0x0000000502077210 */ /* 0x000fca0007ffe1ff */
        /* <DEDUP_REMOVED lines=19> */
.L_x_3468:
[----:B-1----:R-:W-:Y:S01]  /*bbe0*/  IMAD.MOV R2, RZ, RZ, -R3 ;  /* 0x000000ffff027224 */ /* 0x002fe200078e0a03 */
[----:B--2---:R-:W-:Y:S01]  /*bbf0*/  IABS R4, R6 ;  /* 0x0000000600047213 */ /* 0x004fe20000000000 */
[----:B---3--:R-:W-:Y:S02]  /*bc00*/  IMAD R16, R16, UR4, R7 ;  /* 0x0000000410107c24 */ /* 0x008fe4000f8e0207 */
[----:B------:R-:W-:Y:S01]  /*bc10*/  IMAD R5, R2, R11, RZ ;  /* 0x0000000b02057224 */ /* 0x000fe200078e02ff */
[----:B------:R-:W-:Y:S01]  /*bc20*/  MOV R2, RZ ;  /* 0x000000ff00027202 */ /* 0x000fe20000000f00 */
[----:B------:R-:W-:-:S04]  /*bc30*/  IMAD.MOV R4, RZ, RZ, -R4 ;  /* 0x000000ffff047224 */ /* 0x000fc800078e0a04 */
        /* <DEDUP_REMOVED lines=28> */
[----:B------:R-:W-:Y:S01]  /*be00*/  IMAD R9, R2, R7, RZ ;  /* 0x0000000702097224 */ /* 0x000fe200078e02ff */
[----:B------:R-:W-:-:S05]  /*be10*/  MOV R2, RZ ;  /* 0x000000ff00027202 */ /* 0x000fca0000000f00 */
        /* <DEDUP_REMOVED lines=14> */
[----:B------:R-:W-:Y:S01]  /*bf00*/  @!P0 LOP3.LUT R2, RZ, R10, RZ, 0x33, !PT ;  /* 0x0000000aff028212 */ /* 0x000fe200078e33ff */
[----:B------:R-:W-:-:S04]  /*bf10*/  IMAD.MOV R10, RZ, RZ, -R10 ;  /* 0x000000ffff0a7224 */ /* 0x000fc800078e0a0a */
[----:B------:R-:W-:Y:S01]  /*bf20*/  IMAD R18, R2, R10, R5 ;  /* 0x0000000a02127224 */ /* 0x000fe200078e0205 */
[----:B------:R-:W-:-:S05]  /*bf30*/  LOP3.LUT R2, RZ, R2, RZ, 0x33, !PT ;  /* 0x00000002ff027212 */ /* 0x000fca00078e33ff */
[----:B------:R-:W-:Y:S01]  /*bf40*/  IMAD.IADD R17, R17, 0x1, R2 ;  /* 0x0000000111117824 */ /* 0x000fe200078e0202 */
[----:B------:R-:W-:Y:S06]  /*bf50*/  BRA `(.L_x_3469) ;  /* 0x00000000000c7947 */ /* 0x000fec0003800000 */
.L_x_3464:
[----:B------:R-:W-:Y:S01]  /*bf60*/  IMAD.MOV.U32 R17, RZ, RZ, RZ ;  /* 0x000000ffff117224 */ /* 0x000fe200078e00ff */
[----:B------:R-:W-:Y:S01]  /*bf70*/  MOV R16, UR6 ;  /* 0x0000000600107c02 */ /* 0x000fe20008000f00 */
[----:B------:R-:W-:-:S07]  /*bf80*/  IMAD.MOV.U32 R18, RZ, RZ, RZ ;  /* 0x000000ffff127224 */ /* 0x000fce00078e00ff */
.L_x_3469:
[----:B------:R-:W1:Y:S01]  /*bf90*/  S2R R2, SR_TID.X ;  /* 0x0000000000027919 */ /* 0x000e620000002100 */
[----:B------:R-:W-:Y:S01]  /*bfa0*/  STL [R1+0x20], RZ ;  /* 0x000020ff01007387 */ /* 0x000fe20000100800 */
        /* <DEDUP_REMOVED lines=10> */
[----:B------:R1:W-:Y:S03]  /*c050*/  STL [R1], RZ ;  /* 0x000000ff01007387 */ /* 0x0003e60000100800 */
[----:B------:R-:W-:Y:S05]  /*c060*/  @P0 BRA `(.L_x_3470) ;  /* 0x0000004000340947 */ /* 0x000fea0003800000 */
[----:B-1----:R-:W-:Y:S01]  /*c070*/  IMAD.MOV.U32 R0, RZ, RZ, 0x1 ;  /* 0x00000001ff007424 */ /* 0x002fe200078e00ff */
[----:B------:R1:W-:Y:S01]  /*c080*/  STL [R1], RZ ;  /* 0x000000ff01007387 */ /* 0x0003e20000100800 */
[----:B------:R-:W-:Y:S01]  /*c090*/  ULDC UR37, c[0x0][0xc] ;  /* 0x0000030000257ab9 */ /* 0x000fe20000000800 */
[----:B------:R-:W-:Y:S02]  /*c0a0*/  ULDC.64 UR38, c[0x0][0x198] ;  /* 0x0000660000267ab9 */ /* 0x000fe40000000a00 */
[----:B------:R1:W-:Y:S04]  /*c0b0*/  STL [R1+0x4], R0 ;  /* 0x0000040001007387 */ /* 0x0003e80000100800 */
[----:B------:R1:W-:Y:S02]  /*c0c0*/  STL [R1+0x20], RZ ;  /* 0x000020ff01007387 */ /* 0x0003e40000100800 */
.L_x_3535:
[----:B--2---:R-:W2:Y:S02]  /*c0d0*/  LDC.64 R2, c[0x0][0xc60] ;  /* 0x00031800ff027b82 */ /* 0x004ea40000000a00 */
[----:B--2---:R-:W-:-:S05]  /*c0e0*/  IMAD.WIDE R2, R19, 0x4, R2 ;  /* 0x0000000413027825 */ /* 0x004fca00078e0202 */
[----:B------:R-:W2:Y:S01]  /*c0f0*/  LDG.E R5, desc[UR48][R2.64] ;  /* 0x0000003002057981 */ /* 0x000ea2000c1e1900 */
[----:B------:R-:W-:Y:S05]  /*c100*/  YIELD ;  /* 0x0000000000007946 */ /* 0x000fea0003800000 */
[----:B------:R-:W-:Y:S01]  /*c110*/  ULDC.64 UR4, c[0x0][0xa28] ;  /* 0x00028a0000047ab9 */ /* 0x000fe20000000a00 */
[----:B-1----:R-:W-:Y:S01]  /*c120*/  IMAD.MOV.U32 R0, RZ, RZ, RZ ;  /* 0x000000ffff007224 */ /* 0x002fe200078e00ff */
[----:B------:R-:W-:Y:S01]  /*c130*/  ISETP.NE.U32.AND P0, PT, RZ, UR4, PT ;  /* 0x00000004ff007c0c */ /* 0x000fe2000bf05070 */
[----:B------:R-:W-:Y:S01]  /*c140*/  IMAD.MOV.U32 R6, RZ, RZ, RZ ;  /* 0x000000ffff067224 */ /* 0x000fe200078e00ff */
[----:B------:R-:W-:-:S02]  /*c150*/  ULDC.64 UR6, c[0x0][0xa08] ;  /* 0x0002820000067ab9 */ /* 0x000fc40000000a00 */
[----:B------:R-:W-:Y:S02]  /*c160*/  ISETP.NE.AND.EX P0, PT, RZ, UR5, PT, P0 ;  /* 0x00000005ff007c0c */ /* 0x000fe4000bf05300 */
[----:B--2---:R-:W-:Y:S01]  /*c170*/  SHF.R.S32.HI R4, RZ, 0x1f, R5 ;  /* 0x0000001fff047819 */ /* 0x004fe20000011405 */
[----:B------:R1:W-:Y:S10]  /*c180*/  STL [R1+0x10], R5 ;  /* 0x0000100501007387 */ /* 0x0003f40000100800 */
[----:B------:R-:W-:-:S04]  /*c190*/  @P0 LEA R2, P1, R5, UR4, 0x2 ;  /* 0x0000000405020c11 */ /* 0x000fc8000f8210ff */
[C-C-:B------:R-:W-:Y:S01]  /*c1a0*/  @P0 LEA.HI.X R3, R5.reuse, UR5, R4.reuse, 0x2, P1 ;  /* 0x0000000505030c11 */ /* 0x140fe200088f1404 */
[----:B------:R-:W-:Y:S02]  /*c1b0*/  ULDC.64 UR4, c[0x0][0xa18] ;  /* 0x0002860000047ab9 */ /* 0x000fe40000000a00 */
[----:B------:R-:W-:Y:S02]  /*c1c0*/  ISETP.NE.U32.AND P1, PT, RZ, UR4, PT ;  /* 0x00000004ff007c0c */ /* 0x000fe4000bf25070 */
[C---:B------:R-:W-:Y:S01]  /*c1d0*/  SHF.L.U32 R11, R5.reuse, 0x2, RZ ;  /* 0x00000002050b7819 */ /* 0x040fe200000006ff */
[----:B------:R2:W5:Y:S01]  /*c1e0*/  @P0 LDG.E R0, desc[UR48][R2.64] ;  /* 0x0000003002000981 */ /* 0x000562000c1e1900 */
[----:B------:R-:W-:Y:S02]  /*c1f0*/  ISETP.NE.AND.EX P1, PT, RZ, UR5, PT, P1 ;  /* 0x00000005ff007c0c */ /* 0x000fe4000bf25310 */
[----:B------:R-:W-:Y:S01]  /*c200*/  SHF.L.U64.HI R10, R5, 0x2, R4 ;  /* 0x00000002050a7819 */ /* 0x000fe20000010204 */
[----:B------:R-:W-:Y:S04]  /*c210*/  STL [R1+0x18], R11 ;  /* 0x0000180b01007387 */ /* 0x000fe80000100800 */
[----:B------:R-:W-:Y:S06]  /*c220*/  STL [R1+0x1c], R10 ;  /* 0x00001c0a01007387 */ /* 0x000fec0000100800 */
[----:B------:R-:W-:-:S04]  /*c230*/  @P1 IADD3 R8, P0, R11, UR4, RZ ;  /* 0x000000040b081c10 */ /* 0x000fc8000ff1e0ff */
[C---:B------:R-:W-:Y:S01]  /*c240*/  @P1 IADD3.X R9, R10.reuse, UR5, RZ, P0, !PT ;  /* 0x000000050a091c10 */ /* 0x040fe200087fe4ff */
[----:B------:R-:W-:Y:S02]  /*c250*/  ULDC.64 UR4, c[0x0][0xa00] ;  /* 0x0002800000047ab9 */ /* 0x000fe40000000a00 */
[----:B------:R-:W-:Y:S02]  /*c260*/  ISETP.NE.U32.AND P2, PT, RZ, UR4, PT ;  /* 0x00000004ff007c0c */ /* 0x000fe4000bf45070 */
[C---:B--2---:R-:W-:Y:S02]  /*c270*/  IADD3 R2, P0, R11.reuse, UR4, RZ ;  /* 0x000000040b027c10 */ /* 0x044fe4000ff1e0ff */
[----:B------:R-:W-:Y:S02]  /*c280*/  ISETP.NE.AND.EX P2, PT, RZ, UR5, PT, P2 ;  /* 0x00000005ff007c0c */ /* 0x000fe4000bf45320 */
[----:B------:R-:W-:Y:S01]  /*c290*/  IADD3.X R3, R10, UR5, RZ, P0, !PT ;  /* 0x000000050a037c10 */ /* 0x000fe200087fe4ff */
[----:B------:R-:W-:Y:S01]  /*c2a0*/  ULDC UR4, c[0x0][0x288] ;  /* 0x0000a20000047ab9 */ /* 0x000fe20000000800 */
[----:B------:R-:W-:-:S04]  /*c2b0*/  IADD3 R4, P0, R11, UR6, RZ ;  /* 0x000000060b047c10 */ /* 0x000fc8000ff1e0ff */
[----:B-1----:R-:W-:-:S05]  /*c2c0*/  IADD3.X R5, R10, UR7, RZ, P0, !PT ;  /* 0x000000070a057c10 */ /* 0x002fca00087fe4ff */
[----:B------:R-:W2:Y:S01]  /*c2d0*/  @P2 LDG.E R6, desc[UR48][R2.64] ;  /* 0x0000003002062981 */ /* 0x000ea2000c1e1900 */
[----:B------:R-:W-:-:S03]  /*c2e0*/  ISETP.NE.U32.AND P0, PT, RZ, UR6, PT ;  /* 0x00000006ff007c0c */ /* 0x000fc6000bf05070 */
[----:B--2---:R1:W-:Y:S02]  /*c2f0*/  STL [R1+0x24], R6 ;  /* 0x0000240601007387 */ /* 0x0043e40000100800 */
[----:B-1----:R-:W-:Y:S01]  /*c300*/  IMAD.U32 R6, RZ, RZ, UR4 ;  /* 0x00000004ff067e24 */ /* 0x002fe2000f8e00ff */
[----:B------:R-:W-:-:S05]  /*c310*/  ULDC.64 UR4, c[0x0][0x3f8] ;  /* 0x0000fe0000047ab9 */ /* 0x000fca0000000a00 */
[----:B------:R1:W5:Y:S01]  /*c320*/  @P1 LDG.E R6, desc[UR48][R8.64] ;  /* 0x0000003008061981 */ /* 0x000362000c1e1900 */
[----:B------:R-:W-:Y:S01]  /*c330*/  UISETP.NE.U32.AND UP0, UPT, UR4, URZ, UPT ;  /* 0x0000003f0400728c */ /* 0x000fe2000bf05070 */
[----:B------:R-:W-:Y:S02]  /*c340*/  ISETP.NE.AND.EX P0, PT, RZ, UR7, PT, P0 ;  /* 0x00000007ff007c0c */ /* 0x000fe4000bf05300 */
[----:B------:R-:W-:Y:S01]  /*c350*/  ULDC UR4, c[0x0][0x404] ;  /* 0x0001010000047ab9 */ /* 0x000fe20000000800 */
[----:B------:R-:W-:-:S03]  /*c360*/  UISETP.NE.AND.EX UP0, UPT, UR5, URZ, UPT, UP0 ;  /* 0x0000003f0500728c */ /* 0x000fc6000bf05300 */
[----:B------:R-:W-:Y:S01]  /*c370*/  ULDC UR5, c[0x0][0x2e0] ;  /* 0x0000b80000057ab9 */ /* 0x000fe20000000800 */
[----:B------:R-:W-:-:S04]  /*c380*/  USEL UR4, UR4, 0x1, UP0 ;  /* 0x0000000104047887 */ /* 0x000fc80008000000 */
[----:B------:R-:W-:-:S06]  /*c390*/  UIMAD UR4, UR4, UR5, URZ ;  /* 0x00000005040472a4 */ /* 0x000fcc000f8e023f */
[----:B------:R-:W-:Y:S01]  /*c3a0*/  IMAD.U32 R7, RZ, RZ, UR4 ;  /* 0x00000004ff077e24 */ /* 0x000fe2000f8e00ff */
[----:B-1----:R-:W-:Y:S06]  /*c3b0*/  @P1 BRA `(.L_x_3471) ;  /* 0x0000000000101947 */ /* 0x002fec0003800000 */
[----:B------:R-:W-:Y:S05]  /*c3c0*/  @!P2 BRA `(.L_x_3471) ;  /* 0x00000000000ca947 */ /* 0x000fea0003800000 */
[----:B-----5:R-:W2:Y:S04]  /*c3d0*/  LDG.E R6, desc[UR48][R2.64] ;  /* 0x0000003002067981 */ /* 0x020ea8000c1e1900 */
[----:B------:R-:W2:Y:S02]  /*c3e0*/  LDG.E R9, desc[UR48][R2.64+0x4] ;  /* 0x0000043002097981 */ /* 0x000ea4000c1e1900 */
[----:B--2---:R-:W-:-:S07]  /*c3f0*/  IMAD.IADD R6, R9, 0x1, -R6 ;  /* 0x0000000109067824 */ /* 0x004fce00078e0a06 */
.L_x_3471:
[----:B------:R-:W-:Y:S01]  /*c400*/  MOV R3, RZ ;  /* 0x000000ff00037202 */ /* 0x000fe20000000f00 */
[----:B------:R-:W-:-:S05]  /*c410*/  ULDC.64 UR4, c[0x0][0xa20] ;  /* 0x0002880000047ab9 */ /* 0x000fca0000000a00 */
[----:B------:R-:W2:Y:S01]  /*c420*/  @P0 LDG.E R3, desc[UR48][R4.64] ;  /* 0x0000003004030981 */ /* 0x000ea2000c1e1900 */
[----:B------:R-:W-:-:S04]  /*c430*/  ISETP.NE.U32.AND P1, PT, RZ, UR4, PT ;  /* 0x00000004ff007c0c */ /* 0x000fc8000bf25070 */
[----:B------:R-:W-:Y:S01]  /*c440*/  ISETP.NE.AND.EX P1, PT, RZ, UR5, PT, P1 ;  /* 0x00000005ff007c0c */ /* 0x000fe2000bf25310 */
[----:B--2--5:R-:W-:-:S05]  /*c450*/  IMAD.IADD R2, R3, 0x1, R0 ;  /* 0x0000000103027824 */ /* 0x024fca00078e0200 */
[----:B------:R1:W-:Y:S07]  /*c460*/  STL [R1+0x8], R2 ;  /* 0x0000080201007387 */ /* 0x0003ee0000100800 */
[----:B------:R-:W-:Y:S05]  /*c470*/  @!P1 BRA `(.L_x_3472) ;  /* 0x0000000000109947 */ /* 0x000fea0003800000 */
[----:B-1----:R-:W-:-:S04]  /*c480*/  IADD3 R2, P0, R11, UR4, RZ ;  /* 0x000000040b027c10 */ /* 0x002fc8000ff1e0ff */
[----:B------:R-:W-:-:S05]  /*c490*/  IADD3.X R3, R10, UR5, RZ, P0, !PT ;  /* 0x000000050a037c10 */ /* 0x000fca00087fe4ff */
[----:B------:R2:W5:Y:S01]  /*c4a0*/  LDG.E R7, desc[UR48][R2.64] ;  /* 0x0000003002077981 */ /* 0x000562000c1e1900 */
[----:B------:R-:W-:Y:S05]  /*c4b0*/  BRA `(.L_x_3473) ;  /* 0x0000000000107947 */ /* 0x000fea0003800000 */
.L_x_3472:
[----:B------:R-:W-:Y:S05]  /*c4c0*/  @!P0 BRA `(.L_x_3473) ;  /* 0x00000000000c8947 */ /* 0x000fea0003800000 */
[----:B-1----:R-:W2:Y:S04]  /*c4d0*/  LDG.E R2, desc[UR48][R4.64] ;  /* 0x0000003004027981 */ /* 0x002ea8000c1e1900 */
[----:B------:R-:W2:Y:S02]  /*c4e0*/  LDG.E R7, desc[UR48][R4.64+0x4] ;  /* 0x0000043004077981 */ /* 0x000ea4000c1e1900 */
[----:B--2---:R-:W-:-:S07]  /*c4f0*/  IMAD.IADD R7, R7, 0x1, -R2 ;  /* 0x0000000107077824 */ /* 0x004fce00078e0a02 */
.L_x_3473:
[----:B-----5:R-:W-:Y:S01]  /*c500*/  IMAD.IADD R7, R7, 0x1, -R0 ;  /* 0x0000000107077824 */ /* 0x020fe200078e0a00 */
[----:B------:R-:W-:Y:S01]  /*c510*/  LEA R0, R17, 0x7f, 0x6 ;  /* 0x0000007f11007811 */ /* 0x000fe200078e30ff */
[----:B------:R-:W-:Y:S03]  /*c520*/  BSSY B6, `(.L_x_3474) ;  /* 0x0000300000067945 */ /* 0x000fe60003800000 */
[C---:B------:R-:W-:Y:S01]  /*c530*/  IADD3 R6, R7.reuse, R0, -R6 ;  /* 0x0000000007067210 */ /* 0x040fe20007ffe806 */
[----:B------:R-:W-:-:S03]  /*c540*/  VIADD R7, R7, 0x3f ;  /* 0x0000003f07077836 */ /* 0x000fc60000000000 */
[----:B--2---:R-:W-:Y:S02]  /*c550*/  SHF.R.S32.HI R3, RZ, 0x1f, R6 ;  /* 0x0000001fff037819 */ /* 0x004fe40000011406 */
[----:B------:R-:W-:Y:S02]  /*c560*/  SHF.R.S32.HI R0, RZ, 0x1f, R7 ;  /* 0x0000001fff007819 */ /* 0x000fe40000011407 */
[----:B------:R-:W-:Y:S02]  /*c570*/  LEA.HI R3, R3, R6, RZ, 0x6 ;  /* 0x0000000603037211 */ /* 0x000fe400078f30ff */
[----:B------:R-:W-:Y:S02]  /*c580*/  LEA.HI R0, R0, R7, RZ, 0x6 ;  /* 0x0000000700007211 */ /* 0x000fe400078f30ff */
[----:B------:R-:W-:Y:S02]  /*c590*/  SHF.R.S32.HI R3, RZ, 0x6, R3 ;  /* 0x00000006ff037819 */ /* 0x000fe40000011403 */
[----:B------:R-:W-:-:S04]  /*c5a0*/  SHF.R.S32.HI R0, RZ, 0x6, R0 ;  /* 0x00000006ff007819 */ /* 0x000fc80000011400 */
[----:B-1----:R-:W-:-:S04]  /*c5b0*/  VIMNMX R2, R0, R3, PT ;  /* 0x0000000300027248 */ /* 0x002fc80003fe0100 */
[----:B------:R-:W-:Y:S01]  /*c5c0*/  ISETP.GT.AND P0, PT, R2, RZ, PT ;  /* 0x000000ff0200720c */ /* 0x000fe20003f04270 */
[----:B------:R1:W-:-:S12]  /*c5d0*/  STL [R1+0x14], R2 ;  /* 0x0000140201007387 */ /* 0x0003d80000100800 */
[----:B-1----:R-:W-:Y:S05]  /*c5e0*/  @P0 BRA `(.L_x_3475) ;  /* 0x0000000000440947 */ /* 0x002fea0003800000 */
[----:B------:R-:W1:Y:S02]  /*c5f0*/  S2R R2, SR_TID.X ;  /* 0x0000000000027919 */ /* 0x000e640000002100 */
[----:B-1----:R-:W-:-:S04]  /*c600*/  LOP3.LUT R2, R2, 0x1f, RZ, 0xc0, !PT ;  /* 0x0000001f02027812 */ /* 0x002fc800078ec0ff */
[----:B------:R-:W-:-:S13]  /*c610*/  ISETP.NE.AND P1, PT, R2, RZ, PT ;  /* 0x000000ff0200720c */ /* 0x000fda0003f25270 */
[----:B------:R-:W-:Y:S05]  /*c620*/  @P1 BRA `(.L_x_3476) ;  /* 0x0000002c00bc1947 */ /* 0x000fea0003800000 */
[----:B------:R-:W1:Y:S01]  /*c630*/  S2R R7, SR_LANEID ;  /* 0x0000000000077919 */ /* 0x000e620000000000 */
[----:B------:R-:W-:Y:S01]  /*c640*/  VOTEU.ANY UR4, UPT, PT ;  /* 0x0000000000047886 */ /* 0x000fe200038e0100 */
[----:B------:R-:W2:Y:S01]  /*c650*/  LDC.64 R2, c[0x0][0xc38] ;  /* 0x00030e00ff027b82 */ /* 0x000ea20000000a00 */
[----:B------:R-:W1:Y:S08]  /*c660*/  FLO.U32 R0, UR4 ;  /* 0x0000000400007d00 */ /* 0x000e7000080e0000 */
[----:B------:R-:W2:Y:S01]  /*c670*/  POPC R5, UR4 ;  /* 0x0000000400057d09 */ /* 0x000ea20008000000 */
[----:B-1----:R-:W-:-:S13]  /*c680*/  ISETP.EQ.U32.AND P0, PT, R0, R7, PT ;  /* 0x000000070000720c */ /* 0x002fda0003f02070 */
[----:B--2---:R-:W2:Y:S01]  /*c690*/  @P0 ATOMG.E.ADD.STRONG.GPU PT, R3, desc[UR48][R2.64], R5 ;  /* 0x00000005020309a8 */ /* 0x004ea200081ee1f0 */
[----:B------:R-:W1:Y:S02]  /*c6a0*/  S2R R4, SR_LTMASK ;  /* 0x0000000000047919 */ /* 0x000e640000003900 */
[----:B-1----:R-:W-:-:S04]  /*c6b0*/  LOP3.LUT R4, R4, UR4, RZ, 0xc0, !PT ;  /* 0x0000000404047c12 */ /* 0x002fc8000f8ec0ff */
[----:B------:R-:W1:Y:S01]  /*c6c0*/  POPC R7, R4 ;  /* 0x0000000400077309 */ /* 0x000e620000000000 */
[----:B--2---:R-:W1:Y:S02]  /*c6d0*/  SHFL.IDX PT, R0, R3, R0, 0x1f ;  /* 0x00001f0003007589 */ /* 0x004e6400000e0000 */
[----:B-1----:R-:W-:Y:S01]  /*c6e0*/  IADD3 R16, R0, UR37, R7 ;  /* 0x0000002500107c10 */ /* 0x002fe2000fffe007 */
[----:B------:R-:W-:Y:S06]  /*c6f0*/  BRA `(.L_x_3476) ;  /* 0x0000002c00887947 */ /* 0x000fec0003800000 */
.L_x_3475:
[----:B------:R-:W1:Y:S01]  /*c700*/  S2R R3, SR_CgaCtaId ;  /* 0x0000000000037919 */ /* 0x000e620000008800 */
[----:B------:R-:W-:-:S04]  /*c710*/  MOV R0, 0x400 ;  /* 0x0000040000007802 */ /* 0x000fc80000000f00 */
[----:B-1----:R-:W-:-:S04]  /*c720*/  LEA R2, R3, R0, 0x18 ;  /* 0x0000000003027211 */ /* 0x002fc800078ec0ff */
[----:B------:R-:W-:Y:S01]  /*c730*/  IADD3 R0, R2, 0x22400, RZ ;  /* 0x0002240002007810 */ /* 0x000fe20007ffe0ff */
[----:B------:R1:W-:Y:S03]  /*c740*/  STL [R1+0xc], R2 ;  /* 0x00000c0201007387 */ /* 0x0003e60000100800 */
[----:B------:R-:W-:-:S13]  /*c750*/  LOP3.LUT P0, RZ, R0, 0x3ff, RZ, 0xc0, !PT ;  /* 0x000003ff00ff7812 */ /* 0x000fda000780c0ff */
[----:B-1----:R-:W-:Y:S05]  /*c760*/  @!P0 BRA `(.L_x_3477) ;  /* 0x0000000000408947 */ /* 0x002fea0003800000 */
[----:B------:R-:W-:Y:S01]  /*c770*/  MOV R2, 0x0 ;  /* 0x0000000000027802 */ /* 0x000fe20000000f00 */
[----:B------:R-:W-:Y:S01]  /*c780*/  ULDC.64 UR6, c[0x4][0x88] ;  /* 0x0100220000067ab9 */ /* 0x000fe20000000a00 */
[----:B------:R-:W-:Y:S01]  /*c790*/  ULDC.64 UR8, c[0x4][0x90] ;  /* 0x0100240000087ab9 */ /* 0x000fe20000000a00 */
[----:B------:R-:W-:Y:S01]  /*c7a0*/  ULDC.64 UR4, c[0x4][0x8] ;  /* 0x0100020000047ab9 */ /* 0x000fe20000000a00 */
[----:B------:R-:W-:Y:S01]  /*c7b0*/  IMAD.U32 R4, RZ, RZ, UR6 ;  /* 0x00000006ff047e24 */ /* 0x000fe2000f8e00ff */
[----:B------:R-:W-:Y:S01]  /*c7c0*/  MOV R10, UR4 ;  /* 0x00000004000a7c02 */ /* 0x000fe20008000f00 */
        /* <DEDUP_REMOVED lines=10> */
.L_x_3477:
        /* <DEDUP_REMOVED lines=17> */
[----:B01----:R-:W-:-:S07]  /*c980*/  IMAD.MOV.U32 R13, RZ, RZ, RZ ;  /* 0x000000ffff0d7224 */ /* 0x003fce00078e00ff */
[----:B------:R-:W-:-:S07]  /*c990*/  LEPC R20, `(.L_x_3479) ;  /* 0x000000001014794e */ /* 0x000fce0000000000 */
[----:B--2---:R-:W-:Y:S05]  /*c9a0*/  CALL.ABS.NOINC R2 ;  /* 0x0000000002007343 */ /* 0x004fea0003c00000 */
.L_x_3479:
        /* <DEDUP_REMOVED lines=15> */
[----:B0-----:R-:W-:Y:S05]  /*caa0*/  CALL.ABS.NOINC R2 ;  /* 0x0000000002007343 */ /* 0x001fea0003c00000 */
.L_x_3478:
[----:B------:R-:W2:Y:S01]  /*cab0*/  LDL.LU R2, [R1+0x18] ;  /* 0x0000180001027983 */ /* 0x000ea20000300800 */
[----:B------:R-:W-:Y:S01]  /*cac0*/  ULDC.64 UR4, c[0x0][0x9f8] ;  /* 0x00027e0000047ab9 */ /* 0x000fe20000000a00 */
[----:B------:R-:W1:Y:S02]  /*cad0*/  LDC R4, c[0x0][0x428] ;  /* 0x00010a00ff047b82 */ /* 0x000e640000000800 */
        /* <DEDUP_REMOVED lines=17> */
[----:B-1----:R-:W-:Y:S01]  /*cbf0*/  ISETP.NE.AND P0, PT, R4, 0x1, PT ;  /* 0x000000010400780c */ /* 0x002fe20003f05270 */
[----:B------:R-:W-:Y:S01]  /*cc00*/  IMAD R17, R17, 0x40, R7 ;  /* 0x0000004011117824 */ /* 0x000fe200078e0207 */
[----:B------:R-:W-:Y:S02]  /*cc10*/  MOV R4, R18 ;  /* 0x0000001200047202 */ /* 0x000fe40000000f00 */
[----:B------:R-:W-:-:S09]  /*cc20*/  PLOP3.LUT P1, PT, P6, PT, PT, 0x8, 0x0 ;  /* 0x000000000000781c */ /* 0x000fd2000372e170 */
[----:B------:R-:W1:Y:S08]  /*cc30*/  @P0 LDC R5, c[0x0][0x42c] ;  /* 0x00010b00ff050b82 */ /* 0x000e700000000800 */
[----:B------:R-:W2:Y:S01]  /*cc40*/  @P0 LDC R6, c[0x0][0x430] ;  /* 0x00010c00ff060b82 */ /* 0x000ea20000000800 */
[----:B-1----:R-:W-:-:S05]  /*cc50*/  @P0 IMAD.HI.U32 R5, R18, R5, RZ ;  /* 0x0000000512050227 */ /* 0x002fca00078e00ff */
[----:B--2---:R-:W-:Y:S02]  /*cc60*/  @P0 SHF.R.U32.HI R4, RZ, R6, R5 ;  /* 0x00000006ff040219 */ /* 0x004fe40000011605 */
[----:B------:R-:W-:-:S04]  /*cc70*/  ISETP.NE.U32.AND P0, PT, RZ, UR4, PT ;  /* 0x00000004ff007c0c */ /* 0x000fc8000bf05070 */
[----:B------:R-:W-:-:S04]  /*cc80*/  ISETP.NE.AND.EX P0, PT, RZ, UR5, PT, P0 ;  /* 0x00000005ff007c0c */ /* 0x000fc8000bf05300 */
[----:B0-----:R-:W-:-:S09]  /*cc90*/  SEL R6, R8, RZ, !P0 ;  /* 0x000000ff08067207 */ /* 0x001fd20004000000 */
.L_x_3480:
        /* <DEDUP_REMOVED lines=19> */
.L_x_3552:
[----:B------:R-:W-:Y:S01]  /*cdd0*/  UMOV UR4, 0xffffffff ;  /* 0xffffffff00047882 */ /* 0x000fe20000000000 */
[----:B------:R-:W-:Y:S02]  /*cde0*/  SHF.R.S32.HI R5, RZ, 0x1f, R0 ;  /* 0x0000001fff057819 */ /* 0x000fe40000011400 */
[----:B------:R-:W-:Y:S05]  /*cdf0*/  BRA.DIV UR4, `(.L_x_3482) ;  /* 0x0000003a04c07947 */ /* 0x000fea000b800000 */
[----:B------:R-:W-:-:S13]  /*ce00*/  ELECT P6, URZ, PT ;  /* 0x00000000003f782f */ /* 0x000fda00038c0000 */
.L_x_3555:
[----:B------:R-:W-:Y:S05]  /*ce10*/  @!P6 BRA `(.L_x_3483) ;  /* 0x0000000000f8e947 */ /* 0x000fea0003800000 */
[----:B------:R-:W-:-:S04]  /*ce20*/  ISETP.NE.U32.AND P0, PT, R2, RZ, PT ;  /* 0x000000ff0200720c */ /* 0x000fc80003f05070 */
[----:B------:R-:W-:-:S13]  /*ce30*/  ISETP.NE.AND.EX P0, PT, R3, RZ, PT, P0 ;  /* 0x000000ff0300720c */ /* 0x000fda0003f05300 */
[----:B------:R-:W-:Y:S05]  /*ce40*/  @!P0 BRA `(.L_x_3484) ;  /* 0x0000000000448947 */ /* 0x000fea0003800000 */
[----:B------:R-:W0:Y:S01]  /*ce50*/  LDC R11, c[0x0][0x41c] ;  /* 0x00010700ff0b7b82 */ /* 0x000e220000000800 */
[----:B------:R-:W-:Y:S01]  /*ce60*/  ULDC.64 UR4, c[0x0][0x408] ;  /* 0x0001020000047ab9 */ /* 0x000fe20000000a00 */
[----:B0-----:R-:W-:-:S13]  /*ce70*/  ISETP.NE.AND P0, PT, R11, 0x1, PT ;  /* 0x000000010b00780c */ /* 0x001fda0003f05270 */
[----:B------:R-:W0:Y:S02]  /*ce80*/  @P0 LDC.64 R8, c[0x0][0x420] ;  /* 0x00010800ff080b82 */ /* 0x000e240000000a00 */
[----:B0-----:R-:W-:-:S04]  /*ce90*/  @P0 IMAD.HI.U32 R10, R7, R8, RZ ;  /* 0x00000008070a0227 */ /* 0x001fc800078e00ff */
        /* <DEDUP_REMOVED lines=9> */
[----:B------:R-:W-:-:S04]  /*cf30*/  LEA R10, P0, R8, R2, 0x2 ;  /* 0x00000002080a7211 */ /* 0x000fc800078010ff */
[----:B------:R-:W-:-:S05]  /*cf40*/  LEA.HI.X R11, R8, R3, R9, 0x2, P0 ;  /* 0x00000003080b7211 */ /* 0x000fca00000f1409 */
[----:B------:R0:W5:Y:S04]  /*cf50*/  LDG.E R9, desc[UR48][R10.64] ;  /* 0x000000300a097981 */ /* 0x000168000c1e1900 */
.L_x_3484:
[----:B------:R-:W2:Y:S01]  /*cf60*/  LDL R8, [R1] ;  /* 0x0000000001087983 */ /* 0x000ea20000100800 */
[----:B0-----:R-:W-:-:S03]  /*cf70*/  MOV R11, 0x400 ;  /* 0x00000400000b7802 */ /* 0x001fc60000000f00 */
[----:B------:R-:W3:Y:S01]  /*cf80*/  LDL R10, [R1+0x4] ;  /* 0x00000400010a7983 */ /* 0x000ee20000100800 */
[----:B------:R-:W0:Y:S02]  /*cf90*/  S2R R12, SR_CgaCtaId ;  /* 0x00000000000c7919 */ /* 0x000e240000008800 */
[----:B0-----:R-:W-:-:S05]  /*cfa0*/  LEA R11, R12, R11, 0x18 ;  /* 0x0000000b0c0b7211 */ /* 0x001fca00078ec0ff */
[----:B--2---:R-:W-:Y:S01]  /*cfb0*/  IMAD R8, R8, 0x8, R11 ;  /* 0x0000000808087824 */ /* 0x004fe200078e020b */
[----:B---3--:R-:W-:-:S04]  /*cfc0*/  SHF.L.U32 R10, R10, 0x1f, RZ ;  /* 0x0000001f0a0a7819 */ /* 0x008fc800000006ff */
[----:B------:R-:W0:Y:S02]  /*cfd0*/  SYNCS.PHASECHK.TRANS64.TRYWAIT P0, [R8+URZ+0x28c40], R10 ;  /* 0x028c400a080075a7 */ /* 0x000e24000800017f */
[----:B0-----:R-:W-:Y:S05]  /*cfe0*/  @!P0 BRA `(.L_x_3485) ;  /* 0x0000003800648947 */ /* 0x001fea0003800000 */
.L_x_3556:
        /* <DEDUP_REMOVED lines=11> */
.L_x_3486:
        /* <DEDUP_REMOVED lines=22> */
.L_x_3483:
        /* <DEDUP_REMOVED lines=22> */
[----:B--2---:R-:W-:-:S04]  /*d360*/  IADD3 R12, R12, 0x1, RZ ;  /* 0x000000010c0c7810 */ /* 0x004fc80007ffe0ff */
[----:B------:R-:W-:Y:S01]  /*d370*/  LEA.HI R6, R12, R12, RZ, 0x1 ;  /* 0x0000000c0c067211 */ /* 0x000fe200078f08ff */
[----:B------:R0:W-:Y:S03]  /*d380*/  STL [R1+0x20], R12 ;  /* 0x0000200c01007387 */ /* 0x0001e60000100800 */
[----:B------:R-:W-:-:S05]  /*d390*/  LOP3.LUT R6, R6, 0xfffffffe, RZ, 0xc0, !PT ;  /* 0xfffffffe06067812 */ /* 0x000fca00078ec0ff */
[----:B------:R-:W-:-:S05]  /*d3a0*/  IMAD.IADD R6, R12, 0x1, -R6 ;  /* 0x000000010c067824 */ /* 0x000fca00078e0a06 */
[----:B------:R-:W-:-:S04]  /*d3b0*/  SHF.L.U32 R6, R6, 0x1f, RZ ;  /* 0x0000001f06067819 */ /* 0x000fc800000006ff */
[----:B------:R-:W1:Y:S02]  /*d3c0*/  SYNCS.PHASECHK.TRANS64.TRYWAIT P0, [R10+URZ+0x28c20], R6 ;  /* 0x028c20060a0075a7 */ /* 0x000e64000800017f */
[----:B01----:R-:W-:Y:S05]  /*d3d0*/  @!P0 BRA `(.L_x_3488) ;  /* 0x00000034007c8947 */ /* 0x003fea0003800000 */
.L_x_3557:
[----:B------:R-:W-:Y:S05]  /*d3e0*/  BSYNC B0 ;  /* 0x0000000000007941 */ /* 0x000fea0003800000 */
.L_x_3487:
        /* <DEDUP_REMOVED lines=11> */
.L_x_3558:
        /* <DEDUP_REMOVED lines=11> */
.L_x_3492:
[----:B0-----:R-:W2:Y:S01]  /*d550*/  LDL R6, [R1] ;  /* 0x0000000001067983 */ /* 0x001ea20000100800 */
[----:B------:R-:W-:-:S03]  /*d560*/  MOV R10, 0x400 ;  /* 0x00000400000a7802 */ /* 0x000fc60000000f00 */
[----:B------:R-:W3:Y:S01]  /*d570*/  LDL R8, [R1+0x8] ;  /* 0x0000080001087983 */ /* 0x000ee20000100800 */
[----:B------:R-:W0:Y:S01]  /*d580*/  S2R R12, SR_CgaCtaId ;  /* 0x00000000000c7919 */ /* 0x000e220000008800 */
[----:B------:R-:W-:Y:S02]  /*d590*/  R2UR UR11, R7 ;  /* 0x00000000070b72ca */ /* 0x000fe400000e0000 */
        /* <DEDUP_REMOVED lines=52> */
.L_x_3490:
[----:B------:R-:W-:Y:S05]  /*d8e0*/  BSYNC B0 ;  /* 0x0000000000007941 */ /* 0x000fea0003800000 */
.L_x_3489:
[----:B------:R-:W2:Y:S01]  /*d8f0*/  LDL R7, [R1+0x14] ;  /* 0x0000140001077983 */ /* 0x000ea20000100800 */
[----:B------:R-:W-:Y:S01]  /*d900*/  BSSY B0, `(.L_x_3493) ;  /* 0x00001a6000007945 */ /* 0x000fe20003800000 */
[----:B--2---:R-:W-:-:S13]  /*d910*/  ISETP.GE.AND P0, PT, R7, 0x2, PT ;  /* 0x000000020700780c */ /* 0x004fda0003f06270 */
[----:B------:R-:W-:Y:S05]  /*d920*/  @!P0 BRA `(.L_x_3494) ;  /* 0x00000018008c8947 */ /* 0x000fea0003800000 */
[C---:B0-----:R-:W-:Y:S01]  /*d930*/  LOP3.LUT R6, R7.reuse, 0x1, RZ, 0xc0, !PT ;  /* 0x0000000107067812 */ /* 0x041fe200078ec0ff */
[----:B------:R-:W-:Y:S01]  /*d940*/  BSSY B1, `(.L_x_3495) ;  /* 0x000008f000017945 */ /* 0x000fe20003800000 */
[----:B------:R-:W-:Y:S02]  /*d950*/  IADD3 R10, R7, -0x2, RZ ;  /* 0xfffffffe070a7810 */ /* 0x000fe40007ffe0ff */
[----:B------:R-:W-:-:S03]  /*d960*/  ISETP.NE.U32.AND P0, PT, R6, 0x1, PT ;  /* 0x000000010600780c */ /* 0x000fc60003f05070 */
[----:B------:R-:W-:-:S10]  /*d970*/  IMAD.MOV.U32 R8, RZ, RZ, R10 ;  /* 0x000000ffff087224 */ /* 0x000fd400078e000a */
[----:B------:R-:W-:Y:S05]  /*d980*/  @!P0 BRA `(.L_x_3496) ;  /* 0x0000000800288947 */ /* 0x000fea0003800000 */
        /* <DEDUP_REMOVED lines=11> */
[----:B------:R-:W-:Y:S01]  /*da40*/  ISETP.NE.U32.AND P0, PT, R2, RZ, PT ;  /* 0x000000ff0200720c */ /* 0x000fe20003f05070 */
[----:B------:R-:W-:-:S03]  /*da50*/  IMAD.MOV.U32 R11, RZ, RZ, R10 ;  /* 0x000000ffff0b7224 */ /* 0x000fc600078e000a */
        /* <DEDUP_REMOVED lines=16> */
[----:B------:R-:W-:Y:S01]  /*db60*/  LEA.HI.X R3, R6, R3, R9, 0x2, P0 ;  /* 0x0000000306037211 */ /* 0x000fe200000f1409 */
[----:B------:R-:W-:-:S04]  /*db70*/  IMAD.MOV R6, RZ, RZ, -R8 ;  /* 0x000000ffff067224 */ /* 0x000fc800078e0a08 */
[----:B------:R1:W5:Y:S01]  /*db80*/  LDG.E R9, desc[UR48][R2.64] ;  /* 0x0000003002097981 */ /* 0x000362000c1e1900 */
[----:B------:R-:W-:-:S07]  /*db90*/  IMAD R11, R11, R6, R10 ;  /* 0x000000060b0b7224 */ /* 0x000fce00078e020a */
.L_x_3499:
[----:B-1----:R-:W1:Y:S01]  /*dba0*/  S2R R3, SR_CgaCtaId ;  /* 0x0000000000037919 */ /* 0x002e620000008800 */
[----:B------:R-:W-:-:S04]  /*dbb0*/  MOV R2, 0x400 ;  /* 0x0000040000027802 */ /* 0x000fc80000000f00 */
[----:B-1----:R-:W-:Y:S02]  /*dbc0*/  LEA R2, R3, R2, 0x18 ;  /* 0x0000000203027211 */ /* 0x002fe400078ec0ff */
[----:B------:R-:W-:-:S03]  /*dbd0*/  SHF.L.U32 R3, R12, 0x1f, RZ ;  /* 0x0000001f0c037819 */ /* 0x000fc600000006ff */
[----:B------:R-:W-:-:S04]  /*dbe0*/  IMAD R2, R13, 0x8, R2 ;  /* 0x000000080d027824 */ /* 0x000fc800078e0202 */
[----:B------:R-:W1:Y:S02]  /*dbf0*/  SYNCS.PHASECHK.TRANS64.TRYWAIT P0, [R2+URZ+0x28c40], R3 ;  /* 0x028c4003020075a7 */ /* 0x000e64000800017f */
[----:B-1----:R-:W-:Y:S05]  /*dc00*/  @!P0 BRA `(.L_x_3500) ;  /* 0x0000002c00a48947 */ /* 0x002fea0003800000 */
.L_x_3559:
        /* <DEDUP_REMOVED lines=11> */
.L_x_3501:
[----:B------:R-:W2:Y:S01]  /*dcc0*/  LDL R6, [R1] ;  /* 0x0000000001067983 */ /* 0x000ea20000100800 */
[----:B------:R-:W-:-:S03]  /*dcd0*/  MOV R8, 0x400 ;  /* 0x0000040000087802 */ /* 0x000fc60000000f00 */
[----:B------:R-:W3:Y:S01]  /*dce0*/  LDL R7, [R1+0x8] ;  /* 0x0000080001077983 */ /* 0x000ee20000100800 */
        /* <DEDUP_REMOVED lines=17> */
[----:B------:R-:W2:Y:S02]  /*de00*/  SYNCS.PHASECHK.TRANS64.TRYWAIT P0, [R2+URZ+0x28c60], R3 ;  /* 0x028c6003020075a7 */ /* 0x000ea4000800017f */
[----:B0-2---:R-:W-:Y:S05]  /*de10*/  @!P0 BRA `(.L_x_3502) ;  /* 0x0000002c00348947 */ /* 0x005fea0003800000 */
.L_x_3560:
        /* <DEDUP_REMOVED lines=8> */
.L_x_3503:
[----:B01----:R-:W2:Y:S01]  /*dea0*/  LDL R3, [R1] ;  /* 0x0000000001037983 */ /* 0x003ea20000100800 */
        /* <DEDUP_REMOVED lines=53> */
.L_x_3498:
[----:B------:R-:W-:Y:S05]  /*e200*/  BSYNC B2 ;  /* 0x0000000000027941 */ /* 0x000fea0003800000 */
.L_x_3497:
[----:B------:R-:W2:Y:S02]  /*e210*/  LDL.LU R2, [R1+0x14] ;  /* 0x0000140001027983 */ /* 0x000ea40000300800 */
[----:B--2---:R-:W-:-:S07]  /*e220*/  VIADD R8, R2, 0xfffffffd ;  /* 0xfffffffd02087836 */ /* 0x004fce0000000000 */
.L_x_3496:
[----:B------:R-:W-:Y:S05]  /*e230*/  BSYNC B1 ;  /* 0x0000000000017941 */ /* 0x000fea0003800000 */
.L_x_3495:
[----:B------:R-:W-:-:S13]  /*e240*/  ISETP.NE.AND P0, PT, R10, RZ, PT ;  /* 0x000000ff0a00720c */ /* 0x000fda0003f05270 */
[----:B------:R-:W-:Y:S05]  /*e250*/  @!P0 BRA `(.L_x_3494) ;  /* 0x0000001000408947 */ /* 0x000fea0003800000 */
.L_x_3518:
[----:B------:R-:W2:Y:S04]  /*e260*/  LDL.LU R3, [R1] ;  /* 0x0000000001037983 */ /* 0x000ea80000300800 */
[----:B------:R-:W3:Y:S01]  /*e270*/  LDL.LU R2, [R1+0x4] ;  /* 0x0000040001027983 */ /* 0x000ee20000300800 */
[----:B------:R-:W-:Y:S05]  /*e280*/  YIELD ;  /* 0x0000000000007946 */ /* 0x000fea0003800000 */
[----:B------:R-:W-:Y:S01]  /*e290*/  BSSY B1, `(.L_x_3504) ;  /* 0x0000082000017945 */ /* 0x000fe20003800000 */
[----:B--2---:R-:W-:-:S04]  /*e2a0*/  IADD3 R10, R3, 0x1, RZ ;  /* 0x00000001030a7810 */ /* 0x004fc80007ffe0ff */
[----:B------:R-:W-:-:S04]  /*e2b0*/  ISETP.NE.AND P0, PT, R10, 0x2, PT ;  /* 0x000000020a00780c */ /* 0x000fc80003f05270 */
[----:B0-----:R-:W-:Y:S02]  /*e2c0*/  SEL R11, RZ, 0x1, P0 ;  /* 0x00000001ff0b7807 */ /* 0x001fe40000000000 */
        /* <DEDUP_REMOVED lines=8> */
[----:B------:R-:W1:Y:S01]  /*e350*/  LDC R9, c[0x0][0x41c] ;  /* 0x00010700ff097b82 */ /* 0x000e620000000800 */
[----:B0-----:R-:W-:Y:S01]  /*e360*/  IMAD.MOV.U32 R12, RZ, RZ, R8 ;  /* 0x000000ffff0c7224 */ /* 0x001fe200078e0008 */
[----:B------:R-:W-:Y:S02]  /*e370*/  ULDC.64 UR6, c[0x0][0x408] ;  /* 0x0001020000067ab9 */ /* 0x000fe40000000a00 */
[----:B------:R-:W-:-:S04]  /*e380*/  IMAD R7, R5, UR6, RZ ;  /* 0x0000000605077c24 */ /* 0x000fc8000f8e02ff */
[----:B------:R-:W-:Y:S01]  /*e390*/  IMAD R7, R0, UR7, R7 ;  /* 0x0000000700077c24 */ /* 0x000fe2000f8e0207 */
[----:B-1----:R-:W-:-:S13]  /*e3a0*/  ISETP.NE.AND P0, PT, R9, 0x1, PT ;  /* 0x000000010900780c */ /* 0x002fda0003f05270 */
[----:B------:R-:W0:Y:S02]  /*e3b0*/  @P0 LDC.64 R2, c[0x0][0x420] ;  /* 0x00010800ff020b82 */ /* 0x000e240000000a00 */
[----:B0-----:R-:W-:-:S05]  /*e3c0*/  @P0 IMAD.HI.U32 R2, R8, R2, RZ ;  /* 0x0000000208020227 */ /* 0x001fca00078e00ff */
[----:B------:R-:W-:-:S04]  /*e3d0*/  @P0 SHF.R.U32.HI R12, RZ, R3, R2 ;  /* 0x00000003ff0c0219 */ /* 0x000fc80000011602 */
[--C-:B------:R-:W-:Y:S01]  /*e3e0*/  SHF.R.S32.HI R3, RZ, 0x1f, R12.reuse ;  /* 0x0000001fff037819 */ /* 0x100fe2000001140c */
[----:B------:R-:W-:-:S04]  /*e3f0*/  IMAD.MOV.U32 R2, RZ, RZ, R12 ;  /* 0x000000ffff027224 */ /* 0x000fc800078e000c */
[----:B------:R-:W-:-:S04]  /*e400*/  IMAD.WIDE.U32 R2, R0, UR6, R2 ;  /* 0x0000000600027c25 */ /* 0x000fc8000f8e0002 */
[----:B------:R-:W-:Y:S01]  /*e410*/  IMAD.IADD R3, R7, 0x1, R3 ;  /* 0x0000000107037824 */ /* 0x000fe200078e0203 */
[----:B------:R-:W-:-:S04]  /*e420*/  LEA R6, P0, R2, UR4, 0x2 ;  /* 0x0000000402067c11 */ /* 0x000fc8000f8010ff */
[----:B------:R-:W-:Y:S02]  /*e430*/  LEA.HI.X R7, R2, UR5, R3, 0x2, P0 ;  /* 0x0000000502077c11 */ /* 0x000fe400080f1403 */
[----:B------:R-:W-:-:S05]  /*e440*/  IADD3 R3, -R12, RZ, RZ ;  /* 0x000000ff0c037210 */ /* 0x000fca0007ffe1ff */
[----:B------:R-:W-:Y:S02]  /*e450*/  IMAD R3, R9, R3, R8 ;  /* 0x0000000309037224 */ /* 0x000fe400078e0208 */
[----:B------:R1:W5:Y:S05]  /*e460*/  LDG.E R9, desc[UR48][R6.64] ;  /* 0x0000003006097981 */ /* 0x00036a000c1e1900 */
.L_x_3506:
[----:B-1----:R-:W1:Y:S01]  /*e470*/  S2R R6, SR_CgaCtaId ;  /* 0x0000000000067919 */ /* 0x002e620000008800 */
[----:B------:R-:W-:Y:S02]  /*e480*/  MOV R2, 0x400 ;  /* 0x0000040000027802 */ /* 0x000fe40000000f00 */
[----:B------:R-:W-:Y:S02]  /*e490*/  SHF.L.U32 R7, R11, 0x1f, RZ ;  /* 0x0000001f0b077819 */ /* 0x000fe400000006ff */
[----:B-1----:R-:W-:-:S05]  /*e4a0*/  LEA R2, R6, R2, 0x18 ;  /* 0x0000000206027211 */ /* 0x002fca00078ec0ff */
[----:B------:R-:W-:-:S04]  /*e4b0*/  IMAD R2, R10, 0x8, R2 ;  /* 0x000000080a027824 */ /* 0x000fc800078e0202 */
[----:B------:R-:W1:Y:S02]  /*e4c0*/  SYNCS.PHASECHK.TRANS64.TRYWAIT P0, [R2+URZ+0x28c40], R7 ;  /* 0x028c4007020075a7 */ /* 0x000e64000800017f */
[----:B-1----:R-:W-:Y:S05]  /*e4d0*/  @!P0 BRA `(.L_x_3507) ;  /* 0x0000002400988947 */ /* 0x002fea0003800000 */
.L_x_3561:
[----:B------:R-:W2:Y:S02]  /*e4e0*/  S2R R6, SR_TID.X ;  /* 0x0000000000067919 */ /* 0x000ea40000002100 */
[----:B--2---:R-:W-:-:S04]  /*e4f0*/  LOP3.LUT R6, R6, 0x7f, RZ, 0xc0, !PT ;  /* 0x0000007f06067812 */ /* 0x004fc800078ec0ff */
[----:B------:R-:W-:-:S13]  /*e500*/  ISETP.NE.AND P0, PT, R6, RZ, PT ;  /* 0x000000ff0600720c */ /* 0x000fda0003f05270 */
[----:B------:R-:W-:Y:S05]  /*e510*/  @P0 BRA `(.L_x_3508) ;  /* 0x00000000001c0947 */ /* 0x000fea0003800000 */
[----:B------:R-:W2:Y:S01]  /*e520*/  S2R R6, SR_TID.X ;  /* 0x0000000000067919 */ /* 0x000ea20000002100 */
[----:B0-----:R-:W-:-:S04]  /*e530*/  IMAD.MOV.U32 R13, RZ, RZ, 0x2000 ;  /* 0x00002000ff0d7424 */ /* 0x001fc800078e00ff */
[----:B------:R3:W-:Y:S01]  /*e540*/  SYNCS.ARRIVE.TRANS64 RZ, [R2+URZ+0x28c30], R13 ;  /* 0x028c300d02ff79a7 */ /* 0x0007e2000800003f */
[----:B--2---:R-:W-:-:S04]  /*e550*/  LOP3.LUT R6, R6, 0x1f, RZ, 0xc0, !PT ;  /* 0x0000001f06067812 */ /* 0x004fc800078ec0ff */
[----:B------:R-:W-:-:S13]  /*e560*/  ISETP.NE.AND P1, PT, R6, RZ, PT ;  /* 0x000000ff0600720c */ /* 0x000fda0003f25270 */
[----:B---3--:R-:W-:Y:S05]  /*e570*/  @!P1 BRA `(.L_x_3508) ;  /* 0x0000000000049947 */ /* 0x008fea0003800000 */
[----:B------:R-:W-:Y:S01]  /*e580*/  BPT.TRAP 0x1 ;  /* 0x000000040000795c */ /* 0x000fe20000300000 */
.L_x_3508:
[----:B0-----:R-:W2:Y:S01]  /*e590*/  LDL R12, [R1+0x8] ;  /* 0x00000800010c7983 */ /* 0x001ea20000100800 */
[----:B------:R-:W-:Y:S01]  /*e5a0*/  MOV R6, 0x400 ;  /* 0x0000040000067802 */ /* 0x000fe20000000f00 */
[----:B------:R-:W0:Y:S01]  /*e5b0*/  S2R R13, SR_CgaCtaId ;  /* 0x00000000000d7919 */ /* 0x000e220000008800 */
        /* <DEDUP_REMOVED lines=13> */
[----:B--2---:R-:W-:-:S05]  /*e690*/  IMAD R6, R3, 0x40, R12 ;  /* 0x0000004003067824 */ /* 0x004fca00078e020c */
[----:B------:R-:W-:-:S13]  /*e6a0*/  R2UR UR11, R6 ;  /* 0x00000000060b72ca */ /* 0x000fda00000e0000 */
[----:B------:R0:W-:Y:S01]  /*e6b0*/  UTMALDG.4D [UR8], [UR4], desc[UR6] ;  /* 0x00000608040075b4 */ /* 0x0001e20008019000 */
[----:B------:R-:W2:Y:S02]  /*e6c0*/  SYNCS.PHASECHK.TRANS64.TRYWAIT P1, [R2+URZ+0x28c60], R7 ;  /* 0x028c6007020075a7 */ /* 0x000ea4000802017f */
[----:B0-2---:R-:W-:Y:S05]  /*e6d0*/  @!P1 BRA `(.L_x_3509) ;  /* 0x00000024002c9947 */ /* 0x005fea0003800000 */
.L_x_3562:
        /* <DEDUP_REMOVED lines=8> */
.L_x_3510:
[----:B01----:R-:W0:Y:S01]  /*e760*/  S2R R7, SR_CgaCtaId ;  /* 0x0000000000077919 */ /* 0x003e220000008800 */
[----:B--2---:R-:W-:Y:S01]  /*e770*/  MOV R3, 0x400 ;  /* 0x0000040000037802 */ /* 0x004fe20000000f00 */
        /* <DEDUP_REMOVED lines=15> */
[----:B0-----:R-:W-:-:S05]  /*e870*/  LEA R3, R7, R3, 0x18 ;  /* 0x0000000307037211 */ /* 0x001fca00078ec0ff */
        /* <DEDUP_REMOVED lines=35> */
.L_x_3505:
[----:B------:R-:W-:Y:S05]  /*eab0*/  BSYNC B1 ;  /* 0x0000000000017941 */ /* 0x000fea0003800000 */
.L_x_3504:
[----:B------:R-:W-:Y:S01]  /*eac0*/  VIADD R10, R10, 0x1 ;  /* 0x000000010a0a7836 */ /* 0x000fe20000000000 */
[----:B------:R-:W-:Y:S04]  /*ead0*/  BSSY B1, `(.L_x_3511) ;  /* 0x0000084000017945 */ /* 0x000fe80003800000 */
[----:B------:R-:W-:-:S04]  /*eae0*/  ISETP.NE.AND P0, PT, R10, 0x2, PT ;  /* 0x000000020a00780c */ /* 0x000fc80003f05270 */
[----:B------:R-:W-:Y:S02]  /*eaf0*/  SEL R2, RZ, 0x1, P0 ;  /* 0x00000001ff027807 */ /* 0x000fe40000000000 */
[----:B0-----:R-:W-:Y:S02]  /*eb00*/  SEL R12, R10, RZ, P0 ;  /* 0x000000ff0a0c7207 */ /* 0x001fe40000000000 */
        /* <DEDUP_REMOVED lines=16> */
[----:B------:R-:W-:-:S05]  /*ec10*/  IADD3 R3, -R2, RZ, RZ ;  /* 0x000000ff02037210 */ /* 0x000fca0007ffe1ff */
        /* <DEDUP_REMOVED lines=9> */
.L_x_3513:
[----:B------:R-:W2:Y:S01]  /*ecb0*/  S2R R3, SR_CgaCtaId ;  /* 0x0000000000037919 */ /* 0x000ea20000008800 */
[----:B------:R-:W-:-:S04]  /*ecc0*/  MOV R2, 0x400 ;  /* 0x0000040000027802 */ /* 0x000fc80000000f00 */
[----:B--2---:R-:W-:Y:S02]  /*ecd0*/  LEA R2, R3, R2, 0x18 ;  /* 0x0000000203027211 */ /* 0x004fe400078ec0ff */
[----:B------:R-:W-:-:S03]  /*ece0*/  SHF.L.U32 R3, R11, 0x1f, RZ ;  /* 0x0000001f0b037819 */ /* 0x000fc600000006ff */
[----:B------:R-:W-:-:S04]  /*ecf0*/  IMAD R2, R12, 0x8, R2 ;  /* 0x000000080c027824 */ /* 0x000fc800078e0202 */
[----:B------:R-:W2:Y:S02]  /*ed00*/  SYNCS.PHASECHK.TRANS64.TRYWAIT P0, [R2+URZ+0x28c40], R3 ;  /* 0x028c4003020075a7 */ /* 0x000ea4000800017f */
[----:B--2---:R-:W-:Y:S05]  /*ed10*/  @!P0 BRA `(.L_x_3514) ;  /* 0x0000001c00b08947 */ /* 0x004fea0003800000 */
.L_x_3563:
        /* <DEDUP_REMOVED lines=11> */
.L_x_3515:
[----:B------:R-:W3:Y:S01]  /*edd0*/  LDL R6, [R1] ;  /* 0x0000000001067983 */ /* 0x000ee20000100800 */
        /* <DEDUP_REMOVED lines=19> */
[----:B------:R-:W1:Y:S02]  /*ef10*/  SYNCS.PHASECHK.TRANS64.TRYWAIT P1, [R2+URZ+0x28c60], R3 ;  /* 0x028c6003020075a7 */ /* 0x000e64000802017f */
[----:B01----:R-:W-:Y:S05]  /*ef20*/  @!P1 BRA `(.L_x_3516) ;  /* 0x0000001c00409947 */ /* 0x003fea0003800000 */
.L_x_3564:
        /* <DEDUP_REMOVED lines=8> */
.L_x_3517:
        /* <DEDUP_REMOVED lines=54> */
.L_x_3512:
[----:B------:R-:W-:Y:S05]  /*f310*/  BSYNC B1 ;  /* 0x0000000000017941 */ /* 0x000fea0003800000 */
.L_x_3511:
[C---:B------:R-:W-:Y:S01]  /*f320*/  ISETP.GT.AND P0, PT, R8.reuse, 0x1, PT ;  /* 0x000000010800780c */ /* 0x040fe20003f04270 */
[----:B------:R-:W-:-:S04]  /*f330*/  VIADD R2, R8, 0xfffffffe ;  /* 0xfffffffe08027836 */ /* 0x000fc80000000000 */
[----:B------:R-:W-:-:S08]  /*f340*/  IMAD.MOV.U32 R8, RZ, RZ, R2 ;  /* 0x000000ffff087224 */ /* 0x000fd000078e0002 */
[----:B------:R-:W-:Y:S05]  /*f350*/  @P0 BRA `(.L_x_3518) ;  /* 0xffffffec00c00947 */ /* 0x000fea000383ffff */
.L_x_3494:
[----:B------:R-:W-:Y:S05]  /*f360*/  BSYNC B0 ;  /* 0x0000000000007941 */ /* 0x000fea0003800000 */
.L_x_3493:
[----:B------:R-:W2:Y:S01]  /*f370*/  LDL.LU R3, [R1] ;  /* 0x0000000001037983 */ /* 0x000ea20000300800 */
[----:B------:R-:W-:Y:S01]  /*f380*/  BSSY B0, `(.L_x_3519) ;  /* 0x0000016000007945 */ /* 0x000fe20003800000 */
[----:B------:R-:W1:Y:S02]  /*f390*/  S2R R2, SR_TID.X ;  /* 0x0000000000027919 */ /* 0x000e640000002100 */
[----:B-1----:R-:W-:-:S04]  /*f3a0*/  LOP3.LUT R2, R2, 0x1f, RZ, 0xc0, !PT ;  /* 0x0000001f02027812 */ /* 0x002fc800078ec0ff */
[----:B------:R-:W-:Y:S02]  /*f3b0*/  ISETP.NE.AND P1, PT, R2, RZ, PT ;  /* 0x000000ff0200720c */ /* 0x000fe40003f25270 */
[----:B--2---:R-:W-:-:S04]  /*f3c0*/  IADD3 R0, R3, 0x1, RZ ;  /* 0x0000000103007810 */ /* 0x004fc80007ffe0ff */
[----:B------:R-:W-:-:S04]  /*f3d0*/  ISETP.NE.AND P0, PT, R0, 0x2, PT ;  /* 0x000000020000780c */ /* 0x000fc80003f05270 */
[----:B------:R-:W-:Y:S02]  /*f3e0*/  SEL R2, R0, RZ, P0 ;  /* 0x000000ff00027207 */ /* 0x000fe40000000000 */
[----:B------:R-:W-:-:S03]  /*f3f0*/  SEL R0, RZ, 0x1, P0 ;  /* 0x00000001ff007807 */ /* 0x000fc60000000000 */
[----:B------:R1:W-:Y:S01]  /*f400*/  STL [R1], R2 ;  /* 0x0000000201007387 */ /* 0x0003e20000100800 */
[----:B------:R-:W-:Y:S05]  /*f410*/  @P1 BRA `(.L_x_3520) ;  /* 0x0000000000301947 */ /* 0x000fea0003800000 */
[----:B------:R-:W2:Y:S01]  /*f420*/  S2R R7, SR_LANEID ;  /* 0x0000000000077919 */ /* 0x000ea20000000000 */
[----:B------:R-:W-:Y:S01]  /*f430*/  VOTEU.ANY UR4, UPT, PT ;  /* 0x0000000000047886 */ /* 0x000fe200038e0100 */
[----:B-1----:R-:W1:Y:S01]  /*f440*/  LDC.64 R2, c[0x0][0xc38] ;  /* 0x00030e00ff027b82 */ /* 0x002e620000000a00 */
[----:B------:R-:W2:Y:S08]  /*f450*/  FLO.U32 R4, UR4 ;  /* 0x0000000400047d00 */ /* 0x000eb000080e0000 */
[----:B------:R-:W1:Y:S01]  /*f460*/  POPC R5, UR4 ;  /* 0x0000000400057d09 */ /* 0x000e620008000000 */
[----:B--2---:R-:W-:-:S13]  /*f470*/  ISETP.EQ.U32.AND P0, PT, R4, R7, PT ;  /* 0x000000070400720c */ /* 0x004fda0003f02070 */
[----:B-1----:R-:W2:Y:S01]  /*f480*/  @P0 ATOMG.E.ADD.STRONG.GPU PT, R3, desc[UR48][R2.64], R5 ;  /* 0x00000005020309a8 */ /* 0x002ea200081ee1f0 */
[----:B0-----:R-:W0:Y:S02]  /*f490*/  S2R R6, SR_LTMASK ;  /* 0x0000000000067919 */ /* 0x001e240000003900 */
[----:B0-----:R-:W-:-:S04]  /*f4a0*/  LOP3.LUT R6, R6, UR4, RZ, 0xc0, !PT ;  /* 0x0000000406067c12 */ /* 0x001fc8000f8ec0ff */
[----:B------:R-:W0:Y:S01]  /*f4b0*/  POPC R7, R6 ;  /* 0x0000000600077309 */ /* 0x000e220000000000 */
[----:B--2---:R-:W0:Y:S02]  /*f4c0*/  SHFL.IDX PT, R4, R3, R4, 0x1f ;  /* 0x00001f0403047589 */ /* 0x004e2400000e0000 */
[----:B0-----:R-:W-:-:S07]  /*f4d0*/  IADD3 R16, R4, UR37, R7 ;  /* 0x0000002504107c10 */ /* 0x001fce000fffe007 */
.L_x_3520:
[----:B------:R-:W-:Y:S05]  /*f4e0*/  BSYNC B0 ;  /* 0x0000000000007941 */ /* 0x000fea0003800000 */
.L_x_3519:
[----:B-1----:R-:W2:Y:S02]  /*f4f0*/  LDL.LU R2, [R1+0x4] ;  /* 0x0000040001027983 */ /* 0x002ea40000300800 */
[----:B--2---:R-:W-:-:S05]  /*f500*/  LOP3.LUT R2, R2, R0, RZ, 0x3c, !PT ;  /* 0x0000000002027212 */ /* 0x004fca00078e3cff */
[----:B------:R1:W-:Y:S02]  /*f510*/  STL [R1+0x4], R2 ;  /* 0x0000040201007387 */ /* 0x0003e40000100800 */
.L_x_3476:
[----:B------:R-:W-:Y:S05]  /*f520*/  BSYNC B6 ;  /* 0x0000000000067941 */ /* 0x000fea0003800000 */
.L_x_3474:
[----:B------:R-:W-:-:S03]  /*f530*/  UMOV UR4, 0xffffffff ;  /* 0xffffffff00047882 */ /* 0x000fc60000000000 */
[----:B------:R-:W-:Y:S05]  /*f540*/  BRA.DIV UR4, `(.L_x_3521) ;  /* 0x0000001604cc7947 */ /* 0x000fea000b800000 */
[----:B------:R2:W3:Y:S04]  /*f550*/  SHFL.IDX PT, R4, R16, RZ, 0x1f ;  /* 0x00001fff10047589 */ /* 0x0004e800000e0000 */
[----:B------:R2:W4:Y:S02]  /*f560*/  SHFL.IDX PT, R7, R16, 0x1, 0x1f ;  /* 0x00201f0010077f89 */ /* 0x00052400000e0000 */
.L_x_3568:
        /* <DEDUP_REMOVED lines=10> */
[----:B-1----:R-:W0:Y:S02]  /*f610*/  LDC.64 R2, c[0x0][0xc58] ;  /* 0x00031600ff027b82 */ /* 0x002e240000000a00 */
[----:B0-----:R-:W-:-:S05]  /*f620*/  IMAD.WIDE R2, R5, 0x4, R2 ;  /* 0x0000000405027825 */ /* 0x001fca00078e0202 */
[----:B------:R0:W5:Y:S02]  /*f630*/  LDG.E R17, desc[UR48][R2.64] ;  /* 0x0000003002117981 */ /* 0x000164000c1e1900 */
.L_x_3523:
[----:B------:R-:W-:Y:S05]  /*f640*/  BSYNC B0 ;  /* 0x0000000000007941 */ /* 0x000fea0003800000 */
.L_x_3522:
        /* <DEDUP_REMOVED lines=8> */
[----:B------:R-:W1:Y:S02]  /*f6d0*/  SHFL.UP PT, R14, R13, 0x2, RZ ;  /* 0x044000000d0e7989 */ /* 0x000e6400000e00ff */
[----:B-1----:R-:W-:Y:S02]  /*f6e0*/  SEL R2, R14, RZ, P1 ;  /* 0x000000ff0e027207 */ /* 0x002fe40000800000 */
        /* <DEDUP_REMOVED lines=13> */
.L_x_3576:
[----:B------:R-:W-:Y:S02]  /*f7c0*/  ULDC UR4, c[0x0][0xc10] ;  /* 0x0003040000047ab9 */ /* 0x000fe40000000800 */
[----:B------:R-:W-:-:S04]  /*f7d0*/  IMAD.U32 R5, RZ, RZ, UR4 ;  /* 0x00000004ff057e24 */ /* 0x000fc8000f8e00ff */
[----:B-1----:R-:W-:-:S05]  /*f7e0*/  IMAD R14, R14, R5, RZ ;  /* 0x000000050e0e7224 */ /* 0x002fca00078e02ff */
[----:B----4-:R-:W-:-:S04]  /*f7f0*/  IADD3 R7, R7, R14, RZ ;  /* 0x0000000e07077210 */ /* 0x010fc80007ffe0ff */
[----:B---3--:R-:W-:-:S13]  /*f800*/  ISETP.GT.AND P0, PT, R7, R4, PT ;  /* 0x000000040700720c */ /* 0x008fda0003f04270 */
[----:B------:R-:W-:Y:S05]  /*f810*/  @P0 BRA `(.L_x_3525) ;  /* 0x0000000000b40947 */ /* 0x000fea0003800000 */
[----:B------:R-:W1:Y:S02]  /*f820*/  LDC R0, c[0x0][0xc14] ;  /* 0x00030500ff007b82 */ /* 0x000e640000000800 */
.L_x_3530:
        /* <DEDUP_REMOVED lines=14> */
.L_x_3528:
[----:B------:R-:W-:Y:S05]  /*f910*/  BSYNC B0 ;  /* 0x0000000000007941 */ /* 0x000fea0003800000 */
.L_x_3527:
        /* <DEDUP_REMOVED lines=23> */
.L_x_3584:
[----:B------:R-:W-:Y:S02]  /*fa90*/  ULDC UR4, c[0x0][0xc10] ;  /* 0x0003040000047ab9 */ /* 0x000fe40000000800 */
[----:B------:R-:W-:-:S04]  /*faa0*/  IMAD.U32 R5, RZ, RZ, UR4 ;  /* 0x00000004ff057e24 */ /* 0x000fc8000f8e00ff */
[----:B-1----:R-:W-:-:S05]  /*fab0*/  IMAD R14, R14, R5, RZ ;  /* 0x000000050e0e7224 */ /* 0x002fca00078e02ff */
[----:B------:R-:W-:-:S04]  /*fac0*/  IADD3 R7, R14, R7, RZ ;  /* 0x000000070e077210 */ /* 0x000fc80007ffe0ff */
[----:B------:R-:W-:-:S13]  /*fad0*/  ISETP.GT.AND P0, PT, R7, R4, PT ;  /* 0x000000040700720c */ /* 0x000fda0003f04270 */
[----:B------:R-:W-:Y:S05]  /*fae0*/  @!P0 BRA `(.L_x_3530) ;  /* 0xfffffffc00508947 */ /* 0x000fea000383ffff */
.L_x_3525:
[----:B--2---:R-:W-:Y:S01]  /*faf0*/  IMAD.IADD R16, R7, 0x1, -R14 ;  /* 0x0000000107107824 */ /* 0x004fe200078e0a0e */
[----:B------:R-:W-:-:S03]  /*fb00*/  UMOV UR4, 0xffffffff ;  /* 0xffffffff00047882 */ /* 0x000fc60000000000 */
[----:B------:R-:W-:-:S05]  /*fb10*/  IMAD R3, R2, R5, R16 ;  /* 0x0000000502037224 */ /* 0x000fca00078e0210 */
[----:B------:R-:W-:Y:S01]  /*fb20*/  ISETP.GT.AND P6, PT, R3, R4, PT ;  /* 0x000000040300720c */ /* 0x000fe20003fc4270 */
[----:B------:R-:W-:-:S12]  /*fb30*/  BRA.DIV UR4, `(.L_x_3531) ;  /* 0x0000001a043c7947 */ /* 0x000fd8000b800000 */
[----:B------:R-:W-:-:S04]  /*fb40*/  VOTE.ANY R3, PT, !P6 ;  /* 0x0000000000037806 */ /* 0x000fc800070e0100 */
[----:B------:R-:W1:Y:S02]  /*fb50*/  POPC R6, R3 ;  /* 0x0000000300067309 */ /* 0x000e640000000000 */
[----:B-1----:R1:W2:Y:S02]  /*fb60*/  SHFL.IDX PT, R17, R17, R6, 0x1f ;  /* 0x00001f0611117589 */ /* 0x0022a400000e0000 */
.L_x_3588:
[----:B------:R-:W-:Y:S01]  /*fb70*/  ISETP.NE.AND P0, PT, R3, RZ, PT ;  /* 0x000000ff0300720c */ /* 0x000fe20003f05270 */
[----:B------:R-:W-:-:S12]  /*fb80*/  IMAD.MOV.U32 R7, RZ, RZ, RZ ;  /* 0x000000ffff077224 */ /* 0x000fd800078e00ff */
[----:B------:R-:W-:Y:S05]  /*fb90*/  @!P0 BRA `(.L_x_3532) ;  /* 0x0000000000108947 */ /* 0x000fea0003800000 */
[----:B------:R-:W-:Y:S01]  /*fba0*/  UMOV UR4, 0xffffffff ;  /* 0xffffffff00047882 */ /* 0x000fe20000000000 */
[----:B------:R-:W-:Y:S02]  /*fbb0*/  VIADD R12, R6, 0xffffffff ;  /* 0xffffffff060c7836 */ /* 0x000fe40000000000 */
[----:B------:R-:W-:Y:S05]  /*fbc0*/  BRA.DIV UR4, `(.L_x_3533) ;  /* 0x0000001a04607947 */ /* 0x000fea000b800000 */
[----:B------:R3:W4:Y:S02]  /*fbd0*/  SHFL.IDX PT, R7, R2, R12, 0x1f ;  /* 0x00001f0c02077589 */ /* 0x00072400000e0000 */
.L_x_3532:
        /* <DEDUP_REMOVED lines=10> */
[----:B------:R-:W0:Y:S02]  /*fc80*/  I2F.RP R10, R9 ;  /* 0x00000009000a7306 */ /* 0x000e240000209400 */
[----:B------:R-:W-:-:S06]  /*fc90*/  IADD3 R4, RZ, -R4, RZ ;  /* 0x80000004ff047210 */ /* 0x000fcc0007ffe0ff */
        /* <DEDUP_REMOVED lines=15> */
[----:B------:R-:W-:-:S04]  /*fd90*/  ISETP.GE.AND P0, PT, R3, RZ, PT ;  /* 0x000000ff0300720c */ /* 0x000fc80003f06270 */
[----:B------:R-:W-:-:S09]  /*fda0*/  MOV R9, R2 ;  /* 0x0000000200097202 */ /* 0x000fd20000000f00 */
[----:B------:R-:W-:Y:S01]  /*fdb0*/  @!P0 IMAD.MOV R9, RZ, RZ, -R9 ;  /* 0x000000ffff098224 */ /* 0x000fe200078e0a09 */
[----:B------:R-:W-:-:S13]  /*fdc0*/  ISETP.NE.AND P0, PT, R6, RZ, PT ;  /* 0x000000ff0600720c */ /* 0x000fda0003f05270 */
[----:B------:R-:W-:-:S05]  /*fdd0*/  @!P0 LOP3.LUT R9, RZ, R6, RZ, 0x33, !PT ;  /* 0x00000006ff098212 */ /* 0x000fca00078e33ff */
[----:B------:R-:W-:Y:S01]  /*fde0*/  IMAD R4, R8, R9, RZ ;  /* 0x0000000908047224 */ /* 0x000fe200078e02ff */
[----:B------:R-:W-:-:S03]  /*fdf0*/  IADD3 R9, -R9, RZ, RZ ;  /* 0x000000ff09097210 */ /* 0x000fc60007ffe1ff */
[----:B------:R-:W-:Y:S02]  /*fe00*/  IMAD.MOV R2, RZ, RZ, -R4 ;  /* 0x000000ffff027224 */ /* 0x000fe400078e0a04 */
[----:B------:R-:W-:-:S03]  /*fe10*/  IMAD R7, R6, R9, R7 ;  /* 0x0000000906077224 */ /* 0x000fc600078e0207 */
[----:B------:R-:W-:Y:S02]  /*fe20*/  VIADDMNMX R8, R2, R5, R8, PT ;  /* 0x0000000502087246 */ /* 0x000fe40003800108 */
[----:B------:R-:W-:Y:S02]  /*fe30*/  IADD3 R4, R7, R4, RZ ;  /* 0x0000000407047210 */ /* 0x000fe40007ffe0ff */
        /* <DEDUP_REMOVED lines=29> */
.L_x_3526:
[----:B------:R-:W-:Y:S01]  /*10010*/  UMOV UR4, URZ ;  /* 0x0000003f00047c82 */ /* 0x000fe20008000000 */
[----:B------:R-:W-:Y:S01]  /*10020*/  UMOV UR5, URZ ;  /* 0x0000003f00057c82 */ /* 0x000fe20008000000 */
[----:B------:R-:W-:Y:S01]  /*10030*/  ULDC UR6, c[0x0][0xc14] ;  /* 0x0003050000067ab9 */ /* 0x000fe20000000800 */
[----:B--2---:R-:W-:Y:S01]  /*10040*/  IMAD.MOV.U32 R16, RZ, RZ, R4 ;  /* 0x000000ffff107224 */ /* 0x004fe200078e0004 */
[----:B------:R-:W-:Y:S01]  /*10050*/  MOV R17, UR4 ;  /* 0x0000000400117c02 */ /* 0x000fe20008000f00 */
[----:B------:R-:W-:Y:S02]  /*10060*/  IMAD.U32 R18, RZ, RZ, UR5 ;  /* 0x00000005ff127e24 */ /* 0x000fe4000f8e00ff */
[----:B------:R-:W-:-:S07]  /*10070*/  IMAD.U32 R19, RZ, RZ, UR6 ;  /* 0x00000006ff137e24 */ /* 0x000fce000f8e00ff */
.L_x_3534:
        /* <DEDUP_REMOVED lines=12> */
.L_x_3470:
[----:B-1----:R-:W3:Y:S01]  /*10140*/  LDL.LU R0, [R1+0x20] ;  /* 0x0000200001007983 */ /* 0x002ee20000300800 */
[----:B------:R-:W-:Y:S01]  /*10150*/  BSSY B0, `(.L_x_3536) ;  /* 0x000000b000007945 */ /* 0x000fe20003800000 */
[----:B------:R-:W1:Y:S01]  /*10160*/  S2R R5, SR_CgaCtaId ;  /* 0x0000000000057919 */ /* 0x000e620000008800 */
[----:B---3--:R-:W-:-:S05]  /*10170*/  VIADD R0, R0, 0x1 ;  /* 0x0000000100007836 */ /* 0x008fca0000000000 */
[----:B--2---:R-:W-:-:S04]  /*10180*/  LEA.HI R2, R0, R0, RZ, 0x1 ;  /* 0x0000000000027211 */ /* 0x004fc800078f08ff */
[----:B------:R-:W-:-:S04]  /*10190*/  LOP3.LUT R3, R2, 0xfffffffe, RZ, 0xc0, !PT ;  /* 0xfffffffe02037812 */ /* 0x000fc800078ec0ff */
[----:B------:R-:W-:Y:S02]  /*101a0*/  IADD3 R3, R0, -R3, RZ ;  /* 0x8000000300037210 */ /* 0x000fe40007ffe0ff */
[----:B------:R-:W-:Y:S02]  /*101b0*/  MOV R0, 0x400 ;  /* 0x0000040000007802 */ /* 0x000fe40000000f00 */
[----:B------:R-:W-:Y:S02]  /*101c0*/  SHF.L.U32 R3, R3, 0x1f, RZ ;  /* 0x0000001f03037819 */ /* 0x000fe400000006ff */
[----:B-1----:R-:W-:-:S04]  /*101d0*/  LEA R0, R5, R0, 0x18 ;  /* 0x0000000005007211 */ /* 0x002fc800078ec0ff */
[----:B------:R-:W1:Y:S02]  /*101e0*/  SYNCS.PHASECHK.TRANS64.TRYWAIT P0, [R0+URZ+0x28c20], R3 ;  /* 0x028c2003000075a7 */ /* 0x000e64000800017f */
[----:B-1----:R-:W-:Y:S05]  /*101f0*/  @!P0 BRA `(.L_x_3537) ;  /* 0x0000001000fc8947 */ /* 0x002fea0003800000 */
.L_x_3591:
[----:B------:R-:W-:Y:S05]  /*10200*/  BSYNC B0 ;  /* 0x0000000000007941 */ /* 0x000fea0003800000 */
.L_x_3536:
[----:B------:R-:W-:-:S03]  /*10210*/  UMOV UR4, 0xffffffff ;  /* 0xffffffff00047882 */ /* 0x000fc60000000000 */
[----:B------:R-:W-:Y:S05]  /*10220*/  BRA.DIV UR4, `(.L_x_3538) ;  /* 0x0000001604047947 */ /* 0x000fea000b800000 */
[----:B------:R-:W2:Y:S02]  /*10230*/  S2R R2, SR_TID.X ;  /* 0x0000000000027919 */ /* 0x000ea40000002100 */
[----:B--2---:R-:W-:-:S04]  /*10240*/  SHF.R.U32.HI R2, RZ, 0x5, R2 ;  /* 0x00000005ff027819 */ /* 0x004fc80000011602 */
[----:B------:R-:W-:-:S05]  /*10250*/  LOP3.LUT R2, R2, 0x3, RZ, 0xc0, !PT ;  /* 0x0000000302027812 */ /* 0x000fca00078ec0ff */
[----:B------:R2:W3:Y:S02]  /*10260*/  SHFL.IDX PT, R14, R2, RZ, 0x1f ;  /* 0x00001fff020e7589 */ /* 0x0004e400000e0000 */
.L_x_3594:
[----:B---3--:R-:W-:Y:S01]  /*10270*/  ISETP.NE.AND P0, PT, R14, RZ, PT ;  /* 0x000000ff0e00720c */ /* 0x008fe20003f05270 */
[----:B------:R-:W-:-:S12]  /*10280*/  BSSY B0, `(.L_x_3539) ;  /* 0x0000027000007945 */ /* 0x000fd80003800000 */
[----:B------:R-:W-:Y:S05]  /*10290*/  @P0 BRA `(.L_x_3540) ;  /* 0x0000000000940947 */ /* 0x000fea0003800000 */
[----:B------:R-:W-:-:S03]  /*102a0*/  UMOV UR4, 0xffffffff ;  /* 0xffffffff00047882 */ /* 0x000fc60000000000 */
[----:B------:R-:W-:Y:S05]  /*102b0*/  BRA.DIV UR4, `(.L_x_3541) ;  /* 0x0000001604147947 */ /* 0x000fea000b800000 */
[----:B------:R-:W-:-:S13]  /*102c0*/  ELECT P6, URZ, PT ;  /* 0x00000000003f782f */ /* 0x000fda00038c0000 */
.L_x_3597:
[----:B------:R-:W-:Y:S05]  /*102d0*/  @!P6 BRA `(.L_x_3540) ;  /* 0x000000000084e947 */ /* 0x000fea0003800000 */
[----:B------:R-:W-:-:S06]  /*102e0*/  ULOP3.LUT UR4, UR36, 0x2, URZ, 0xfc, !UPT ;  /* 0x0000000224047892 */ /* 0x000fcc000f8efc3f */
[----:B--2---:R-:W-:-:S05]  /*102f0*/  IMAD.U32 R2, RZ, RZ, UR4 ;  /* 0x00000004ff027e24 */ /* 0x004fca000f8e00ff */
[----:B------:R-:W-:-:S13]  /*10300*/  ISETP.NE.AND P2, PT, R2, 0x3, PT ;  /* 0x000000030200780c */ /* 0x000fda0003f45270 */
[----:B------:R-:W-:Y:S05]  /*10310*/  @!P2 BRA `(.L_x_3542) ;  /* 0x000000000004a947 */ /* 0x000fea0003800000 */
[----:B------:R-:W-:Y:S01]  /*10320*/  BPT.TRAP 0x1 ;  /* 0x000000040000795c */ /* 0x000fe20000300000 */
.L_x_3542:
[----:B-1----:R-:W2:Y:S04]  /*10330*/  LDL R3, [R1] ;  /* 0x0000000001037983 */ /* 0x002ea80000100800 */
[----:B------:R-:W3:Y:S01]  /*10340*/  LDL.LU R7, [R1+0x4] ;  /* 0x0000040001077983 */ /* 0x000ee20000300800 */
[----:B------:R-:W-:-:S04]  /*10350*/  VIADD R2, R0, 0x28c40 ;  /* 0x00028c4000027836 */ /* 0x000fc80000000000 */
[C---:B--2---:R-:W-:Y:S01]  /*10360*/  IMAD R6, R3.reuse, 0x8, R2 ;  /* 0x0000000803067824 */ /* 0x044fe200078e0202 */
[----:B------:R-:W-:Y:S02]  /*10370*/  IADD3 R3, R3, 0x1, RZ ;  /* 0x0000000103037810 */ /* 0x000fe40007ffe0ff */
[----:B---3--:R-:W-:Y:S02]  /*10380*/  SHF.L.U32 R5, R7, 0x1f, RZ ;  /* 0x0000001f07057819 */ /* 0x008fe400000006ff */
[C---:B------:R-:W-:Y:S02]  /*10390*/  ISETP.NE.AND P1, PT, R3.reuse, 0x2, PT ;  /* 0x000000020300780c */ /* 0x040fe40003f25270 */
[----:B------:R-:W1:Y:S02]  /*103a0*/  SYNCS.PHASECHK.TRANS64.TRYWAIT P0, [R6+URZ], R5 ;  /* 0x00000005060075a7 */ /* 0x000e64000800017f */
[----:B------:R-:W-:Y:S02]  /*103b0*/  SEL R4, RZ, 0x1, P1 ;  /* 0x00000001ff047807 */ /* 0x000fe40000800000 */
[----:B------:R-:W-:-:S02]  /*103c0*/  SEL R3, R3, RZ, P1 ;  /* 0x000000ff03037207 */ /* 0x000fc40000800000 */
[----:B------:R-:W-:-:S03]  /*103d0*/  LOP3.LUT R4, R7, R4, RZ, 0x3c, !PT ;  /* 0x0000000407047212 */ /* 0x000fc600078e3cff */
[----:B------:R-:W-:Y:S01]  /*103e0*/  IMAD R7, R3, 0x8, R2 ;  /* 0x0000000803077824 */ /* 0x000fe200078e0202 */
[----:B------:R-:W-:Y:S01]  /*103f0*/  SHF.L.U32 R2, R4, 0x1f, RZ ;  /* 0x0000001f04027819 */ /* 0x000fe200000006ff */
[----:B-1----:R-:W-:Y:S06]  /*10400*/  @!P0 BRA `(.L_x_3543) ;  /* 0x0000001000e08947 */ /* 0x002fec0003800000 */
.L_x_3598:
[----:B------:R-:W2:Y:S02]  /*10410*/  SYNCS.PHASECHK.TRANS64.TRYWAIT P0, [R7+URZ], R2 ;  /* 0x00000002070075a7 */ /* 0x000ea4000800017f */
[----:B--2---:R-:W-:Y:S05]  /*10420*/  @!P0 BRA `(.L_x_3544) ;  /* 0x0000001000ec8947 */ /* 0x004fea0003800000 */
.L_x_3599:
[----:B------:R-:W-:Y:S05]  /*10430*/  @!P2 BRA `(.L_x_3545) ;  /* 0x000000000004a947 */ /* 0x000fea0003800000 */
[----:B------:R-:W-:Y:S01]  /*10440*/  BPT.TRAP 0x1 ;  /* 0x000000040000795c */ /* 0x000fe20000300000 */
.L_x_3545:
[----:B------:R-:W3:Y:S01]  /*10450*/  LDL.LU R4, [R1] ;  /* 0x0000000001047983 */ /* 0x000ee20000300800 */
[----:B------:R-:W-:-:S04]  /*10460*/  VIADD R0, R0, 0x28c60 ;  /* 0x00028c6000007836 */ /* 0x000fc80000000000 */
[----:B---3--:R-:W-:-:S04]  /*10470*/  IMAD R4, R4, 0x8, R0 ;  /* 0x0000000804047824 */ /* 0x008fc800078e0200 */
[----:B------:R-:W3:Y:S02]  /*10480*/  SYNCS.PHASECHK.TRANS64.TRYWAIT P0, [R4+URZ], R5 ;  /* 0x00000005040075a7 */ /* 0x000ee4000800017f */
[----:B---3--:R-:W-:Y:S05]  /*10490*/  @!P0 BRA `(.L_x_3546) ;  /* 0x0000001000e48947 */ /* 0x008fea0003800000 */
.L_x_3600:
[----:B------:R-:W-:-:S07]  /*104a0*/  LEA R3, R3, R0, 0x3 ;  /* 0x0000000003037211 */ /* 0x000fce00078e18ff */
.L_x_3547:
[----:B----4-:R4:W0:Y:S02]  /*104b0*/  SYNCS.PHASECHK.TRANS64.TRYWAIT P0, [R3+URZ], R2 ;  /* 0x00000002030075a7 */ /* 0x010824000800017f */
[----:B0-----:R-:W-:Y:S05]  /*104c0*/  @!P0 NANOSLEEP.SYNCS 0x989680 ;  /* 0x009896800000895d */ /* 0x001fea0003900000 */
[----:B------:R-:W0:Y:S02]  /*104d0*/  @!P0 SYNCS.PHASECHK.TRANS64 P0, [R3+URZ], R2 ;  /* 0x00000002030085a7 */ /* 0x000e24000800007f */
[----:B0-----:R-:W-:Y:S05]  /*104e0*/  @!P0 BRA `(.L_x_3547) ;  /* 0xfffffffc00f08947 */ /* 0x001fea000383ffff */
.L_x_3540:
[----:B------:R-:W-:Y:S05]  /*104f0*/  BSYNC B0 ;  /* 0x0000000000007941 */ /* 0x000fea0003800000 */
.L_x_3539:
[----:B------:R-:W-:Y:S05]  /*10500*/  EXIT ;  /* 0x000000000000794d */ /* 0x000fea0003800000 */
.L_x_3413:
[----:B0-----:R-:W-:-:S04]  /*10510*/  IMAD.U32 R5, RZ, RZ, UR21 ;  /* 0x00000015ff057e24 */ /* 0x001fc8000f8e00ff */
[----:B------:R0:W1:Y:S03]  /*10520*/  SYNCS.PHASECHK.TRANS64.TRYWAIT P1, [R5+URZ+0x28c50], R4 ;  /* 0x028c5004050075a7 */ /* 0x000066000802017f */
[----:B-1----:R-:W-:Y:S05]  /*10530*/  @!P1 NANOSLEEP.SYNCS 0x989680 ;  /* 0x009896800000995d */ /* 0x002fea0003900000 */
[----:B------:R-:W1:Y:S02]  /*10540*/  @!P1 SYNCS.PHASECHK.TRANS64 P1, [R5+URZ+0x28c50], R4 ;  /* 0x028c5004050095a7 */ /* 0x000e64000802007f */
[----:B-1----:R-:W-:Y:S05]  /*10550*/  @!P1 BRA `(.L_x_3413) ;  /* 0xfffffffc00ec9947 */ /* 0x002fea000383ffff */
[----:B------:R-:W-:Y:S05]  /*10560*/  BRA `(.L_x_3548) ;  /* 0xffffff1400387947 */ /* 0x000fea000383ffff */
.L_x_3418:
[----:B-1----:R-:W-:-:S04]  /*10570*/  IMAD.U32 R6, RZ, RZ, UR21 ;  /* 0x00000015ff067e24 */ /* 0x002fc8000f8e00ff */
[----:B------:R1:W2:Y:S03]  /*10580*/  SYNCS.PHASECHK.TRANS64.TRYWAIT P1, [R6+URZ+0x28c50], R5 ;  /* 0x028c5005060075a7 */ /* 0x0002a6000802017f */
[----:B--2---:R-:W-:Y:S05]  /*10590*/  @!P1 NANOSLEEP.SYNCS 0x989680 ;  /* 0x009896800000995d */ /* 0x004fea0003900000 */
[----:B------:R-:W2:Y:S02]  /*105a0*/  @!P1 SYNCS.PHASECHK.TRANS64 P1, [R6+URZ+0x28c50], R5 ;  /* 0x028c5005060095a7 */ /* 0x000ea4000802007f */
[----:B--2---:R-:W-:Y:S05]  /*105b0*/  @!P1 BRA `(.L_x_3418) ;  /* 0xfffffffc00ec9947 */ /* 0x004fea000383ffff */
[----:B------:R-:W-:Y:S05]  /*105c0*/  BRA `(.L_x_3417) ;  /* 0xffffff20003c7947 */ /* 0x000fea000383ffff */
.L_x_3421:
[----:B0-----:R-:W-:-:S04]  /*105d0*/  IMAD.U32 R3, RZ, RZ, UR40 ;  /* 0x00000028ff037e24 */ /* 0x001fc8000f8e00ff */
[----:B------:R0:W1:Y:S03]  /*105e0*/  SYNCS.PHASECHK.TRANS64.TRYWAIT P1, [R3+URZ+0x28c00], R0 ;  /* 0x028c0000030075a7 */ /* 0x000066000802017f */
[----:B-1----:R-:W-:Y:S05]  /*105f0*/  @!P1 NANOSLEEP.SYNCS 0x989680 ;  /* 0x009896800000995d */ /* 0x002fea0003900000 */
[----:B------:R-:W1:Y:S02]  /*10600*/  @!P1 SYNCS.PHASECHK.TRANS64 P1, [R3+URZ+0x28c00], R0 ;  /* 0x028c0000030095a7 */ /* 0x000e64000802007f */
[----:B-1----:R-:W-:Y:S05]  /*10610*/  @!P1 BRA `(.L_x_3421) ;  /* 0xfffffffc00ec9947 */ /* 0x002fea000383ffff */
[----:B------:R-:W-:Y:S05]  /*10620*/  BRA `(.L_x_3549) ;  /* 0xffffff2c007c7947 */ /* 0x000fea000383ffff */
.L_x_3425:
[----:B--2---:R2:W3:Y:S02]  /*10630*/  SYNCS.PHASECHK.TRANS64.TRYWAIT P1, [R7+URZ+0x28c30], R8 ;  /* 0x028c3008070075a7 */ /* 0x0044e4000802017f */
[----:B---3--:R-:W-:Y:S05]  /*10640*/  @!P1 NANOSLEEP.SYNCS 0x989680 ;  /* 0x009896800000995d */ /* 0x008fea0003900000 */
[----:B------:R-:W3:Y:S02]  /*10650*/  @!P1 SYNCS.PHASECHK.TRANS64 P1, [R7+URZ+0x28c30], R8 ;  /* 0x028c3008070095a7 */ /* 0x000ee4000802007f */
[----:B---3--:R-:W-:Y:S05]  /*10660*/  @!P1 BRA `(.L_x_3425) ;  /* 0xfffffffc00f09947 */ /* 0x008fea000383ffff */
[----:B------:R-:W-:Y:S05]  /*10670*/  BRA `(.L_x_3424) ;  /* 0xffffff2c00987947 */ /* 0x000fea000383ffff */
.L_x_3429:
[----:B----4-:R4:W0:Y:S02]  /*10680*/  SYNCS.PHASECHK.TRANS64.TRYWAIT P2, [R7+URZ+0x28c50], R8 ;  /* 0x028c5008070075a7 */ /* 0x010824000804017f */
[----:B0-----:R-:W-:Y:S05]  /*10690*/  @!P2 NANOSLEEP.SYNCS 0x989680 ;  /* 0x009896800000a95d */ /* 0x001fea0003900000 */
[----:B------:R-:W0:Y:S02]  /*106a0*/  @!P2 SYNCS.PHASECHK.TRANS64 P2, [R7+URZ+0x28c50], R8 ;  /* 0x028c50080700a5a7 */ /* 0x000e24000804007f */
[----:B0-----:R-:W-:Y:S05]  /*106b0*/  @!P2 BRA `(.L_x_3429) ;  /* 0xfffffffc00f0a947 */ /* 0x001fea000383ffff */
[----:B------:R-:W-:Y:S05]  /*106c0*/  BRA `(.L_x_3428) ;  /* 0xffffff4000047947 */ /* 0x000fea000383ffff */
.L_x_3434:
[----:B--2---:R-:W-:-:S04]  /*106d0*/  MOV R4, UR24 ;  /* 0x0000001800047c02 */ /* 0x004fc80008000f00 */
[----:B------:R2:W3:Y:S03]  /*106e0*/  SYNCS.PHASECHK.TRANS64.TRYWAIT P2, [R4+URZ+0x28c30], R7 ;  /* 0x028c3007040075a7 */ /* 0x0004e6000804017f */
[----:B---3--:R-:W-:Y:S05]  /*106f0*/  @!P2 NANOSLEEP.SYNCS 0x989680 ;  /* 0x009896800000a95d */ /* 0x008fea0003900000 */
[----:B------:R-:W3:Y:S02]  /*10700*/  @!P2 SYNCS.PHASECHK.TRANS64 P2, [R4+URZ+0x28c30], R7 ;  /* 0x028c30070400a5a7 */ /* 0x000ee4000804007f */
[----:B---3--:R-:W-:Y:S05]  /*10710*/  @!P2 BRA `(.L_x_3434) ;  /* 0xfffffffc00eca947 */ /* 0x008fea000383ffff */
[----:B------:R-:W-:Y:S05]  /*10720*/  BRA `(.L_x_3433) ;  /* 0xffffff4000f47947 */ /* 0x000fea000383ffff */
.L_x_3438:
[----:B-1----:R1:W2:Y:S02]  /*10730*/  SYNCS.PHASECHK.TRANS64.TRYWAIT P2, [R168+URZ+0x28c50], R7 ;  /* 0x028c5007a80075a7 */ /* 0x0022a4000804017f */
[----:B--2---:R-:W-:Y:S05]  /*10740*/  @!P2 NANOSLEEP.SYNCS 0x989680 ;  /* 0x009896800000a95d */ /* 0x004fea0003900000 */
[----:B------:R-:W2:Y:S02]  /*10750*/  @!P2 SYNCS.PHASECHK.TRANS64 P2, [R168+URZ+0x28c50], R7 ;  /* 0x028c5007a800a5a7 */ /* 0x000ea4000804007f */
[----:B--2---:R-:W-:Y:S05]  /*10760*/  @!P2 BRA `(.L_x_3438) ;  /* 0xfffffffc00f0a947 */ /* 0x004fea000383ffff */
[----:B------:R-:W-:Y:S05]  /*10770*/  BRA `(.L_x_3437) ;  /* 0xffffff5c00487947 */ /* 0x000fea000383ffff */
.L_x_3444:
[----:B-1----:R-:W-:-:S04]  /*10780*/  IMAD.U32 R4, RZ, RZ, UR23 ;  /* 0x00000017ff047e24 */ /* 0x002fc8000f8e00ff */
[----:B------:R1:W4:Y:S03]  /*10790*/  SYNCS.PHASECHK.TRANS64.TRYWAIT P2, [R4+URZ+0x28c30], R7 ;  /* 0x028c3007040075a7 */ /* 0x000326000804017f */
[----:B----4-:R-:W-:Y:S05]  /*107a0*/  @!P2 NANOSLEEP.SYNCS 0x989680 ;  /* 0x009896800000a95d */ /* 0x010fea0003900000 */
[----:B------:R-:W4:Y:S02]  /*107b0*/  @!P2 SYNCS.PHASECHK.TRANS64 P2, [R4+URZ+0x28c30], R7 ;  /* 0x028c30070400a5a7 */ /* 0x000f24000804007f */
[----:B----4-:R-:W-:Y:S05]  /*107c0*/  @!P2 BRA `(.L_x_3444) ;  /* 0xfffffffc00eca947 */ /* 0x010fea000383ffff */
[----:B------:R-:W-:Y:S05]  /*107d0*/  BRA `(.L_x_3443) ;  /* 0xffffff6000307947 */ /* 0x000fea000383ffff */
.L_x_3448:
[----:B---3--:R3:W4:Y:S02]  /*107e0*/  SYNCS.PHASECHK.TRANS64.TRYWAIT P2, [R170+URZ+0x28c50], R7 ;  /* 0x028c5007aa0075a7 */ /* 0x008724000804017f */
[----:B----4-:R-:W-:Y:S05]  /*107f0*/  @!P2 NANOSLEEP.SYNCS 0x989680 ;  /* 0x009896800000a95d */ /* 0x010fea0003900000 */
[----:B------:R-:W4:Y:S02]  /*10800*/  @!P2 SYNCS.PHASECHK.TRANS64 P2, [R170+URZ+0x28c50], R7 ;  /* 0x028c5007aa00a5a7 */ /* 0x000f24000804007f */
[----:B----4-:R-:W-:Y:S05]  /*10810*/  @!P2 BRA `(.L_x_3448) ;  /* 0xfffffffc00f0a947 */ /* 0x010fea000383ffff */
[----:B------:R-:W-:Y:S05]  /*10820*/  BRA `(.L_x_3447) ;  /* 0xffffff7400547947 */ /* 0x000fea000383ffff */
.L_x_3481:
        /* <DEDUP_REMOVED lines=8> */
[----:B------:R-:W-:Y:S05]  /*108b0*/  WARPSYNC.COLLECTIVE R15, `(.L_x_3551) ;  /* 0x000000000f087348 */ /* 0x000fea0003c00000 */
[----:B------:R0:W1:Y:S02]  /*108c0*/  SHFL.IDX P6, R14, R13, R12, R11 ;  /* 0x0000000c0d0e7389 */ /* 0x00006400000c000b */
[----:B01----:R-:W-:Y:S01]  /*108d0*/  ENDCOLLECTIVE ;  /* 0x000000000000791b */ /* 0x003fe20003800000 */
.L_x_3551:
[----:B------:R-:W-:Y:S05]  /*108e0*/  BSYNC B0 ;  /* 0x0000000000007941 */ /* 0x000fea0003800000 */
.L_x_3550:
[----:B------:R-:W-:Y:S05]  /*108f0*/  BRA `(.L_x_3552) ;  /* 0xffffffc400347947 */ /* 0x000fea000383ffff */
.L_x_3482:
[----:B------:R-:W-:Y:S01]  /*10900*/  BSSY B0, `(.L_x_3553) ;  /* 0x0000006000007945 */ /* 0x000fe20003800000 */
[----:B------:R-:W-:-:S07]  /*10910*/  IMAD.MOV.U32 R15, RZ, RZ, -0x1 ;  /* 0xffffffffff0f7424 */ /* 0x000fce00078e00ff */
[----:B------:R-:W-:Y:S05]  /*10920*/  WARPSYNC.COLLECTIVE R15, `(.L_x_3554) ;  /* 0x000000000f0c7348 */ /* 0x000fea0003c00000 */
[----:B------:R-:W-:Y:S02]  /*10930*/  ELECT P6, UR62, PT ;  /* 0x00000000003e782f */ /* 0x000fe400038c0000 */
[----:B------:R-:W-:Y:S01]  /*10940*/  MOV R14, UR62 ;  /* 0x0000003e000e7c02 */ /* 0x000fe20008000f00 */
[----:B------:R-:W-:Y:S10]  /*10950*/  ENDCOLLECTIVE ;  /* 0x000000000000791b */ /* 0x000ff40003800000 */
.L_x_3554:
[----:B------:R-:W-:Y:S05]  /*10960*/  BSYNC B0 ;  /* 0x0000000000007941 */ /* 0x000fea0003800000 */
.L_x_3553:
[----:B------:R-:W-:Y:S05]  /*10970*/  BRA `(.L_x_3555) ;  /* 0xffffffc400247947 */ /* 0x000fea000383ffff */
.L_x_3485:
[----:B0-----:R0:W1:Y:S02]  /*10980*/  SYNCS.PHASECHK.TRANS64.TRYWAIT P0, [R8+URZ+0x28c40], R10 ;  /* 0x028c400a080075a7 */ /* 0x001064000800017f */
[----:B-1----:R-:W-:Y:S05]  /*10990*/  @!P0 NANOSLEEP.SYNCS 0x989680 ;  /* 0x009896800000895d */ /* 0x002fea0003900000 */
[----:B------:R-:W1:Y:S02]  /*109a0*/  @!P0 SYNCS.PHASECHK.TRANS64 P0, [R8+URZ+0x28c40], R10 ;  /* 0x028c400a080085a7 */ /* 0x000e64000800007f */
[----:B-1----:R-:W-:Y:S05]  /*109b0*/  @!P0 BRA `(.L_x_3485) ;  /* 0xfffffffc00f08947 */ /* 0x002fea000383ffff */
[----:B------:R-:W-:Y:S05]  /*109c0*/  BRA `(.L_x_3556) ;  /* 0xffffffc400887947 */ /* 0x000fea000383ffff */
.L_x_3488:
        /* <DEDUP_REMOVED lines=8> */
.L_x_3491:
[----:B0-----:R0:W1:Y:S02]  /*10a50*/  SYNCS.PHASECHK.TRANS64.TRYWAIT P0, [R11+URZ+0x28c60], R6 ;  /* 0x028c60060b0075a7 */ /* 0x001064000800017f */
[----:B-1----:R-:W-:Y:S05]  /*10a60*/  @!P0 NANOSLEEP.SYNCS 0x989680 ;  /* 0x009896800000895d */ /* 0x002fea0003900000 */
[----:B------:R-:W1:Y:S02]  /*10a70*/  @!P0 SYNCS.PHASECHK.TRANS64 P0, [R11+URZ+0x28c60], R6 ;  /* 0x028c60060b0085a7 */ /* 0x000e64000800007f */
[----:B-1----:R-:W-:Y:S05]  /*10a80*/  @!P0 BRA `(.L_x_3491) ;  /* 0xfffffffc00f08947 */ /* 0x002fea000383ffff */
[----:B------:R-:W-:Y:S05]  /*10a90*/  BRA `(.L_x_3558) ;  /* 0xffffffc800807947 */ /* 0x000fea000383ffff */
.L_x_3500:
[----:B-1----:R1:W2:Y:S02]  /*10aa0*/  SYNCS.PHASECHK.TRANS64.TRYWAIT P0, [R2+URZ+0x28c40], R3 ;  /* 0x028c4003020075a7 */ /* 0x0022a4000800017f */
[----:B--2---:R-:W-:Y:S05]  /*10ab0*/  @!P0 NANOSLEEP.SYNCS 0x989680 ;  /* 0x009896800000895d */ /* 0x004fea0003900000 */
[----:B------:R-:W2:Y:S02]  /*10ac0*/  @!P0 SYNCS.PHASECHK.TRANS64 P0, [R2+URZ+0x28c40], R3 ;  /* 0x028c4003020085a7 */ /* 0x000ea4000800007f */
[----:B--2---:R-:W-:Y:S05]  /*10ad0*/  @!P0 BRA `(.L_x_3500) ;  /* 0xfffffffc00f08947 */ /* 0x004fea000383ffff */
[----:B------:R-:W-:Y:S05]  /*10ae0*/  BRA `(.L_x_3559) ;  /* 0xffffffd000487947 */ /* 0x000fea000383ffff */
.L_x_3502:
[----:B0-----:R0:W2:Y:S02]  /*10af0*/  SYNCS.PHASECHK.TRANS64.TRYWAIT P0, [R2+URZ+0x28c60], R3 ;  /* 0x028c6003020075a7 */ /* 0x0010a4000800017f */
[----:B--2---:R-:W-:Y:S05]  /*10b00*/  @!P0 NANOSLEEP.SYNCS 0x989680 ;  /* 0x009896800000895d */ /* 0x004fea0003900000 */
[----:B------:R-:W2:Y:S02]  /*10b10*/  @!P0 SYNCS.PHASECHK.TRANS64 P0, [R2+URZ+0x28c60], R3 ;  /* 0x028c6003020085a7 */ /* 0x000ea4000800007f */
[----:B--2---:R-:W-:Y:S05]  /*10b20*/  @!P0 BRA `(.L_x_3502) ;  /* 0xfffffffc00f08947 */ /* 0x004fea000383ffff */
[----:B------:R-:W-:Y:S05]  /*10b30*/  BRA `(.L_x_3560) ;  /* 0xffffffd000b87947 */ /* 0x000fea000383ffff */
.L_x_3507:
[----:B-1----:R1:W2:Y:S02]  /*10b40*/  SYNCS.PHASECHK.TRANS64.TRYWAIT P0, [R2+URZ+0x28c40], R7 ;  /* 0x028c4007020075a7 */ /* 0x0022a4000800017f */
[----:B--2---:R-:W-:Y:S05]  /*10b50*/  @!P0 NANOSLEEP.SYNCS 0x989680 ;  /* 0x009896800000895d */ /* 0x004fea0003900000 */
[----:B------:R-:W2:Y:S02]  /*10b60*/  @!P0 SYNCS.PHASECHK.TRANS64 P0, [R2+URZ+0x28c40], R7 ;  /* 0x028c4007020085a7 */ /* 0x000ea4000800007f */
[----:B--2---:R-:W-:Y:S05]  /*10b70*/  @!P0 BRA `(.L_x_3507) ;  /* 0xfffffffc00f08947 */ /* 0x004fea000383ffff */
[----:B------:R-:W-:Y:S05]  /*10b80*/  BRA `(.L_x_3561) ;  /* 0xffffffd800547947 */ /* 0x000fea000383ffff */
.L_x_3509:
[----:B0-----:R0:W2:Y:S02]  /*10b90*/  SYNCS.PHASECHK.TRANS64.TRYWAIT P1, [R2+URZ+0x28c60], R7 ;  /* 0x028c6007020075a7 */ /* 0x0010a4000802017f */
[----:B--2---:R-:W-:Y:S05]  /*10ba0*/  @!P1 NANOSLEEP.SYNCS 0x989680 ;  /* 0x009896800000995d */ /* 0x004fea0003900000 */
[----:B------:R-:W2:Y:S02]  /*10bb0*/  @!P1 SYNCS.PHASECHK.TRANS64 P1, [R2+URZ+0x28c60], R7 ;  /* 0x028c6007020095a7 */ /* 0x000ea4000802007f */
[----:B--2---:R-:W-:Y:S05]  /*10bc0*/  @!P1 BRA `(.L_x_3509) ;  /* 0xfffffffc00f09947 */ /* 0x004fea000383ffff */
[----:B------:R-:W-:Y:S05]  /*10bd0*/  BRA `(.L_x_3562) ;  /* 0xffffffd800c07947 */ /* 0x000fea000383ffff */
.L_x_3514:
[----:B--2---:R2:W3:Y:S02]  /*10be0*/  SYNCS.PHASECHK.TRANS64.TRYWAIT P0, [R2+URZ+0x28c40], R3 ;  /* 0x028c4003020075a7 */ /* 0x0044e4000800017f */
[----:B---3--:R-:W-:Y:S05]  /*10bf0*/  @!P0 NANOSLEEP.SYNCS 0x989680 ;  /* 0x009896800000895d */ /* 0x008fea0003900000 */
[----:B------:R-:W3:Y:S02]  /*10c00*/  @!P0 SYNCS.PHASECHK.TRANS64 P0, [R2+URZ+0x28c40], R3 ;  /* 0x028c4003020085a7 */ /* 0x000ee4000800007f */
[----:B---3--:R-:W-:Y:S05]  /*10c10*/  @!P0 BRA `(.L_x_3514) ;  /* 0xfffffffc00f08947 */ /* 0x008fea000383ffff */
[----:B------:R-:W-:Y:S05]  /*10c20*/  BRA `(.L_x_3563) ;  /* 0xffffffe0003c7947 */ /* 0x000fea000383ffff */
.L_x_3516:
[----:B0-----:R0:W1:Y:S02]  /*10c30*/  SYNCS.PHASECHK.TRANS64.TRYWAIT P1, [R2+URZ+0x28c60], R3 ;  /* 0x028c6003020075a7 */ /* 0x001064000802017f */
[----:B-1----:R-:W-:Y:S05]  /*10c40*/  @!P1 NANOSLEEP.SYNCS 0x989680 ;  /* 0x009896800000995d */ /* 0x002fea0003900000 */
[----:B------:R-:W1:Y:S02]  /*10c50*/  @!P1 SYNCS.PHASECHK.TRANS64 P1, [R2+URZ+0x28c60], R3 ;  /* 0x028c6003020095a7 */ /* 0x000e64000802007f */
[----:B-1----:R-:W-:Y:S05]  /*10c60*/  @!P1 BRA `(.L_x_3516) ;  /* 0xfffffffc00f09947 */ /* 0x002fea000383ffff */
[----:B------:R-:W-:Y:S05]  /*10c70*/  BRA `(.L_x_3564) ;  /* 0xffffffe000ac7947 */ /* 0x000fea000383ffff */
.L_x_3521:
[----:B------:R-:W-:Y:S01]  /*10c80*/  BSSY B0, `(.L_x_3565) ;  /* 0x0000008000007945 */ /* 0x000fe20003800000 */
[----:B0-----:R-:W-:Y:S01]  /*10c90*/  IMAD.MOV.U32 R13, RZ, RZ, R16 ;  /* 0x000000ffff0d7224 */ /* 0x001fe200078e0010 */
[----:B------:R-:W-:Y:S01]  /*10ca0*/  MOV R12, RZ ;  /* 0x000000ff000c7202 */ /* 0x000fe20000000f00 */
[----:B------:R-:W-:Y:S02]  /*10cb0*/  IMAD.MOV.U32 R11, RZ, RZ, 0x1f ;  /* 0x0000001fff0b7424 */ /* 0x000fe400078e00ff */
[----:B------:R-:W-:-:S07]  /*10cc0*/  IMAD.MOV.U32 R15, RZ, RZ, -0x1 ;  /* 0xffffffffff0f7424 */ /* 0x000fce00078e00ff */
[----:B-1----:R-:W-:Y:S05]  /*10cd0*/  WARPSYNC.COLLECTIVE R15, `(.L_x_3566) ;  /* 0x000000000f087348 */ /* 0x002fea0003c00000 */
[----:B------:R0:W2:Y:S02]  /*10ce0*/  SHFL.IDX P6, R14, R13, R12, R11 ;  /* 0x0000000c0d0e7389 */ /* 0x0000a400000c000b */
[----:B012---:R-:W-:Y:S01]  /*10cf0*/  ENDCOLLECTIVE ;  /* 0x000000000000791b */ /* 0x007fe20003800000 */
.L_x_3566:
[----:B------:R-:W-:Y:S05]  /*10d00*/  BSYNC B0 ;  /* 0x0000000000007941 */ /* 0x000fea0003800000 */
.L_x_3565:
        /* <DEDUP_REMOVED lines=8> */
.L_x_3567:
[----:B------:R-:W-:Y:S01]  /*10d90*/  MOV R7, R14 ;  /* 0x0000000e00077202 */ /* 0x000fe20000000f00 */
[----:B------:R-:W-:Y:S06]  /*10da0*/  BRA `(.L_x_3568) ;  /* 0xffffffe400f07947 */ /* 0x000fec000383ffff */
.L_x_3524:
[----:B------:R-:W-:Y:S01]  /*10db0*/  BSSY B0, `(.L_x_3569) ;  /* 0x0000008000007945 */ /* 0x000fe20003800000 */
[----:B-----5:R-:W-:Y:S01]  /*10dc0*/  IMAD.MOV.U32 R13, RZ, RZ, R17 ;  /* 0x000000ffff0d7224 */ /* 0x020fe200078e0011 */
[----:B------:R-:W-:Y:S01]  /*10dd0*/  MOV R15, 0xffffffff ;  /* 0xffffffff000f7802 */ /* 0x000fe20000000f00 */
[----:B------:R-:W-:Y:S02]  /*10de0*/  IMAD.MOV.U32 R12, RZ, RZ, 0x1 ;  /* 0x00000001ff0c7424 */ /* 0x000fe400078e00ff */
[----:B------:R-:W-:-:S07]  /*10df0*/  IMAD.MOV.U32 R11, RZ, RZ, RZ ;  /* 0x000000ffff0b7224 */ /* 0x000fce00078e00ff */
[----:B01234-:R-:W-:Y:S05]  /*10e00*/  WARPSYNC.COLLECTIVE R15, `(.L_x_3570) ;  /* 0x000000000f087348 */ /* 0x01ffea0003c00000 */
[----:B------:R0:W0:Y:S02]  /*10e10*/  SHFL.UP P6, R14, R13, R12, R11 ;  /* 0x0400000c0d0e7389 */ /* 0x00002400000c000b */
[----:B01234-:R-:W-:Y:S01]  /*10e20*/  ENDCOLLECTIVE ;  /* 0x000000000000791b */ /* 0x01ffe20003800000 */
.L_x_3570:
[----:B------:R-:W-:Y:S05]  /*10e30*/  BSYNC B0 ;  /* 0x0000000000007941 */ /* 0x000fea0003800000 */
.L_x_3569:
        /* <DEDUP_REMOVED lines=10> */
.L_x_3571:
        /* <DEDUP_REMOVED lines=8> */
.L_x_3572:
        /* <DEDUP_REMOVED lines=8> */
.L_x_3573:
        /* <DEDUP_REMOVED lines=8> */
.L_x_3574:
        /* <DEDUP_REMOVED lines=8> */
.L_x_3575:
[----:B------:R-:W-:Y:S05]  /*110e0*/  BRA `(.L_x_3576) ;  /* 0xffffffe400b47947 */ /* 0x000fea000383ffff */
.L_x_3529:
[----:B------:R-:W-:Y:S01]  /*110f0*/  BSSY B0, `(.L_x_3577) ;  /* 0x0000008000007945 */ /* 0x000fe20003800000 */
[----:B-----5:R-:W-:Y:S01]  /*11100*/  IMAD.MOV.U32 R13, RZ, RZ, R17 ;  /* 0x000000ffff0d7224 */ /* 0x020fe200078e0011 */
[----:B------:R-:W-:Y:S01]  /*11110*/  MOV R11, RZ ;  /* 0x000000ff000b7202 */ /* 0x000fe20000000f00 */
[----:B------:R-:W-:Y:S02]  /*11120*/  IMAD.MOV.U32 R12, RZ, RZ, 0x1 ;  /* 0x00000001ff0c7424 */ /* 0x000fe400078e00ff */
[----:B------:R-:W-:-:S07]  /*11130*/  IMAD.MOV.U32 R15, RZ, RZ, -0x1 ;  /* 0xffffffffff0f7424 */ /* 0x000fce00078e00ff */
[----:B0-2---:R-:W-:Y:S05]  /*11140*/  WARPSYNC.COLLECTIVE R15, `(.L_x_3578) ;  /* 0x000000000f087348 */ /* 0x005fea0003c00000 */
[----:B------:R1:W3:Y:S02]  /*11150*/  SHFL.UP P6, R14, R13, R12, R11 ;  /* 0x0400000c0d0e7389 */ /* 0x0002e400000c000b */
[----:B0123--:R-:W-:Y:S01]  /*11160*/  ENDCOLLECTIVE ;  /* 0x000000000000791b */ /* 0x00ffe20003800000 */
.L_x_3578:
[----:B------:R-:W-:Y:S05]  /*11170*/  BSYNC B0 ;  /* 0x0000000000007941 */ /* 0x000fea0003800000 */
.L_x_3577:
        /* <DEDUP_REMOVED lines=10> */
.L_x_3579:
        /* <DEDUP_REMOVED lines=8> */
.L_x_3580:
        /* <DEDUP_REMOVED lines=8> */
.L_x_3581:
        /* <DEDUP_REMOVED lines=8> */
.L_x_3582:
        /* <DEDUP_REMOVED lines=8> */
.L_x_3583:
[----:B------:R-:W-:Y:S05]  /*11420*/  BRA `(.L_x_3584) ;  /* 0xffffffe400987947 */ /* 0x000fea000383ffff */
.L_x_3531:
[----:B------:R-:W-:Y:S01]  /*11430*/  BSSY B0, `(.L_x_3585) ;  /* 0x0000006000007945 */ /* 0x000fe20003800000 */
[----:B------:R-:W-:Y:S01]  /*11440*/  PLOP3.LUT P6, PT, P6, PT, PT, 0x8, 0x0 ;  /* 0x000000000000781c */ /* 0x000fe200037ce170 */
[----:B------:R-:W-:-:S12]  /*11450*/  IMAD.MOV.U32 R15, RZ, RZ, -0x1 ;  /* 0xffffffffff0f7424 */ /* 0x000fd800078e00ff */
[----:B0-----:R-:W-:Y:S05]  /*11460*/  WARPSYNC.COLLECTIVE R15, `(.L_x_3586) ;  /* 0x000000000f087348 */ /* 0x001fea0003c00000 */
[----:B------:R-:W-:Y:S01]  /*11470*/  VOTE.ANY R14, PT, P6 ;  /* 0x00000000000e7806 */ /* 0x000fe200030e0100 */
[----:B0-----:R-:W-:Y:S06]  /*11480*/  ENDCOLLECTIVE ;  /* 0x000000000000791b */ /* 0x001fec0003800000 */
.L_x_3586:
[----:B------:R-:W-:Y:S05]  /*11490*/  BSYNC B0 ;  /* 0x0000000000007941 */ /* 0x000fea0003800000 */
.L_x_3585:
[----:B------:R-:W-:Y:S01]  /*114a0*/  MOV R3, R14 ;  /* 0x0000000e00037202 */ /* 0x000fe20000000f00 */
[----:B------:R-:W-:Y:S01]  /*114b0*/  IMAD.MOV.U32 R13, RZ, RZ, R17 ;  /* 0x000000ffff0d7224 */ /* 0x000fe200078e0011 */
[----:B------:R-:W-:Y:S01]  /*114c0*/  MOV R15, 0xffffffff ;  /* 0xffffffff000f7802 */ /* 0x000fe20000000f00 */
[----:B------:R-:W-:Y:S01]  /*114d0*/  IMAD.MOV.U32 R11, RZ, RZ, 0x1f ;  /* 0x0000001fff0b7424 */ /* 0x000fe200078e00ff */
[----:B------:R-:W0:Y:S02]  /*114e0*/  POPC R6, R3 ;  /* 0x0000000300067309 */ /* 0x000e240000000000 */
[----:B0-----:R-:W-:-:S07]  /*114f0*/  IMAD.MOV.U32 R12, RZ, RZ, R6 ;  /* 0x000000ffff0c7224 */ /* 0x001fce00078e0006 */
[----:B------:R-:W-:Y:S05]  /*11500*/  WARPSYNC.COLLECTIVE R15, `(.L_x_3587) ;  /* 0x000000000f087348 */ /* 0x000fea0003c00000 */
[----:B------:R0:W1:Y:S02]  /*11510*/  SHFL.IDX P6, R14, R13, R12, R11 ;  /* 0x0000000c0d0e7389 */ /* 0x00006400000c000b */
[----:B01----:R-:W-:Y:S01]  /*11520*/  ENDCOLLECTIVE ;  /* 0x000000000000791b */ /* 0x003fe20003800000 */
.L_x_3587:
[----:B------:R-:W-:Y:S01]  /*11530*/  IMAD.MOV.U32 R17, RZ, RZ, R14 ;  /* 0x000000ffff117224 */ /* 0x000fe200078e000e */
[----:B------:R-:W-:Y:S06]  /*11540*/  BRA `(.L_x_3588) ;  /* 0xffffffe400887947 */ /* 0x000fec000383ffff */
.L_x_3533:
[----:B------:R-:W-:Y:S01]  /*11550*/  BSSY B0, `(.L_x_3589) ;  /* 0x0000007000007945 */ /* 0x000fe20003800000 */
[----:B------:R-:W-:Y:S01]  /*11560*/  IMAD.MOV.U32 R13, RZ, RZ, R2 ;  /* 0x000000ffff0d7224 */ /* 0x000fe200078e0002 */
[----:B------:R-:W-:Y:S01]  /*11570*/  MOV R15, 0xffffffff ;  /* 0xffffffff000f7802 */ /* 0x000fe20000000f00 */
[----:B------:R-:W-:-:S07]  /*11580*/  IMAD.MOV.U32 R11, RZ, RZ, 0x1f ;  /* 0x0000001fff0b7424 */ /* 0x000fce00078e00ff */
[----:B012---:R-:W-:Y:S05]  /*11590*/  WARPSYNC.COLLECTIVE R15, `(.L_x_3590) ;  /* 0x000000000f087348 */ /* 0x007fea0003c00000 */
[----:B------:R3:W4:Y:S02]  /*115a0*/  SHFL.IDX P6, R14, R13, R12, R11 ;  /* 0x0000000c0d0e7389 */ /* 0x00072400000c000b */
[----:B01234-:R-:W-:Y:S01]  /*115b0*/  ENDCOLLECTIVE ;  /* 0x000000000000791b */ /* 0x01ffe20003800000 */
.L_x_3590:
[----:B------:R-:W-:Y:S05]  /*115c0*/  BSYNC B0 ;  /* 0x0000000000007941 */ /* 0x000fea0003800000 */
.L_x_3589:
[----:B------:R-:W-:Y:S01]  /*115d0*/  IMAD.MOV.U32 R7, RZ, RZ, R14 ;  /* 0x000000ffff077224 */ /* 0x000fe200078e000e */
[----:B------:R-:W-:Y:S06]  /*115e0*/  BRA `(.L_x_3532) ;  /* 0xffffffe4007c7947 */ /* 0x000fec000383ffff */
.L_x_3537:
[----:B-1----:R1:W2:Y:S02]  /*115f0*/  SYNCS.PHASECHK.TRANS64.TRYWAIT P0, [R0+URZ+0x28c20], R3 ;  /* 0x028c2003000075a7 */ /* 0x0022a4000800017f */
[----:B--2---:R-:W-:Y:S05]  /*11600*/  @!P0 NANOSLEEP.SYNCS 0x989680 ;  /* 0x009896800000895d */ /* 0x004fea0003900000 */
[----:B------:R-:W2:Y:S02]  /*11610*/  @!P0 SYNCS.PHASECHK.TRANS64 P0, [R0+URZ+0x28c20], R3 ;  /* 0x028c2003000085a7 */ /* 0x000ea4000800007f */
[----:B--2---:R-:W-:Y:S05]  /*11620*/  @!P0 BRA `(.L_x_3537) ;  /* 0xfffffffc00f08947 */ /* 0x004fea000383ffff */
[----:B------:R-:W-:Y:S05]  /*11630*/  BRA `(.L_x_3591) ;  /* 0xffffffe800f07947 */ /* 0x000fea000383ffff */
.L_x_3538:
[----:B------:R-:W2:Y:S01]  /*11640*/  S2R R2, SR_TID.X ;  /* 0x0000000000027919 */ /* 0x000ea20000002100 */
[----:B------:R-:W-:Y:S01]  /*11650*/  BSSY B0, `(.L_x_3592) ;  /* 0x000000a000007945 */ /* 0x000fe20003800000 */
[----:B------:R-:W-:Y:S01]  /*11660*/  IMAD.MOV.U32 R12, RZ, RZ, RZ ;  /* 0x000000ffff0c7224 */ /* 0x000fe200078e00ff */
[----:B------:R-:W-:Y:S01]  /*11670*/  MOV R11, 0x1f ;  /* 0x0000001f000b7802 */ /* 0x000fe20000000f00 */
[----:B------:R-:W-:Y:S01]  /*11680*/  IMAD.MOV.U32 R15, RZ, RZ, -0x1 ;  /* 0xffffffffff0f7424 */ /* 0x000fe200078e00ff */
[----:B--2---:R-:W-:-:S04]  /*11690*/  SHF.R.U32.HI R2, RZ, 0x5, R2 ;  /* 0x00000005ff027819 */ /* 0x004fc80000011602 */
[----:B------:R-:W-:-:S05]  /*116a0*/  LOP3.LUT R2, R2, 0x3, RZ, 0xc0, !PT ;  /* 0x0000000302027812 */ /* 0x000fca00078ec0ff */
[----:B0-----:R-:W-:-:S07]  /*116b0*/  IMAD.MOV.U32 R13, RZ, RZ, R2 ;  /* 0x000000ffff0d7224 */ /* 0x001fce00078e0002 */
[----:B-1----:R-:W-:Y:S05]  /*116c0*/  WARPSYNC.COLLECTIVE R15, `(.L_x_3593) ;  /* 0x000000000f087348 */ /* 0x002fea0003c00000 */
[----:B------:R0:W2:Y:S02]  /*116d0*/  SHFL.IDX P6, R14, R13, R12, R11 ;  /* 0x0000000c0d0e7389 */ /* 0x0000a400000c000b */
[----:B012---:R-:W-:Y:S01]  /*116e0*/  ENDCOLLECTIVE ;  /* 0x000000000000791b */ /* 0x007fe20003800000 */
.L_x_3593:
[----:B------:R-:W-:Y:S05]  /*116f0*/  BSYNC B0 ;  /* 0x0000000000007941 */ /* 0x000fea0003800000 */
.L_x_3592:
[----:B------:R-:W-:Y:S05]  /*11700*/  BRA `(.L_x_3594) ;  /* 0xffffffe800d87947 */ /* 0x000fea000383ffff */
.L_x_3541:
[----:B------:R-:W-:Y:S01]  /*11710*/  BSSY B1, `(.L_x_3595) ;  /* 0x0000006000017945 */ /* 0x000fe20003800000 */
[----:B------:R-:W-:-:S07]  /*11720*/  IMAD.MOV.U32 R15, RZ, RZ, -0x1 ;  /* 0xffffffffff0f7424 */ /* 0x000fce00078e00ff */
[----:B012---:R-:W-:Y:S05]  /*11730*/  WARPSYNC.COLLECTIVE R15, `(.L_x_3596) ;  /* 0x000000000f0c7348 */ /* 0x007fea0003c00000 */
[----:B------:R-:W-:Y:S02]  /*11740*/  ELECT P6, UR62, PT ;  /* 0x00000000003e782f */ /* 0x000fe400038c0000 */
[----:B------:R-:W-:Y:S01]  /*11750*/  MOV R14, UR62 ;  /* 0x0000003e000e7c02 */ /* 0x000fe20008000f00 */
[----:B012---:R-:W-:Y:S10]  /*11760*/  ENDCOLLECTIVE ;  /* 0x000000000000791b */ /* 0x007ff40003800000 */
.L_x_3596:
[----:B------:R-:W-:Y:S05]  /*11770*/  BSYNC B1 ;  /* 0x0000000000017941 */ /* 0x000fea0003800000 */
.L_x_3595:
[----:B------:R-:W-:Y:S05]  /*11780*/  BRA `(.L_x_3597) ;  /* 0xffffffe800d07947 */ /* 0x000fea000383ffff */
.L_x_3543:
[----:B-1----:R1:W2:Y:S02]  /*11790*/  SYNCS.PHASECHK.TRANS64.TRYWAIT P0, [R6+URZ], R5 ;  /* 0x00000005060075a7 */ /* 0x0022a4000800017f */
[----:B--2---:R-:W-:Y:S05]  /*117a0*/  @!P0 NANOSLEEP.SYNCS 0x989680 ;  /* 0x009896800000895d */ /* 0x004fea0003900000 */
[----:B------:R-:W2:Y:S02]  /*117b0*/  @!P0 SYNCS.PHASECHK.TRANS64 P0, [R6+URZ], R5 ;  /* 0x00000005060085a7 */ /* 0x000ea4000800007f */
[----:B--2---:R-:W-:Y:S05]  /*117c0*/  @!P0 BRA `(.L_x_3543) ;  /* 0xfffffffc00f08947 */ /* 0x004fea000383ffff */
[----:B------:R-:W-:Y:S05]  /*117d0*/  BRA `(.L_x_3598) ;  /* 0xffffffec000c7947 */ /* 0x000fea000383ffff */
.L_x_3544:
[----:B--2---:R2:W3:Y:S02]  /*117e0*/  SYNCS.PHASECHK.TRANS64.TRYWAIT P0, [R7+URZ], R2 ;  /* 0x00000002070075a7 */ /* 0x0044e4000800017f */
[----:B---3--:R-:W-:Y:S05]  /*117f0*/  @!P0 NANOSLEEP.SYNCS 0x989680 ;  /* 0x009896800000895d */ /* 0x008fea0003900000 */
[----:B------:R-:W3:Y:S02]  /*11800*/  @!P0 SYNCS.PHASECHK.TRANS64 P0, [R7+URZ], R2 ;  /* 0x00000002070085a7 */ /* 0x000ee4000800007f */
[----:B---3--:R-:W-:Y:S05]  /*11810*/  @!P0 BRA `(.L_x_3544) ;  /* 0xfffffffc00f08947 */ /* 0x008fea000383ffff */
[----:B------:R-:W-:Y:S05]  /*11820*/  BRA `(.L_x_3599) ;  /* 0xffffffec00007947 */ /* 0x000fea000383ffff */
.L_x_3546:
[----:B---3--:R3:W4:Y:S02]  /*11830*/  SYNCS.PHASECHK.TRANS64.TRYWAIT P0, [R4+URZ], R5 ;  /* 0x00000005040075a7 */ /* 0x008724000800017f */
[----:B----4-:R-:W-:Y:S05]  /*11840*/  @!P0 NANOSLEEP.SYNCS 0x989680 ;  /* 0x009896800000895d */ /* 0x010fea0003900000 */
[----:B------:R-:W4:Y:S02]  /*11850*/  @!P0 SYNCS.PHASECHK.TRANS64 P0, [R4+URZ], R5 ;  /* 0x00000005040085a7 */ /* 0x000f24000800007f */
[----:B----4-:R-:W-:Y:S05]  /*11860*/  @!P0 BRA `(.L_x_3546) ;  /* 0xfffffffc00f08947 */ /* 0x010fea000383ffff */
[----:B------:R-:W-:Y:S05]  /*11870*/  BRA `(.L_x_3600) ;  /* 0xffffffec00087947 */ /* 0x000fea000383ffff */
.L_x_3601:
        /* <DEDUP_REMOVED lines=16> */
.L_x_4563:


//--------------------- .text._ZN7cutlass13device_kernelIN5flash11enable_sm90INS1_16FlashAttnFwdSm90INS1_25CollectiveMainloopFwdSm90ILi2EN4cute5tupleIJNS5_1CILi1EEES8_S8_EEENS6_IJNS7_ILi64EEESA_SA_EEELi512ENS_6half_tEfNS_4arch4Sm90ELb1ELb0ELb0ELb1ELb0ELb1ELb0ELb0ELb0ELb0ELb0ELb0EEENS1_21CollectiveEpilogueFwdINS6_IJSA_NS7_ILi512EEESA_EEES9_SC_SE_Li256ELb1ELb0ELb0ELb0EEENS1_36VarlenDynamicPersistentTileSchedulerILi64ELi64ELi256ELi32ELb0ELb0ELb1ELb1ELb1ELb1EEEEEEEEEvNT_6ParamsE --------------------------
	.section	.text._ZN7cutlass13device_kernelIN5flash11enable_sm90INS1_16FlashAttnFwdSm90INS1_25CollectiveMainloopFwdSm90ILi2EN4cute5tupleIJNS5_1CILi1EEES8_S8_EEENS6_IJNS7_ILi64EEESA_SA_EEELi512ENS_6half_tEfNS_4arch4Sm90ELb1ELb0ELb0ELb1ELb0ELb1ELb0ELb0ELb0ELb0ELb0ELb0EEENS1_21CollectiveEpilogueFwdINS6_IJSA_NS7_ILi512EEESA_EEES9_SC_SE_Li256ELb1ELb0ELb0ELb0EEENS1_36VarlenDynamicPersistentTileSchedulerILi64ELi64ELi256ELi32ELb0ELb0ELb1ELb1ELb1ELb1EEEEEEEEEvNT_6ParamsE,"ax",@progbits
	.align	128
.text._ZN7cutlass13device_kernelIN5flash11enable_sm90INS1_16FlashAttnFwdSm90INS1_25CollectiveMainloopFwdSm90ILi2EN4cute5tupleIJNS5_1CILi1EEES8_S8_EEENS6_IJNS7_ILi64EEESA_SA_EEELi512ENS_6half_tEfNS_4arch4Sm90ELb1ELb0ELb0ELb1ELb0ELb1ELb0ELb0ELb0ELb0ELb0ELb0EEENS1_21CollectiveEpilogueFwdINS6_IJSA_NS7_ILi512EEESA_EEES9_SC_SE_Li256ELb1ELb0ELb0ELb0EEENS1_36VarlenDynamicPersistentTileSchedulerILi64ELi64ELi256ELi32ELb0ELb0ELb1ELb1ELb1ELb1EEEEEEEEEvNT_6ParamsE:
        .type           _ZN7cutlass13device_kernelIN5flash11enable_sm90INS1_16FlashAttnFwdSm90INS1_25CollectiveMainloopFwdSm90ILi2EN4cute5tupleIJNS5_1CILi1EEES8_S8_EEENS6_IJNS7_ILi64EEESA_SA_EEELi512ENS_6half_tEfNS_4arch4Sm90ELb1ELb0ELb0ELb1ELb0ELb1ELb0ELb0ELb0ELb0ELb0ELb0EEENS1_21CollectiveEpilogueFwdINS6_IJSA_NS7_ILi512EEESA_EEES9_SC_SE_Li256ELb1ELb0ELb0ELb0EEENS1_36VarlenDynamicPersistentTileSchedulerILi64ELi64ELi256ELi32ELb0ELb0ELb1ELb1ELb1ELb1EEEEEEEEEvNT_6ParamsE,@function
        .size           _ZN7cutlass13device_kernelIN5flash11enable_sm90INS1_16FlashAttnFwdSm90INS1_25CollectiveMainloopFwdSm90ILi2EN4cute5tupleIJNS5_1CILi1EEES8_S8_EEENS6_IJNS7_ILi64EEESA_SA_EEELi512ENS_6half_tEfNS_4arch4Sm90ELb1ELb0ELb0ELb1ELb0ELb1ELb0ELb0ELb0ELb0ELb0ELb0EEENS1_21CollectiveEpilogueFwdINS6_IJSA_NS7_ILi512EEESA_EEES9_SC_SE_Li256ELb1ELb0ELb0ELb0EEENS1_36VarlenDynamicPersistentTileSchedulerILi64ELi64ELi256ELi32ELb0ELb0ELb1ELb1ELb1ELb1EEEEEEEEEvNT_6ParamsE,(.L_x_4564 - _ZN7cutlass13device_kernelIN5flash11enable_sm90INS1_16FlashAttnFwdSm90INS1_25CollectiveMainloopFwdSm90ILi2EN4cute5tupleIJNS5_1CILi1EEES8_S8_EEENS6_IJNS7_ILi64EEESA_SA_EEELi512ENS_6half_tEfNS_4arch4Sm90ELb1ELb0ELb0ELb1ELb0ELb1ELb0ELb0ELb0ELb0ELb0ELb0EEENS1_21CollectiveEpilogueFwdINS6_IJSA_NS7_ILi512EEESA_EEES9_SC_SE_Li256ELb1ELb0ELb0ELb0EEENS1_36VarlenDynamicPersistentTileSchedulerILi64ELi64ELi256ELi32ELb0ELb0ELb1ELb1ELb1ELb1EEEEEEEEEvNT_6ParamsE)
        .other          _ZN7cutlass13device_kernelIN5flash11enable_sm90INS1_16FlashAttnFwdSm90INS1_25CollectiveMainloopFwdSm90ILi2EN4cute5tupleIJNS5_1CILi1EEES8_S8_EEENS6_IJNS7_ILi64EEESA_SA_EEELi512ENS_6half_tEfNS_4arch4Sm90ELb1ELb0ELb0ELb1ELb0ELb1ELb0ELb0ELb0ELb0ELb0ELb0EEENS1_21CollectiveEpilogueFwdINS6_IJSA_NS7_ILi512EEESA_EEES9_SC_SE_Li256ELb1ELb0ELb0ELb0EEENS1_36VarlenDynamicPersistentTileSchedulerILi64ELi64ELi256ELi32ELb0ELb0ELb1ELb1ELb1ELb1EEEEEEEEEvNT_6ParamsE,@"STO_CUDA_ENTRY STV_DEFAULT"
_ZN7cutlass13device_kernelIN5flash11enable_sm90INS1_16FlashAttnFwdSm90INS1_25CollectiveMainloopFwdSm90ILi2EN4cute5tupleIJNS5_1CILi1EEES8_S8_EEENS6_IJNS7_ILi64EEESA_SA_EEELi512ENS_6half_tEfNS_4arch4Sm90ELb1ELb0ELb0ELb1ELb0ELb1ELb0ELb0ELb0ELb0ELb0ELb0EEENS1_21CollectiveEpilogueFwdINS6_IJSA_NS7_ILi512EEESA_EEES9_SC_SE_Li256ELb1ELb0ELb0ELb0EEENS1_36VarlenDynamicPersistentTileSchedulerILi64ELi64ELi256ELi32ELb0ELb0ELb1ELb1ELb1ELb1EEEEEEEEEvNT_6ParamsE:
        /* <DEDUP_REMOVED lines=26> */
.L_x_3603:
[----:B------:R-:W-:Y:S05]  /*01a0*/  BSYNC B0 ;  /* 0x0000000000007941 */ /* 0x000fea0003800000 */
.L_x_3602:
        /* <DEDUP_REMOVED lines=37> */
.L_x_3604:
        /* <DEDUP_REMOVED lines=22> */
.L_x_3605:
        /* <DEDUP_REMOVED lines=18> */
.L_x_3606:
        /* <DEDUP_REMOVED lines=22> */
.L_x_3607:
        /* <DEDUP_REMOVED lines=22> */
.L_x_3608:
        /* <DEDUP_REMOVED lines=9> */
.L_x_3611:
        /* <DEDUP_REMOVED lines=42> */
[----:B------:R-:W-:-:S04]  /*0c70*/  LEA.HI R8, R8, R7, RZ, 0x3 ;  /* 0x0000000708087211 */ /* 0x000fc800078f18ff */
[----:B------:R-:W-:Y:S02]  /*0c80*/  LOP3.LUT R8, R8, 0xfffffff8, RZ, 0xc0, !PT ;  /* 0xfffffff808087812 */ /* 0x000fe400078ec0ff */
[----:B------:R-:W-:Y:S02]  /*0c90*/  LEA.HI R13, R12, R199, RZ, 0x2 ;  /* 0x000000c70c0d7211 */ /* 0x000fe400078f10ff */
[----:B------:R-:W-:Y:S01]  /*0ca0*/  LOP3.LUT R12, R10, 0xfffffff8, RZ, 0xc0, !PT ;  /* 0xfffffff80a0c7812 */ /* 0x000fe200078ec0ff */
[----:B------:R-:W-:Y:S01]  /*0cb0*/  IMAD.IADD R8, R7, 0x1, -R8 ;  /* 0x0000000107087824 */ /* 0x000fe200078e0a08 */
[----:B------:R-:W-:Y:S02]  /*0cc0*/  LOP3.LUT R7, R6, 0x7ffffffc, RZ, 0xc0, !PT ;  /* 0x7ffffffc06077812 */ /* 0x000fe400078ec0ff */
[----:B------:R-:W-:Y:S01]  /*0cd0*/  LOP3.LUT R16, R13, 0x3ffffc, RZ, 0xc0, !PT ;  /* 0x003ffffc0d107812 */ /* 0x000fe200078ec0ff */
[----:B------:R-:W-:Y:S01]  /*0ce0*/  IMAD.IADD R12, R9, 0x1, -R12 ;  /* 0x00000001090c7824 */ /* 0x000fe200078e0a0c */
[----:B------:R-:W-:Y:S01]  /*0cf0*/  SHF.R.S32.HI R212, RZ, 0x7, R3 ;  /* 0x00000007ffd47819 */ /* 0x000fe20000011403 */
[----:B------:R-:W-:Y:S01]  /*0d00*/  IMAD.IADD R7, R4, 0x1, -R7 ;  /* 0x0000000104077824 */ /* 0x000fe200078e0a07 */
[----:B------:R-:W-:Y:S01]  /*0d10*/  LEA.HI R5, R5, R4, RZ, 0x5 ;  /* 0x0000000405057211 */ /* 0x000fe200078f28ff */
[----:B------:R-:W-:Y:S01]  /*0d20*/  IMAD.IADD R16, R199, 0x1, -R16 ;  /* 0x00000001c7107824 */ /* 0x000fe200078e0a10 */
[----:B------:R-:W-:Y:S01]  /*0d30*/  LEA.HI R4, R0, R221, RZ, 0x3 ;  /* 0x000000dd00047211 */ /* 0x000fe200078f18ff */
[----:B------:R-:W-:Y:S01]  /*0d40*/  IMAD.IADD R14, R11, 0x1, -R14 ;  /* 0x000000010b0e7824 */ /* 0x000fe200078e0a0e */
[----:B------:R-:W-:Y:S01]  /*0d50*/  LEA R13, R212, R9, 0x8 ;  /* 0x00000009d40d7211 */ /* 0x000fe200078e40ff */
[----:B------:R-:W-:Y:S01]  /*0d60*/  IMAD.SHL.U32 R9, R12, 0x40, RZ ;  /* 0x000000400c097824 */ /* 0x000fe200078e00ff */
[----:B------:R-:W-:Y:S01]  /*0d70*/  LEA.HI R0, R0, R221, RZ, 0x2 ;  /* 0x000000dd00007211 */ /* 0x000fe200078f10ff */
[----:B------:R-:W-:Y:S01]  /*0d80*/  IMAD.SHL.U32 R14, R14, 0x8, RZ ;  /* 0x000000080e0e7824 */ /* 0x000fe200078e00ff */
[----:B------:R-:W-:Y:S01]  /*0d90*/  LEA R13, R16, R13, 0x4 ;  /* 0x0000000d100d7211 */ /* 0x000fe200078e20ff */
[----:B------:R-:W-:Y:S01]  /*0da0*/  IMAD.SHL.U32 R10, R10, 0x40, RZ ;  /* 0x000000400a0a7824 */ /* 0x000fe200078e00ff */
[----:B------:R-:W-:-:S02]  /*0db0*/  SHF.R.S32.HI R22, RZ, 0x2, R0 ;  /* 0x00000002ff167819 */ /* 0x000fc40000011400 */
[----:B------:R-:W-:Y:S02]  /*0dc0*/  LOP3.LUT R9, R9, 0x1c0, RZ, 0xc0, !PT ;  /* 0x000001c009097812 */ /* 0x000fe400078ec0ff */
[----:B------:R-:W-:Y:S01]  /*0dd0*/  SHF.R.S32.HI R5, RZ, 0x5, R5 ;  /* 0x00000005ff057819 */ /* 0x000fe20000011405 */
[----:B------:R-:W-:Y:S01]  /*0de0*/  VIADD R223, R22, 0x20 ;  /* 0x0000002016df7836 */ /* 0x000fe20000000000 */
[----:B------:R-:W-:Y:S02]  /*0df0*/  LEA R220, R13, R14, 0x6 ;  /* 0x0000000e0ddc7211 */ /* 0x000fe400078e30ff */
[----:B------:R-:W-:Y:S02]  /*0e00*/  LOP3.LUT R10, R10, 0x7ffffe00, RZ, 0xc0, !PT ;  /* 0x7ffffe000a0a7812 */ /* 0x000fe400078ec0ff */
[----:B------:R-:W-:Y:S01]  /*0e10*/  LOP3.LUT R14, R9, 0x8, R14, 0xf8, !PT ;  /* 0x00000008090e7812 */ /* 0x000fe200078ef80e */
[----:B------:R-:W-:Y:S01]  /*0e20*/  IMAD R190, R5, 0x10, R8 ;  /* 0x0000001005be7824 */ /* 0x000fe200078e0208 */
[----:B------:R-:W-:Y:S01]  /*0e30*/  SHF.R.U32.HI R9, RZ, 0x3, R9 ;  /* 0x00000003ff097819 */ /* 0x000fe20000011609 */
[----:B------:R-:W-:Y:S01]  /*0e40*/  IMAD R10, R199, 0x400, R10 ;  /* 0x00000400c70a7824 */ /* 0x000fe200078e020a */
[----:B------:R-:W-:-:S02]  /*0e50*/  LOP3.LUT R6, R0, 0xfffffffc, RZ, 0xc0, !PT ;  /* 0xfffffffc00067812 */ /* 0x000fc400078ec0ff */
[----:B------:R-:W-:Y:S02]  /*0e60*/  SHF.R.S32.HI R5, RZ, 0x1f, R0 ;  /* 0x0000001fff057819 */ /* 0x000fe40000011400 */
        /* <DEDUP_REMOVED lines=9> */
[----:B------:R-:W-:Y:S01]  /*0f00*/  IMAD.SHL.U32 R219, R0, 0x40, RZ ;  /* 0x0000004000db7824 */ /* 0x000fe200078e00ff */
[----:B------:R-:W-:Y:S01]  /*0f10*/  LOP3.LUT R218, R218, 0x1c0, RZ, 0xc0, !PT ;  /* 0x000001c0dada7812 */ /* 0x000fe200078ec0ff */
[----:B------:R-:W-:Y:S01]  /*0f20*/  IMAD R195, R9, 0x2, R2 ;  /* 0x0000000209c37824 */ /* 0x000fe200078e0202 */
[----:B------:R-:W-:Y:S01]  /*0f30*/  SHF.R.S32.HI R200, RZ, 0x3, R4 ;  /* 0x00000003ffc87819 */ /* 0x000fe20000011404 */
[----:B------:R-:W-:Y:S01]  /*0f40*/  IMAD.MOV.U32 R197, RZ, RZ, 0x40 ;  /* 0x00000040ffc57424 */ /* 0x000fe200078e00ff */
[----:B------:R-:W-:Y:S01]  /*0f50*/  LOP3.LUT R4, R4, 0x1ffffff8, RZ, 0xc0, !PT ;  /* 0x1ffffff804047812 */ /* 0x000fe200078ec0ff */
[----:B------:R-:W-:Y:S01]  /*0f60*/  VIADD R198, R195, 0x26800 ;  /* 0x00026800c3c67836 */ /* 0x000fe20000000000 */
[----:B------:R-:W-:-:S02]  /*0f70*/  LOP3.LUT R3, R3, 0xfffffe, RZ, 0xc0, !PT ;  /* 0x00fffffe03037812 */ /* 0x000fc400078ec0ff */
[----:B------:R-:W-:Y:S02]  /*0f80*/  LEA.HI R5, R5, R22, RZ, 0x3 ;  /* 0x0000001605057211 */ /* 0x000fe400078f18ff */
[----:B------:R-:W-:Y:S02]  /*0f90*/  LOP3.LUT R0, R218, 0x38, R16, 0xf8, !PT ;  /* 0x00000038da007812 */ /* 0x000fe400078ef810 */
[----:B------:R-:W-:Y:S02]  /*0fa0*/  SHF.R.U32.HI R222, RZ, 0x3, R218 ;  /* 0x00000003ffde7819 */ /* 0x000fe400000116da */
[----:B------:R-:W-:Y:S01]  /*0fb0*/  LOP3.LUT R219, R219, 0xfffffe00, RZ, 0xc0, !PT ;  /* 0xfffffe00dbdb7812 */ /* 0x000fe200078ec0ff */
[----:B------:R-:W-:Y:S01]  /*0fc0*/  IMAD.IADD R4, R221, 0x1, -R4 ;  /* 0x00000001dd047824 */ /* 0x000fe200078e0a04 */
[----:B------:R-:W-:Y:S01]  /*0fd0*/  SEL R197, R197, 0xffffffc0, !P2 ;  /* 0xffffffc0c5c57807 */ /* 0x000fe20005000000 */
[----:B------:R-:W-:Y:S01]  /*0fe0*/  IMAD.IADD R3, R212, 0x1, -R3 ;  /* 0x00000001d4037824 */ /* 0x000fe200078e0a03 */
[----:B------:R-:W-:Y:S01]  /*0ff0*/  IADD3 R196, R195, 0x26820, RZ ;  /* 0x00026820c3c47810 */ /* 0x000fe20007ffe0ff */
[----:B------:R-:W-:Y:S01]  /*1000*/  @P1 VIADD R196, R198, 0xffffffe0 ;  /* 0xffffffe0c6c41836 */ /* 0x000fe20000000000 */
[----:B------:R-:W-:-:S02]  /*1010*/  LOP3.LUT R5, R5, 0xfffffff8, RZ, 0xc0, !PT ;  /* 0xfffffff805057812 */ /* 0x000fc400078ec0ff */
[----:B------:R-:W-:Y:S01]  /*1020*/  LOP3.LUT R217, R219, R0, R222, 0xf6, !PT ;  /* 0x00000000dbd97212 */ /* 0x000fe200078ef6de */
[----:B------:R-:W-:Y:S01]  /*1030*/  IMAD.IADD R198, R198, 0x1, R197 ;  /* 0x00000001c6c67824 */ /* 0x000fe200078e02c5 */
[----:B------:R-:W-:Y:S01]  /*1040*/  MOV R189, RZ ;  /* 0x000000ff00bd7202 */ /* 0x000fe20000000f00 */
[----:B------:R-:W-:Y:S01]  /*1050*/  IMAD.MOV.U32 R206, RZ, RZ, RZ ;  /* 0x000000ffffce7224 */ /* 0x000fe200078e00ff */
[----:B------:R-:W-:Y:S01]  /*1060*/  CS2R R18, SRZ ;  /* 0x0000000000127805 */ /* 0x000fe2000001ff00 */
[----:B------:R-:W-:Y:S01]  /*1070*/  IMAD.MOV.U32 R23, RZ, RZ, RZ ;  /* 0x000000ffff177224 */ /* 0x000fe200078e00ff */
[----:B------:R-:W-:Y:S01]  /*1080*/  SHF.R.S32.HI R216, RZ, 0x1f, R22 ;  /* 0x0000001fffd87819 */ /* 0x000fe20000011416 */
[----:B------:R-:W-:Y:S01]  /*1090*/  IMAD.SHL.U32 R194, R3, 0x100, RZ ;  /* 0x0000010003c27824 */ /* 0x000fe200078e00ff */
[----:B------:R-:W-:Y:S01]  /*10a0*/  SHF.L.U32 R193, R4, 0x3, RZ ;  /* 0x0000000304c17819 */ /* 0x000fe200000006ff */
[----:B------:R-:W-:Y:S01]  /*10b0*/  IMAD.SHL.U32 R192, R7, 0x2, RZ ;  /* 0x0000000207c07824 */ /* 0x000fe200078e00ff */
[----:B------:R-:W-:Y:S01]  /*10c0*/  IADD3 R191, R22, -R5, RZ ;  /* 0x8000000516bf7210 */ /* 0x000fe20007ffe0ff */
[----:B------:R-:W-:Y:S01]  /*10d0*/  IMAD.IADD R197, R197, 0x1, R196 ;  /* 0x00000001c5c57824 */ /* 0x000fe200078e02c4 */
[----:B------:R-:W-:-:S02]  /*10e0*/  LEA R217, R217, R2, 0x1 ;  /* 0x00000002d9d97211 */ /* 0x000fc400078e08ff */
[----:B--2---:R-:W-:-:S07]  /*10f0*/  LOP3.LUT R188, R15, 0x1, RZ, 0xfc, !PT ;  /* 0x000000010fbc7812 */ /* 0x004fce00078efcff */
.L_x_3758:
[----:B0----5:R-:W0:Y:S01]  /*1100*/  LDC.64 R4, c[0x0][0xc60] ;  /* 0x00031800ff047b82 */ /* 0x021e220000000a00 */
[----:B------:R-:W-:Y:S01]  /*1110*/  ULDC.64 UR4, c[0x0][0xa28] ;  /* 0x00028a0000047ab9 */ /* 0x000fe20000000a00 */
[----:B------:R-:W-:Y:S01]  /*1120*/  ULDC.64 UR8, c[0x0][0xa18] ;  /* 0x0002860000087ab9 */ /* 0x000fe20000000a00 */
[----:B------:R-:W-:Y:S01]  /*1130*/  ULDC.64 UR6, c[0x0][0xa08] ;  /* 0x0002820000067ab9 */ /* 0x000fe20000000a00 */
[----:B0-----:R-:W-:-:S05]  /*1140*/  IMAD.WIDE R4, R187, 0x4, R4 ;  /* 0x00000004bb047825 */ /* 0x001fca00078e0204 */
[----:B------:R-:W2:Y:S01]  /*1150*/  LDG.E R205, desc[UR40][R4.64] ;  /* 0x0000002804cd7981 */ /* 0x000ea2000c1e1900 */
        /* <DEDUP_REMOVED lines=14> */
[----:B------:R-:W-:-:S03]  /*1240*/  IADD3 R8, P4, R203, UR6, RZ ;  /* 0x00000006cb087c10 */ /* 0x000fc6000ff9e0ff */
[----:B------:R0:W5:Y:S01]  /*1250*/  @P2 LDG.E R3, desc[UR40][R4.64] ;  /* 0x0000002804032981 */ /* 0x000162000c1e1900 */
[----:B-1--4-:R-:W-:Y:S01]  /*1260*/  @P1 IADD3 R6, P2, R203, UR8, RZ ;  /* 0x00000008cb061c10 */ /* 0x012fe2000ff5e0ff */
        /* <DEDUP_REMOVED lines=19> */
[----:B0--3--:R-:W-:Y:S06]  /*13a0*/  @P1 BRA `(.L_x_3613) ;  /* 0x0000000000241947 */ /* 0x009fec0003800000 */
        /* <DEDUP_REMOVED lines=9> */
.L_x_3613:
[----:B------:R-:W-:Y:S01]  /*1440*/  IMAD.U32 R32, RZ, RZ, UR5 ;  /* 0x00000005ff207e24 */ /* 0x000fe2000f8e00ff */
[----:B------:R-:W-:Y:S01]  /*1450*/  MOV R24, UR4 ;  /* 0x0000000400187c02 */ /* 0x000fe20008000f00 */
[----:B------:R-:W-:Y:S06]  /*1460*/  @!P2 BRA `(.L_x_3614) ;  /* 0x000000000010a947 */ /* 0x000fec0003800000 */
[----:B------:R-:W-:-:S04]  /*1470*/  IADD3 R4, P0, R203, UR8, RZ ;  /* 0x00000008cb047c10 */ /* 0x000fc8000ff1e0ff */
[----:B------:R-:W-:-:S05]  /*1480*/  IADD3.X R5, R204, UR9, RZ, P0, !PT ;  /* 0x00000009cc057c10 */ /* 0x000fca00087fe4ff */
[----:B------:R0:W5:Y:S01]  /*1490*/  LDG.E R24, desc[UR40][R4.64] ;  /* 0x0000002804187981 */ /* 0x000162000c1e1900 */
[----:B------:R-:W-:Y:S05]  /*14a0*/  BRA `(.L_x_3615) ;  /* 0x0000000000107947 */ /* 0x000fea0003800000 */
.L_x_3614:
[----:B------:R-:W-:Y:S05]  /*14b0*/  @!P0 BRA `(.L_x_3615) ;  /* 0x00000000000c8947 */ /* 0x000fea0003800000 */
[----:B------:R-:W2:Y:S04]  /*14c0*/  LDG.E R5, desc[UR40][R8.64] ;  /* 0x0000002808057981 */ /* 0x000ea8000c1e1900 */
[----:B------:R-:W2:Y:S02]  /*14d0*/  LDG.E R24, desc[UR40][R8.64+0x4] ;  /* 0x0000042808187981 */ /* 0x000ea4000c1e1900 */
[----:B--2---:R-:W-:-:S07]  /*14e0*/  IMAD.IADD R24, R24, 0x1, -R5 ;  /* 0x0000000118187824 */ /* 0x004fce00078e0a05 */
.L_x_3615:
        /* <DEDUP_REMOVED lines=15> */
[----:B------:R-:W-:Y:S02]  /*15e0*/  LEA R3, R185, 0x7f, 0x6 ;  /* 0x0000007fb9037811 */ /* 0x000fe400078e30ff */
[----:B------:R-:W-:Y:S01]  /*15f0*/  PLOP3.LUT P3, PT, PT, PT, PT, 0x80, 0x0 ;  /* 0x000000000000781c */ /* 0x000fe20003f6f070 */
[----:B------:R-:W-:-:S05]  /*1600*/  IMAD.MOV R46, RZ, RZ, -R11 ;  /* 0x000000ffff2e7224 */ /* 0x000fca00078e0a0b */
[----:B------:R-:W-:Y:S02]  /*1610*/  VIMNMX R46, RZ, R46, !PT ;  /* 0x0000002eff2e7248 */ /* 0x000fe40007fe0100 */
[----:B--2---:R-:W-:-:S05]  /*1620*/  @P0 IADD3 R32, -R0, R9, RZ ;  /* 0x0000000900200210 */ /* 0x004fca0007ffe1ff */
[----:B------:R-:W-:-:S04]  /*1630*/  IMAD.IADD R187, R11, 0x1, R32 ;  /* 0x000000010bbb7824 */ /* 0x000fc800078e0220 */
[C---:B------:R-:W-:Y:S01]  /*1640*/  VIADD R0, R187.reuse, 0x3f ;  /* 0x0000003fbb007836 */ /* 0x040fe20000000000 */
[----:B------:R-:W-:-:S04]  /*1650*/  IADD3 R4, R187, R3, -R184 ;  /* 0x00000003bb047210 */ /* 0x000fc80007ffe8b8 */
[----:B------:R-:W-:Y:S02]  /*1660*/  SHF.R.S32.HI R3, RZ, 0x1f, R0 ;  /* 0x0000001fff037819 */ /* 0x000fe40000011400 */
[----:B------:R-:W-:Y:S02]  /*1670*/  SHF.R.S32.HI R5, RZ, 0x1f, R4 ;  /* 0x0000001fff057819 */ /* 0x000fe40000011404 */
[----:B------:R-:W-:Y:S02]  /*1680*/  LEA.HI R3, R3, R0, RZ, 0x6 ;  /* 0x0000000003037211 */ /* 0x000fe400078f30ff */
[----:B------:R-:W-:Y:S02]  /*1690*/  LEA.HI R5, R5, R4, RZ, 0x6 ;  /* 0x0000000405057211 */ /* 0x000fe400078f30ff */
[----:B------:R-:W-:Y:S02]  /*16a0*/  SHF.R.S32.HI R3, RZ, 0x6, R3 ;  /* 0x00000006ff037819 */ /* 0x000fe40000011403 */
[----:B------:R-:W-:-:S04]  /*16b0*/  SHF.R.S32.HI R168, RZ, 0x6, R5 ;  /* 0x00000006ffa87819 */ /* 0x000fc80000011405 */
[----:B------:R-:W-:-:S04]  /*16c0*/  VIMNMX R168, R3, R168, PT ;  /* 0x000000a803a87248 */ /* 0x000fc80003fe0100 */
[----:B------:R-:W-:-:S04]  /*16d0*/  LEA R3, R168, -R11, 0x6 ;  /* 0x8000000ba8037211 */ /* 0x000fc800078e30ff */
[----:B------:R-:W-:-:S04]  /*16e0*/  VIMNMX R3, R3, R32, PT ;  /* 0x0000002003037248 */ /* 0x000fc80003fe0100 */
[----:B------:R-:W-:Y:S02]  /*16f0*/  ISETP.GT.AND P0, PT, R3, R46, PT ;  /* 0x0000002e0300720c */ /* 0x000fe40003f04270 */
[----:B------:R-:W-:-:S05]  /*1700*/  SHF.R.U32.HI R46, RZ, 0x6, R46 ;  /* 0x00000006ff2e7819 */ /* 0x000fca000001162e */
[----:B------:R-:W-:-:S06]  /*1710*/  IMAD.MOV.U32 R47, RZ, RZ, R46 ;  /* 0x000000ffff2f7224 */ /* 0x000fcc00078e002e */
[----:B------:R-:W-:-:S05]  /*1720*/  @P0 VIADD R0, R3, 0x3f ;  /* 0x0000003f03000836 */ /* 0x000fca0000000000 */
        /* <DEDUP_REMOVED lines=25> */
.L_x_3618:
[----:B------:R-:W-:Y:S05]  /*18c0*/  BSYNC B6 ;  /* 0x0000000000067941 */ /* 0x000fea0003800000 */
.L_x_3617:
        /* <DEDUP_REMOVED lines=13> */
[----:B------:R-:W-:Y:S01]  /*19a0*/  MOV R8, 0x70 ;  /* 0x0000007000087802 */ /* 0x000fe20000000f00 */
[----:B------:R-:W-:-:S02]  /*19b0*/  IMAD.U32 R10, RZ, RZ, UR4 ;  /* 0x00000004ff0a7e24 */ /* 0x000fc4000f8e00ff */
[----:B------:R-:W-:Y:S02]  /*19c0*/  IMAD.U32 R11, RZ, RZ, UR5 ;  /* 0x00000005ff0b7e24 */ /* 0x000fe4000f8e00ff */
[----:B------:R-:W-:Y:S02]  /*19d0*/  IMAD.MOV.U32 R12, RZ, RZ, 0x1 ;  /* 0x00000001ff0c7424 */ /* 0x000fe400078e00ff */
[----:B0-----:R-:W-:-:S07]  /*19e0*/  IMAD.MOV.U32 R13, RZ, RZ, RZ ;  /* 0x000000ffff0d7224 */ /* 0x001fce00078e00ff */
[----:B------:R-:W-:-:S07]  /*19f0*/  LEPC R20, `(.L_x_3620) ;  /* 0x000000001014794e */ /* 0x000fce0000000000 */
[----:B-1---5:R-:W-:Y:S05]  /*1a00*/  CALL.ABS.NOINC R14 ;  /* 0x000000000e007343 */ /* 0x022fea0003c00000 */
.L_x_3620:
[----:B------:R-:W-:Y:S05]  /*1a10*/  BSYNC B6 ;  /* 0x0000000000067941 */ /* 0x000fea0003800000 */
.L_x_3619:
        /* <DEDUP_REMOVED lines=8> */
[----:B------:R-:W2:Y:S06]  /*1aa0*/  LDC.64 R42, c[0x0][0x3d8] ;  /* 0x0000f600ff2a7b82 */ /* 0x000eac0000000a00 */
[----:B------:R-:W-:Y:S02]  /*1ab0*/  @P0 IADD3 R4, P1, R203, UR4, RZ ;  /* 0x00000004cb040c10 */ /* 0x000fe4000ff3e0ff */
[----:B------:R-:W3:Y:S02]  /*1ac0*/  LDC R63, c[0x0][0x3d4] ;  /* 0x0000f500ff3f7b82 */ /* 0x000ee40000000800 */
[----:B------:R-:W-:Y:S01]  /*1ad0*/  @P0 IADD3.X R5, R204, UR5, RZ, P1, !PT ;  /* 0x00000005cc050c10 */ /* 0x000fe20008ffe4ff */
[----:B------:R-:W-:-:S04]  /*1ae0*/  ULDC.64 UR4, c[0x0][0x2f8] ;  /* 0x0000be0000047ab9 */ /* 0x000fc80000000a00 */
[----:B------:R4:W3:Y:S01]  /*1af0*/  @P0 LDG.E R25, desc[UR40][R4.64] ;  /* 0x0000002804190981 */ /* 0x0008e2000c1e1900 */
[----:B0-----:R-:W-:Y:S01]  /*1b00*/  ISETP.NE.AND P0, PT, R0, 0x1, PT ;  /* 0x000000010000780c */ /* 0x001fe20003f05270 */
[----:B------:R-:W-:Y:S01]  /*1b10*/  IMAD.SHL.U32 R38, R211, 0x4, RZ ;  /* 0x00000004d3267824 */ /* 0x000fe200078e00ff */
[----:B------:R-:W-:Y:S01]  /*1b20*/  SHF.R.S32.HI R15, RZ, 0x1f, R27 ;  /* 0x0000001fff0f7819 */ /* 0x000fe2000001141b */
[-C--:B-1----:R-:W-:Y:S01]  /*1b30*/  IMAD.WIDE.U32 R48, R22, R28.reuse, R16 ;  /* 0x0000001c16307225 */ /* 0x082fe200078e0010 */
[----:B------:R-:W0:Y:S01]  /*1b40*/  LDC.64 R44, c[0x0][0x3e8] ;  /* 0x0000fa00ff2c7b82 */ /* 0x000e220000000a00 */
[----:B------:R-:W1:Y:S01]  /*1b50*/  S2R R26, SR_TID.X ;  /* 0x00000000001a7919 */ /* 0x000e620000002100 */
[----:B------:R-:W-:Y:S01]  /*1b60*/  SHF.R.S32.HI R39, RZ, 0x1f, R38 ;  /* 0x0000001fff277819 */ /* 0x000fe20000011426 */
[-C--:B------:R-:W-:Y:S01]  /*1b70*/  IMAD R6, R15, R28.reuse, RZ ;  /* 0x0000001c0f067224 */ /* 0x080fe200078e02ff */
[----:B------:R-:W-:Y:S01]  /*1b80*/  SHF.L.U32 R58, R191, 0x6, RZ ;  /* 0x00000006bf3a7819 */ /* 0x000fe200000006ff */
[----:B----4-:R-:W-:Y:S01]  /*1b90*/  IMAD.WIDE.U32 R4, R27, R28, RZ ;  /* 0x0000001c1b047225 */ /* 0x010fe200078e00ff */
[----:B--2---:R-:W-:-:S02]  /*1ba0*/  SHF.L.U64.HI R52, R42, 0x6, R43 ;  /* 0x000000062a347819 */ /* 0x004fc4000001022b */
[----:B------:R-:W2:Y:S01]  /*1bb0*/  LDC R61, c[0x0][0x3d4] ;  /* 0x0000f500ff3d7b82 */ /* 0x000ea20000000800 */
[----:B------:R-:W-:Y:S01]  /*1bc0*/  IMAD.SHL.U32 R53, R42, 0x40, RZ ;  /* 0x000000402a357824 */ /* 0x000fe200078e00ff */
[----:B------:R-:W-:Y:S01]  /*1bd0*/  LOP3.LUT R58, R58, 0x1c0, RZ, 0xc0, !PT ;  /* 0x000001c03a3a7812 */ /* 0x000fe200078ec0ff */
[----:B------:R-:W-:Y:S01]  /*1be0*/  IMAD.SHL.U32 R51, R28, 0x40, RZ ;  /* 0x000000401c337824 */ /* 0x000fe200078e00ff */
[C---:B---3--:R-:W-:Y:S01]  /*1bf0*/  ISETP.GE.AND P2, PT, R16.reuse, R63, PT ;  /* 0x0000003f1000720c */ /* 0x048fe20003f46270 */
[----:B------:R-:W-:Y:S01]  /*1c00*/  VIADD R76, R16, 0x20 ;  /* 0x00000020104c7836 */ /* 0x000fe20000000000 */
[----:B------:R-:W-:Y:S02]  /*1c10*/  SHF.R.U32.HI R62, RZ, 0x3, R58 ;  /* 0x00000003ff3e7819 */ /* 0x000fe4000001163a */
[----:B------:R-:W3:Y:S01]  /*1c20*/  @P0 LDC R3, c[0x0][0x42c] ;  /* 0x00010b00ff030b82 */ /* 0x000ee20000000800 */
[----:B------:R-:W-:Y:S02]  /*1c30*/  SEL R13, R63, RZ, P2 ;  /* 0x000000ff3f0d7207 */ /* 0x000fe40001000000 */
[----:B------:R-:W-:-:S02]  /*1c40*/  SHF.L.U64.HI R50, R28, 0x6, R29 ;  /* 0x000000061c327819 */ /* 0x000fc4000001021d */
[----:B------:R-:W-:Y:S02]  /*1c50*/  IADD3 R13, R16, R13, RZ ;  /* 0x0000000d100d7210 */ /* 0x000fe40007ffe0ff */
[----:B------:R-:W-:Y:S01]  /*1c60*/  P2R R72, PR, RZ, 0x4 ;  /* 0x00000004ff487803 */ /* 0x000fe20000000000 */
[----:B------:R-:W4:Y:S01]  /*1c70*/  @P0 LDC R7, c[0x0][0x430] ;  /* 0x00010c00ff070b82 */ /* 0x000f220000000800 */
[----:B------:R-:W-:Y:S01]  /*1c80*/  SHF.R.S32.HI R12, RZ, 0x1f, R13 ;  /* 0x0000001fff0c7819 */ /* 0x000fe2000001140d */
[----:B0-----:R-:W-:Y:S01]  /*1c90*/  IMAD.WIDE.U32 R10, R22, R44, R16 ;  /* 0x0000002c160a7225 */ /* 0x001fe200078e0010 */
[C---:B------:R-:W-:Y:S02]  /*1ca0*/  SHF.L.U64.HI R54, R44.reuse, 0x6, R45 ;  /* 0x000000062c367819 */ /* 0x040fe4000001022d */
[----:B------:R-:W-:Y:S01]  /*1cb0*/  SHF.L.U32 R63, R63, 0x1, RZ ;  /* 0x000000013f3f7819 */ /* 0x000fe200000006ff */
[----:B------:R-:W-:Y:S02]  /*1cc0*/  IMAD.SHL.U32 R55, R44, 0x40, RZ ;  /* 0x000000402c377824 */ /* 0x000fe400078e00ff */
[----:B------:R-:W0:Y:S01]  /*1cd0*/  LDC R60, c[0x0][0x2e4] ;  /* 0x0000b900ff3c7b82 */ /* 0x000e220000000800 */
[----:B-1----:R-:W-:-:S05]  /*1ce0*/  SHF.R.U32.HI R26, RZ, 0x7, R26 ;  /* 0x00000007ff1a7819 */ /* 0x002fca000001161a */
[----:B------:R-:W-:Y:S02]  /*1cf0*/  VIADD R59, R26, 0x8 ;  /* 0x000000081a3b7836 */ /* 0x000fe40000000000 */
[----:B---3--:R-:W-:-:S04]  /*1d00*/  @P0 IMAD.HI.U32 R0, R186, R3, RZ ;  /* 0x00000003ba000227 */ /* 0x008fc800078e00ff */
[----:B------:R-:W-:Y:S01]  /*1d10*/  IMAD R3, R27, R29, R6 ;  /* 0x0000001d1b037224 */ /* 0x000fe200078e0206 */
[----:B----4-:R-:W-:Y:S02]  /*1d20*/  @P0 SHF.R.U32.HI R186, RZ, R7, R0 ;  /* 0x00000007ffba0219 */ /* 0x010fe40000011600 */
[----:B------:R-:W-:Y:S02]  /*1d30*/  ISETP.NE.U32.AND P0, PT, RZ, UR6, PT ;  /* 0x00000006ff007c0c */ /* 0x000fe4000bf05070 */
[----:B------:R-:W-:Y:S02]  /*1d40*/  SHF.R.S32.HI R0, RZ, 0x1f, R186 ;  /* 0x0000001fff007819 */ /* 0x000fe400000114ba */
[----:B------:R-:W-:Y:S01]  /*1d50*/  ISETP.NE.AND.EX P0, PT, RZ, UR7, PT, P0 ;  /* 0x00000007ff007c0c */ /* 0x000fe2000bf05300 */
[----:B------:R-:W-:Y:S01]  /*1d60*/  ULDC.64 UR6, c[0x0][0x320] ;  /* 0x0000c80000067ab9 */ /* 0x000fe20000000a00 */
[----:B------:R-:W-:Y:S01]  /*1d70*/  IADD3 R5, R5, R3, RZ ;  /* 0x0000000305057210 */ /* 0x000fe20007ffe0ff */
[----:B------:R-:W-:-:S02]  /*1d80*/  IMAD R7, R0, UR6, RZ ;  /* 0x0000000600077c24 */ /* 0x000fc4000f8e02ff */
[----:B------:R-:W-:Y:S02]  /*1d90*/  IMAD R3, R0, UR4, RZ ;  /* 0x0000000400037c24 */ /* 0x000fe4000f8e02ff */
[C---:B------:R-:W-:Y:S02]  /*1da0*/  IMAD R9, R186.reuse, UR7, R7 ;  /* 0x00000007ba097c24 */ /* 0x040fe4000f8e0207 */
[----:B------:R-:W-:-:S04]  /*1db0*/  IMAD.WIDE.U32 R6, R186, UR6, R16 ;  /* 0x00000006ba067c25 */ /* 0x000fc8000f8e0010 */
[C---:B------:R-:W-:Y:S02]  /*1dc0*/  IMAD R3, R186.reuse, UR5, R3 ;  /* 0x00000005ba037c24 */ /* 0x040fe4000f8e0203 */
[----:B------:R-:W-:Y:S01]  /*1dd0*/  IMAD.WIDE.U32 R4, R186, UR4, R4 ;  /* 0x00000004ba047c25 */ /* 0x000fe2000f8e0004 */
[----:B------:R-:W-:-:S03]  /*1de0*/  ULDC.64 UR4, c[0x0][0x300] ;  /* 0x0000c00000047ab9 */ /* 0x000fc60000000a00 */
[----:B------:R-:W-:Y:S02]  /*1df0*/  IMAD.IADD R7, R7, 0x1, R9 ;  /* 0x0000000107077824 */ /* 0x000fe400078e0209 */
[----:B------:R-:W-:Y:S01]  /*1e00*/  IMAD.IADD R5, R5, 0x1, R3 ;  /* 0x0000000105057824 */ /* 0x000fe200078e0203 */
[----:B------:R-:W-:Y:S02]  /*1e10*/  SHF.R.S32.HI R0, RZ, 0x1f, R25 ;  /* 0x0000001fff007819 */ /* 0x000fe40000011419 */
[----:B------:R-:W-:Y:S02]  /*1e20*/  SEL R9, R25, RZ, !P0 ;  /* 0x000000ff19097207 */ /* 0x000fe40004000000 */
[----:B------:R-:W-:-:S03]  /*1e30*/  SEL R0, R0, RZ, !P0 ;  /* 0x000000ff00007207 */ /* 0x000fc60004000000 */
[----:B------:R-:W-:-:S04]  /*1e40*/  IMAD.WIDE.U32 R40, R9, UR4, R4 ;  /* 0x0000000409287c25 */ /* 0x000fc8000f8e0004 */
[----:B------:R-:W-:Y:S02]  /*1e50*/  IMAD R8, R0, UR4, RZ ;  /* 0x0000000400087c24 */ /* 0x000fe4000f8e02ff */
[----:B------:R-:W-:Y:S02]  /*1e60*/  IMAD R4, R216, R28, RZ ;  /* 0x0000001cd8047224 */ /* 0x000fe400078e02ff */
[----:B------:R-:W-:Y:S01]  /*1e70*/  IMAD R3, R9, UR5, R8 ;  /* 0x0000000509037c24 */ /* 0x000fe2000f8e0208 */
[----:B------:R-:W-:Y:S01]  /*1e80*/  ULDC.64 UR4, c[0x0][0x328] ;  /* 0x0000ca0000047ab9 */ /* 0x000fe20000000a00 */
[----:B------:R-:W-:Y:S02]  /*1e90*/  IMAD R5, R22, R29, R4 ;  /* 0x0000001d16057224 */ /* 0x000fe400078e0204 */
[----:B------:R-:W-:Y:S01]  /*1ea0*/  IMAD R8, R0, UR4, RZ ;  /* 0x0000000400087c24 */ /* 0x000fe2000f8e02ff */
[----:B------:R-:W-:Y:S01]  /*1eb0*/  IADD3 R0, R41, R3, RZ ;  /* 0x0000000329007210 */ /* 0x000fe20007ffe0ff */
[----:B------:R-:W-:Y:S01]  /*1ec0*/  IMAD R4, R216, R42, RZ ;  /* 0x0000002ad8047224 */ /* 0x000fe200078e02ff */
[----:B------:R-:W-:Y:S01]  /*1ed0*/  IADD3 R3, P0, R40, R48, RZ ;  /* 0x0000003028037210 */ /* 0x000fe20007f1e0ff */
[----:B------:R-:W-:Y:S01]  /*1ee0*/  IMAD.WIDE.U32 R36, R9, UR4, R6 ;  /* 0x0000000409247c25 */ /* 0x000fe2000f8e0006 */
[----:B------:R-:W-:-:S02]  /*1ef0*/  ULDC UR4, c[0x0][0x2e4] ;  /* 0x0000b90000047ab9 */ /* 0x000fc40000000800 */
[----:B------:R-:W-:Y:S01]  /*1f00*/  IADD3.X R48, R0, R49, R5, P0, !PT ;  /* 0x0000003100307210 */ /* 0x000fe200007fe405 */
[----:B------:R-:W-:Y:S01]  /*1f10*/  IMAD R75, R9, UR5, R8 ;  /* 0x00000005094b7c24 */ /* 0x000fe2000f8e0208 */
[----:B------:R-:W-:Y:S01]  /*1f20*/  LEA.HI R49, R12, R13, RZ, 0x3 ;  /* 0x0000000d0c317211 */ /* 0x000fe200078f18ff */
[----:B------:R-:W-:Y:S01]  /*1f30*/  IMAD R21, R22, R43, R4 ;  /* 0x0000002b16157224 */ /* 0x000fe200078e0204 */
[----:B------:R-:W-:Y:S01]  /*1f40*/  ISETP.GE.AND P0, PT, R16, UR4, PT ;  /* 0x0000000410007c0c */ /* 0x000fe2000bf06270 */
[-C--:B------:R-:W-:Y:S01]  /*1f50*/  IMAD.WIDE.U32 R8, R22, R42.reuse, R16 ;  /* 0x0000002a16087225 */ /* 0x080fe200078e0010 */
[----:B------:R-:W-:Y:S02]  /*1f60*/  LOP3.LUT R69, R49, 0xfffffff8, RZ, 0xc0, !PT ;  /* 0xfffffff831457812 */ /* 0x000fe400078ec0ff */
[----:B------:R-:W-:Y:S01]  /*1f70*/  ISETP.GE.AND P1, PT, R76, UR4, PT ;  /* 0x000000044c007c0c */ /* 0x000fe2000bf26270 */
[----:B------:R-:W-:Y:S01]  /*1f80*/  IMAD.WIDE.U32 R4, R22, R42, R38 ;  /* 0x0000002a16047225 */ /* 0x000fe200078e0026 */
[----:B------:R-:W-:-:S02]  /*1f90*/  SHF.R.S32.HI R73, RZ, 0x1f, R69 ;  /* 0x0000001fff497819 */ /* 0x000fc40000011445 */
[----:B------:R-:W-:Y:S01]  /*1fa0*/  IADD3 R75, R37, R75, RZ ;  /* 0x0000004b254b7210 */ /* 0x000fe20007ffe0ff */
[----:B------:R-:W-:Y:S02]  /*1fb0*/  IMAD.IADD R9, R21, 0x1, R9 ;  /* 0x0000000115097824 */ /* 0x000fe400078e0209 */
[----:B------:R-:W-:Y:S01]  /*1fc0*/  IMAD.IADD R5, R5, 0x1, R21 ;  /* 0x0000000105057824 */ /* 0x000fe200078e0215 */
[----:B-----5:R-:W-:Y:S01]  /*1fd0*/  SHF.R.S32.HI R21, RZ, 0x1f, R33 ;  /* 0x0000001fff157819 */ /* 0x020fe20000011421 */
[----:B------:R-:W-:-:S04]  /*1fe0*/  IMAD.WIDE.U32 R34, R33, R42, R8 ;  /* 0x0000002a21227225 */ /* 0x000fc800078e0008 */
[-C--:B------:R-:W-:Y:S02]  /*1ff0*/  IMAD R14, R21, R42.reuse, RZ ;  /* 0x0000002a150e7224 */ /* 0x080fe400078e02ff */
[----:B------:R-:W-:Y:S01]  /*2000*/  IMAD.WIDE.U32 R30, R33, R42, R4 ;  /* 0x0000002a211e7225 */ /* 0x000fe200078e0004 */
[----:B------:R-:W-:-:S03]  /*2010*/  LOP3.LUT R5, R58, 0x18, R16, 0xf8, !PT ;  /* 0x000000183a057812 */ /* 0x000fc600078ef810 */
[----:B------:R-:W-:Y:S01]  /*2020*/  IMAD R13, R33, R43, R14 ;  /* 0x0000002b210d7224 */ /* 0x000fe200078e020e */
[----:B------:R-:W-:Y:S01]  /*2030*/  LOP3.LUT R64, R5, R62, RZ, 0x3c, !PT ;  /* 0x0000003e05407212 */ /* 0x000fe200078e3cff */
[----:B------:R-:W1:Y:S01]  /*2040*/  LDC.64 R42, c[0x0][0x2d8] ;  /* 0x0000b600ff2a7b82 */ /* 0x000e620000000a00 */
[-C--:B------:R-:W-:Y:S01]  /*2050*/  IMAD R6, R216, R44.reuse, RZ ;  /* 0x0000002cd8067224 */ /* 0x080fe200078e02ff */
[----:B------:R-:W-:Y:S01]  /*2060*/  LOP3.LUT R5, R58, 0x38, R49, 0xf8, !PT ;  /* 0x000000383a057812 */ /* 0x000fe200078ef831 */
[----:B------:R-:W-:Y:S02]  /*2070*/  IMAD R12, R21, R44, RZ ;  /* 0x0000002c150c7224 */ /* 0x000fe400078e02ff */
[C---:B------:R-:W-:Y:S01]  /*2080*/  IMAD R25, R22.reuse, R45, R6 ;  /* 0x0000002d16197224 */ /* 0x040fe200078e0206 */
[----:B------:R-:W-:Y:S01]  /*2090*/  LOP3.LUT R68, R5, R62, RZ, 0x3c, !PT ;  /* 0x0000003e05447212 */ /* 0x000fe200078e3cff */
[----:B------:R-:W-:-:S04]  /*20a0*/  IMAD.WIDE.U32 R6, R22, R44, R38 ;  /* 0x0000002c16067225 */ /* 0x000fc800078e0026 */
[----:B------:R-:W-:Y:S02]  /*20b0*/  IMAD.IADD R11, R25, 0x1, R11 ;  /* 0x00000001190b7824 */ /* 0x000fe400078e020b */
[----:B------:R-:W-:Y:S02]  /*20c0*/  IMAD.IADD R7, R7, 0x1, R25 ;  /* 0x0000000107077824 */ /* 0x000fe400078e0219 */
[C---:B------:R-:W-:Y:S02]  /*20d0*/  IMAD R71, R33.reuse, R45, R12 ;  /* 0x0000002d21477224 */ /* 0x040fe400078e020c */
[----:B------:R-:W-:-:S04]  /*20e0*/  IMAD.WIDE.U32 R28, R33, R44, R10 ;  /* 0x0000002c211c7225 */ /* 0x000fc800078e000a */
[----:B------:R-:W-:Y:S01]  /*20f0*/  IMAD.WIDE.U32 R20, R33, R44, R6 ;  /* 0x0000002c21147225 */ /* 0x000fe200078e0006 */
[----:B------:R-:W-:Y:S02]  /*2100*/  IADD3 R44, P2, R22, R27, RZ ;  /* 0x0000001b162c7210 */ /* 0x000fe40007f5e0ff */
[----:B------:R-:W-:Y:S01]  /*2110*/  IADD3 R67, R71, R29, RZ ;  /* 0x0000001d47437210 */ /* 0x000fe20007ffe0ff */
[----:B------:R-:W-:Y:S02]  /*2120*/  IMAD R64, R199, 0x200, R64 ;  /* 0x00000200c7407824 */ /* 0x000fe400078e0240 */
[----:B------:R-:W-:Y:S02]  /*2130*/  IMAD.X R45, R216, 0x1, R15, P2 ;  /* 0x00000001d82d7824 */ /* 0x000fe400010e060f */
[----:B------:R-:W-:Y:S02]  /*2140*/  IMAD.IADD R65, R13, 0x1, R35 ;  /* 0x000000010d417824 */ /* 0x000fe400078e0223 */
[----:B------:R-:W-:-:S02]  /*2150*/  IMAD.IADD R66, R31, 0x1, R13 ;  /* 0x000000011f427824 */ /* 0x000fc400078e020d */
[----:B------:R-:W-:Y:S02]  /*2160*/  IMAD.IADD R71, R21, 0x1, R71 ;  /* 0x0000000115477824 */ /* 0x000fe400078e0247 */
[----:B0-2---:R-:W-:-:S07]  /*2170*/  IMAD R68, R199, 0x200, R68 ;  /* 0x00000200c7447824 */ /* 0x005fce00078e0244 */
.L_x_3650:
[----:B------:R-:W-:Y:S01]  /*2180*/  VIADD R47, R47, 0xffffffff ;  /* 0xffffffff2f2f7836 */ /* 0x000fe20000000000 */
[----:B------:R-:W-:Y:S01]  /*2190*/  ISETP.GE.AND P3, PT, R61, 0x1, PT ;  /* 0x000000013d00780c */ /* 0x000fe20003f66270 */
[----:B--2---:R-:W-:Y:S01]  /*21a0*/  IMAD.SHL.U32 R25, R23, 0x1000, RZ ;  /* 0x0000100017197824 */ /* 0x004fe200078e00ff */
        /* <DEDUP_REMOVED lines=8> */
[----:B-1----:R-:W-:Y:S01]  /*2230*/  LEA R12, P4, R4, R42, 0x1 ;  /* 0x0000002a040c7211 */ /* 0x002fe200078808ff */
        /* <DEDUP_REMOVED lines=22> */
[----:B------:R-:W-:Y:S01]  /*23a0*/  MOV R70, R20 ;  /* 0x0000001400467202 */ /* 0x000fe20000000f00 */
[----:B------:R-:W-:Y:S01]  /*23b0*/  IMAD R6, R54, R47, RZ ;  /* 0x0000002f36067224 */ /* 0x000fe200078e02ff */
[----:B------:R-:W-:Y:S01]  /*23c0*/  IADD3 R7, P3, R30, R4, RZ ;  /* 0x000000041e077210 */ /* 0x000fe20007f7e0ff */
[----:B------:R-:W-:Y:S01]  /*23d0*/  ULDC.64 UR4, c[0x0][0x3c8] ;  /* 0x0000f20000047ab9 */ /* 0x000fe20000000a00 */
[----:B------:R-:W-:Y:S01]  /*23e0*/  ULDC.64 UR6, c[0x0][0x3e0] ;  /* 0x0000f80000067ab9 */ /* 0x000fe20000000a00 */
[-C--:B------:R-:W-:Y:S02]  /*23f0*/  IMAD R9, R56, R55.reuse, R6 ;  /* 0x0000003738097224 */ /* 0x080fe400078e0206 */
        /* <DEDUP_REMOVED lines=16> */
.L_x_3625:
[----:B------:R-:W-:Y:S05]  /*2500*/  BSYNC B1 ;  /* 0x0000000000017941 */ /* 0x000fea0003800000 */
.L_x_3624:
        /* <DEDUP_REMOVED lines=15> */
.L_x_3626:
[----:B------:R-:W-:Y:S01]  /*2600*/  LEA R70, R23, R2, 0x3 ;  /* 0x0000000217467211 */ /* 0x000fe200078e18ff */
[----:B------:R-:W-:Y:S01]  /*2610*/  BSSY B1, `(.L_x_3627) ;  /* 0x0000004000017945 */ /* 0x000fe20003800000 */
[----:B------:R-:W-:-:S04]  /*2620*/  SHF.L.U32 R77, R189, 0x1f, RZ ;  /* 0x0000001fbd4d7819 */ /* 0x000fc800000006ff */
[----:B------:R-:W0:Y:S02]  /*2630*/  SYNCS.PHASECHK.TRANS64.TRYWAIT P5, [R70+URZ+0x28c90], R77 ;  /* 0x028c904d460075a7 */ /* 0x000e2400080a017f */
[----:B0-----:R-:W-:Y:S05]  /*2640*/  @!P5 BRA `(.L_x_3628) ;  /* 0x0000014c0098d947 */ /* 0x001fea0003800000 */
.L_x_3861:
[----:B------:R-:W-:Y:S05]  /*2650*/  BSYNC B1 ;  /* 0x0000000000017941 */ /* 0x000fea0003800000 */
.L_x_3627:
        /* <DEDUP_REMOVED lines=16> */
[-C--:B------:R-:W-:Y:S01]  /*2760*/  FMUL.FTZ R74, R6, R27.reuse ;  /* 0x0000001b064a7220 */ /* 0x080fe20000410000 */
[--C-:B------:R-:W-:Y:S02]  /*2770*/  HADD2.F32 R15, -RZ, R7.reuse.H1_H1 ;  /* 0x30000007ff0f7230 */ /* 0x100fe40000004100 */
[----:B------:R-:W-:Y:S01]  /*2780*/  FMUL.FTZ R27, R5, R27 ;  /* 0x0000001b051b7220 */ /* 0x000fe20000410000 */
[----:B------:R-:W-:Y:S02]  /*2790*/  HADD2.F32 R24, -RZ, R24.H0_H0 ;  /* 0x20000018ff187230 */ /* 0x000fe40000004100 */
[----:B------:R-:W-:Y:S02]  /*27a0*/  HADD2.F32 R7, -RZ, R7.H0_H0 ;  /* 0x20000007ff077230 */ /* 0x000fe40000004100 */
[----:B------:R-:W-:Y:S01]  /*27b0*/  FMUL.FTZ R78, R15, R56 ;  /* 0x000000380f4e7220 */ /* 0x000fe20000410000 */
[----:B------:R-:W-:-:S02]  /*27c0*/  HADD2.F32 R26, -RZ, R26.H0_H0 ;  /* 0x2000001aff1a7230 */ /* 0x000fc40000004100 */
[-C--:B------:R-:W-:Y:S01]  /*27d0*/  FFMA.FTZ R74, R5, R24.reuse, -R74 ;  /* 0x00000018054a7223 */ /* 0x080fe2000001084a */
[----:B------:R-:W-:Y:S01]  /*27e0*/  FFMA.FTZ R81, R6, R24, R27 ;  /* 0x0000001806517223 */ /* 0x000fe2000001001b */
[C---:B------:R-:W-:Y:S01]  /*27f0*/  FMUL.FTZ R56, R7.reuse, R56 ;  /* 0x0000003807387220 */ /* 0x040fe20000410000 */
[--C-:B------:R-:W-:Y:S02]  /*2800*/  HADD2.F32 R24, -RZ, R83.reuse.H0_H0 ;  /* 0x20000053ff187230 */ /* 0x100fe40000004100 */
[-C--:B------:R-:W-:Y:S01]  /*2810*/  FFMA.FTZ R78, R7, R26.reuse, -R78 ;  /* 0x0000001a074e7223 */ /* 0x080fe2000001084e */
[----:B------:R-:W-:Y:S02]  /*2820*/  HADD2.F32 R27, -RZ, R83.H1_H1 ;  /* 0x30000053ff1b7230 */ /* 0x000fe40000004100 */
[----:B------:R-:W-:Y:S01]  /*2830*/  FFMA.FTZ R85, R15, R26, R56 ;  /* 0x0000001a0f557223 */ /* 0x000fe20000010038 */
[----:B------:R-:W-:Y:S02]  /*2840*/  HADD2.F32 R5, -RZ, R4.H1_H1 ;  /* 0x30000004ff057230 */ /* 0x000fe40000004100 */
[----:B------:R-:W-:-:S02]  /*2850*/  HADD2.F32 R6, -RZ, R14.H1_H1 ;  /* 0x3000000eff067230 */ /* 0x000fc40000004100 */
[----:B------:R-:W-:Y:S02]  /*2860*/  HADD2.F32 R4, -RZ, R4.H0_H0 ;  /* 0x20000004ff047230 */ /* 0x000fe40000004100 */
[----:B------:R-:W-:Y:S02]  /*2870*/  HADD2.F32 R14, -RZ, R14.H0_H0 ;  /* 0x2000000eff0e7230 */ /* 0x000fe40000004100 */
[-C--:B------:R-:W-:Y:S01]  /*2880*/  FMUL.FTZ R83, R6, R27.reuse ;  /* 0x0000001b06537220 */ /* 0x080fe20000410000 */
[--C-:B------:R-:W-:Y:S02]  /*2890*/  HADD2.F32 R7, -RZ, R79.reuse.H0_H0 ;  /* 0x2000004fff077230 */ /* 0x100fe40000004100 */
[----:B------:R-:W-:Y:S02]  /*28a0*/  HADD2.F32 R15, -RZ, R79.H1_H1 ;  /* 0x3000004fff0f7230 */ /* 0x000fe40000004100 */
[-C--:B------:R-:W-:Y:S01]  /*28b0*/  FMUL.FTZ R79, R5, R24.reuse ;  /* 0x00000018054f7220 */ /* 0x080fe20000410000 */
[----:B------:R-:W-:Y:S01]  /*28c0*/  FMUL.FTZ R24, R4, R24 ;  /* 0x0000001804187220 */ /* 0x000fe20000410000 */
[----:B------:R-:W-:-:S02]  /*28d0*/  FMUL.FTZ R27, R14, R27 ;  /* 0x0000001b0e1b7220 */ /* 0x000fc40000410000 */
[-C--:B------:R-:W-:Y:S01]  /*28e0*/  FFMA.FTZ R79, R4, R7.reuse, -R79 ;  /* 0x00000007044f7223 */ /* 0x080fe2000001084f */
[----:B------:R-:W-:Y:S01]  /*28f0*/  FFMA.FTZ R24, R5, R7, R24 ;  /* 0x0000000705187223 */ /* 0x000fe20000010018 */
[-C--:B------:R-:W-:Y:S01]  /*2900*/  FFMA.FTZ R83, R14, R15.reuse, -R83 ;  /* 0x0000000f0e537223 */ /* 0x080fe20000010853 */
[----:B------:R-:W-:Y:S01]  /*2910*/  FFMA.FTZ R6, R6, R15, R27 ;  /* 0x0000000f06067223 */ /* 0x000fe2000001001b */
[----:B------:R-:W-:Y:S02]  /*2920*/  F2FP.F16.F32.PACK_AB R5, R81, R74 ;  /* 0x0000004a5105723e */ /* 0x000fe400000000ff */
[----:B------:R-:W-:Y:S02]  /*2930*/  F2FP.F16.F32.PACK_AB R7, R85, R78 ;  /* 0x0000004e5507723e */ /* 0x000fe400000000ff */
[----:B------:R-:W-:Y:S02]  /*2940*/  F2FP.F16.F32.PACK_AB R4, R24, R79 ;  /* 0x0000004f1804723e */ /* 0x000fe400000000ff */
[----:B------:R-:W-:-:S07]  /*2950*/  F2FP.F16.F32.PACK_AB R6, R6, R83 ;  /* 0x000000530606723e */ /* 0x000fce00000000ff */
.L_x_3633:
[----:B------:R-:W-:Y:S05]  /*2960*/  BSYNC B2 ;  /* 0x0000000000027941 */ /* 0x000fea0003800000 */
.L_x_3632:
[----:B--2---:R1:W-:Y:S02]  /*2970*/  STG.E.128 desc[UR40][R12.64], R4 ;  /* 0x000000040c007986 */ /* 0x0043e4000c101d28 */
.L_x_3631:
[----:B------:R-:W-:Y:S05]  /*2980*/  BSYNC B1 ;  /* 0x0000000000017941 */ /* 0x000fea0003800000 */
.L_x_3630:
        /* <DEDUP_REMOVED lines=52> */
.L_x_3635:
[----:B------:R-:W-:Y:S05]  /*2cd0*/  BSYNC B1 ;  /* 0x0000000000017941 */ /* 0x000fea0003800000 */
.L_x_3634:
[----:B-1----:R1:W-:Y:S01]  /*2ce0*/  STG.E.128 desc[UR40][R12.64+0x40], R4 ;  /* 0x000040040c007986 */ /* 0x0023e2000c101d28 */
[----:B------:R-:W-:Y:S05]  /*2cf0*/  BRA `(.L_x_3629) ;  /* 0x0000000c000c7947 */ /* 0x000fea0003800000 */
.L_x_3623:
        /* <DEDUP_REMOVED lines=41> */
.L_x_3636:
[----:B------:R-:W-:Y:S01]  /*2f90*/  IMAD R70, R23, 0x8, R2 ;  /* 0x0000000817467824 */ /* 0x000fe200078e0202 */
[----:B------:R-:W-:Y:S01]  /*2fa0*/  SHF.L.U32 R77, R189, 0x1f, RZ ;  /* 0x0000001fbd4d7819 */ /* 0x000fe200000006ff */
[----:B------:R-:W-:Y:S03]  /*2fb0*/  BSSY B1, `(.L_x_3637) ;  /* 0x0000003000017945 */ /* 0x000fe60003800000 */
[----:B------:R-:W0:Y:S02]  /*2fc0*/  SYNCS.PHASECHK.TRANS64.TRYWAIT P5, [R70+URZ+0x28c90], R77 ;  /* 0x028c904d460075a7 */ /* 0x000e2400080a017f */
[----:B0-----:R-:W-:Y:S05]  /*2fd0*/  @!P5 BRA `(.L_x_3638) ;  /* 0x000001440048d947 */ /* 0x001fea0003800000 */
.L_x_3862:
[----:B------:R-:W-:Y:S05]  /*2fe0*/  BSYNC B1 ;  /* 0x0000000000017941 */ /* 0x000fea0003800000 */
.L_x_3637:
[----:B------:R-:W-:Y:S01]  /*2ff0*/  ISETP.GE.OR P5, PT, R22, R57, P0 ;  /* 0x000000391600720c */ /* 0x000fe200007a6670 */
        /* <DEDUP_REMOVED lines=21> */
[----:B------:R-:W-:Y:S02]  /*3150*/  LOP3.LUT R12, R13, R62, RZ, 0x3c, !PT ;  /* 0x0000003e0d0c7212 */ /* 0x000fe400078e3cff */
[----:B------:R-:W-:-:S03]  /*3160*/  IADD3 R13, R68, R25, RZ ;  /* 0x00000019440d7210 */ /* 0x000fc60007ffe0ff */
[----:B------:R-:W-:Y:S02]  /*3170*/  IMAD R12, R199, 0x200, R12 ;  /* 0x00000200c70c7824 */ /* 0x000fe400078e020c */
[----:B------:R-:W-:Y:S02]  /*3180*/  IMAD R13, R13, 0x2, R2 ;  /* 0x000000020d0d7824 */ /* 0x000fe400078e0202 */
[----:B------:R-:W-:-:S04]  /*3190*/  IMAD.IADD R25, R25, 0x1, R12 ;  /* 0x0000000119197824 */ /* 0x000fc800078e020c */
[----:B------:R-:W-:Y:S01]  /*31a0*/  IMAD R25, R25, 0x2, R2 ;  /* 0x0000000219197824 */ /* 0x000fe200078e0202 */
[----:B------:R-:W1:Y:S05]  /*31b0*/  LDS.128 R12, [R13+0x22400] ;  /* 0x022400000d0c7984 */ /* 0x000e6a0000000c00 */
        /* <DEDUP_REMOVED lines=16> */
[CC--:B------:R-:W-:Y:S01]  /*32c0*/  FMUL.FTZ R74, R4.reuse, R7.reuse ;  /* 0x00000007044a7220 */ /* 0x0c0fe20000410000 */
[----:B------:R-:W-:Y:S02]  /*32d0*/  HADD2.F32 R6, -RZ, R82.H1_H1 ;  /* 0x30000052ff067230 */ /* 0x000fe40000004100 */
[-C--:B------:R-:W-:Y:S01]  /*32e0*/  FMUL.FTZ R82, R25, R10.reuse ;  /* 0x0000000a19527220 */ /* 0x080fe20000410000 */
[----:B------:R-:W-:Y:S02]  /*32f0*/  HADD2.F32 R8, -RZ, R56.H0_H0 ;  /* 0x20000038ff087230 */ /* 0x000fe40000004100 */
[----:B------:R-:W-:Y:S01]  /*3300*/  FMUL.FTZ R9, R5, R7 ;  /* 0x0000000705097220 */ /* 0x000fe20000410000 */
[----:B------:R-:W-:Y:S01]  /*3310*/  FMUL.FTZ R10, R13, R10 ;  /* 0x0000000a0d0a7220 */ /* 0x000fe20000410000 */
[-C--:B------:R-:W-:Y:S01]  /*3320*/  FFMA.FTZ R74, R5, R6.reuse, R74 ;  /* 0x00000006054a7223 */ /* 0x080fe2000001004a */
[--C-:B------:R-:W-:Y:S02]  /*3330*/  HADD2.F32 R5, -RZ, R27.reuse.H0_H0 ;  /* 0x2000001bff057230 */ /* 0x100fe40000004100 */
[----:B------:R-:W-:Y:S01]  /*3340*/  FFMA.FTZ R56, R4, R6, -R9 ;  /* 0x0000000604387223 */ /* 0x000fe20000010809 */
[----:B------:R-:W-:Y:S01]  /*3350*/  FFMA.FTZ R25, R25, R8, R10 ;  /* 0x0000000819197223 */ /* 0x000fe2000001000a */
[----:B------:R-:W-:-:S02]  /*3360*/  HADD2.F32 R27, -RZ, R27.H1_H1 ;  /* 0x3000001bff1b7230 */ /* 0x000fc40000004100 */
[----:B------:R-:W-:Y:S01]  /*3370*/  FFMA.FTZ R85, R13, R8, -R82 ;  /* 0x000000080d557223 */ /* 0x000fe20000010852 */
[----:B------:R-:W-:Y:S02]  /*3380*/  HADD2.F32 R4, -RZ, R15.H0_H0 ;  /* 0x2000000fff047230 */ /* 0x000fe40000004100 */
[----:B------:R-:W-:Y:S01]  /*3390*/  HADD2.F32 R10, -RZ, R11.H0_H0 ;  /* 0x2000000bff0a7230 */ /* 0x000fe20000004100 */
[----:B------:R-:W-:Y:S01]  /*33a0*/  F2FP.F16.F32.PACK_AB R25, R25, R74 ;  /* 0x0000004a1919723e */ /* 0x000fe200000000ff */
[--C-:B------:R-:W-:Y:S01]  /*33b0*/  HADD2.F32 R7, -RZ, R86.reuse.H0_H0 ;  /* 0x20000056ff077230 */ /* 0x100fe20000004100 */
[----:B------:R-:W-:Y:S01]  /*33c0*/  F2FP.F16.F32.PACK_AB R56, R85, R56 ;  /* 0x000000385538723e */ /* 0x000fe200000000ff */
[----:B------:R-:W-:Y:S02]  /*33d0*/  HADD2.F32 R15, -RZ, R15.H1_H1 ;  /* 0x3000000fff0f7230 */ /* 0x000fe40000004100 */
[----:B------:R-:W-:Y:S02]  /*33e0*/  HADD2.F32 R6, -RZ, R86.H1_H1 ;  /* 0x30000056ff067230 */ /* 0x000fe40000004100 */
[----:B------:R-:W-:Y:S01]  /*33f0*/  FMUL.FTZ R86, R27, R10 ;  /* 0x0000000a1b567220 */ /* 0x000fe20000410000 */
[----:B------:R-:W-:-:S02]  /*3400*/  HADD2.F32 R8, -RZ, R84.H0_H0 ;  /* 0x20000054ff087230 */ /* 0x000fc40000004100 */
[CC--:B------:R-:W-:Y:S01]  /*3410*/  FMUL.FTZ R84, R4.reuse, R7.reuse ;  /* 0x0000000704547220 */ /* 0x0c0fe20000410000 */
[----:B------:R-:W-:Y:S01]  /*3420*/  FMUL.FTZ R10, R15, R10 ;  /* 0x0000000a0f0a7220 */ /* 0x000fe20000410000 */
[C---:B------:R-:W-:Y:S01]  /*3430*/  FMUL.FTZ R9, R5.reuse, R7 ;  /* 0x0000000705097220 */ /* 0x040fe20000410000 */
[----:B------:R-:W-:Y:S02]  /*3440*/  HADD2.F32 R7, -RZ, R92.H0_H0 ;  /* 0x2000005cff077230 */ /* 0x000fe40000004100 */
[----:B------:R-:W-:Y:S01]  /*3450*/  FFMA.FTZ R84, R5, R6, R84 ;  /* 0x0000000605547223 */ /* 0x000fe20000010054 */
[-C--:B------:R-:W-:Y:S01]  /*3460*/  FFMA.FTZ R87, R15, R8.reuse, -R86 ;  /* 0x000000080f577223 */ /* 0x080fe20000010856 */
[----:B------:R-:W-:Y:S01]  /*3470*/  FFMA.FTZ R89, R27, R8, R10 ;  /* 0x000000081b597223 */ /* 0x000fe2000001000a */
[----:B------:R-:W-:Y:S01]  /*3480*/  FFMA.FTZ R82, R4, R6, -R9 ;  /* 0x0000000604527223 */ /* 0x000fe20000010809 */
[----:B------:R-:W-:Y:S02]  /*3490*/  HADD2.F32 R8, -RZ, R94.H1_H1 ;  /* 0x3000005eff087230 */ /* 0x000fe40000004100 */
[----:B------:R-:W-:-:S02]  /*34a0*/  HADD2.F32 R5, -RZ, R24.H0_H0 ;  /* 0x20000018ff057230 */ /* 0x000fc40000004100 */
[----:B------:R-:W-:Y:S01]  /*34b0*/  HADD2.F32 R9, -RZ, R90.H0_H0 ;  /* 0x2000005aff097230 */ /* 0x000fe20000004100 */
[----:B------:R-:W-:Y:S01]  /*34c0*/  F2FP.F16.F32.PACK_AB R82, R87, R82 ;  /* 0x000000525752723e */ /* 0x000fe200000000ff */
[----:B------:R-:W-:Y:S02]  /*34d0*/  HADD2.F32 R4, -RZ, R12.H0_H0 ;  /* 0x2000000cff047230 */ /* 0x000fe40000004100 */
[-C--:B------:R-:W-:Y:S01]  /*34e0*/  FMUL.FTZ R11, R5, R8.reuse ;  /* 0x00000008050b7220 */ /* 0x080fe20000410000 */
[----:B------:R-:W-:Y:S02]  /*34f0*/  HADD2.F32 R24, -RZ, R24.H1_H1 ;  /* 0x30000018ff187230 */ /* 0x000fe40000004100 */
[----:B------:R-:W-:Y:S02]  /*3500*/  HADD2.F32 R12, -RZ, R12.H1_H1 ;  /* 0x3000000cff0c7230 */ /* 0x000fe40000004100 */
[----:B------:R-:W-:Y:S01]  /*3510*/  FMUL.FTZ R8, R4, R8 ;  /* 0x0000000804087220 */ /* 0x000fe20000410000 */
[----:B------:R-:W-:-:S02]  /*3520*/  HADD2.F32 R6, -RZ, R95.H1_H1 ;  /* 0x3000005fff067230 */ /* 0x000fc40000004100 */
[-C--:B------:R-:W-:Y:S01]  /*3530*/  FMUL.FTZ R13, R24, R9.reuse ;  /* 0x00000009180d7220 */ /* 0x080fe20000410000 */
[C---:B------:R-:W-:Y:S02]  /*3540*/  FMUL.FTZ R9, R12.reuse, R9 ;  /* 0x000000090c097220 */ /* 0x040fe40000410000 */
[-C--:B------:R-:W-:Y:S01]  /*3550*/  FFMA.FTZ R10, R5, R6.reuse, R8 ;  /* 0x00000006050a7223 */ /* 0x080fe20000010008 */
[-C--:B------:R-:W-:Y:S01]  /*3560*/  FFMA.FTZ R12, R12, R7.reuse, -R13 ;  /* 0x000000070c0c7223 */ /* 0x080fe2000001080d */
[----:B------:R-:W-:Y:S01]  /*3570*/  FFMA.FTZ R11, R4, R6, -R11 ;  /* 0x00000006040b7223 */ /* 0x000fe2000001080b */
[----:B------:R-:W-:Y:S01]  /*3580*/  FFMA.FTZ R13, R24, R7, R9 ;  /* 0x00000007180d7223 */ /* 0x000fe20000010009 */
[----:B------:R-:W-:Y:S02]  /*3590*/  HADD2.F32 R5, -RZ, R26.H0_H0 ;  /* 0x2000001aff057230 */ /* 0x000fe40000004100 */
[----:B------:R-:W-:Y:S01]  /*35a0*/  HADD2.F32 R8, -RZ, R94.H0_H0 ;  /* 0x2000005eff087230 */ /* 0x000fe20000004100 */
[----:B------:R-:W-:Y:S01]  /*35b0*/  F2FP.F16.F32.PACK_AB R12, R12, R11 ;  /* 0x0000000b0c0c723e */ /* 0x000fe200000000ff */
[----:B------:R-:W-:Y:S01]  /*35c0*/  HADD2.F32 R9, -RZ, R88.H0_H0 ;  /* 0x20000058ff097230 */ /* 0x000fe20000004100 */
[----:B------:R-:W-:Y:S01]  /*35d0*/  F2FP.F16.F32.PACK_AB R24, R13, R10 ;  /* 0x0000000a0d18723e */ /* 0x000fe200000000ff */
[----:B------:R-:W-:-:S02]  /*35e0*/  HADD2.F32 R4, -RZ, R14.H0_H0 ;  /* 0x2000000eff047230 */ /* 0x000fc40000004100 */
[C---:B------:R-:W-:Y:S01]  /*35f0*/  FMUL.FTZ R15, R5.reuse, R8 ;  /* 0x00000008050f7220 */ /* 0x040fe20000410000 */
[----:B------:R-:W-:Y:S01]  /*3600*/  HADD2.F32 R26, -RZ, R26.H1_H1 ;  /* 0x3000001aff1a7230 */ /* 0x000fe20000004100 */
[----:B------:R-:W-:Y:S01]  /*3610*/  MOV R13, R56 ;  /* 0x00000038000d7202 */ /* 0x000fe20000000f00 */
[----:B------:R-:W-:Y:S02]  /*3620*/  HADD2.F32 R14, -RZ, R14.H1_H1 ;  /* 0x3000000eff0e7230 */ /* 0x000fe40000004100 */
[----:B------:R-:W-:Y:S01]  /*3630*/  FMUL.FTZ R8, R4, R8 ;  /* 0x0000000804087220 */ /* 0x000fe20000410000 */
[----:B------:R-:W-:Y:S02]  /*3640*/  HADD2.F32 R6, -RZ, R95.H0_H0 ;  /* 0x2000005fff067230 */ /* 0x000fe40000004100 */
[-C--:B------:R-:W-:Y:S01]  /*3650*/  FMUL.FTZ R27, R26, R9.reuse ;  /* 0x000000091a1b7220 */ /* 0x080fe20000410000 */
[----:B------:R-:W-:Y:S02]  /*3660*/  HADD2.F32 R7, -RZ, R91.H0_H0 ;  /* 0x2000005bff077230 */ /* 0x000fe40000004100 */
[----:B------:R-:W-:Y:S01]  /*3670*/  FMUL.FTZ R9, R14, R9 ;  /* 0x000000090e097220 */ /* 0x000fe20000410000 */
        /* <DEDUP_REMOVED lines=8> */
.L_x_3640:
[----:B------:R-:W-:Y:S05]  /*3700*/  BSYNC B1 ;  /* 0x0000000000017941 */ /* 0x000fea0003800000 */
.L_x_3639:
        /* <DEDUP_REMOVED lines=10> */
.L_x_3622:
[----:B------:R-:W-:-:S13]  /*37b0*/  ISETP.NE.AND P3, PT, R188, 0x3, PT ;  /* 0x00000003bc00780c */ /* 0x000fda0003f65270 */
[----:B------:R-:W-:Y:S05]  /*37c0*/  @!P3 BRA `(.L_x_3641) ;  /* 0x000000000004b947 */ /* 0x000fea0003800000 */
[----:B------:R-:W-:Y:S01]  /*37d0*/  BPT.TRAP 0x1 ;  /* 0x000000040000795c */ /* 0x000fe20000300000 */
.L_x_3641:
        /* <DEDUP_REMOVED lines=8> */
.L_x_3863:
[----:B------:R-:W-:Y:S05]  /*3860*/  BSYNC B1 ;  /* 0x0000000000017941 */ /* 0x000fea0003800000 */
.L_x_3642:
[----:B------:R-:W-:Y:S05]  /*3870*/  @P4 BRA `(.L_x_3629) ;  /* 0x00000000002c4947 */ /* 0x000fea0003800000 */
[----:B------:R-:W-:Y:S01]  /*3880*/  @!P1 LOP3.LUT P4, RZ, R191, 0x4, RZ, 0xc0, !PT ;  /* 0x00000004bfff9812 */ /* 0x000fe2000788c0ff */
[----:B------:R-:W-:Y:S01]  /*3890*/  @!P1 VIADD R4, R64, 0x20 ;  /* 0x0000002040049836 */ /* 0x000fe20000000000 */
[----:B------:R-:W-:Y:S02]  /*38a0*/  PLOP3.LUT P5, PT, PT, PT, PT, 0x8, 0x0 ;  /* 0x000000000000781c */ /* 0x000fe40003fae170 */
[----:B------:R-:W-:-:S13]  /*38b0*/  @!P1 PLOP3.LUT P5, PT, P4, PT, PT, 0x80, 0x0 ;  /* 0x000000000000981c */ /* 0x000fda00027af070 */
[----:B------:R-:W-:-:S05]  /*38c0*/  @P5 IADD3 R4, R64, -0x20, RZ ;  /* 0xffffffe040045810 */ /* 0x000fca0007ffe0ff */
[----:B------:R-:W-:Y:S02]  /*38d0*/  @!P1 IMAD.IADD R25, R25, 0x1, R4 ;  /* 0x0000000119199824 */ /* 0x000fe400078e0204 */
[----:B------:R-:W1:Y:S02]  /*38e0*/  @!P0 LDS.128 R4, [R24+0x22400] ;  /* 0x0224000018048984 */ /* 0x000e640000000c00 */
[----:B------:R-:W-:-:S06]  /*38f0*/  @!P1 IMAD R8, R25, 0x2, R2 ;  /* 0x0000000219089824 */ /* 0x000fcc00078e0202 */
[----:B------:R-:W2:Y:S04]  /*3900*/  @!P1 LDS.128 R8, [R8+0x22400] ;  /* 0x0224000008089984 */ /* 0x000ea80000000c00 */
[----:B-1----:R1:W-:Y:S04]  /*3910*/  @!P0 STG.E.128 desc[UR40][R12.64], R4 ;  /* 0x000000040c008986 */ /* 0x0023e8000c101d28 */
[----:B--2---:R1:W-:Y:S02]  /*3920*/  @!P1 STG.E.128 desc[UR40][R12.64+0x40], R8 ;  /* 0x000040080c009986 */ /* 0x0043e4000c101d28 */
.L_x_3629:
[----:B------:R-:W-:Y:S05]  /*3930*/  BSYNC B0 ;  /* 0x0000000000007941 */ /* 0x000fea0003800000 */
.L_x_3621:
        /* <DEDUP_REMOVED lines=17> */
.L_x_3645:
[----:B------:R-:W-:Y:S05]  /*3a50*/  BSYNC B0 ;  /* 0x0000000000007941 */ /* 0x000fea0003800000 */
.L_x_3644:
[----:B------:R-:W4:Y:S01]  /*3a60*/  SYNCS.PHASECHK.TRANS64.TRYWAIT P5, [R70+URZ+0x28cb0], R77 ;  /* 0x028cb04d460075a7 */ /* 0x000f2200080a017f */
[----:B------:R-:W-:Y:S01]  /*3a70*/  BSSY B0, `(.L_x_3646) ;  /* 0x0000003000007945 */ /* 0x000fe20003800000 */
[----:B------:R-:W-:-:S03]  /*3a80*/  ISETP.GE.AND P3, PT, R22, R57, PT ;  /* 0x000000391600720c */ /* 0x000fc60003f66270 */
[----:B----4-:R-:W-:Y:S10]  /*3a90*/  @!P5 BRA `(.L_x_3647) ;  /* 0x0000013800c0d947 */ /* 0x010ff40003800000 */
.L_x_3864:
[----:B------:R-:W-:Y:S05]  /*3aa0*/  BSYNC B0 ;  /* 0x0000000000007941 */ /* 0x000fea0003800000 */
.L_x_3646:
[----:B------:R-:W-:Y:S04]  /*3ab0*/  BSSY B0, `(.L_x_3648) ;  /* 0x0000051000007945 */ /* 0x000fe80003800000 */
[----:B------:R-:W-:Y:S05]  /*3ac0*/  @P3 BRA `(.L_x_3649) ;  /* 0x00000004003c3947 */ /* 0x000fea0003800000 */
[----:B-1----:R-:W-:Y:S01]  /*3ad0*/  IMAD.WIDE R4, R47, 0x40, R44 ;  /* 0x000000402f047825 */ /* 0x002fe200078e022c */
[----:B------:R-:W-:Y:S01]  /*3ae0*/  ULDC.64 UR4, c[0x0][0x318] ;  /* 0x0000c60000047ab9 */ /* 0x000fe20000000a00 */
[----:B------:R-:W-:Y:S02]  /*3af0*/  MOV R74, R36 ;  /* 0x00000024004a7202 */ /* 0x000fe40000000f00 */
[----:B------:R-:W-:Y:S01]  /*3b00*/  IMAD R5, R5, UR4, RZ ;  /* 0x0000000405057c24 */ /* 0x000fe2000f8e02ff */
[----:B------:R-:W-:Y:S01]  /*3b10*/  LOP3.LUT P3, RZ, R191, 0x4, RZ, 0xc0, !PT ;  /* 0x00000004bfff7812 */ /* 0x000fe2000786c0ff */
[----:B------:R-:W-:Y:S01]  /*3b20*/  IMAD R9, R23, 0x8000, R64 ;  /* 0x0000800017097824 */ /* 0x000fe200078e0240 */
[----:B---3--:R-:W-:Y:S01]  /*3b30*/  IADD3 R13, R16, 0xc0, RZ ;  /* 0x000000c0100d7810 */ /* 0x008fe20007ffe0ff */
[----:B------:R-:W-:-:S04]  /*3b40*/  IMAD.WIDE.U32 R6, R4, UR4, R74 ;  /* 0x0000000404067c25 */ /* 0x000fc8000f8e004a */
[----:B------:R-:W-:Y:S01]  /*3b50*/  IMAD R5, R4, UR5, R5 ;  /* 0x0000000504057c24 */ /* 0x000fe2000f8e0205 */
[----:B------:R-:W-:Y:S01]  /*3b60*/  ULDC.64 UR4, c[0x0][0x308] ;  /* 0x0000c20000047ab9 */ /* 0x000fe20000000a00 */
[----:B------:R-:W-:Y:S01]  /*3b70*/  IADD3 R4, R16, 0x40, RZ ;  /* 0x0000004010047810 */ /* 0x000fe20007ffe0ff */
[----:B0---4-:R-:W-:Y:S01]  /*3b80*/  VIADD R77, R9, 0x20 ;  /* 0x00000020094d7836 */ /* 0x011fe20000000000 */
[----:B------:R-:W-:Y:S01]  /*3b90*/  LEA R56, P5, R6, UR4, 0x1 ;  /* 0x0000000406387c11 */ /* 0x000fe2000f8a08ff */
[----:B------:R-:W-:Y:S01]  /*3ba0*/  IMAD.IADD R5, R7, 0x1, R5 ;  /* 0x0000000107057824 */ /* 0x000fe200078e0205 */
[----:B------:R-:W-:Y:S01]  /*3bb0*/  ULDC UR4, c[0x0][0x310] ;  /* 0x0000c40000047ab9 */ /* 0x000fe20000000800 */
[C---:B------:R-:W-:Y:S01]  /*3bc0*/  @P3 VIADD R77, R9.reuse, 0xffffffe0 ;  /* 0xffffffe0094d3836 */ /* 0x040fe20000000000 */
[----:B------:R-:W-:Y:S01]  /*3bd0*/  ISETP.GE.AND P3, PT, R4, UR4, PT ;  /* 0x0000000404007c0c */ /* 0x000fe2000bf66270 */
[----:B------:R-:W-:Y:S01]  /*3be0*/  IMAD R79, R9, 0x2, R2 ;  /* 0x00000002094f7824 */ /* 0x000fe200078e0202 */
[----:B------:R-:W-:Y:S01]  /*3bf0*/  LEA.HI.X R57, R6, UR5, R5, 0x1, P5 ;  /* 0x0000000506397c11 */ /* 0x000fe2000a8f0c05 */
[C---:B------:R-:W-:Y:S01]  /*3c00*/  VIADD R12, R16.reuse, 0x80 ;  /* 0x00000080100c7836 */ /* 0x040fe20000000000 */
[C---:B------:R-:W-:Y:S01]  /*3c10*/  ISETP.GE.AND P5, PT, R16.reuse, UR4, PT ;  /* 0x0000000410007c0c */ /* 0x040fe2000bfa6270 */
[----:B------:R-:W-:-:S02]  /*3c20*/  VIADD R74, R16, 0x100 ;  /* 0x00000100104a7836 */ /* 0x000fc40000000000 */
[----:B------:R-:W-:-:S06]  /*3c30*/  VIADD R78, R16, 0x140 ;  /* 0x00000140104e7836 */ /* 0x000fcc0000000000 */
[----:B------:R-:W0:Y:S04]  /*3c40*/  @!P3 LDS.128 R8, [R79+0x2400] ;  /* 0x002400004f08b984 */ /* 0x000e280000000c00 */
[----:B------:R-:W1:Y:S04]  /*3c50*/  @!P5 LDS.128 R4, [R79+0x400] ;  /* 0x000400004f04d984 */ /* 0x000e680000000c00 */
[----:B0-----:R-:W-:Y:S01]  /*3c60*/  @!P3 STG.E.128 desc[UR40][R56.64+0x80], R8 ;  /* 0x000080083800b986 */ /* 0x001fe2000c101d28 */
[----:B------:R-:W-:-:S03]  /*3c70*/  ISETP.GE.AND P3, PT, R13, UR4, PT ;  /* 0x000000040d007c0c */ /* 0x000fc6000bf66270 */
[----:B-1----:R-:W-:Y:S01]  /*3c80*/  @!P5 STG.E.128 desc[UR40][R56.64], R4 ;  /* 0x000000043800d986 */ /* 0x002fe2000c101d28 */
[----:B------:R-:W-:-:S09]  /*3c90*/  ISETP.GE.AND P5, PT, R12, UR4, PT ;  /* 0x000000040c007c0c */ /* 0x000fd2000bfa6270 */
[----:B--2---:R-:W0:Y:S04]  /*3ca0*/  @!P3 LDS.128 R24, [R79+0x6400] ;  /* 0x006400004f18b984 */ /* 0x004e280000000c00 */
        /* <DEDUP_REMOVED lines=11> */
[----:B------:R-:W-:Y:S01]  /*3d60*/  IMAD R78, R77, 0x2, R2 ;  /* 0x000000024d4e7824 */ /* 0x000fe200078e0202 */
        /* <DEDUP_REMOVED lines=37> */
.L_x_3649:
[----:B------:R-:W-:Y:S05]  /*3fc0*/  BSYNC B0 ;  /* 0x0000000000007941 */ /* 0x000fea0003800000 */
.L_x_3648:
        /* <DEDUP_REMOVED lines=17> */
.L_x_3616:
[----:B------:R-:W4:Y:S01]  /*40e0*/  LDL R4, [R1] ;  /* 0x0000000001047983 */ /* 0x000f220000100800 */
[----:B------:R-:W-:Y:S01]  /*40f0*/  BSSY B0, `(.L_x_3651) ;  /* 0x000004a000007945 */ /* 0x000fe20003800000 */
[----:B------:R-:W-:Y:S01]  /*4100*/  CS2R R170, SRZ ;  /* 0x0000000000aa7805 */ /* 0x000fe2000001ff00 */
[----:B------:R-:W-:Y:S01]  /*4110*/  IMAD.MOV.U32 R169, RZ, RZ, RZ ;  /* 0x000000ffffa97224 */ /* 0x000fe200078e00ff */
        /* <DEDUP_REMOVED lines=28> */
[----:B------:R-:W-:Y:S01]  /*42e0*/  MOV R3, RZ ;  /* 0x000000ff00037202 */ /* 0x000fe20000000f00 */
[----:B------:R-:W-:Y:S01]  /*42f0*/  IMAD.MOV.U32 R0, RZ, RZ, RZ ;  /* 0x000000ffff007224 */ /* 0x000fe200078e00ff */
        /* <DEDUP_REMOVED lines=10> */
[----:B---3--:R-:W-:-:S02]  /*43a0*/  CS2R R80, SRZ ;  /* 0x0000000000507805 */ /* 0x008fc4000001ff00 */
[----:B------:R-:W-:Y:S02]  /*43b0*/  CS2R R78, SRZ ;  /* 0x00000000004e7805 */ /* 0x000fe4000001ff00 */
[----:B------:R-:W-:Y:S02]  /*43c0*/  CS2R R154, SRZ ;  /* 0x00000000009a7805 */ /* 0x000fe4000001ff00 */
[----:B------:R-:W-:Y:S02]  /*43d0*/  CS2R R74, SRZ ;  /* 0x00000000004a7805 */ /* 0x000fe4000001ff00 */
[----:B------:R-:W-:Y:S01]  /*43e0*/  CS2R R156, SRZ ;  /* 0x00000000009c7805 */ /* 0x000fe2000001ff00 */
        /* <DEDUP_REMOVED lines=15> */
[----:B--2---:R-:W-:-:S02]  /*44e0*/  CS2R R24, SRZ ;  /* 0x0000000000187805 */ /* 0x004fc4000001ff00 */
[----:B------:R-:W-:Y:S02]  /*44f0*/  CS2R R174, SRZ ;  /* 0x0000000000ae7805 */ /* 0x000fe4000001ff00 */
[----:B------:R-:W-:Y:S01]  /*4500*/  MOV R31, RZ ;  /* 0x000000ff001f7202 */ /* 0x000fe20000000f00 */
[----:B------:R-:W-:Y:S01]  /*4510*/  IMAD.MOV.U32 R7, RZ, RZ, RZ ;  /* 0x000000ffff077224 */ /* 0x000fe200078e00ff */
[----:B------:R-:W-:Y:S01]  /*4520*/  MOV R5, RZ ;  /* 0x000000ff00057202 */ /* 0x000fe20000000f00 */
[----:B------:R-:W-:Y:S02]  /*4530*/  IMAD.MOV.U32 R177, RZ, RZ, RZ ;  /* 0x000000ffffb17224 */ /* 0x000fe400078e00ff */
[----:B------:R-:W-:Y:S01]  /*4540*/  IMAD.MOV.U32 R27, RZ, RZ, RZ ;  /* 0x000000ffff1b7224 */ /* 0x000fe200078e00ff */
[----:B----4-:R-:W-:Y:S01]  /*4550*/  ISETP.NE.AND P0, PT, R4, 0x1, PT ;  /* 0x000000010400780c */ /* 0x010fe20003f05270 */
[----:B------:R-:W-:-:S12]  /*4560*/  @P3 BRA `(.L_x_3652) ;  /* 0x0000000000083947 */ /* 0x000fd80003800000 */
[----:B------:R-:W0:Y:S02]  /*4570*/  FENCE.VIEW.ASYNC.G ;  /* 0x00000000000073c6 */ /* 0x000e240000000100 */
[----:B0-----:R-:W-:Y:S06]  /*4580*/  BAR.ARV 0xc, 0x120 ;  /* 0x0304800000007b1d */ /* 0x001fec0000002000 */
.L_x_3652:
[----:B------:R-:W-:Y:S05]  /*4590*/  BSYNC B0 ;  /* 0x0000000000007941 */ /* 0x000fea0003800000 */
.L_x_3651:
        /* <DEDUP_REMOVED lines=10> */
[----:B------:R-:W-:-:S05]  /*4640*/  LOP3.LUT R3, R3, 0x1fffe, RZ, 0xc0, !PT ;  /* 0x0001fffe03037812 */ /* 0x000fca00078ec0ff */
[----:B------:R-:W-:-:S05]  /*4650*/  IMAD.IADD R3, R0, 0x1, -R3 ;  /* 0x0000000100037824 */ /* 0x000fca00078e0a03 */
[----:B------:R-:W-:-:S05]  /*4660*/  LEA R3, R3, R2, 0xf ;  /* 0x0000000203037211 */ /* 0x000fca00078e78ff */
[----:B------:R-:W-:-:S05]  /*4670*/  VIADD R3, R3, 0x400 ;  /* 0x0000040003037836 */ /* 0x000fca0000000000 */
[----:B------:R-:W-:-:S04]  /*4680*/  SHF.R.U32.HI R3, RZ, 0x4, R3 ;  /* 0x00000004ff037819 */ /* 0x000fc80000011603 */
[----:B------:R-:W-:-:S04]  /*4690*/  LOP3.LUT R3, R3, 0x3fff, RZ, 0xc0, !PT ;  /* 0x00003fff03037812 */ /* 0x000fc800078ec0ff */
[----:B------:R-:W-:Y:S01]  /*46a0*/  LOP3.LUT R15, R3, 0x2000000, RZ, 0xfc, !PT ;  /* 0x02000000030f7812 */ /* 0x000fe200078efcff */
[----:B------:R-:W-:Y:S06]  /*46b0*/  @!P0 BRA `(.L_x_3656) ;  /* 0x0000000000048947 */ /* 0x000fec0003800000 */
[----:B------:R-:W-:Y:S01]  /*46c0*/  BPT.TRAP 0x1 ;  /* 0x000000040000795c */ /* 0x000fe20000300000 */
.L_x_3656:
[----:B------:R-:W-:Y:S01]  /*46d0*/  IMAD R14, R18, 0x8, R2 ;  /* 0x00000008120e7824 */ /* 0x000fe200078e0202 */
[----:B------:R-:W-:Y:S01]  /*46e0*/  SHF.L.U32 R3, R19, 0x1f, RZ ;  /* 0x0000001f13037819 */ /* 0x000fe200000006ff */
[----:B------:R-:W-:Y:S01]  /*46f0*/  VIADD R0, R2, 0x26800 ;  /* 0x0002680002007836 */ /* 0x000fe20000000000 */
[----:B------:R-:W-:Y:S01]  /*4700*/  BSSY B0, `(.L_x_3657) ;  /* 0x0000008000007945 */ /* 0x000fe20003800000 */
[----:B------:R-:W-:Y:S01]  /*4710*/  LEA R6, R18, R15, 0xc ;  /* 0x0000000f12067211 */ /* 0x000fe200078e60ff */
[----:B------:R-:W0:Y:S01]  /*4720*/  SYNCS.PHASECHK.TRANS64.TRYWAIT P1, [R14+URZ+0x28c50], R3 ;  /* 0x028c50030e0075a7 */ /* 0x000e22000802017f */
[----:B------:R-:W-:Y:S01]  /*4730*/  IMAD.MOV.U32 R7, RZ, RZ, 0x40000040 ;  /* 0x40000040ff077424 */ /* 0x000fe200078e00ff */
[----:B------:R-:W-:-:S04]  /*4740*/  SHF.R.U32.HI R0, RZ, 0x4, R0 ;  /* 0x00000004ff007819 */ /* 0x000fc80000011600 */
[----:B------:R-:W-:-:S04]  /*4750*/  LOP3.LUT R0, R0, 0x3fff, RZ, 0xc0, !PT ;  /* 0x00003fff00007812 */ /* 0x000fc800078ec0ff */
[----:B------:R-:W-:Y:S01]  /*4760*/  LOP3.LUT R4, R0, 0x10000, RZ, 0xfc, !PT ;  /* 0x0001000000047812 */ /* 0x000fe200078efcff */
[----:B0-----:R-:W-:Y:S06]  /*4770*/  @!P1 BRA `(.L_x_3658) ;  /* 0x0000012c009c9947 */ /* 0x001fec0003800000 */
.L_x_3865:
[----:B------:R-:W-:Y:S05]  /*4780*/  BSYNC B0 ;  /* 0x0000000000007941 */ /* 0x000fea0003800000 */
.L_x_3657:
[----:B------:R-:W-:Y:S01]  /*4790*/  BAR.SYNC.DEFER_BLOCKING 0xe, 0x100 ;  /* 0x0384000000007b1d */ /* 0x000fe20000010000 */
[----:B------:R-:W-:Y:S01]  /*47a0*/  IMAD.MOV.U32 R5, RZ, RZ, 0x40000040 ;  /* 0x40000040ff057424 */ /* 0x000fe200078e00ff */
[C---:B------:R-:W-:Y:S01]  /*47b0*/  R2UR UR6, R6.reuse ;  /* 0x00000000060672ca */ /* 0x040fe200000e0000 */
[----:B------:R-:W-:Y:S01]  /*47c0*/  VIADD R8, R6, 0x80 ;  /* 0x0000008006087836 */ /* 0x000fe20000000000 */
[----:B------:R-:W-:Y:S01]  /*47d0*/  R2UR UR7, R7 ;  /* 0x00000000070772ca */ /* 0x000fe200000e0000 */
[----:B------:R-:W-:Y:S01]  /*47e0*/  IMAD.MOV.U32 R9, RZ, RZ, 0x40000040 ;  /* 0x40000040ff097424 */ /* 0x000fe200078e00ff */
[----:B------:R-:W-:Y:S01]  /*47f0*/  R2UR UR4, R4 ;  /* 0x00000000040472ca */ /* 0x000fe200000e0000 */
[----:B------:R-:W-:Y:S01]  /*4800*/  IMAD.MOV.U32 R11, RZ, RZ, 0x40000040 ;  /* 0x40000040ff0b7424 */ /* 0x000fe200078e00ff */
[----:B------:R-:W-:Y:S01]  /*4810*/  R2UR UR5, R5 ;  /* 0x00000000050572ca */ /* 0x000fe200000e0000 */
[----:B------:R-:W-:Y:S01]  /*4820*/  VIADD R12, R6, 0x100 ;  /* 0x00000100060c7836 */ /* 0x000fe20000000000 */
[----:B------:R-:W-:Y:S01]  /*4830*/  IADD3 R10, R4, 0x2, RZ ;  /* 0x00000002040a7810 */ /* 0x000fe20007ffe0ff */
[----:B------:R-:W-:Y:S01]  /*4840*/  IMAD.MOV.U32 R13, RZ, RZ, 0x40000040 ;  /* 0x40000040ff0d7424 */ /* 0x000fe200078e00ff */
[----:B------:R-:W1:Y:S01]  /*4850*/  S2R R0, SR_TID.X ;  /* 0x0000000000007919 */ /* 0x000e620000002100 */
[----:B------:R-:W-:Y:S01]  /*4860*/  VIADD R6, R6, 0x180 ;  /* 0x0000018006067836 */ /* 0x000fe20000000000 */
[----:B------:R-:W-:Y:S01]  /*4870*/  ISETP.GE.AND P2, PT, R168, 0x2, PT ;  /* 0x00000002a800780c */ /* 0x000fe20003f46270 */
[----:B------:R-:W-:Y:S01]  /*4880*/  IMAD.MOV.U32 R7, RZ, RZ, 0x40000040 ;  /* 0x40000040ff077424 */ /* 0x000fe200078e00ff */
[----:B------:R-:W-:Y:S01]  /*4890*/  BSSY B0, `(.L_x_3659) ;  /* 0x00000eb000007945 */ /* 0x000fe20003800000 */
[----:B-----5:R-:W-:-:S06]  /*48a0*/  WARPGROUP.ARRIVE ;  /* 0x00000000000079c5 */ /* 0x020fcc0000000000 */
[----:B------:R-:W-:Y:S01]  /*48b0*/  HGMMA.64x256x16.F32 R24, gdesc[UR4].tnspB, RZ, !UPT, gsb0 ;  /* 0x43e00000041879f0 */ /* 0x000fe2000c0008ff */
[----:B------:R-:W-:Y:S02]  /*48c0*/  R2UR UR6, R8 ;  /* 0x00000000080672ca */ /* 0x000fe400000e0000 */
[----:B------:R-:W-:Y:S01]  /*48d0*/  R2UR UR7, R9 ;  /* 0x00000000090772ca */ /* 0x000fe200000e0000 */
[----:B------:R-:W-:Y:S01]  /*48e0*/  IMAD.MOV.U32 R9, RZ, RZ, 0x40000040 ;  /* 0x40000040ff097424 */ /* 0x000fe200078e00ff */
[----:B------:R-:W-:Y:S02]  /*48f0*/  R2UR UR4, R10 ;  /* 0x000000000a0472ca */ /* 0x000fe400000e0000 */
[----:B------:R-:W-:Y:S02]  /*4900*/  R2UR UR5, R11 ;  /* 0x000000000b0572ca */ /* 0x000fe400000e0000 */
[----:B------:R-:W-:Y:S02]  /*4910*/  IADD3 R8, R4, 0x4, RZ ;  /* 0x0000000404087810 */ /* 0x000fe40007ffe0ff */
[----:B-1----:R-:W-:-:S04]  /*4920*/  LOP3.LUT R0, R0, 0x7f, RZ, 0xc0, !PT ;  /* 0x0000007f00007812 */ /* 0x002fc800078ec0ff */
[----:B------:R-:W-:-:S13]  /*4930*/  ISETP.NE.AND P1, PT, R0, RZ, PT ;  /* 0x000000ff0000720c */ /* 0x000fda0003f25270 */
[----:B------:R-:W-:-:S05]  /*4940*/  @!P1 VIADD R0, R14, 0x28c60 ;  /* 0x00028c600e009836 */ /* 0x000fca0000000000 */
[----:B------:R-:W-:Y:S01]  /*4950*/  @!P1 PRMT R0, RZ, 0x654, R0 ;  /* 0x00000654ff009816 */ /* 0x000fe20000000000 */
[----:B------:R-:W-:Y:S02]  /*4960*/  WARPGROUP.DEPBAR.LE gsb0, 0x0 ;  /* 0x00008000000079c5 */ /* 0x000fe40000010000 */
[----:B------:R-:W-:-:S06]  /*4970*/  WARPGROUP.ARRIVE ;  /* 0x00000000000079c5 */ /* 0x000fcc0000000000 */
[----:B------:R-:W-:Y:S01]  /*4980*/  HGMMA.64x256x16.F32 R24, gdesc[UR4].tnspB, R24, gsb0 ;  /* 0x43e00000041879f0 */ /* 0x000fe20008000818 */
[----:B------:R-:W-:Y:S02]  /*4990*/  R2UR UR6, R12 ;  /* 0x000000000c0672ca */ /* 0x000fe400000e0000 */
[----:B------:R-:W-:Y:S01]  /*49a0*/  R2UR UR7, R13 ;  /* 0x000000000d0772ca */ /* 0x000fe200000e0000 */
[----:B------:R-:W-:Y:S01]  /*49b0*/  IMAD.MOV.U32 R13, RZ, RZ, 0x40000040 ;  /* 0x40000040ff0d7424 */ /* 0x000fe200078e00ff */
[----:B------:R-:W-:Y:S02]  /*49c0*/  R2UR UR4, R8 ;  /* 0x00000000080472ca */ /* 0x000fe400000e0000 */
[----:B------:R-:W-:Y:S02]  /*49d0*/  R2UR UR5, R9 ;  /* 0x00000000090572ca */ /* 0x000fe400000e0000 */
[----:B------:R-:W-:Y:S01]  /*49e0*/  IADD3 R12, R4, 0x6, RZ ;  /* 0x00000006040c7810 */ /* 0x000fe20007ffe0ff */
        /* <DEDUP_REMOVED lines=16> */
[----:B------:R-:W-:-:S07]  /*4af0*/  IADD3 R168, R168, -0x2, RZ ;  /* 0xfffffffea8a87810 */ /* 0x000fce0007ffe0ff */
.L_x_3666:
[----:B------:R-:W-:Y:S01]  /*4b00*/  BAR.SYNC.DEFER_BLOCKING 0xe, 0x100 ;  /* 0x0384000000007b1d */ /* 0x000fe20000010000 */
[----:B0-----:R-:W-:Y:S01]  /*4b10*/  IMAD R3, R18, 0x40, R190 ;  /* 0x0000004012037824 */ /* 0x001fe200078e02be */
[----:B------:R-:W-:Y:S01]  /*4b20*/  ISETP.GT.AND P3, PT, R168, RZ, PT ;  /* 0x000000ffa800720c */ /* 0x000fe20003f64270 */
[----:B------:R-:W-:Y:S01]  /*4b30*/  VIADD R18, R18, 0x1 ;  /* 0x0000000112127836 */ /* 0x000fe20000000000 */
[----:B------:R-:W-:Y:S01]  /*4b40*/  IADD3 R168, R168, -0x1, RZ ;  /* 0xffffffffa8a87810 */ /* 0x000fe20007ffe0ff */
[----:B------:R-:W-:-:S03]  /*4b50*/  IMAD R3, R3, 0x4, R2 ;  /* 0x0000000403037824 */ /* 0x000fc600078e0202 */
[----:B------:R-:W-:-:S04]  /*4b60*/  ISETP.NE.AND P2, PT, R18, 0x2, PT ;  /* 0x000000021200780c */ /* 0x000fc80003f45270 */
[----:B------:R-:W-:Y:S02]  /*4b70*/  SEL R6, RZ, 0x1, P2 ;  /* 0x00000001ff067807 */ /* 0x000fe40001000000 */
[----:B------:R-:W-:Y:S02]  /*4b80*/  SEL R18, R18, RZ, P2 ;  /* 0x000000ff12127207 */ /* 0x000fe40001000000 */
[----:B------:R-:W-:Y:S01]  /*4b90*/  LOP3.LUT R19, R19, R6, RZ, 0x3c, !PT ;  /* 0x0000000613137212 */ /* 0x000fe200078e3cff */
[----:B-12---:R-:W0:Y:S04]  /*4ba0*/  LDS R0, [R3+0x28800] ;  /* 0x0288000003007984 */ /* 0x006e280000000800 */
        /* <DEDUP_REMOVED lines=131> */
.L_x_3661:
[----:B------:R-:W-:Y:S01]  /*53e0*/  IMAD R0, R18, 0x8, R2 ;  /* 0x0000000812007824 */ /* 0x000fe200078e0202 */
[----:B------:R-:W-:-:S04]  /*53f0*/  SHF.L.U32 R3, R19, 0x1f, RZ ;  /* 0x0000001f13037819 */ /* 0x000fc800000006ff */
[----:B------:R0:W1:Y:S01]  /*5400*/  SYNCS.PHASECHK.TRANS64.TRYWAIT P2, [R0+URZ+0x28c50], R3 ;  /* 0x028c5003000075a7 */ /* 0x000062000804017f */
[----:B------:R-:W-:Y:S05]  /*5410*/  @!P0 BRA `(.L_x_3662) ;  /* 0x0000000000048947 */ /* 0x000fea0003800000 */
[----:B------:R-:W-:Y:S01]  /*5420*/  BPT.TRAP 0x1 ;  /* 0x000000040000795c */ /* 0x000fe20000300000 */
.L_x_3662:
[----:B------:R-:W-:Y:S04]  /*5430*/  BSSY B1, `(.L_x_3663) ;  /* 0x0000004000017945 */ /* 0x000fe80003800000 */
[----:B-1----:R-:W-:Y:S05]  /*5440*/  @P2 BRA `(.L_x_3664) ;  /* 0x0000000000082947 */ /* 0x002fea0003800000 */
[----:B------:R-:W1:Y:S02]  /*5450*/  SYNCS.PHASECHK.TRANS64.TRYWAIT P2, [R0+URZ+0x28c50], R3 ;  /* 0x028c5003000075a7 */ /* 0x000e64000804017f */
[----:B-1----:R-:W-:Y:S05]  /*5460*/  @!P2 BRA `(.L_x_3665) ;  /* 0x000001200074a947 */ /* 0x002fea0003800000 */
.L_x_3664:
[----:B------:R-:W-:Y:S05]  /*5470*/  BSYNC B1 ;  /* 0x0000000000017941 */ /* 0x000fea0003800000 */
.L_x_3663:
[----:B------:R-:W-:Y:S01]  /*5480*/  IMAD R6, R18, 0x1000, R15 ;  /* 0x0000100012067824 */ /* 0x000fe200078e020f */
[----:B------:R-:W-:Y:S01]  /*5490*/  R2UR UR4, R4 ;  /* 0x00000000040472ca */ /* 0x000fe200000e0000 */
[----:B------:R-:W-:Y:S01]  /*54a0*/  IMAD.MOV.U32 R7, RZ, RZ, 0x40000040 ;  /* 0x40000040ff077424 */ /* 0x000fe200078e00ff */
[----:B------:R-:W-:Y:S01]  /*54b0*/  R2UR UR5, R5 ;  /* 0x00000000050572ca */ /* 0x000fe200000e0000 */
[----:B------:R-:W-:Y:S01]  /*54c0*/  WARPGROUP.ARRIVE ;  /* 0x00000000000079c5 */ /* 0x000fe20000000000 */
[C---:B------:R-:W-:Y:S01]  /*54d0*/  R2UR UR6, R6.reuse ;  /* 0x00000000060672ca */ /* 0x040fe200000e0000 */
[----:B------:R-:W-:Y:S01]  /*54e0*/  IMAD.MOV.U32 R21, RZ, RZ, 0x40000040 ;  /* 0x40000040ff157424 */ /* 0x000fe200078e00ff */
[----:B------:R-:W-:Y:S01]  /*54f0*/  R2UR UR7, R7 ;  /* 0x00000000070772ca */ /* 0x000fe200000e0000 */
[----:B------:R-:W-:Y:S01]  /*5500*/  IMAD.MOV.U32 R7, RZ, RZ, 0x40000040 ;  /* 0x40000040ff077424 */ /* 0x000fe200078e00ff */
[----:B------:R-:W-:Y:S01]  /*5510*/  IADD3 R20, R6, 0x80, RZ ;  /* 0x0000008006147810 */ /* 0x000fe20007ffe0ff */
[----:B01----:R-:W-:-:S05]  /*5520*/  @!P1 VIADD R0, R0, 0x28c60 ;  /* 0x00028c6000009836 */ /* 0x003fca0000000000 */
[----:B------:R-:W-:-:S05]  /*5530*/  @!P1 PRMT R0, RZ, 0x654, R0 ;  /* 0x00000654ff009816 */ /* 0x000fca0000000000 */
[----:B------:R-:W-:Y:S01]  /*5540*/  HGMMA.64x256x16.F32 R24, gdesc[UR4].tnspB, R24, gsb0 ;  /* 0x43e00000041879f0 */ /* 0x000fe20008000818 */
[----:B------:R-:W-:Y:S02]  /*5550*/  R2UR UR4, R10 ;  /* 0x000000000a0472ca */ /* 0x000fe400000e0000 */
[----:B------:R-:W-:Y:S02]  /*5560*/  R2UR UR5, R11 ;  /* 0x000000000b0572ca */ /* 0x000fe400000e0000 */
[----:B------:R-:W-:Y:S01]  /*5570*/  R2UR UR6, R20 ;  /* 0x00000000140672ca */ /* 0x000fe200000e0000 */
[C---:B------:R-:W-:Y:S01]  /*5580*/  VIADD R20, R6.reuse, 0x100 ;  /* 0x0000010006147836 */ /* 0x040fe20000000000 */
[----:B------:R-:W-:Y:S01]  /*5590*/  R2UR UR7, R21 ;  /* 0x00000000150772ca */ /* 0x000fe200000e0000 */
[----:B------:R-:W-:Y:S01]  /*55a0*/  IMAD.MOV.U32 R21, RZ, RZ, 0x40000040 ;  /* 0x40000040ff157424 */ /* 0x000fe200078e00ff */
        /* <DEDUP_REMOVED lines=25> */
.L_x_3660:
[----:B------:R-:W-:Y:S05]  /*5740*/  BSYNC B0 ;  /* 0x0000000000007941 */ /* 0x000fea0003800000 */
.L_x_3659:
[----:B------:R-:W-:Y:S01]  /*5750*/  BAR.SYNC.DEFER_BLOCKING 0xe, 0x100 ;  /* 0x0384000000007b1d */ /* 0x000fe20000010000 */
[C---:B0-----:R-:W-:Y:S01]  /*5760*/  IMAD R3, R18.reuse, 0x40, R190 ;  /* 0x0000004012037824 */ /* 0x041fe200078e02be */
[----:B------:R-:W-:Y:S01]  /*5770*/  PLOP3.LUT P0, PT, PT, PT, PT, 0x8, 0x0 ;  /* 0x000000000000781c */ /* 0x000fe20003f0e170 */
[----:B------:R-:W-:-:S03]  /*5780*/  VIADD R18, R18, 0x1 ;  /* 0x0000000112127836 */ /* 0x000fc60000000000 */
[----:B------:R-:W-:Y:S02]  /*5790*/  LEA R3, R3, R2, 0x2 ;  /* 0x0000000203037211 */ /* 0x000fe400078e10ff */
        /* <DEDUP_REMOVED lines=136> */
.L_x_3654:
[----:B------:R-:W-:Y:S02]  /*6020*/  ISETP.GE.AND P1, PT, R168, 0x1, PT ;  /* 0x00000001a800780c */ /* 0x000fe40003f26270 */
[----:B------:R-:W-:-:S11]  /*6030*/  PLOP3.LUT P0, PT, PT, PT, PT, 0x80, 0x0 ;  /* 0x000000000000781c */ /* 0x000fd60003f0f070 */
[----:B------:R-:W-:Y:S05]  /*6040*/  @!P1 BRA `(.L_x_3655) ;  /* 0x0000008800ac9947 */ /* 0x000fea0003800000 */
[----:B------:R-:W0:Y:S01]  /*6050*/  SHFL.IDX PT, R0, R212, RZ, 0x1f ;  /* 0x00001fffd4007589 */ /* 0x000e2200000e0000 */
[----:B------:R-:W-:Y:S01]  /*6060*/  BSSY B6, `(.L_x_3667) ;  /* 0x000001b000067945 */ /* 0x000fe20003800000 */
[----:B0-----:R-:W-:-:S04]  /*6070*/  LEA.HI R3, R0, R0, RZ, 0x1 ;  /* 0x0000000000037211 */ /* 0x001fc800078f08ff */
[----:B------:R-:W-:-:S05]  /*6080*/  LOP3.LUT R3, R3, 0x1fffe, RZ, 0xc0, !PT ;  /* 0x0001fffe03037812 */ /* 0x000fca00078ec0ff */
[----:B------:R-:W-:Y:S01]  /*6090*/  IMAD.IADD R3, R0, 0x1, -R3 ;  /* 0x0000000100037824 */ /* 0x000fe200078e0a03 */
[----:B------:R-:W-:-:S03]  /*60a0*/  IADD3 R0, R2, 0x26800, RZ ;  /* 0x0002680002007810 */ /* 0x000fc60007ffe0ff */
[----:B------:R-:W-:Y:S01]  /*60b0*/  IMAD R3, R3, 0x8000, R2 ;  /* 0x0000800003037824 */ /* 0x000fe200078e0202 */
        /* <DEDUP_REMOVED lines=21> */
.L_x_3668:
[----:B------:R-:W-:Y:S05]  /*6210*/  BSYNC B6 ;  /* 0x0000000000067941 */ /* 0x000fea0003800000 */
.L_x_3667:
        /* <DEDUP_REMOVED lines=12> */
.L_x_3672:
[----:B-1----:R1:W2:Y:S02]  /*62e0*/  SYNCS.PHASECHK.TRANS64.TRYWAIT P0, [R2+URZ+0x28c00], R3 ;  /* 0x028c0003020075a7 */ /* 0x0022a4000800017f */
[----:B--2---:R-:W-:Y:S05]  /*62f0*/  @!P0 NANOSLEEP.SYNCS 0x989680 ;  /* 0x009896800000895d */ /* 0x004fea0003900000 */
[----:B------:R-:W2:Y:S02]  /*6300*/  @!P0 SYNCS.PHASECHK.TRANS64 P0, [R2+URZ+0x28c00], R3 ;  /* 0x028c0003020085a7 */ /* 0x000ea4000800007f */
[----:B--2---:R-:W-:Y:S05]  /*6310*/  @!P0 BRA `(.L_x_3672) ;  /* 0xfffffffc00f08947 */ /* 0x004fea000383ffff */
.L_x_3671:
[----:B------:R-:W-:Y:S05]  /*6320*/  BSYNC B0 ;  /* 0x0000000000007941 */ /* 0x000fea0003800000 */
.L_x_3670:
[----:B------:R-:W-:Y:S05]  /*6330*/  BRA `(.L_x_3673) ;  /* 0x0000002c004c7947 */ /* 0x000fea0003800000 */
.L_x_3669:
[----:B------:R-:W0:Y:S01]  /*6340*/  LDC.64 R46, c[0x0][0x3d8] ;  /* 0x0000f600ff2e7b82 */ /* 0x000e220000000a00 */
[----:B------:R-:W-:Y:S01]  /*6350*/  VIADD R0, R2, 0x20400 ;  /* 0x0002040002007836 */ /* 0x000fe20000000000 */
[----:B-----5:R-:W-:Y:S01]  /*6360*/  SHF.R.S32.HI R3, RZ, 0x1f, R33 ;  /* 0x0000001fff037819 */ /* 0x020fe20000011421 */
[--C-:B------:R-:W-:Y:S01]  /*6370*/  IMAD.MOV.U32 R4, RZ, RZ, R16.reuse ;  /* 0x000000ffff047224 */ /* 0x100fe200078e0010 */
[----:B------:R-:W-:Y:S01]  /*6380*/  SHF.L.U32 R24, R211, 0x2, RZ ;  /* 0x00000002d3187819 */ /* 0x000fe200000006ff */
[----:B------:R-:W-:Y:S01]  /*6390*/  BSSY B6, `(.L_x_3674) ;  /* 0x0000032000067945 */ /* 0x000fe20003800000 */
[----:B------:R-:W-:Y:S02]  /*63a0*/  SHF.R.S32.HI R5, RZ, 0x1f, R16 ;  /* 0x0000001fff057819 */ /* 0x000fe40000011410 */
[----:B------:R-:W1:Y:S01]  /*63b0*/  LDC.64 R44, c[0x0][0x3e8] ;  /* 0x0000fa00ff2c7b82 */ /* 0x000e620000000a00 */
[----:B------:R-:W-:Y:S02]  /*63c0*/  LOP3.LUT P0, RZ, R0, 0x3ff, RZ, 0xc0, !PT ;  /* 0x000003ff00ff7812 */ /* 0x000fe4000780c0ff */
[----:B------:R-:W-:Y:S01]  /*63d0*/  SHF.R.S32.HI R25, RZ, 0x1f, R24 ;  /* 0x0000001fff197819 */ /* 0x000fe20000011418 */
[----:B0-----:R-:W-:-:S02]  /*63e0*/  IMAD R0, R3, R46, RZ ;  /* 0x0000002e03007224 */ /* 0x001fc400078e02ff */
[-C--:B------:R-:W-:Y:S02]  /*63f0*/  IMAD R7, R216, R46.reuse, RZ ;  /* 0x0000002ed8077224 */ /* 0x080fe400078e02ff */
[----:B------:R-:W-:-:S04]  /*6400*/  IMAD.WIDE.U32 R42, R33, R46, RZ ;  /* 0x0000002e212a7225 */ /* 0x000fc800078e00ff */
[----:B-1----:R-:W-:Y:S02]  /*6410*/  IMAD R6, R3, R44, RZ ;  /* 0x0000002c03067224 */ /* 0x002fe400078e02ff */
[C---:B------:R-:W-:Y:S02]  /*6420*/  IMAD R49, R33.reuse, R47, R0 ;  /* 0x0000002f21317224 */ /* 0x040fe400078e0200 */
[----:B------:R-:W-:Y:S02]  /*6430*/  IMAD R51, R33, R45, R6 ;  /* 0x0000002d21337224 */ /* 0x000fe400078e0206 */
[----:B------:R-:W-:Y:S01]  /*6440*/  IMAD R48, R22, R47, R7 ;  /* 0x0000002f16307224 */ /* 0x000fe200078e0207 */
[----:B------:R-:W-:Y:S01]  /*6450*/  SHF.L.U64.HI R47, R46, 0x5, R47 ;  /* 0x000000052e2f7819 */ /* 0x000fe2000001022f */
[----:B------:R-:W-:-:S04]  /*6460*/  IMAD.WIDE.U32 R8, R22, R46, R4 ;  /* 0x0000002e16087225 */ /* 0x000fc800078e0004 */
[----:B------:R-:W-:Y:S01]  /*6470*/  IMAD.WIDE.U32 R10, R22, R44, R4 ;  /* 0x0000002c160a7225 */ /* 0x000fe200078e0004 */
[----:B------:R-:W-:-:S03]  /*6480*/  IADD3 R27, P3, R8, R42, RZ ;  /* 0x0000002a081b7210 */ /* 0x000fc60007f7e0ff */
[-C--:B------:R-:W-:Y:S02]  /*6490*/  IMAD R3, R216, R44.reuse, RZ ;  /* 0x0000002cd8037224 */ /* 0x080fe400078e02ff */
[----:B------:R-:W-:-:S04]  /*64a0*/  IMAD.WIDE.U32 R40, R33, R44, RZ ;  /* 0x0000002c21287225 */ /* 0x000fc800078e00ff */
[--C-:B------:R-:W-:Y:S01]  /*64b0*/  IMAD.WIDE.U32 R4, R22, R46, R24.reuse ;  /* 0x0000002e16047225 */ /* 0x100fe200078e0018 */
[----:B------:R-:W-:Y:S02]  /*64c0*/  IADD3 R51, R51, R41, RZ ;  /* 0x0000002933337210 */ /* 0x000fe40007ffe0ff */
[----:B------:R-:W-:Y:S01]  /*64d0*/  IADD3 R29, P4, R10, R40, RZ ;  /* 0x000000280a1d7210 */ /* 0x000fe20007f9e0ff */
[----:B------:R-:W-:Y:S01]  /*64e0*/  IMAD.WIDE.U32 R6, R22, R44, R24 ;  /* 0x0000002c16067225 */ /* 0x000fe200078e0018 */
[----:B------:R-:W-:-:S03]  /*64f0*/  IADD3 R53, P1, R4, R42, RZ ;  /* 0x0000002a04357210 */ /* 0x000fc60007f3e0ff */
[----:B------:R-:W-:Y:S01]  /*6500*/  IMAD.IADD R49, R49, 0x1, R43 ;  /* 0x0000000131317824 */ /* 0x000fe200078e022b */
[----:B------:R-:W-:Y:S01]  /*6510*/  IADD3 R55, P2, R6, R40, RZ ;  /* 0x0000002806377210 */ /* 0x000fe20007f5e0ff */
[----:B------:R-:W-:Y:S01]  /*6520*/  IMAD R3, R22, R45, R3 ;  /* 0x0000002d16037224 */ /* 0x000fe200078e0203 */
[----:B------:R-:W-:Y:S01]  /*6530*/  SHF.L.U64.HI R45, R44, 0x5, R45 ;  /* 0x000000052c2d7819 */ /* 0x000fe2000001022d */
[----:B------:R-:W-:Y:S01]  /*6540*/  IMAD.SHL.U32 R46, R46, 0x20, RZ ;  /* 0x000000202e2e7824 */ /* 0x000fe200078e00ff */
[C---:B------:R-:W-:Y:S01]  /*6550*/  IADD3.X R26, R49.reuse, R48, R9, P3, !PT ;  /* 0x00000030311a7210 */ /* 0x040fe20001ffe409 */
[----:B------:R-:W-:Y:S01]  /*6560*/  IMAD.SHL.U32 R44, R44, 0x20, RZ ;  /* 0x000000202c2c7824 */ /* 0x000fe200078e00ff */
[----:B------:R-:W-:Y:S02]  /*6570*/  IADD3.X R48, R49, R5, R48, P1, !PT ;  /* 0x0000000531307210 */ /* 0x000fe40000ffe430 */
        /* <DEDUP_REMOVED lines=19> */
.L_x_3675:
[----:B------:R-:W-:Y:S05]  /*66b0*/  BSYNC B6 ;  /* 0x0000000000067941 */ /* 0x000fea0003800000 */
.L_x_3674:
        /* <DEDUP_REMOVED lines=11> */
[----:B------:R-:W-:-:S03]  /*6770*/  IMAD.WIDE.U32 R10, R185, R6, RZ ;  /* 0x00000006b90a7225 */ /* 0x000fc600078e00ff */
[----:B------:R-:W-:Y:S01]  /*6780*/  IADD3 R9, R9, R3, RZ ;  /* 0x0000000309097210 */ /* 0x000fe20007ffe0ff */
[C---:B------:R-:W-:Y:S02]  /*6790*/  IMAD R13, R185.reuse, R7, R12 ;  /* 0x00000007b90d7224 */ /* 0x040fe400078e020c */
[----:B------:R-:W-:Y:S01]  /*67a0*/  IMAD R0, R185, -0x40, R184 ;  /* 0xffffffc0b9007824 */ /* 0x000fe200078e02b8 */
[----:B------:R-:W-:Y:S01]  /*67b0*/  SHF.L.U64.HI R57, R8, 0x6, R9 ;  /* 0x0000000608397819 */ /* 0x000fe20000010209 */
[----:B------:R-:W-:Y:S02]  /*67c0*/  IMAD.IADD R3, R11, 0x1, R13 ;  /* 0x000000010b037824 */ /* 0x000fe400078e020d */
[----:B------:R-:W-:Y:S01]  /*67d0*/  IMAD.SHL.U32 R54, R10, 0x40, RZ ;  /* 0x000000400a367824 */ /* 0x000fe200078e00ff */
[----:B------:R-:W-:Y:S02]  /*67e0*/  VIMNMX R8, R0, 0x40, PT ;  /* 0x0000004000087848 */ /* 0x000fe40003fe0100 */
[----:B------:R-:W-:Y:S01]  /*67f0*/  SHF.L.U64.HI R59, R10, 0x6, R3 ;  /* 0x000000060a3b7819 */ /* 0x000fe20000010203 */
[----:B------:R-:W-:Y:S06]  /*6800*/  @!P0 BRA `(.L_x_3677) ;  /* 0x0000001400488947 */ /* 0x000fec0003800000 */
[----:B------:R-:W0:Y:S01]  /*6810*/  LDC R0, c[0x0][0x428] ;  /* 0x00010a00ff007b82 */ /* 0x000e220000000800 */
[-C--:B------:R-:W-:Y:S01]  /*6820*/  ISETP.GE.AND P0, PT, R22, R8.reuse, PT ;  /* 0x000000081600720c */ /* 0x080fe20003f06270 */
[----:B------:R-:W-:Y:S01]  /*6830*/  BSSY B1, `(.L_x_3678) ;  /* 0x000002d000017945 */ /* 0x000fe20003800000 */
[----:B------:R-:W-:Y:S01]  /*6840*/  ISETP.GE.AND P1, PT, R223, R8, PT ;  /* 0x00000008df00720c */ /* 0x000fe20003f26270 */
[----:B------:R-:W-:Y:S01]  /*6850*/  IMAD.MOV.U32 R11, RZ, RZ, R49 ;  /* 0x000000ffff0b7224 */ /* 0x000fe200078e0031 */
[----:B------:R-:W-:Y:S01]  /*6860*/  MOV R12, R40 ;  /* 0x00000028000c7202 */ /* 0x000fe20000000f00 */
[----:B------:R-:W-:Y:S01]  /*6870*/  IMAD.MOV.U32 R13, RZ, RZ, R51 ;  /* 0x000000ffff0d7224 */ /* 0x000fe200078e0033 */
[----:B------:R-:W-:Y:S02]  /*6880*/  CS2R R26, SRZ ;  /* 0x00000000001a7805 */ /* 0x000fe4000001ff00 */
[----:B------:R-:W-:Y:S02]  /*6890*/  CS2R R34, SRZ ;  /* 0x0000000000227805 */ /* 0x000fe4000001ff00 */
[----:B------:R-:W-:-:S02]  /*68a0*/  CS2R R30, SRZ ;  /* 0x00000000001e7805 */ /* 0x000fc4000001ff00 */
[----:B------:R-:W-:Y:S02]  /*68b0*/  CS2R R36, SRZ ;  /* 0x0000000000247805 */ /* 0x000fe4000001ff00 */
[----:B------:R-:W-:Y:S02]  /*68c0*/  CS2R R28, SRZ ;  /* 0x00000000001c7805 */ /* 0x000fe4000001ff00 */
[----:B------:R-:W-:Y:S02]  /*68d0*/  CS2R R20, SRZ ;  /* 0x0000000000147805 */ /* 0x000fe4000001ff00 */
[----:B------:R-:W-:Y:S02]  /*68e0*/  CS2R R32, SRZ ;  /* 0x0000000000207805 */ /* 0x000fe4000001ff00 */
[----:B0-----:R-:W-:Y:S02]  /*68f0*/  ISETP.NE.AND P2, PT, R0, 0x1, PT ;  /* 0x000000010000780c */ /* 0x001fe40003f45270 */
[----:B------:R-:W-:-:S05]  /*6900*/  LEA R0, R185, R22, 0x6 ;  /* 0x00000016b9007211 */ /* 0x000fca00078e30ff */
[----:B------:R-:W-:-:S06]  /*6910*/  IMAD R3, R211, 0x20, R0 ;  /* 0x00000020d3037824 */ /* 0x000fcc00078e0200 */
[----:B------:R-:W0:Y:S08]  /*6920*/  @P2 LDC R10, c[0x0][0x42c] ;  /* 0x00010b00ff0a2b82 */ /* 0x000e300000000800 */
[----:B------:R-:W1:Y:S01]  /*6930*/  @P2 LDC R9, c[0x0][0x430] ;  /* 0x00010c00ff092b82 */ /* 0x000e620000000800 */
[----:B0-----:R-:W-:-:S04]  /*6940*/  @P2 IMAD.HI.U32 R0, R3, R10, RZ ;  /* 0x0000000a03002227 */ /* 0x001fc800078e00ff */
[----:B------:R-:W-:Y:S01]  /*6950*/  IMAD.MOV.U32 R10, RZ, RZ, R42 ;  /* 0x000000ffff0a7224 */ /* 0x000fe200078e002a */
        /* <DEDUP_REMOVED lines=26> */
.L_x_3679:
[----:B------:R-:W-:Y:S05]  /*6b00*/  BSYNC B1 ;  /* 0x0000000000017941 */ /* 0x000fea0003800000 */
.L_x_3678:
        /* <DEDUP_REMOVED lines=24> */
.L_x_3681:
[----:B------:R-:W-:Y:S05]  /*6c90*/  BSYNC B1 ;  /* 0x0000000000017941 */ /* 0x000fea0003800000 */
.L_x_3680:
[C---:B------:R-:W-:Y:S01]  /*6ca0*/  IMAD.WIDE.U32 R10, R3.reuse, R4, R10 ;  /* 0x00000004030a7225 */ /* 0x040fe200078e000a */
[----:B------:R-:W-:Y:S01]  /*6cb0*/  LEA.HI R0, R206, R206, RZ, 0x1 ;  /* 0x000000cece007211 */ /* 0x000fe200078f08ff */
[----:B------:R-:W-:Y:S01]  /*6cc0*/  ULDC.64 UR4, c[0x0][0x3c8] ;  /* 0x0000f20000047ab9 */ /* 0x000fe20000000a00 */
[----:B------:R-:W-:Y:S01]  /*6cd0*/  ULDC.64 UR6, c[0x0][0x3e0] ;  /* 0x0000f80000067ab9 */ /* 0x000fe20000000a00 */
[----:B------:R-:W-:-:S04]  /*6ce0*/  IMAD.WIDE.U32 R12, R3, R6, R12 ;  /* 0x00000006030c7225 */ /* 0x000fc800078e000c */
[C---:B------:R-:W-:Y:S02]  /*6cf0*/  IMAD R4, R41.reuse, R4, RZ ;  /* 0x0000000429047224 */ /* 0x040fe400078e02ff */
[----:B------:R-:W-:Y:S02]  /*6d00*/  IMAD R6, R41, R6, RZ ;  /* 0x0000000629067224 */ /* 0x000fe400078e02ff */
[----:B01----:R-:W-:Y:S02]  /*6d10*/  IMAD.SHL.U32 R14, R191, 0x40, RZ ;  /* 0x00000040bf0e7824 */ /* 0x003fe400078e00ff */
[C---:B------:R-:W-:Y:S01]  /*6d20*/  IMAD R5, R3.reuse, R5, R4 ;  /* 0x0000000503057224 */ /* 0x040fe200078e0204 */
[----:B------:R-:W-:Y:S01]  /*6d30*/  LEA R4, P2, R10, UR4, 0x1 ;  /* 0x000000040a047c11 */ /* 0x000fe2000f8408ff */
[----:B------:R-:W-:Y:S01]  /*6d40*/  IMAD R3, R3, R7, R6 ;  /* 0x0000000703037224 */ /* 0x000fe200078e0206 */
[----:B------:R-:W-:Y:S01]  /*6d50*/  LOP3.LUT R7, R0, 0xfffffffe, RZ, 0xc0, !PT ;  /* 0xfffffffe00077812 */ /* 0x000fe200078ec0ff */
[----:B------:R-:W-:Y:S01]  /*6d60*/  IMAD.IADD R5, R11, 0x1, R5 ;  /* 0x000000010b057824 */ /* 0x000fe200078e0205 */
[----:B------:R-:W-:Y:S01]  /*6d70*/  LOP3.LUT R15, R14, 0x1c0, RZ, 0xc0, !PT ;  /* 0x000001c00e0f7812 */ /* 0x000fe200078ec0ff */
[----:B------:R-:W-:Y:S01]  /*6d80*/  UMOV UR4, 0xffffffff ;  /* 0xffffffff00047882 */ /* 0x000fe20000000000 */
[----:B------:R-:W-:Y:S01]  /*6d90*/  LEA R0, P3, R12, UR6, 0x1 ;  /* 0x000000060c007c11 */ /* 0x000fe2000f8608ff */
[----:B------:R-:W-:Y:S01]  /*6da0*/  IMAD.IADD R7, R206, 0x1, -R7 ;  /* 0x00000001ce077824 */ /* 0x000fe200078e0a07 */
[----:B------:R-:W-:-:S02]  /*6db0*/  IADD3 R3, R13, R3, RZ ;  /* 0x000000030d037210 */ /* 0x000fc40007ffe0ff */
[----:B------:R-:W-:Y:S02]  /*6dc0*/  LOP3.LUT R6, R15, 0x18, R16, 0xf8, !PT ;  /* 0x000000180f067812 */ /* 0x000fe400078ef810 */
[----:B------:R-:W-:Y:S02]  /*6dd0*/  SHF.R.U32.HI R15, RZ, 0x3, R15 ;  /* 0x00000003ff0f7819 */ /* 0x000fe4000001160f */
[----:B------:R-:W-:Y:S02]  /*6de0*/  LEA.HI.X R5, R10, UR5, R5, 0x1, P2 ;  /* 0x000000050a057c11 */ /* 0x000fe400090f0c05 */
[----:B------:R-:W-:Y:S02]  /*6df0*/  LEA.HI.X R3, R12, UR7, R3, 0x1, P3 ;  /* 0x000000070c037c11 */ /* 0x000fe400098f0c03 */
[----:B------:R-:W-:Y:S02]  /*6e00*/  LOP3.LUT R6, R6, R15, RZ, 0x3c, !PT ;  /* 0x0000000f06067212 */ /* 0x000fe400078e3cff */
[----:B------:R-:W-:Y:S01]  /*6e10*/  SHF.L.U32 R7, R7, 0x1f, RZ ;  /* 0x0000001f07077819 */ /* 0x000fe200000006ff */
[----:B------:R-:W-:Y:S06]  /*6e20*/  BRA.DIV UR4, `(.L_x_3682) ;  /* 0x0000010a04187947 */ /* 0x000fec000b800000 */
.L_x_3868:
[----:B------:R-:W-:-:S03]  /*6e30*/  UMOV UR4, 0xffffffff ;  /* 0xffffffff00047882 */ /* 0x000fc60000000000 */
[----:B------:R-:W-:Y:S05]  /*6e40*/  BRA.DIV UR4, `(.L_x_3683) ;  /* 0x0000010a04387947 */ /* 0x000fea000b800000 */
.L_x_3871:
[----:B------:R-:W-:-:S03]  /*6e50*/  UMOV UR4, 0xffffffff ;  /* 0xffffffff00047882 */ /* 0x000fc60000000000 */
[----:B------:R-:W-:Y:S05]  /*6e60*/  BRA.DIV UR4, `(.L_x_3684) ;  /* 0x0000010a04587947 */ /* 0x000fea000b800000 */
.L_x_3874:
[----:B------:R-:W-:-:S03]  /*6e70*/  UMOV UR4, 0xffffffff ;  /* 0xffffffff00047882 */ /* 0x000fc60000000000 */
[----:B------:R-:W-:Y:S05]  /*6e80*/  BRA.DIV UR4, `(.L_x_3685) ;  /* 0x0000010a04787947 */ /* 0x000fea000b800000 */
.L_x_3877:
[----:B------:R-:W-:-:S03]  /*6e90*/  UMOV UR4, 0xffffffff ;  /* 0xffffffff00047882 */ /* 0x000fc60000000000 */
[----:B------:R-:W-:Y:S05]  /*6ea0*/  BRA.DIV UR4, `(.L_x_3686) ;  /* 0x0000010a04987947 */ /* 0x000fea000b800000 */
.L_x_3880:
[----:B------:R-:W-:-:S03]  /*6eb0*/  UMOV UR4, 0xffffffff ;  /* 0xffffffff00047882 */ /* 0x000fc60000000000 */
[----:B------:R-:W-:Y:S05]  /*6ec0*/  BRA.DIV UR4, `(.L_x_3687) ;  /* 0x0000010a04b87947 */ /* 0x000fea000b800000 */
.L_x_3883:
[----:B------:R-:W-:-:S03]  /*6ed0*/  UMOV UR4, 0xffffffff ;  /* 0xffffffff00047882 */ /* 0x000fc60000000000 */
[----:B------:R-:W-:Y:S05]  /*6ee0*/  BRA.DIV UR4, `(.L_x_3688) ;  /* 0x0000010a04d87947 */ /* 0x000fea000b800000 */
.L_x_3886:
[----:B------:R-:W-:-:S03]  /*6ef0*/  UMOV UR4, 0xffffffff ;  /* 0xffffffff00047882 */ /* 0x000fc60000000000 */
[----:B------:R-:W-:Y:S05]  /*6f00*/  BRA.DIV UR4, `(.L_x_3689) ;  /* 0x0000010a04f87947 */ /* 0x000fea000b800000 */
.L_x_3889:
[----:B------:R-:W0:Y:S01]  /*6f10*/  SYNCS.PHASECHK.TRANS64.TRYWAIT P2, [R2+URZ+0x28c00], R7 ;  /* 0x028c0007020075a7 */ /* 0x000e22000804017f */
[----:B-----5:R-:W-:Y:S01]  /*6f20*/  IMAD.MOV.U32 R3, RZ, RZ, R35 ;  /* 0x000000ffff037224 */ /* 0x020fe200078e0023 */
[----:B------:R-:W-:Y:S01]  /*6f30*/  MOV R4, R30 ;  /* 0x0000001e00047202 */ /* 0x000fe20000000f00 */
[----:B------:R-:W-:Y:S01]  /*6f40*/  IMAD.MOV.U32 R5, RZ, RZ, R31 ;  /* 0x000000ffff057224 */ /* 0x000fe200078e001f */
[----:B------:R-:W-:Y:S01]  /*6f50*/  LOP3.LUT P3, RZ, R191, 0x4, RZ, 0xc0, !PT ;  /* 0x00000004bfff7812 */ /* 0x000fe2000786c0ff */
[----:B------:R-:W-:Y:S01]  /*6f60*/  IMAD.MOV.U32 R0, RZ, RZ, R34 ;  /* 0x000000ffff007224 */ /* 0x000fe200078e0022 */
[----:B------:R-:W-:Y:S01]  /*6f70*/  PRMT R42, R3, 0x5410, R4 ;  /* 0x00005410032a7816 */ /* 0x000fe20000000004 */
[----:B------:R-:W-:Y:S01]  /*6f80*/  IMAD R3, R199, 0x200, R6 ;  /* 0x00000200c7037824 */ /* 0x000fe200078e0206 */
[----:B------:R-:W-:Y:S01]  /*6f90*/  PRMT R43, R5, 0x7610, R43 ;  /* 0x00007610052b7816 */ /* 0x000fe2000000002b */
[----:B------:R-:W-:Y:S01]  /*6fa0*/  IMAD.MOV.U32 R5, RZ, RZ, R32 ;  /* 0x000000ffff057224 */ /* 0x000fe200078e0020 */
[----:B------:R-:W-:Y:S01]  /*6fb0*/  MOV R4, R37 ;  /* 0x0000002500047202 */ /* 0x000fe20000000f00 */
[----:B------:R-:W-:Y:S01]  /*6fc0*/  IMAD R3, R3, 0x2, R2 ;  /* 0x0000000203037824 */ /* 0x000fe200078e0202 */
[----:B------:R-:W-:Y:S01]  /*6fd0*/  PRMT R10, R0, 0x7610, R10 ;  /* 0x00007610000a7816 */ /* 0x000fe2000000000a */
[----:B------:R-:W-:Y:S01]  /*6fe0*/  IMAD.MOV.U32 R0, RZ, RZ, R36 ;  /* 0x000000ffff007224 */ /* 0x000fe200078e0024 */
[----:B------:R-:W-:Y:S01]  /*6ff0*/  PRMT R44, R5, 0x7610, R44 ;  /* 0x00007610052c7816 */ /* 0x000fe2000000002c */
[----:B------:R-:W-:Y:S01]  /*7000*/  IMAD.MOV.U32 R5, RZ, RZ, R33 ;  /* 0x000000ffff057224 */ /* 0x000fe200078e0021 */
[----:B------:R-:W-:Y:S01]  /*7010*/  PRMT R43, R43, 0x5410, R4 ;  /* 0x000054102b2b7816 */ /* 0x000fe20000000004 */
[----:B------:R-:W-:Y:S01]  /*7020*/  IMAD.MOV.U32 R6, RZ, RZ, R26 ;  /* 0x000000ffff067224 */ /* 0x000fe200078e001a */
[C---:B------:R-:W-:Y:S01]  /*7030*/  IADD3 R4, R3.reuse, 0x20400, RZ ;  /* 0x0002040003047810 */ /* 0x040fe20007ffe0ff */
[----:B------:R-:W-:Y:S01]  /*7040*/  IMAD.MOV.U32 R11, RZ, RZ, R27 ;  /* 0x000000ffff0b7224 */ /* 0x000fe200078e001b */
[----:B------:R-:W-:Y:S01]  /*7050*/  PRMT R14, R0, 0x7610, R14 ;  /* 0x00007610000e7816 */ /* 0x000fe2000000000e */
[----:B------:R-:W-:Y:S01]  /*7060*/  VIADD R0, R3, 0x20440 ;  /* 0x0002044003007836 */ /* 0x000fe20000000000 */
[----:B------:R-:W-:Y:S01]  /*7070*/  PRMT R44, R44, 0x5410, R5 ;  /* 0x000054102c2c7816 */ /* 0x000fe20000000005 */
[----:B------:R-:W-:Y:S01]  /*7080*/  IMAD.MOV.U32 R5, RZ, RZ, R9 ;  /* 0x000000ffff057224 */ /* 0x000fe200078e0009 */
[----:B------:R-:W-:Y:S01]  /*7090*/  @P3 IADD3 R0, R4, -0x40, RZ ;  /* 0xffffffc004003810 */ /* 0x000fe20007ffe0ff */
[----:B------:R-:W-:Y:S01]  /*70a0*/  IMAD.MOV.U32 R4, RZ, RZ, R8 ;  /* 0x000000ffff047224 */ /* 0x000fe200078e0008 */
[----:B------:R-:W-:Y:S01]  /*70b0*/  PRMT R45, R6, 0x5410, R11 ;  /* 0x00005410062d7816 */ /* 0x000fe2000000000b */
[----:B------:R-:W-:Y:S01]  /*70c0*/  IMAD.MOV.U32 R6, RZ, RZ, R28 ;  /* 0x000000ffff067224 */ /* 0x000fe200078e001c */
[----:B------:R-:W-:Y:S01]  /*70d0*/  MOV R11, R29 ;  /* 0x0000001d000b7202 */ /* 0x000fe20000000f00 */
[----:B------:R-:W-:Y:S01]  /*70e0*/  BSSY B1, `(.L_x_3690) ;  /* 0x0000006000017945 */ /* 0x000fe20003800000 */
[----:B------:R-:W-:Y:S01]  /*70f0*/  PRMT R46, R4, 0x5410, R5 ;  /* 0x00005410042e7816 */ /* 0x000fe20000000005 */
[----:B------:R-:W-:Y:S01]  /*7100*/  IMAD.MOV.U32 R4, RZ, RZ, R20 ;  /* 0x000000ffff047224 */ /* 0x000fe200078e0014 */
[----:B------:R-:W-:Y:S01]  /*7110*/  PRMT R47, R6, 0x5410, R11 ;  /* 0x00005410062f7816 */ /* 0x000fe2000000000b */
[----:B------:R-:W-:Y:S01]  /*7120*/  IMAD.MOV.U32 R5, RZ, RZ, R21 ;  /* 0x000000ffff057224 */ /* 0x000fe200078e0015 */
[----:B0-----:R-:W-:Y:S06]  /*7130*/  @!P2 BRA `(.L_x_3691) ;  /* 0x000001080094a947 */ /* 0x001fec0003800000 */
.L_x_3890:
[----:B------:R-:W-:Y:S05]  /*7140*/  BSYNC B1 ;  /* 0x0000000000017941 */ /* 0x000fea0003800000 */
.L_x_3690:
        /* <DEDUP_REMOVED lines=51> */
.L_x_3695:
[----:B------:R-:W-:Y:S05]  /*7480*/  BSYNC B2 ;  /* 0x0000000000027941 */ /* 0x000fea0003800000 */
.L_x_3694:
        /* <DEDUP_REMOVED lines=43> */
.L_x_3693:
[----:B------:R-:W-:Y:S05]  /*7740*/  BSYNC B1 ;  /* 0x0000000000017941 */ /* 0x000fea0003800000 */
.L_x_3692:
[----:B------:R-:W-:Y:S05]  /*7750*/  @P1 BRA `(.L_x_3696) ;  /* 0x0000001800201947 */ /* 0x000fea0003800000 */
[----:B-12---:R-:W1:Y:S01]  /*7760*/  LDC R5, c[0x0][0x3d4] ;  /* 0x0000f500ff057b82 */ /* 0x006e620000000800 */
[C---:B------:R-:W-:Y:S01]  /*7770*/  IADD3 R4, R24.reuse, 0x10, RZ ;  /* 0x0000001018047810 */ /* 0x040fe20007ffe0ff */
[----:B------:R-:W-:Y:S01]  /*7780*/  BSSY B1, `(.L_x_3697) ;  /* 0x000002e000017945 */ /* 0x000fe20003800000 */
[-C--:B-1----:R-:W-:Y:S02]  /*7790*/  ISETP.GE.AND P0, PT, R24, R5.reuse, PT ;  /* 0x000000051800720c */ /* 0x082fe40003f06270 */
[----:B------:R-:W-:-:S11]  /*77a0*/  ISETP.GE.AND P1, PT, R4, R5, PT ;  /* 0x000000050400720c */ /* 0x000fd60003f26270 */
        /* <DEDUP_REMOVED lines=20> */
[-C--:B------:R-:W-:Y:S01]  /*78f0*/  FMUL.FTZ R28, R4, R14.reuse ;  /* 0x0000000e041c7220 */ /* 0x080fe20000410000 */
[C---:B------:R-:W-:Y:S01]  /*7900*/  FFMA.FTZ R26, R7.reuse, R14, -R26 ;  /* 0x0000000e071a7223 */ /* 0x040fe2000001081a */
[----:B------:R-:W-:Y:S02]  /*7910*/  HADD2.F32 R6, -RZ, R5.H0_H0 ;  /* 0x20000005ff067230 */ /* 0x000fe40000004100 */
[----:B------:R-:W-:Y:S01]  /*7920*/  FFMA.FTZ R27, R12, R15, -R27 ;  /* 0x0000000f0c1b7223 */ /* 0x000fe2000001081b */
[----:B------:R-:W-:Y:S02]  /*7930*/  HADD2.F32 R14, -RZ, R45.H1_H1 ;  /* 0x3000002dff0e7230 */ /* 0x000fe40000004100 */
[----:B------:R-:W-:Y:S01]  /*7940*/  FFMA.FTZ R15, R7, R24, R28 ;  /* 0x00000018070f7223 */ /* 0x000fe2000001001c */
[----:B------:R-:W-:Y:S02]  /*7950*/  HADD2.F32 R5, -RZ, R5.H1_H1 ;  /* 0x30000005ff057230 */ /* 0x000fe40000004100 */
[----:B------:R-:W-:-:S02]  /*7960*/  HADD2.F32 R12, -RZ, R47.H1_H1 ;  /* 0x3000002fff0c7230 */ /* 0x000fc40000004100 */
[C---:B------:R-:W-:Y:S01]  /*7970*/  FMUL.FTZ R25, R11.reuse, R14 ;  /* 0x0000000e0b197220 */ /* 0x040fe20000410000 */
[----:B------:R-:W-:Y:S02]  /*7980*/  HADD2.F32 R13, -RZ, R29.H0_H0 ;  /* 0x2000001dff0d7230 */ /* 0x000fe40000004100 */
[----:B------:R-:W-:Y:S02]  /*7990*/  HADD2.F32 R4, -RZ, R31.H0_H0 ;  /* 0x2000001fff047230 */ /* 0x000fe40000004100 */
[-C--:B------:R-:W-:Y:S01]  /*79a0*/  FMUL.FTZ R11, R11, R12.reuse ;  /* 0x0000000c0b0b7220 */ /* 0x080fe20000410000 */
[C---:B------:R-:W-:Y:S01]  /*79b0*/  FFMA.FTZ R25, R10.reuse, R12, -R25 ;  /* 0x0000000c0a197223 */ /* 0x040fe20000010819 */
[C---:B------:R-:W-:Y:S01]  /*79c0*/  FMUL.FTZ R7, R5.reuse, R13 ;  /* 0x0000000d05077220 */ /* 0x040fe20000410000 */
[----:B------:R-:W-:Y:S01]  /*79d0*/  FMUL.FTZ R24, R5, R4 ;  /* 0x0000000405187220 */ /* 0x000fe20000410000 */
[----:B------:R-:W-:Y:S02]  /*79e0*/  FFMA.FTZ R10, R10, R14, R11 ;  /* 0x0000000e0a0a7223 */ /* 0x000fe4000001000b */
[----:B------:R-:W-:Y:S01]  /*79f0*/  FFMA.FTZ R5, R6, R4, -R7 ;  /* 0x0000000406057223 */ /* 0x000fe20000010807 */
[----:B------:R-:W-:Y:S01]  /*7a00*/  F2FP.F16.F32.PACK_AB R7, R30, R27 ;  /* 0x0000001b1e07723e */ /* 0x000fe200000000ff */
[----:B------:R-:W-:Y:S01]  /*7a10*/  FFMA.FTZ R24, R6, R13, R24 ;  /* 0x0000000d06187223 */ /* 0x000fe20000010018 */
[----:B------:R-:W-:-:S02]  /*7a20*/  F2FP.F16.F32.PACK_AB R4, R15, R26 ;  /* 0x0000001a0f04723e */ /* 0x000fc400000000ff */
[----:B------:R-:W-:Y:S02]  /*7a30*/  F2FP.F16.F32.PACK_AB R6, R10, R25 ;  /* 0x000000190a06723e */ /* 0x000fe400000000ff */
[----:B------:R-:W-:-:S05]  /*7a40*/  F2FP.F16.F32.PACK_AB R5, R24, R5 ;  /* 0x000000051805723e */ /* 0x000fca00000000ff */
[----:B------:R1:W-:Y:S02]  /*7a50*/  STS.128 [R3+0x21400], R4 ;  /* 0x0214000403007388 */ /* 0x0003e40000000c00 */
.L_x_3698:
[----:B------:R-:W-:Y:S05]  /*7a60*/  BSYNC B1 ;  /* 0x0000000000017941 */ /* 0x000fea0003800000 */
.L_x_3697:
[----:B------:R-:W-:Y:S05]  /*7a70*/  @P1 BRA `(.L_x_3696) ;  /* 0x0000001400581947 */ /* 0x000fea0003800000 */
[----:B01----:R-:W0:Y:S01]  /*7a80*/  LDS.128 R4, [R0+0x1000] ;  /* 0x0010000000047984 */ /* 0x003e220000000c00 */
        /* <DEDUP_REMOVED lines=42> */
.L_x_3677:
        /* <DEDUP_REMOVED lines=13> */
[----:B------:R-:W1:Y:S01]  /*7e00*/  @!P1 LDC.64 R30, c[0x0][0x3e0] ;  /* 0x0000f800ff1e9b82 */ /* 0x000e620000000a00 */
[----:B------:R-:W-:Y:S01]  /*7e10*/  @!P0 IMAD.X R10, R57, 0x1, R26, P4 ;  /* 0x00000001390a8824 */ /* 0x000fe200020e061a */
[----:B------:R-:W-:-:S02]  /*7e20*/  @!P0 LEA R8, P4, R9, UR4, 0x1 ;  /* 0x0000000409088c11 */ /* 0x000fc4000f8808ff */
        /* <DEDUP_REMOVED lines=16> */
[----:B0-----:R-:W0:Y:S08]  /*7f30*/  @P2 LDC R8, c[0x0][0x42c] ;  /* 0x00010b00ff082b82 */ /* 0x001e300000000800 */
[----:B------:R-:W1:Y:S01]  /*7f40*/  @P2 LDC R9, c[0x0][0x430] ;  /* 0x00010c00ff092b82 */ /* 0x000e620000000800 */
[----:B------:R-:W-:-:S05]  /*7f50*/  IMAD R0, R185, 0x40, R22 ;  /* 0x00000040b9007824 */ /* 0x000fca00078e0216 */
[----:B------:R-:W-:Y:S02]  /*7f60*/  LEA R3, R211, R0, 0x5 ;  /* 0x00000000d3037211 */ /* 0x000fe400078e28ff */
[----:B------:R-:W-:Y:S02]  /*7f70*/  CS2R R36, SRZ ;  /* 0x0000000000247805 */ /* 0x000fe4000001ff00 */
[----:B------:R-:W-:Y:S02]  /*7f80*/  CS2R R38, SRZ ;  /* 0x0000000000267805 */ /* 0x000fe4000001ff00 */
[----:B------:R-:W-:Y:S02]  /*7f90*/  CS2R R24, SRZ ;  /* 0x0000000000187805 */ /* 0x000fe4000001ff00 */
[----:B------:R-:W-:Y:S02]  /*7fa0*/  CS2R R26, SRZ ;  /* 0x00000000001a7805 */ /* 0x000fe4000001ff00 */
[----:B------:R2:W5:Y:S01]  /*7fb0*/  @!P0 LDG.E.128 R36, desc[UR40][R10.64] ;  /* 0x000000280a248981 */ /* 0x000562000c1e1d00 */
[----:B0-----:R-:W-:-:S03]  /*7fc0*/  @P2 IMAD.HI.U32 R0, R3, R8, RZ ;  /* 0x0000000803002227 */ /* 0x001fc600078e00ff */
[----:B------:R0:W5:Y:S02]  /*7fd0*/  @!P1 LDG.E.128 R24, desc[UR40][R12.64] ;  /* 0x000000280c189981 */ /* 0x000164000c1e1d00 */
[----:B-1----:R-:W-:-:S04]  /*7fe0*/  @P2 SHF.R.U32.HI R3, RZ, R9, R0 ;  /* 0x00000009ff032219 */ /* 0x002fc80000011600 */
[----:B------:R-:W-:Y:S01]  /*7ff0*/  SHF.R.S32.HI R21, RZ, 0x1f, R3 ;  /* 0x0000001fff157819 */ /* 0x000fe20000011403 */
[----:B------:R-:W-:Y:S01]  /*8000*/  IMAD.MOV.U32 R8, RZ, RZ, R42 ;  /* 0x000000ffff087224 */ /* 0x000fe200078e002a */
[----:B--2---:R-:W-:Y:S01]  /*8010*/  MOV R11, R51 ;  /* 0x00000033000b7202 */ /* 0x004fe20000000f00 */
[----:B------:R-:W-:Y:S02]  /*8020*/  IMAD.MOV.U32 R9, RZ, RZ, R49 ;  /* 0x000000ffff097224 */ /* 0x000fe400078e0031 */
[----:B------:R-:W-:Y:S02]  /*8030*/  IMAD.MOV.U32 R10, RZ, RZ, R40 ;  /* 0x000000ffff0a7224 */ /* 0x000fe400078e0028 */
[C---:B------:R-:W-:Y:S02]  /*8040*/  IMAD R0, R21.reuse, R4, RZ ;  /* 0x0000000415007224 */ /* 0x040fe400078e02ff */
[----:B0-----:R-:W-:Y:S02]  /*8050*/  IMAD R12, R21, R6, RZ ;  /* 0x00000006150c7224 */ /* 0x001fe400078e02ff */
        /* <DEDUP_REMOVED lines=13> */
.L_x_3893:
[----:B------:R-:W-:-:S03]  /*8130*/  UMOV UR4, 0xffffffff ;  /* 0xffffffff00047882 */ /* 0x000fc60000000000 */
[----:B------:R-:W-:Y:S05]  /*8140*/  BRA.DIV UR4, `(.L_x_3700) ;  /* 0x000000fa04cc7947 */ /* 0x000fea000b800000 */
.L_x_3896:
[----:B------:R-:W-:-:S03]  /*8150*/  UMOV UR4, 0xffffffff ;  /* 0xffffffff00047882 */ /* 0x000fc60000000000 */
[----:B------:R-:W-:Y:S05]  /*8160*/  BRA.DIV UR4, `(.L_x_3701) ;  /* 0x000000fa04ec7947 */ /* 0x000fea000b800000 */
.L_x_3899:
[----:B------:R-:W-:-:S03]  /*8170*/  UMOV UR4, 0xffffffff ;  /* 0xffffffff00047882 */ /* 0x000fc60000000000 */
[----:B------:R-:W-:Y:S05]  /*8180*/  BRA.DIV UR4, `(.L_x_3702) ;  /* 0x000000fe040c7947 */ /* 0x000fea000b800000 */
.L_x_3902:
[----:B------:R-:W-:-:S03]  /*8190*/  UMOV UR4, 0xffffffff ;  /* 0xffffffff00047882 */ /* 0x000fc60000000000 */
[----:B------:R-:W-:Y:S05]  /*81a0*/  BRA.DIV UR4, `(.L_x_3703) ;  /* 0x000000fe042c7947 */ /* 0x000fea000b800000 */
.L_x_3905:
[----:B------:R-:W-:Y:S01]  /*81b0*/  UMOV UR4, 0xffffffff ;  /* 0xffffffff00047882 */ /* 0x000fe20000000000 */
[----:B------:R-:W-:Y:S02]  /*81c0*/  LOP3.LUT R5, R6, 0xfffffffe, RZ, 0xc0, !PT ;  /* 0xfffffffe06057812 */ /* 0x000fe400078ec0ff */
[----:B------:R-:W-:Y:S05]  /*81d0*/  BRA.DIV UR4, `(.L_x_3704) ;  /* 0x000000fe04487947 */ /* 0x000fea000b800000 */
.L_x_3908:
[----:B------:R-:W-:Y:S01]  /*81e0*/  UMOV UR4, 0xffffffff ;  /* 0xffffffff00047882 */ /* 0x000fe20000000000 */
[----:B------:R-:W-:Y:S02]  /*81f0*/  IMAD.IADD R5, R206, 0x1, -R5 ;  /* 0x00000001ce057824 */ /* 0x000fe400078e0a05 */
[----:B------:R-:W-:Y:S05]  /*8200*/  BRA.DIV UR4, `(.L_x_3705) ;  /* 0x000000fe04647947 */ /* 0x000fea000b800000 */
.L_x_3911:
[----:B------:R-:W-:Y:S01]  /*8210*/  UMOV UR4, 0xffffffff ;  /* 0xffffffff00047882 */ /* 0x000fe20000000000 */
[----:B------:R-:W-:Y:S02]  /*8220*/  SHF.L.U32 R3, R5, 0x1f, RZ ;  /* 0x0000001f05037819 */ /* 0x000fe400000006ff */
[----:B------:R-:W-:Y:S05]  /*8230*/  BRA.DIV UR4, `(.L_x_3706) ;  /* 0x000000fe04807947 */ /* 0x000fea000b800000 */
.L_x_3914:
        /* <DEDUP_REMOVED lines=8> */
[----:B------:R-:W-:Y:S02]  /*82c0*/  PRMT R50, R50, 0x5410, R0 ;  /* 0x0000541032327816 */ /* 0x000fe40000000000 */
[----:B------:R-:W-:-:S02]  /*82d0*/  MOV R0, R36 ;  /* 0x0000002400007202 */ /* 0x000fc40000000f00 */
[----:B------:R-:W-:Y:S01]  /*82e0*/  PRMT R15, R4, 0x7610, R15 ;  /* 0x00007610040f7816 */ /* 0x000fe2000000000f */
[----:B------:R-:W-:Y:S01]  /*82f0*/  IMAD.MOV.U32 R4, RZ, RZ, R39 ;  /* 0x000000ffff047224 */ /* 0x000fe200078e0027 */
[----:B------:R-:W-:Y:S01]  /*8300*/  PRMT R51, R5, 0x5410, R6 ;  /* 0x0000541005337816 */ /* 0x000fe20000000006 */
[----:B------:R-:W-:Y:S01]  /*8310*/  IMAD.MOV.U32 R6, RZ, RZ, R25 ;  /* 0x000000ffff067224 */ /* 0x000fe200078e0019 */
[----:B------:R-:W-:Y:S01]  /*8320*/  PRMT R49, R0, 0x7610, R49 ;  /* 0x0000761000317816 */ /* 0x000fe20000000031 */
[----:B------:R-:W-:Y:S01]  /*8330*/  IMAD.MOV.U32 R0, RZ, RZ, R38 ;  /* 0x000000ffff007224 */ /* 0x000fe200078e0026 */
[----:B------:R-:W-:Y:S02]  /*8340*/  MOV R5, R24 ;  /* 0x0000001800057202 */ /* 0x000fe40000000f00 */
[----:B------:R-:W-:Y:S01]  /*8350*/  PRMT R50, R4, 0x7610, R50 ;  /* 0x0000761004327816 */ /* 0x000fe20000000032 */
[----:B------:R-:W-:Y:S01]  /*8360*/  IMAD.MOV.U32 R4, RZ, RZ, R29 ;  /* 0x000000ffff047224 */ /* 0x000fe200078e001d */
[----:B------:R-:W-:-:S02]  /*8370*/  PRMT R49, R49, 0x5410, R0 ;  /* 0x0000541031317816 */ /* 0x000fc40000000000 */
        /* <DEDUP_REMOVED lines=8> */
.L_x_3915:
[----:B------:R-:W-:Y:S05]  /*8400*/  BSYNC B1 ;  /* 0x0000000000017941 */ /* 0x000fea0003800000 */
.L_x_3707:
[----:B------:R-:W-:Y:S01]  /*8410*/  BSSY B1, `(.L_x_3709) ;  /* 0x0000063000017945 */ /* 0x000fe20003800000 */
[----:B------:R-:W-:Y:S01]  /*8420*/  IMAD.MOV.U32 R55, RZ, RZ, R30 ;  /* 0x000000ffff377224 */ /* 0x000fe200078e001e */
[----:B------:R-:W-:Y:S02]  /*8430*/  MOV R57, R31 ;  /* 0x0000001f00397202 */ /* 0x000fe40000000f00 */
[----:B0-----:R-:W-:Y:S01]  /*8440*/  LOP3.LUT R3, R0, 0x38, RZ, 0xc0, !PT ;  /* 0x0000003800037812 */ /* 0x001fe200078ec0ff */
        /* <DEDUP_REMOVED lines=13> */
[--C-:B------:R-:W-:Y:S01]  /*8520*/  SHF.R.U64 R44, R38, 0x10, R39.reuse ;  /* 0x00000010262c7819 */ /* 0x100fe20000001227 */
[----:B------:R-:W-:Y:S01]  /*8530*/  IMAD R5, R199, 0x200, R0 ;  /* 0x00000200c7057824 */ /* 0x000fe200078e0200 */
[----:B------:R-:W-:Y:S02]  /*8540*/  LOP3.LUT R0, R7, R3, R4, 0x1e, !PT ;  /* 0x0000000307007212 */ /* 0x000fe400078e1e04 */
[----:B------:R-:W-:Y:S01]  /*8550*/  SHF.R.U32.HI R41, RZ, 0x10, R39 ;  /* 0x00000010ff297819 */ /* 0x000fe20000011627 */
[----:B------:R-:W-:Y:S01]  /*8560*/  IMAD R42, R5, 0x2, R2 ;  /* 0x00000002052a7824 */ /* 0x000fe200078e0202 */
[----:B------:R-:W-:-:S02]  /*8570*/  LEA R9, R199, R0, 0x9 ;  /* 0x00000000c7097211 */ /* 0x000fc400078e48ff */
[----:B------:R-:W-:Y:S01]  /*8580*/  SHF.R.U32.HI R46, RZ, 0x10, R35 ;  /* 0x00000010ff2e7819 */ /* 0x000fe20000011623 */
[----:B------:R-:W-:Y:S01]  /*8590*/  HADD2.F32 R35, -RZ, R36.H0_H0 ;  /* 0x20000024ff237230 */ /* 0x000fe20000004100 */
[----:B------:R-:W0:Y:S01]  /*85a0*/  LDS.128 R4, [R42+0x20400] ;  /* 0x020400002a047984 */ /* 0x000e220000000c00 */
[----:B------:R-:W-:Y:S02]  /*85b0*/  IMAD R43, R9, 0x2, R2 ;  /* 0x00000002092b7824 */ /* 0x000fe400078e0202 */
[----:B------:R-:W-:-:S03]  /*85c0*/  HADD2.F32 R36, -RZ, R50.H0_H0 ;  /* 0x20000032ff247230 */ /* 0x000fc60000004100 */
[----:B------:R-:W1:Y:S01]  /*85d0*/  LDS.128 R8, [R43+0x20400] ;  /* 0x020400002b087984 */ /* 0x000e620000000c00 */
[--C-:B0-----:R-:W-:Y:S02]  /*85e0*/  HADD2.F32 R12, -RZ, R5.reuse.H0_H0 ;  /* 0x20000005ff0c7230 */ /* 0x101fe40000004100 */
[----:B------:R-:W-:Y:S02]  /*85f0*/  HADD2.F32 R5, -RZ, R5.H1_H1 ;  /* 0x30000005ff057230 */ /* 0x000fe40000004100 */
[----:B------:R-:W-:Y:S02]  /*8600*/  HADD2.F32 R13, -RZ, R7.H0_H0 ;  /* 0x20000007ff0d7230 */ /* 0x000fe40000004100 */
[--C-:B-1----:R-:W-:Y:S02]  /*8610*/  HADD2.F32 R15, -RZ, R9.reuse.H0_H0 ;  /* 0x20000009ff0f7230 */ /* 0x102fe40000004100 */
[----:B------:R-:W-:Y:S02]  /*8620*/  HADD2.F32 R20, -RZ, R9.H1_H1 ;  /* 0x30000009ff147230 */ /* 0x000fe40000004100 */
[----:B------:R-:W-:-:S02]  /*8630*/  HADD2.F32 R21, -RZ, R11.H0_H0 ;  /* 0x2000000bff157230 */ /* 0x000fc40000004100 */
[CC--:B------:R-:W-:Y:S01]  /*8640*/  FMUL.FTZ R37, R15.reuse, R34.reuse ;  /* 0x000000220f257220 */ /* 0x0c0fe20000410000 */
[----:B------:R-:W-:Y:S01]  /*8650*/  FMUL.FTZ R39, R15, R33 ;  /* 0x000000210f277220 */ /* 0x000fe20000410000 */
[----:B------:R-:W-:Y:S02]  /*8660*/  HADD2.F32 R15, -RZ, R40.H0_H0 ;  /* 0x20000028ff0f7230 */ /* 0x000fe40000004100 */
[----:B------:R-:W-:Y:S01]  /*8670*/  FMUL.FTZ R38, R20, R35 ;  /* 0x0000002314267220 */ /* 0x000fe20000410000 */
[C---:B------:R-:W-:Y:S01]  /*8680*/  FFMA.FTZ R37, R12.reuse, R33, -R37 ;  /* 0x000000210c257223 */ /* 0x040fe20000010825 */
[----:B------:R-:W-:Y:S01]  /*8690*/  FFMA.FTZ R39, R12, R34, R39 ;  /* 0x000000220c277223 */ /* 0x000fe20000010027 */
[----:B------:R-:W-:Y:S02]  /*86a0*/  HADD2.F32 R12, -RZ, R51.H1_H1 ;  /* 0x30000033ff0c7230 */ /* 0x000fe40000004100 */
[----:B------:R-:W-:Y:S01]  /*86b0*/  FMUL.FTZ R40, R21, R36 ;  /* 0x0000002415287220 */ /* 0x000fe20000410000 */
[----:B------:R-:W-:-:S02]  /*86c0*/  HADD2.F32 R32, -RZ, R11.H1_H1 ;  /* 0x3000000bff207230 */ /* 0x000fc40000004100 */
[-C--:B------:R-:W-:Y:S01]  /*86d0*/  FMUL.FTZ R20, R20, R15.reuse ;  /* 0x0000000f14147220 */ /* 0x080fe20000410000 */
[----:B------:R-:W-:Y:S02]  /*86e0*/  HADD2.F32 R33, -RZ, R41.H0_H0 ;  /* 0x20000029ff217230 */ /* 0x000fe40000004100 */
[-C--:B------:R-:W-:Y:S01]  /*86f0*/  FMUL.FTZ R21, R21, R12.reuse ;  /* 0x0000000c15157220 */ /* 0x080fe20000410000 */
[C---:B------:R-:W-:Y:S01]  /*8700*/  FFMA.FTZ R38, R5.reuse, R15, -R38 ;  /* 0x0000000f05267223 */ /* 0x040fe20000010826 */
[----:B------:R-:W-:Y:S02]  /*8710*/  HADD2.F32 R14, -RZ, R7.H1_H1 ;  /* 0x30000007ff0e7230 */ /* 0x000fe40000004100 */
[----:B------:R-:W-:Y:S01]  /*8720*/  FFMA.FTZ R34, R5, R35, R20 ;  /* 0x0000002305227223 */ /* 0x000fe20000010014 */
[C---:B------:R-:W-:Y:S01]  /*8730*/  FFMA.FTZ R40, R13.reuse, R12, -R40 ;  /* 0x0000000c0d287223 */ /* 0x040fe20000010828 */
[----:B------:R-:W-:Y:S02]  /*8740*/  HADD2.F32 R15, -RZ, R46.H0_H0 ;  /* 0x2000002eff0f7230 */ /* 0x000fe40000004100 */
[----:B------:R-:W-:Y:S01]  /*8750*/  FFMA.FTZ R36, R13, R36, R21 ;  /* 0x000000240d247223 */ /* 0x000fe20000010015 */
[----:B------:R-:W-:-:S02]  /*8760*/  HADD2.F32 R9, -RZ, R8.H0_H0 ;  /* 0x20000008ff097230 */ /* 0x000fc40000004100 */
[C---:B------:R-:W-:Y:S01]  /*8770*/  FMUL.FTZ R21, R32.reuse, R33 ;  /* 0x0000002120157220 */ /* 0x040fe20000410000 */
[----:B------:R-:W-:Y:S02]  /*8780*/  HADD2.F32 R5, -RZ, R50.H1_H1 ;  /* 0x30000032ff057230 */ /* 0x000fe40000004100 */
[-C--:B------:R-:W-:Y:S01]  /*8790*/  FMUL.FTZ R41, R32, R15.reuse ;  /* 0x0000000f20297220 */ /* 0x080fe20000410000 */
[----:B------:R-:W-:Y:S02]  /*87a0*/  HADD2.F32 R13, -RZ, R49.H0_H0 ;  /* 0x20000031ff0d7230 */ /* 0x000fe40000004100 */
[----:B------:R-:W-:Y:S01]  /*87b0*/  FFMA.FTZ R35, R14, R15, -R21 ;  /* 0x0000000f0e237223 */ /* 0x000fe20000010815 */
[----:B------:R-:W-:Y:S02]  /*87c0*/  HADD2.F32 R0, -RZ, R4.H0_H0 ;  /* 0x20000004ff007230 */ /* 0x000fe40000004100 */
[----:B------:R-:W-:Y:S01]  /*87d0*/  FMUL.FTZ R32, R9, R5 ;  /* 0x0000000509207220 */ /* 0x000fe20000410000 */
[----:B------:R-:W-:-:S02]  /*87e0*/  HADD2.F32 R11, -RZ, R10.H0_H0 ;  /* 0x2000000aff0b7230 */ /* 0x000fc40000004100 */
[----:B------:R-:W-:Y:S01]  /*87f0*/  FMUL.FTZ R15, R9, R13 ;  /* 0x0000000d090f7220 */ /* 0x000fe20000410000 */
[----:B------:R-:W-:Y:S02]  /*8800*/  HADD2.F32 R20, -RZ, R49.H1_H1 ;  /* 0x30000031ff147230 */ /* 0x000fe40000004100 */
[----:B------:R-:W-:Y:S01]  /*8810*/  FFMA.FTZ R41, R14, R33, R41 ;  /* 0x000000210e297223 */ /* 0x000fe20000010029 */
[----:B------:R-:W-:Y:S02]  /*8820*/  HADD2.F32 R12, -RZ, R51.H0_H0 ;  /* 0x20000033ff0c7230 */ /* 0x000fe40000004100 */
[C---:B------:R-:W-:Y:S01]  /*8830*/  FFMA.FTZ R15, R0.reuse, R5, -R15 ;  /* 0x00000005000f7223 */ /* 0x040fe2000001080f */
[----:B------:R-:W-:Y:S01]  /*8840*/  FFMA.FTZ R32, R0, R13, R32 ;  /* 0x0000000d00207223 */ /* 0x000fe20000010020 */
[----:B------:R-:W-:Y:S02]  /*8850*/  HADD2.F32 R7, -RZ, R6.H0_H0 ;  /* 0x20000006ff077230 */ /* 0x000fe40000004100 */
[C---:B------:R-:W-:Y:S01]  /*8860*/  FMUL.FTZ R14, R11.reuse, R20 ;  /* 0x000000140b0e7220 */ /* 0x040fe20000410000 */
[----:B------:R-:W-:Y:S01]  /*8870*/  FMUL.FTZ R0, R11, R12 ;  /* 0x0000000c0b007220 */ /* 0x000fe20000410000 */
[----:B------:R-:W-:-:S02]  /*8880*/  HADD2.F32 R8, -RZ, R8.H1_H1 ;  /* 0x30000008ff087230 */ /* 0x000fc40000004100 */
[----:B------:R-:W-:Y:S02]  /*8890*/  HADD2.F32 R10, -RZ, R10.H1_H1 ;  /* 0x3000000aff0a7230 */ /* 0x000fe40000004100 */
[C---:B------:R-:W-:Y:S01]  /*88a0*/  FFMA.FTZ R14, R7.reuse, R12, -R14 ;  /* 0x0000000c070e7223 */ /* 0x040fe2000001080e */
[----:B------:R-:W-:Y:S02]  /*88b0*/  HADD2.F32 R11, -RZ, R45.H0_H0 ;  /* 0x2000002dff0b7230 */ /* 0x000fe40000004100 */
[----:B------:R-:W-:Y:S01]  /*88c0*/  FFMA.FTZ R20, R7, R20, R0 ;  /* 0x0000001407147223 */ /* 0x000fe20000010000 */
[----:B------:R-:W-:Y:S02]  /*88d0*/  HADD2.F32 R13, -RZ, R44.H0_H0 ;  /* 0x2000002cff0d7230 */ /* 0x000fe40000004100 */
        /* <DEDUP_REMOVED lines=22> */
.L_x_3710:
[----:B------:R-:W-:Y:S05]  /*8a40*/  BSYNC B1 ;  /* 0x0000000000017941 */ /* 0x000fea0003800000 */
.L_x_3709:
        /* <DEDUP_REMOVED lines=43> */
[----:B------:R-:W-:Y:S02]  /*8d00*/  HADD2.F32 R12, -RZ, R54.H0_H0 ;  /* 0x20000036ff0c7230 */ /* 0x000fe40000004100 */
[----:B------:R-:W-:Y:S01]  /*8d10*/  FFMA.FTZ R30, R5, R27, R30 ;  /* 0x0000001b051e7223 */ /* 0x000fe2000001001e */
[----:B------:R-:W-:Y:S02]  /*8d20*/  HADD2.F32 R24, -RZ, R11.H0_H0 ;  /* 0x2000000bff187230 */ /* 0x000fe40000004100 */
[----:B------:R-:W-:Y:S01]  /*8d30*/  FFMA.FTZ R26, R0, R25, R26 ;  /* 0x00000019001a7223 */ /* 0x000fe2000001001a */
[----:B------:R-:W-:-:S02]  /*8d40*/  HADD2.F32 R9, -RZ, R39.H1_H1 ;  /* 0x30000027ff097230 */ /* 0x000fc40000004100 */
[C---:B------:R-:W-:Y:S01]  /*8d50*/  FMUL.FTZ R0, R21.reuse, R20 ;  /* 0x0000001415007220 */ /* 0x040fe20000410000 */
[----:B------:R-:W-:Y:S02]  /*8d60*/  HADD2.F32 R5, -RZ, R54.H1_H1 ;  /* 0x30000036ff057230 */ /* 0x000fe40000004100 */
[-C--:B------:R-:W-:Y:S01]  /*8d70*/  FMUL.FTZ R32, R21, R12.reuse ;  /* 0x0000000c15207220 */ /* 0x080fe20000410000 */
[----:B------:R-:W-:Y:S02]  /*8d80*/  HADD2.F32 R11, -RZ, R11.H1_H1 ;  /* 0x3000000bff0b7230 */ /* 0x000fe40000004100 */
[----:B------:R-:W-:Y:S01]  /*8d90*/  FFMA.FTZ R21, R13, R12, -R0 ;  /* 0x0000000c0d157223 */ /* 0x000fe20000010800 */
[C---:B------:R-:W-:Y:S01]  /*8da0*/  FMUL.FTZ R25, R24.reuse, R9 ;  /* 0x0000000918197220 */ /* 0x040fe20000410000 */
[----:B------:R-:W-:Y:S02]  /*8db0*/  HADD2.F32 R12, -RZ, R33.H0_H0 ;  /* 0x20000021ff0c7230 */ /* 0x000fe40000004100 */
[----:B------:R-:W-:Y:S01]  /*8dc0*/  FMUL.FTZ R24, R24, R5 ;  /* 0x0000000518187220 */ /* 0x000fe20000410000 */
[----:B------:R-:W-:-:S02]  /*8dd0*/  HADD2.F32 R0, -RZ, R34.H0_H0 ;  /* 0x20000022ff007230 */ /* 0x000fc40000004100 */
[----:B------:R-:W-:Y:S01]  /*8de0*/  FFMA.FTZ R32, R13, R20, R32 ;  /* 0x000000140d207223 */ /* 0x000fe20000010020 */
[C---:B------:R-:W-:Y:S01]  /*8df0*/  FFMA.FTZ R20, R14.reuse, R5, -R25 ;  /* 0x000000050e147223 */ /* 0x040fe20000010819 */
[----:B------:R-:W-:Y:S01]  /*8e00*/  FFMA.FTZ R24, R14, R9, R24 ;  /* 0x000000090e187223 */ /* 0x000fe20000010018 */
[C---:B------:R-:W-:Y:S01]  /*8e10*/  FMUL.FTZ R34, R11.reuse, R12 ;  /* 0x0000000c0b227220 */ /* 0x040fe20000410000 */
[-C--:B------:R-:W-:Y:S01]  /*8e20*/  FMUL.FTZ R14, R11, R0.reuse ;  /* 0x000000000b0e7220 */ /* 0x080fe20000410000 */
[----:B------:R-:W-:Y:S02]  /*8e30*/  HADD2.F32 R8, -RZ, R8.H1_H1 ;  /* 0x30000008ff087230 */ /* 0x000fe40000004100 */
[----:B------:R-:W-:Y:S02]  /*8e40*/  HADD2.F32 R11, -RZ, R36.H0_H0 ;  /* 0x20000024ff0b7230 */ /* 0x000fe40000004100 */
[----:B------:R-:W-:Y:S01]  /*8e50*/  FFMA.FTZ R27, R7, R0, -R34 ;  /* 0x00000000071b7223 */ /* 0x000fe20000010822 */
[----:B------:R-:W-:-:S02]  /*8e60*/  HADD2.F32 R5, -RZ, R38.H0_H0 ;  /* 0x20000026ff057230 */ /* 0x000fc40000004100 */
[----:B------:R-:W-:Y:S01]  /*8e70*/  FFMA.FTZ R33, R7, R12, R14 ;  /* 0x0000000c07217223 */ /* 0x000fe2000001000e */
[----:B------:R-:W-:Y:S02]  /*8e80*/  HADD2.F32 R10, -RZ, R10.H1_H1 ;  /* 0x3000000aff0a7230 */ /* 0x000fe40000004100 */
[C---:B------:R-:W-:Y:S01]  /*8e90*/  FMUL.FTZ R7, R8.reuse, R11 ;  /* 0x0000000b08077220 */ /* 0x040fe20000410000 */
[----:B------:R-:W-:Y:S02]  /*8ea0*/  HADD2.F32 R13, -RZ, R35.H0_H0 ;  /* 0x20000023ff0d7230 */ /* 0x000fe40000004100 */
[-C--:B------:R-:W-:Y:S01]  /*8eb0*/  FMUL.FTZ R8, R8, R5.reuse ;  /* 0x0000000508087220 */ /* 0x080fe20000410000 */
[----:B------:R-:W-:Y:S02]  /*8ec0*/  HADD2.F32 R9, -RZ, R37.H0_H0 ;  /* 0x20000025ff097230 */ /* 0x000fe40000004100 */
[----:B------:R-:W-:Y:S01]  /*8ed0*/  FFMA.FTZ R0, R4, R5, -R7 ;  /* 0x0000000504007223 */ /* 0x000fe20000010807 */
[----:B------:R-:W-:-:S02]  /*8ee0*/  HADD2.F32 R6, -RZ, R6.H1_H1 ;  /* 0x30000006ff067230 */ /* 0x000fc40000004100 */
[----:B------:R-:W-:Y:S01]  /*8ef0*/  FMUL.FTZ R25, R10, R13 ;  /* 0x0000000d0a197220 */ /* 0x000fe20000410000 */
[----:B------:R-:W-:Y:S01]  /*8f00*/  FFMA.FTZ R11, R4, R11, R8 ;  /* 0x0000000b040b7223 */ /* 0x000fe20000010008 */
[-C--:B------:R-:W-:Y:S01]  /*8f10*/  FMUL.FTZ R10, R10, R9.reuse ;  /* 0x000000090a0a7220 */ /* 0x080fe20000410000 */
[----:B------:R-:W-:Y:S01]  /*8f20*/  F2FP.F16.F32.PACK_AB R7, R27, R20 ;  /* 0x000000141b07723e */ /* 0x000fe200000000ff */
[C---:B------:R-:W-:Y:S01]  /*8f30*/  FFMA.FTZ R8, R6.reuse, R9, -R25 ;  /* 0x0000000906087223 */ /* 0x040fe20000010819 */
[----:B------:R-:W-:Y:S01]  /*8f40*/  F2FP.F16.F32.PACK_AB R27, R33, R24 ;  /* 0x00000018211b723e */ /* 0x000fe200000000ff */
[----:B------:R-:W-:Y:S01]  /*8f50*/  FFMA.FTZ R13, R6, R13, R10 ;  /* 0x0000000d060d7223 */ /* 0x000fe2000001000a */
[----:B------:R-:W-:Y:S02]  /*8f60*/  F2FP.F16.F32.PACK_AB R5, R28, R29 ;  /* 0x0000001d1c05723e */ /* 0x000fe400000000ff */
[----:B------:R-:W-:Y:S02]  /*8f70*/  F2FP.F16.F32.PACK_AB R4, R0, R15 ;  /* 0x0000000f0004723e */ /* 0x000fe400000000ff */
[----:B------:R-:W-:-:S02]  /*8f80*/  F2FP.F16.F32.PACK_AB R24, R11, R26 ;  /* 0x0000001a0b18723e */ /* 0x000fc400000000ff */
[----:B------:R-:W-:Y:S02]  /*8f90*/  F2FP.F16.F32.PACK_AB R6, R8, R21 ;  /* 0x000000150806723e */ /* 0x000fe400000000ff */
[----:B------:R-:W-:Y:S02]  /*8fa0*/  F2FP.F16.F32.PACK_AB R25, R30, R31 ;  /* 0x0000001f1e19723e */ /* 0x000fe400000000ff */
[----:B------:R-:W-:Y:S01]  /*8fb0*/  F2FP.F16.F32.PACK_AB R26, R13, R32 ;  /* 0x000000200d1a723e */ /* 0x000fe200000000ff */
[----:B------:R4:W-:Y:S04]  /*8fc0*/  STS.128 [R217+0x20400], R4 ;  /* 0x02040004d9007388 */ /* 0x0009e80000000c00 */
[----:B------:R4:W-:Y:S02]  /*8fd0*/  STS.128 [R3+0x20400], R24 ;  /* 0x0204001803007388 */ /* 0x0009e40000000c00 */
.L_x_3696:
[----:B------:R-:W-:Y:S05]  /*8fe0*/  BSYNC B0 ;  /* 0x0000000000007941 */ /* 0x000fea0003800000 */
.L_x_3676:
        /* <DEDUP_REMOVED lines=8> */
.L_x_3673:
[----:B------:R-:W-:-:S13]  /*9070*/  ISETP.NE.AND P0, PT, R188, 0x3, PT ;  /* 0x00000003bc00780c */ /* 0x000fda0003f05270 */
[----:B------:R-:W-:Y:S05]  /*9080*/  @!P0 BRA `(.L_x_3711) ;  /* 0x0000000000048947 */ /* 0x000fea0003800000 */
[----:B------:R-:W-:Y:S01]  /*9090*/  BPT.TRAP 0x1 ;  /* 0x000000040000795c */ /* 0x000fe20000300000 */
.L_x_3711:
[----:B------:R-:W-:Y:S02]  /*90a0*/  LEA R21, R18, R2, 0x3 ;  /* 0x0000000212157211 */ /* 0x000fe400078e18ff */
[----:B------:R-:W-:-:S04]  /*90b0*/  SHF.L.U32 R58, R19, 0x1f, RZ ;  /* 0x0000001f133a7819 */ /* 0x000fc800000006ff */
[----:B------:R0:W0:Y:S01]  /*90c0*/  SYNCS.PHASECHK.TRANS64.TRYWAIT P1, [R21+URZ+0x28c30], R58 ;  /* 0x028c303a150075a7 */ /* 0x000022000802017f */
[----:B------:R-:W-:Y:S05]  /*90d0*/  @!P0 BRA `(.L_x_3712) ;  /* 0x0000000000048947 */ /* 0x000fea0003800000 */
[----:B------:R-:W-:Y:S01]  /*90e0*/  BPT.TRAP 0x1 ;  /* 0x000000040000795c */ /* 0x000fe20000300000 */
.L_x_3712:
[C---:B--23--:R-:W-:Y:S02]  /*90f0*/  VIADD R0, R2.reuse, 0x22400 ;  /* 0x0002240002007836 */ /* 0x04cfe40000000000 */
        /* <DEDUP_REMOVED lines=9> */
.L_x_3713:
[----:B------:R-:W-:Y:S01]  /*9190*/  IMAD R12, R18, 0x200, R15 ;  /* 0x00000200120c7824 */ /* 0x000fe200078e020f */
[----:B------:R-:W-:Y:S01]  /*91a0*/  LOP3.LUT R4, R3, 0x10000, RZ, 0xfc, !PT ;  /* 0x0001000003047812 */ /* 0x000fe200078efcff */
[----:B------:R-:W-:Y:S01]  /*91b0*/  IMAD.MOV.U32 R13, RZ, RZ, 0x40000040 ;  /* 0x40000040ff0d7424 */ /* 0x000fe200078e00ff */
[----:B------:R-:W-:Y:S01]  /*91c0*/  MOV R5, 0x40000040 ;  /* 0x4000004000057802 */ /* 0x000fe20000000f00 */
[----:B------:R-:W-:Y:S05]  /*91d0*/  WARPSYNC.ALL ;  /* 0x0000000000007948 */ /* 0x000fea0003800000 */
[C---:B------:R-:W-:Y:S01]  /*91e0*/  R2UR UR4, R4.reuse ;  /* 0x00000000040472ca */ /* 0x040fe200000e0000 */
[----:B-----5:R-:W-:Y:S01]  /*91f0*/  WARPGROUP.ARRIVE ;  /* 0x00000000000079c5 */ /* 0x020fe20000000000 */
[----:B------:R-:W-:Y:S01]  /*9200*/  R2UR UR5, R5 ;  /* 0x00000000050572ca */ /* 0x000fe200000e0000 */
[----:B------:R-:W-:Y:S01]  /*9210*/  VIADD R10, R4, 0x2 ;  /* 0x00000002040a7836 */ /* 0x000fe20000000000 */
[C---:B------:R-:W-:Y:S01]  /*9220*/  R2UR UR6, R12.reuse ;  /* 0x000000000c0672ca */ /* 0x040fe200000e0000 */
[----:B------:R-:W-:Y:S01]  /*9230*/  VIADD R6, R12, 0x2 ;  /* 0x000000020c067836 */ /* 0x000fe20000000000 */
[----:B------:R-:W-:Y:S01]  /*9240*/  R2UR UR7, R13 ;  /* 0x000000000d0772ca */ /* 0x000fe200000e0000 */
[----:B------:R-:W-:Y:S01]  /*9250*/  IMAD.MOV.U32 R7, RZ, RZ, 0x40000040 ;  /* 0x40000040ff077424 */ /* 0x000fe200078e00ff */
[----:B------:R-:W-:Y:S01]  /*9260*/  MOV R11, 0x40000040 ;  /* 0x40000040000b7802 */ /* 0x000fe20000000f00 */
[----:B------:R-:W-:Y:S01]  /*9270*/  VIADD R8, R4, 0x4 ;  /* 0x0000000404087836 */ /* 0x000fe20000000000 */
[----:B------:R-:W-:Y:S01]  /*9280*/  MOV R9, 0x40000040 ;  /* 0x4000004000097802 */ /* 0x000fe20000000f00 */
[----:B------:R-:W-:Y:S01]  /*9290*/  IMAD.MOV.U32 R13, RZ, RZ, 0x40000040 ;  /* 0x40000040ff0d7424 */ /* 0x000fe200078e00ff */
[----:B------:R-:W1:Y:S01]  /*92a0*/  S2R R60, SR_TID.X ;  /* 0x00000000003c7919 */ /* 0x000e620000002100 */
[----:B------:R-:W-:-:S04]  /*92b0*/  IMAD.MOV.U32 R3, RZ, RZ, 0x40 ;  /* 0x00000040ff037424 */ /* 0x000fc800078e00ff */
[----:B------:R-:W-:Y:S02]  /*92c0*/  IMAD R0, R168, -0x40, R3 ;  /* 0xffffffc0a8007824 */ /* 0x000fe400078e0203 */
[----:B------:R-:W-:Y:S01]  /*92d0*/  HGMMA.64x64x16.F32 R24, gdesc[UR4], RZ, !UPT, gsb0 ;  /* 0x00e00000041879f0 */ /* 0x000fe2000c0008ff */
[----:B------:R-:W-:Y:S02]  /*92e0*/  R2UR UR4, R10 ;  /* 0x000000000a0472ca */ /* 0x000fe400000e0000 */
[----:B------:R-:W-:Y:S02]  /*92f0*/  R2UR UR5, R11 ;  /* 0x000000000b0572ca */ /* 0x000fe400000e0000 */
[----:B------:R-:W-:Y:S01]  /*9300*/  R2UR UR6, R6 ;  /* 0x00000000060672ca */ /* 0x000fe200000e0000 */
[C---:B------:R-:W-:Y:S01]  /*9310*/  VIADD R6, R12.reuse, 0x4 ;  /* 0x000000040c067836 */ /* 0x040fe20000000000 */
[----:B------:R-:W-:Y:S01]  /*9320*/  R2UR UR7, R7 ;  /* 0x00000000070772ca */ /* 0x000fe200000e0000 */
[----:B------:R-:W-:Y:S01]  /*9330*/  IMAD.MOV.U32 R7, RZ, RZ, 0x40000040 ;  /* 0x40000040ff077424 */ /* 0x000fe200078e00ff */
[----:B------:R-:W-:Y:S01]  /*9340*/  IADD3 R3, R187, 0x1, R0 ;  /* 0x00000001bb037810 */ /* 0x000fe20007ffe000 */
[----:B------:R-:W-:Y:S01]  /*9350*/  VIADD R12, R12, 0x6 ;  /* 0x000000060c0c7836 */ /* 0x000fe20000000000 */
[----:B------:R-:W-:-:S02]  /*9360*/  IADD3 R0, -R192, R0, R187 ;  /* 0x00000000c0007210 */ /* 0x000fc40007ffe1bb */
[----:B------:R-:W-:Y:S02]  /*9370*/  IADD3 R3, -R192, R3, -R184 ;  /* 0x00000003c0037210 */ /* 0x000fe40007ffe9b8 */
[----:B-1----:R-:W-:Y:S01]  /*9380*/  LOP3.LUT R60, R60, 0x7f, RZ, 0xc0, !PT ;  /* 0x0000007f3c3c7812 */ /* 0x002fe200078ec0ff */
[----:B------:R-:W-:Y:S02]  /*9390*/  WARPGROUP.DEPBAR.LE gsb0, 0x0 ;  /* 0x00008000000079c5 */ /* 0x000fe40000010000 */
[----:B------:R-:W-:-:S06]  /*93a0*/  WARPGROUP.ARRIVE ;  /* 0x00000000000079c5 */ /* 0x000fcc0000000000 */
[----:B------:R-:W-:Y:S01]  /*93b0*/  HGMMA.64x64x16.F32 R24, gdesc[UR4], R24, gsb0 ;  /* 0x00e00000041879f0 */ /* 0x000fe20008000818 */
[----:B------:R-:W-:Y:S02]  /*93c0*/  R2UR UR4, R8 ;  /* 0x00000000080472ca */ /* 0x000fe400000e0000 */
[----:B------:R-:W-:Y:S02]  /*93d0*/  R2UR UR5, R9 ;  /* 0x00000000090572ca */ /* 0x000fe400000e0000 */
[----:B------:R-:W-:Y:S01]  /*93e0*/  R2UR UR6, R6 ;  /* 0x00000000060672ca */ /* 0x000fe200000e0000 */
[----:B------:R-:W-:Y:S01]  /*93f0*/  VIADD R6, R4, 0x6 ;  /* 0x0000000604067836 */ /* 0x000fe20000000000 */
[----:B------:R-:W-:Y:S02]  /*9400*/  R2UR UR7, R7 ;  /* 0x00000000070772ca */ /* 0x000fe400000e0000 */
[----:B------:R-:W-:Y:S01]  /*9410*/  MOV R7, 0x40000040 ;  /* 0x4000004000077802 */ /* 0x000fe20000000f00 */
[----:B------:R-:W-:-:S02]  /*9420*/  WARPGROUP.DEPBAR.LE gsb0, 0x0 ;  /* 0x00008000000079c5 */ /* 0x000fc40000010000 */
[----:B------:R-:W-:-:S08]  /*9430*/  WARPGROUP.ARRIVE ;  /* 0x00000000000079c5 */ /* 0x000fd00000000000 */
[----:B------:R-:W-:Y:S01]  /*9440*/  HGMMA.64x64x16.F32 R24, gdesc[UR4], R24, gsb0 ;  /* 0x00e00000041879f0 */ /* 0x000fe20008000818 */
[----:B------:R-:W-:Y:S02]  /*9450*/  R2UR UR4, R6 ;  /* 0x00000000060472ca */ /* 0x000fe400000e0000 */
[----:B------:R-:W-:Y:S02]  /*9460*/  R2UR UR5, R7 ;  /* 0x00000000070572ca */ /* 0x000fe400000e0000 */
[----:B------:R-:W-:Y:S01]  /*9470*/  R2UR UR6, R12 ;  /* 0x000000000c0672ca */ /* 0x000fe200000e0000 */
[----:B------:R-:W-:Y:S01]  /*9480*/  IMAD R12, R185, 0x40, R190 ;  /* 0x00000040b90c7824 */ /* 0x000fe200078e02be */
[----:B------:R-:W-:-:S04]  /*9490*/  R2UR UR7, R13 ;  /* 0x000000000d0772ca */ /* 0x000fc800000e0000 */
        /* <DEDUP_REMOVED lines=54> */
[C---:B------:R-:W-:Y:S02]  /*9800*/  ISETP.GT.AND P1, PT, R0.reuse, RZ, PT ;  /* 0x000000ff0000720c */ /* 0x040fe40003f24270 */
[----:B------:R-:W-:Y:S02]  /*9810*/  FMNMX.FTZ R20, R55, R20, !PT ;  /* 0x0000001437147209 */ /* 0x000fe40007810000 */
[----:B------:R-:W-:-:S02]  /*9820*/  ISETP.GT.AND P2, PT, R0, 0x1, PT ;  /* 0x000000010000780c */ /* 0x000fc40003f44270 */
[----:B------:R-:W-:Y:S01]  /*9830*/  ISETP.GT.AND P3, PT, R0, 0x8, PT ;  /* 0x000000080000780c */ /* 0x000fe20003f64270 */
[----:B------:R-:W1:Y:S01]  /*9840*/  SHFL.BFLY PT, R13, R20, 0x2, 0x1f ;  /* 0x0c401f00140d7f89 */ /* 0x000e6200000e0000 */
[----:B------:R-:W-:Y:S02]  /*9850*/  FSEL R3, R24, -INF , P1 ;  /* 0xff80000018037808 */ /* 0x000fe40000800000 */
[----:B------:R-:W-:Y:S02]  /*9860*/  FSEL R25, R25, -INF , P2 ;  /* 0xff80000019197808 */ /* 0x000fe40001000000 */
[C---:B------:R-:W-:Y:S02]  /*9870*/  ISETP.GT.AND P1, PT, R0.reuse, 0x9, PT ;  /* 0x000000090000780c */ /* 0x040fe40003f24270 */
[----:B------:R-:W-:Y:S02]  /*9880*/  FMNMX.FTZ R12, R3, R25, !PT ;  /* 0x00000019030c7209 */ /* 0x000fe40007810000 */
[----:B------:R-:W-:-:S02]  /*9890*/  ISETP.GT.AND P2, PT, R0, 0x10, PT ;  /* 0x000000100000780c */ /* 0x000fc40003f44270 */
[----:B------:R-:W-:Y:S02]  /*98a0*/  FSEL R29, R29, -INF , P1 ;  /* 0xff8000001d1d7808 */ /* 0x000fe40000800000 */
[----:B------:R-:W-:Y:S02]  /*98b0*/  ISETP.GT.AND P1, PT, R0, 0x11, PT ;  /* 0x000000110000780c */ /* 0x000fe40003f24270 */
[----:B------:R-:W-:Y:S02]  /*98c0*/  FSEL R27, R32, -INF , P2 ;  /* 0xff800000201b7808 */ /* 0x000fe40001000000 */
[C---:B------:R-:W-:Y:S02]  /*98d0*/  ISETP.GT.AND P2, PT, R0.reuse, 0x18, PT ;  /* 0x000000180000780c */ /* 0x040fe40003f44270 */
[----:B------:R-:W-:Y:S02]  /*98e0*/  FSEL R33, R33, -INF , P1 ;  /* 0xff80000021217808 */ /* 0x000fe40000800000 */
[----:B------:R-:W-:-:S02]  /*98f0*/  ISETP.GT.AND P1, PT, R0, 0x19, PT ;  /* 0x000000190000780c */ /* 0x000fc40003f24270 */
[----:B-1----:R-:W-:Y:S02]  /*9900*/  FMNMX.FTZ R26, R20, R13, !PT ;  /* 0x0000000d141a7209 */ /* 0x002fe40007810000 */
[----:B------:R-:W-:Y:S02]  /*9910*/  FSEL R13, R28, -INF , P3 ;  /* 0xff8000001c0d7808 */ /* 0x000fe40001800000 */
[----:B------:R-:W-:Y:S01]  /*9920*/  FSEL R37, R37, -INF , P1 ;  /* 0xff80000025257808 */ /* 0x000fe20000800000 */
[----:B------:R-:W1:Y:S01]  /*9930*/  SHFL.BFLY PT, R31, R26, 0x1, 0x1f ;  /* 0x0c201f001a1f7f89 */ /* 0x000e6200000e0000 */
[----:B------:R-:W-:Y:S02]  /*9940*/  FMNMX.FTZ R12, R13, R12, !PT ;  /* 0x0000000c0d0c7209 */ /* 0x000fe40007810000 */
[----:B------:R-:W-:Y:S02]  /*9950*/  ISETP.GT.AND P1, PT, R0, 0x21, PT ;  /* 0x000000210000780c */ /* 0x000fe40003f24270 */
[----:B------:R-:W-:-:S02]  /*9960*/  FMNMX.FTZ R12, R29, R12, !PT ;  /* 0x0000000c1d0c7209 */ /* 0x000fc40007810000 */
[----:B------:R-:W-:Y:S02]  /*9970*/  FSEL R41, R41, -INF , P1 ;  /* 0xff80000029297808 */ /* 0x000fe40000800000 */
[----:B------:R-:W-:Y:S02]  /*9980*/  FMNMX.FTZ R12, R27, R12, !PT ;  /* 0x0000000c1b0c7209 */ /* 0x000fe40007810000 */
[C---:B------:R-:W-:Y:S02]  /*9990*/  ISETP.GT.AND P3, PT, R0.reuse, 0x29, PT ;  /* 0x000000290000780c */ /* 0x040fe40003f64270 */
[----:B------:R-:W-:Y:S02]  /*99a0*/  FMNMX.FTZ R12, R33, R12, !PT ;  /* 0x0000000c210c7209 */ /* 0x000fe40007810000 */
[----:B------:R-:W-:Y:S02]  /*99b0*/  ISETP.GT.AND P1, PT, R0, 0x30, PT ;  /* 0x000000300000780c */ /* 0x000fe40003f24270 */
[----:B------:R-:W-:-:S02]  /*99c0*/  FSEL R45, R45, -INF , P3 ;  /* 0xff8000002d2d7808 */ /* 0x000fc40001800000 */
[----:B------:R-:W-:Y:S02]  /*99d0*/  FSEL R43, R48, -INF , P1 ;  /* 0xff800000302b7808 */ /* 0x000fe40000800000 */
[----:B------:R-:W-:Y:S02]  /*99e0*/  ISETP.GT.AND P1, PT, R0, 0x38, PT ;  /* 0x000000380000780c */ /* 0x000fe40003f24270 */
[----:B-1----:R-:W-:Y:S02]  /*99f0*/  FMNMX.FTZ R20, R26, R31, !PT ;  /* 0x0000001f1a147209 */ /* 0x002fe40007810000 */
[----:B------:R-:W-:Y:S02]  /*9a00*/  FSEL R31, R36, -INF , P2 ;  /* 0xff800000241f7808 */ /* 0x000fe40001000000 */
        /* <DEDUP_REMOVED lines=8> */
[----:B------:R-:W-:Y:S02]  /*9a90*/  MOV R12, UR4 ;  /* 0x00000004000c7c02 */ /* 0x000fe40008000f00 */
[----:B------:R-:W-:Y:S02]  /*9aa0*/  FMNMX.FTZ R24, R39, R24, !PT ;  /* 0x0000001827187209 */ /* 0x000fe40007810000 */
[----:B------:R-:W-:Y:S01]  /*9ab0*/  ISETP.GT.AND P2, PT, R0, 0x31, PT ;  /* 0x000000310000780c */ /* 0x000fe20003f44270 */
[----:B------:R-:W-:Y:S01]  /*9ac0*/  FMUL.FTZ R26, R20, R12 ;  /* 0x0000000c141a7220 */ /* 0x000fe20000410000 */
[----:B------:R-:W-:Y:S02]  /*9ad0*/  FMNMX.FTZ R24, R45, R24, !PT ;  /* 0x000000182d187209 */ /* 0x000fe40007810000 */
[----:B------:R-:W-:Y:S02]  /*9ae0*/  FSEL R49, R49, -INF , P2 ;  /* 0xff80000031317808 */ /* 0x000fe40001000000 */
[----:B------:R-:W-:-:S02]  /*9af0*/  FMNMX.FTZ R24, R43, R24, !PT ;  /* 0x000000182b187209 */ /* 0x000fc40007810000 */
[----:B------:R-:W-:Y:S02]  /*9b00*/  FSETP.NEU.FTZ.AND P4, PT, R20, -INF , PT ;  /* 0xff8000001400780b */ /* 0x000fe40003f9d000 */
[----:B------:R-:W-:Y:S02]  /*9b10*/  ISETP.GT.AND P2, PT, R0, 0x39, PT ;  /* 0x000000390000780c */ /* 0x000fe40003f44270 */
[----:B------:R-:W-:Y:S02]  /*9b20*/  FSEL R47, R52, -INF , P1 ;  /* 0xff800000342f7808 */ /* 0x000fe40000800000 */
[----:B------:R-:W-:Y:S02]  /*9b30*/  FMNMX.FTZ R24, R49, R24, !PT ;  /* 0x0000001831187209 */ /* 0x000fe40007810000 */
[----:B------:R-:W-:Y:S02]  /*9b40*/  FSEL R26, R26, RZ, P4 ;  /* 0x000000ff1a1a7208 */ /* 0x000fe40002000000 */
[----:B------:R-:W-:-:S02]  /*9b50*/  FSEL R53, R53, -INF , P2 ;  /* 0xff80000035357808 */ /* 0x000fc40001000000 */
[----:B------:R-:W-:Y:S01]  /*9b60*/  FMNMX.FTZ R24, R47, R24, !PT ;  /* 0x000000182f187209 */ /* 0x000fe20007810000 */
[-CC-:B------:R-:W-:Y:S01]  /*9b70*/  FFMA.FTZ R57, R57, R12.reuse, -R26.reuse ;  /* 0x0000000c39397223 */ /* 0x180fe2000001081a */
[-CC-:B------:R-:W-:Y:S01]  /*9b80*/  FFMA.FTZ R14, R14, R12.reuse, -R26.reuse ;  /* 0x0000000c0e0e7223 */ /* 0x180fe2000001081a */
[--C-:B------:R-:W-:Y:S01]  /*9b90*/  FFMA.FTZ R59, R59, R12, -R26.reuse ;  /* 0x0000000c3b3b7223 */ /* 0x100fe2000001081a */
[----:B------:R-:W-:Y:S01]  /*9ba0*/  FMNMX.FTZ R24, R53, R24, !PT ;  /* 0x0000001835187209 */ /* 0x000fe20007810000 */
        /* <DEDUP_REMOVED lines=9> */
[----:B-1----:R-:W1:Y:S01]  /*9c40*/  SHFL.BFLY PT, R57, R24, 0x2, 0x1f ;  /* 0x0c401f0018397f89 */ /* 0x002e6200000e0000 */
[-CC-:B------:R-:W-:Y:S01]  /*9c50*/  FFMA.FTZ R75, R75, R12.reuse, -R26.reuse ;  /* 0x0000000c4b4b7223 */ /* 0x180fe2000001081a */
[-CC-:B------:R-:W-:Y:S01]  /*9c60*/  FFMA.FTZ R77, R77, R12.reuse, -R26.reuse ;  /* 0x0000000c4d4d7223 */ /* 0x180fe2000001081a */
[-CC-:B------:R-:W-:Y:S01]  /*9c70*/  FFMA.FTZ R79, R79, R12.reuse, -R26.reuse ;  /* 0x0000000c4f4f7223 */ /* 0x180fe2000001081a */
[-CC-:B------:R-:W-:Y:S01]  /*9c80*/  FFMA.FTZ R51, R51, R12.reuse, -R26.reuse ;  /* 0x0000000c33337223 */ /* 0x180fe2000001081a */
[-CC-:B------:R-:W-:Y:S01]  /*9c90*/  FFMA.FTZ R81, R81, R12.reuse, -R26.reuse ;  /* 0x0000000c51517223 */ /* 0x180fe2000001081a */
[----:B------:R-:W-:Y:S01]  /*9ca0*/  FFMA.FTZ R26, R55, R12, -R26 ;  /* 0x0000000c371a7223 */ /* 0x000fe2000001081a */
[----:B------:R-:W-:Y:S08]  /*9cb0*/  MUFU.EX2 R59, R59 ;  /* 0x0000003b003b7308 */ /* 0x000ff00000000800 */
[----:B------:R-:W3:Y:S08]  /*9cc0*/  MUFU.EX2 R30, R61 ;  /* 0x0000003d001e7308 */ /* 0x000ef00000000800 */
[----:B------:R-:W-:Y:S01]  /*9cd0*/  MUFU.EX2 R63, R63 ;  /* 0x0000003f003f7308 */ /* 0x000fe20000000800 */
[----:B-1----:R-:W-:-:S05]  /*9ce0*/  FMNMX.FTZ R57, R24, R57, !PT ;  /* 0x0000003918397209 */ /* 0x002fca0007810000 */
[----:B--2---:R-:W1:Y:S02]  /*9cf0*/  SHFL.BFLY PT, R14, R57, 0x1, 0x1f ;  /* 0x0c201f00390e7f89 */ /* 0x004e6400000e0000 */
[----:B------:R-:W2:Y:S01]  /*9d00*/  MUFU.EX2 R32, R65 ;  /* 0x0000004100207308 */ /* 0x000ea20000000800 */
[----:B---3--:R-:W-:-:S07]  /*9d10*/  F2FP.F16.F32.PACK_AB R155, R30, R59 ;  /* 0x0000003b1e9b723e */ /* 0x008fce00000000ff */
[----:B------:R-:W-:Y:S08]  /*9d20*/  MUFU.EX2 R42, R26 ;  /* 0x0000001a002a7308 */ /* 0x000ff00000000800 */
[----:B------:R-:W-:Y:S01]  /*9d30*/  MUFU.EX2 R67, R67 ;  /* 0x0000004300437308 */ /* 0x000fe20000000800 */
[----:B--2---:R-:W-:Y:S02]  /*9d40*/  F2FP.F16.F32.PACK_AB R157, R32, R63 ;  /* 0x0000003f209d723e */ /* 0x004fe400000000ff */
[----:B-1----:R-:W-:-:S05]  /*9d50*/  FMNMX.FTZ R14, R57, R14, !PT ;  /* 0x0000000e390e7209 */ /* 0x002fca0007810000 */
[----:B------:R-:W1:Y:S01]  /*9d60*/  MUFU.EX2 R34, R69 ;  /* 0x0000004500227308 */ /* 0x000e620000000800 */
[C---:B------:R-:W-:Y:S01]  /*9d70*/  FSETP.NEU.FTZ.AND P1, PT, R14.reuse, -INF , PT ;  /* 0xff8000000e00780b */ /* 0x040fe20003f3d000 */
[----:B------:R-:W-:-:S05]  /*9d80*/  FMUL.FTZ R0, R14, R12 ;  /* 0x0000000c0e007220 */ /* 0x000fca0000410000 */
[----:B------:R-:W-:Y:S01]  /*9d90*/  FSEL R24, R0, RZ, P1 ;  /* 0x000000ff00187208 */ /* 0x000fe20000800000 */
[----:B------:R-:W-:Y:S01]  /*9da0*/  FADD.FTZ R0, R153, R28 ;  /* 0x0000001c99007221 */ /* 0x000fe20000010000 */
        /* <DEDUP_REMOVED lines=17> */
[----:B------:R2:W3:Y:S01]  /*9ec0*/  MUFU.EX2 R152, R25 ;  /* 0x0000001900987308 */ /* 0x0004e20000000800 */
[-CC-:B------:R-:W-:Y:S01]  /*9ed0*/  FFMA.FTZ R49, R49, R12.reuse, -R24.reuse ;  /* 0x0000000c31317223 */ /* 0x180fe20000010818 */
[-CC-:B------:R-:W-:Y:S01]  /*9ee0*/  FFMA.FTZ R47, R47, R12.reuse, -R24.reuse ;  /* 0x0000000c2f2f7223 */ /* 0x180fe20000010818 */
[----:B------:R-:W-:Y:S01]  /*9ef0*/  FFMA.FTZ R24, R53, R12, -R24 ;  /* 0x0000000c35187223 */ /* 0x000fe20000010818 */
[----:B-1----:R-:W-:-:S04]  /*9f00*/  F2FP.F16.F32.PACK_AB R159, R34, R67 ;  /* 0x00000043229f723e */ /* 0x002fc800000000ff */
[----:B------:R-:W1:Y:S01]  /*9f10*/  MUFU.EX2 R13, R13 ;  /* 0x0000000d000d7308 */ /* 0x000e620000000800 */
[----:B--2---:R-:W-:-:S04]  /*9f20*/  FADD.FTZ R25, R59, R0 ;  /* 0x000000003b197221 */ /* 0x004fc80000010000 */
[----:B------:R-:W-:-:S03]  /*9f30*/  FADD.FTZ R26, R30, R25 ;  /* 0x000000191e1a7221 */ /* 0x000fc60000010000 */
[----:B------:R2:W4:Y:S01]  /*9f40*/  MUFU.EX2 R154, R29 ;  /* 0x0000001d009a7308 */ /* 0x0005220000000800 */
[----:B---3--:R-:W-:Y:S01]  /*9f50*/  FADD.FTZ R0, R3, R152 ;  /* 0x0000009803007221 */ /* 0x008fe20000010000 */
[----:B------:R-:W-:-:S06]  /*9f60*/  F2FP.F16.F32.PACK_AB R152, R152, R3 ;  /* 0x000000039898723e */ /* 0x000fcc00000000ff */
[----:B------:R-:W3:Y:S01]  /*9f70*/  MUFU.EX2 R27, R27 ;  /* 0x0000001b001b7308 */ /* 0x000ee20000000800 */
[----:B-1----:R-:W-:Y:S01]  /*9f80*/  FADD.FTZ R25, R13, R0 ;  /* 0x000000000d197221 */ /* 0x002fe20000010000 */
[----:B------:R-:W-:Y:S02]  /*9f90*/  @!P1 VIADD R0, R21, 0x28c40 ;  /* 0x00028c4015009836 */ /* 0x000fe40000000000 */
[----:B--2---:R-:W-:-:S03]  /*9fa0*/  FADD.FTZ R29, R63, R26 ;  /* 0x0000001a3f1d7221 */ /* 0x004fc60000010000 */
[----:B------:R-:W-:Y:S01]  /*9fb0*/  @!P1 PRMT R0, RZ, 0x654, R0 ;  /* 0x00000654ff009816 */ /* 0x000fe20000000000 */
[----:B------:R-:W1:Y:S01]  /*9fc0*/  MUFU.EX2 R156, R33 ;  /* 0x00000021009c7308 */ /* 0x000e620000000800 */
[----:B----4-:R-:W-:Y:S01]  /*9fd0*/  FADD.FTZ R44, R154, R25 ;  /* 0x000000199a2c7221 */ /* 0x010fe20000010000 */
[----:B------:R-:W-:Y:S01]  /*9fe0*/  FADD.FTZ R46, R32, R29 ;  /* 0x0000001d202e7221 */ /* 0x000fe20000010000 */
[----:B------:R1:W-:Y:S01]  /*9ff0*/  @!P1 SYNCS.ARRIVE.TRANS64.RED.A1T0 RZ, [R0+URZ], RZ ;  /* 0x000000ff00ff99a7 */ /* 0x0003e2000810043f */
[----:B------:R-:W-:Y:S01]  /*a000*/  F2FP.F16.F32.PACK_AB R154, R154, R13 ;  /* 0x0000000d9a9a723e */ /* 0x000fe200000000ff */
[----:B------:R-:W-:Y:S01]  /*a010*/  BAR.SYNC.DEFER_BLOCKING 0xf, 0x100 ;  /* 0x03c4000000007b1d */ /* 0x000fe20000010000 */
[----:B------:R-:W-:Y:S01]  /*a020*/  FADD.FTZ R29, R67, R46 ;  /* 0x0000002e431d7221 */ /* 0x000fe20000010000 */
[----:B---3--:R-:W-:-:S03]  /*a030*/  FADD.FTZ R25, R27, R44 ;  /* 0x0000002c1b197221 */ /* 0x008fc60000010000 */
[----:B------:R-:W-:Y:S01]  /*a040*/  FADD.FTZ R44, R34, R29 ;  /* 0x0000001d222c7221 */ /* 0x000fe20000010000 */
[----:B------:R-:W2:Y:S03]  /*a050*/  MUFU.EX2 R31, R31 ;  /* 0x0000001f001f7308 */ /* 0x000ea60000000800 */
[----:B------:R-:W-:Y:S01]  /*a060*/  FADD.FTZ R29, R71, R44 ;  /* 0x0000002c471d7221 */ /* 0x000fe20000010000 */
[C---:B-1----:R-:W-:Y:S01]  /*a070*/  FADD.FTZ R0, R156.reuse, R25 ;  /* 0x000000199c007221 */ /* 0x042fe20000010000 */
[----:B------:R-:W-:-:S03]  /*a080*/  F2FP.F16.F32.PACK_AB R156, R156, R27 ;  /* 0x0000001b9c9c723e */ /* 0x000fc600000000ff */
[----:B------:R-:W1:Y:S08]  /*a090*/  MUFU.EX2 R158, R37 ;  /* 0x00000025009e7308 */ /* 0x000e700000000800 */
[----:B------:R-:W3:Y:S01]  /*a0a0*/  MUFU.EX2 R35, R35 ;  /* 0x0000002300237308 */ /* 0x000ee20000000800 */
[----:B--2---:R-:W-:Y:S01]  /*a0b0*/  FADD.FTZ R25, R31, R0 ;  /* 0x000000001f197221 */ /* 0x004fe20000010000 */
[----:B------:R2:W-:Y:S06]  /*a0c0*/  STSM.16.M88.4 [R195+0x26800], R152 ;  /* 0x02680098c3007844 */ /* 0x0005ec0000000200 */
[----:B------:R-:W4:Y:S01]  /*a0d0*/  MUFU.EX2 R36, R73 ;  /* 0x0000004900247308 */ /* 0x000f220000000800 */
[C---:B-1----:R-:W-:Y:S01]  /*a0e0*/  FADD.FTZ R0, R158.reuse, R25 ;  /* 0x000000199e007221 */ /* 0x042fe20000010000 */
[----:B------:R-:W-:-:S05]  /*a0f0*/  F2FP.F16.F32.PACK_AB R158, R158, R31 ;  /* 0x0000001f9e9e723e */ /* 0x000fca00000000ff */
[----:B------:R2:W-:Y:S01]  /*a100*/  STSM.16.M88.4 [R196], R156 ;  /* 0x0000009cc4007844 */ /* 0x0005e20000000200 */
[----:B------:R-:W1:Y:S01]  /*a110*/  MUFU.EX2 R160, R41 ;  /* 0x0000002900a07308 */ /* 0x000e620000000800 */
[----:B---3--:R-:W-:-:S07]  /*a120*/  FADD.FTZ R25, R35, R0 ;  /* 0x0000000023197221 */ /* 0x008fce0000010000 */
[----:B------:R-:W3:Y:S01]  /*a130*/  MUFU.EX2 R75, R75 ;  /* 0x0000004b004b7308 */ /* 0x000ee20000000800 */
[C---:B----4-:R-:W-:Y:S01]  /*a140*/  FADD.FTZ R28, R36.reuse, R29 ;  /* 0x0000001d241c7221 */ /* 0x050fe20000010000 */
[----:B------:R-:W-:-:S06]  /*a150*/  F2FP.F16.F32.PACK_AB R161, R36, R71 ;  /* 0x0000004724a1723e */ /* 0x000fcc00000000ff */
[----:B------:R-:W4:Y:S01]  /*a160*/  MUFU.EX2 R39, R39 ;  /* 0x0000002700277308 */ /* 0x000f220000000800 */
[C---:B-1----:R-:W-:Y:S01]  /*a170*/  FADD.FTZ R0, R160.reuse, R25 ;  /* 0x00000019a0007221 */ /* 0x042fe20000010000 */
[----:B------:R-:W-:-:S06]  /*a180*/  F2FP.F16.F32.PACK_AB R160, R160, R35 ;  /* 0x00000023a0a0723e */ /* 0x000fcc00000000ff */
[----:B------:R-:W1:Y:S01]  /*a190*/  MUFU.EX2 R38, R77 ;  /* 0x0000004d00267308 */ /* 0x000e620000000800 */
[----:B---3--:R-:W-:-:S07]  /*a1a0*/  FADD.FTZ R29, R75, R28 ;  /* 0x0000001c4b1d7221 */ /* 0x008fce0000010000 */
[----:B------:R-:W3:Y:S01]  /*a1b0*/  MUFU.EX2 R162, R45 ;  /* 0x0000002d00a27308 */ /* 0x000ee20000000800 */
[----:B----4-:R-:W-:-:S07]  /*a1c0*/  FADD.FTZ R3, R39, R0 ;  /* 0x0000000027037221 */ /* 0x010fce0000010000 */
[----:B------:R-:W-:Y:S01]  /*a1d0*/  MUFU.EX2 R79, R79 ;  /* 0x0000004f004f7308 */ /* 0x000fe20000000800 */
[C---:B-1----:R-:W-:Y:S01]  /*a1e0*/  FADD.FTZ R28, R38.reuse, R29 ;  /* 0x0000001d261c7221 */ /* 0x042fe20000010000 */
[----:B------:R-:W-:-:S06]  /*a1f0*/  F2FP.F16.F32.PACK_AB R163, R38, R75 ;  /* 0x0000004b26a3723e */ /* 0x000fcc00000000ff */
[----:B------:R-:W1:Y:S01]  /*a200*/  MUFU.EX2 R40, R51 ;  /* 0x0000003300287308 */ /* 0x000e620000000800 */
[C---:B---3--:R-:W-:Y:S01]  /*a210*/  FADD.FTZ R0, R162.reuse, R3 ;  /* 0x00000003a2007221 */ /* 0x048fe20000010000 */
[----:B------:R-:W-:-:S05]  /*a220*/  F2FP.F16.F32.PACK_AB R162, R162, R39 ;  /* 0x00000027a2a2723e */ /* 0x000fca00000000ff */
[----:B------:R2:W-:Y:S01]  /*a230*/  STSM.16.M88.4 [R198], R160 ;  /* 0x000000a0c6007844 */ /* 0x0005e20000000200 */
        /* <DEDUP_REMOVED lines=9> */
[----:B------:R-:W-:Y:S02]  /*a2d0*/  FADD.FTZ R26, R26, R43 ;  /* 0x0000002b1a1a7221 */ /* 0x000fe40000010000 */
[----:B------:R-:W3:Y:S01]  /*a2e0*/  MUFU.EX2 R24, R24 ;  /* 0x0000001800187308 */ /* 0x000ee20000000800 */
[----:B-1----:R-:W-:Y:S01]  /*a2f0*/  F2FP.F16.F32.PACK_AB R167, R42, R81 ;  /* 0x000000512aa7723e */ /* 0x002fe200000000ff */
[----:B------:R-:W-:-:S04]  /*a300*/  FADD.FTZ R3, R81, R40 ;  /* 0x0000002851037221 */ /* 0x000fc80000010000 */
[----:B------:R-:W-:Y:S01]  /*a310*/  FADD.FTZ R3, R42, R3 ;  /* 0x000000032a037221 */ /* 0x000fe20000010000 */
[----:B---3--:R-:W-:Y:S01]  /*a320*/  F2FP.F16.F32.PACK_AB R166, R24, R47 ;  /* 0x0000002f18a6723e */ /* 0x008fe200000000ff */
[----:B------:R-:W-:-:S04]  /*a330*/  FADD.FTZ R47, R47, R26 ;  /* 0x0000001a2f2f7221 */ /* 0x000fc80000010000 */
[----:B------:R2:W-:Y:S01]  /*a340*/  STSM.16.M88.4 [R197], R164 ;  /* 0x000000a4c5007844 */ /* 0x0005e20000000200 */
[----:B------:R-:W-:Y:S01]  /*a350*/  FADD.FTZ R0, R24, R47 ;  /* 0x0000002f18007221 */ /* 0x000fe20000010000 */
[----:B------:R-:W-:Y:S06]  /*a360*/  @!P0 BRA `(.L_x_3715) ;  /* 0x0000000000048947 */ /* 0x000fec0003800000 */
[----:B------:R-:W-:Y:S01]  /*a370*/  BPT.TRAP 0x1 ;  /* 0x000000040000795c */ /* 0x000fe20000300000 */
.L_x_3715:
[----:B------:R1:W3:Y:S01]  /*a380*/  SYNCS.PHASECHK.TRANS64.TRYWAIT P2, [R21+URZ+0x28c50], R58 ;  /* 0x028c503a150075a7 */ /* 0x0002e2000804017f */
[----:B------:R-:W-:Y:S05]  /*a390*/  @!P0 BRA `(.L_x_3716) ;  /* 0x0000000000048947 */ /* 0x000fea0003800000 */
[----:B------:R-:W-:Y:S01]  /*a3a0*/  BPT.TRAP 0x1 ;  /* 0x000000040000795c */ /* 0x000fe20000300000 */
.L_x_3716:
[----:B------:R-:W-:Y:S01]  /*a3b0*/  LOP3.LUT R13, R56, 0x2000000, RZ, 0xfc, !PT ;  /* 0x02000000380d7812 */ /* 0x000fe200078efcff */
[----:B------:R-:W-:Y:S01]  /*a3c0*/  ULDC UR36, c[0x0][0x988] ;  /* 0x0002620000247ab9 */ /* 0x000fe20000000800 */
[----:B------:R-:W-:Y:S01]  /*a3d0*/  ULDC UR37, c[0x0][0x988] ;  /* 0x0002620000257ab9 */ /* 0x000fe20000000800 */
[----:B------:R-:W-:Y:S01]  /*a3e0*/  BSSY B0, `(.L_x_3717) ;  /* 0x0000006000007945 */ /* 0x000fe20003800000 */
[----:B------:R-:W-:Y:S02]  /*a3f0*/  IMAD.MOV.U32 R171, RZ, RZ, 0x40000040 ;  /* 0x40000040ffab7424 */ /* 0x000fe400078e00ff */
[----:B------:R-:W-:Y:S01]  /*a400*/  IMAD R170, R18, 0x1000, R13 ;  /* 0x0000100012aa7824 */ /* 0x000fe200078e020d */
[----:B---3--:R-:W-:Y:S06]  /*a410*/  @P2 BRA `(.L_x_3718) ;  /* 0x0000000000082947 */ /* 0x008fec0003800000 */
[----:B------:R-:W3:Y:S02]  /*a420*/  SYNCS.PHASECHK.TRANS64.TRYWAIT P2, [R21+URZ+0x28c50], R58 ;  /* 0x028c503a150075a7 */ /* 0x000ee4000804017f */
[----:B---3--:R-:W-:Y:S05]  /*a430*/  @!P2 BRA `(.L_x_3719) ;  /* 0x000000dc0050a947 */ /* 0x008fea0003800000 */
.L_x_3718:
[----:B------:R-:W-:Y:S05]  /*a440*/  BSYNC B0 ;  /* 0x0000000000007941 */ /* 0x000fea0003800000 */
.L_x_3717:
[----:B------:R-:W-:Y:S01]  /*a450*/  R2UR UR6, R170 ;  /* 0x00000000aa0672ca */ /* 0x000fe200000e0000 */
[----:B01-3--:R-:W-:Y:S01]  /*a460*/  WARPGROUP.ARRIVE ;  /* 0x00000000000079c5 */ /* 0x00bfe20000000000 */
[----:B------:R-:W-:Y:S01]  /*a470*/  R2UR UR7, R171 ;  /* 0x00000000ab0772ca */ /* 0x000fe200000e0000 */
[----:B------:R-:W-:Y:S01]  /*a480*/  IMAD.MOV.U32 R171, RZ, RZ, 0x40000040 ;  /* 0x40000040ffab7424 */ /* 0x000fe200078e00ff */
[----:B------:R-:W-:Y:S01]  /*a490*/  @!P1 IADD3 R21, R21, 0x28c60, RZ ;  /* 0x00028c6015159810 */ /* 0x000fe20007ffe0ff */
[----:B------:R-:W-:Y:S01]  /*a4a0*/  VIADD R213, R168, 0xfffffffe ;  /* 0xfffffffea8d57836 */ /* 0x000fe20000000000 */
[----:B------:R-:W-:Y:S02]  /*a4b0*/  BSSY B1, `(.L_x_3720) ;  /* 0x0000218000017945 */ /* 0x000fe40003800000 */
[----:B------:R-:W-:-:S07]  /*a4c0*/  @!P1 PRMT R21, RZ, 0x654, R21 ;  /* 0x00000654ff159816 */ /* 0x000fce0000000015 */
[----:B------:R-:W-:Y:S03]  /*a4d0*/  HGMMA.64x256x16.F32 R24, R152, gdesc[UR4].tnspB, RZ, !UPT, gsb0 ;  /* 0x43e0000498187df0 */ /* 0x000fe6000c0008ff */
[----:B------:R-:W-:Y:S02]  /*a4e0*/  WARPGROUP.DEPBAR.LE gsb0, 0x0 ;  /* 0x00008000000079c5 */ /* 0x000fe40000010000 */
[----:B--2---:R-:W-:Y:S01]  /*a4f0*/  IMAD.MOV.U32 R153, RZ, RZ, 0x40000040 ;  /* 0x40000040ff997424 */ /* 0x004fe200078e00ff */
[----:B------:R-:W-:Y:S01]  /*a500*/  IADD3 R152, R170, 0x80, RZ ;  /* 0x00000080aa987810 */ /* 0x000fe20007ffe0ff */
[----:B------:R-:W-:-:S03]  /*a510*/  WARPGROUP.ARRIVE ;  /* 0x00000000000079c5 */ /* 0x000fc60000000000 */
[----:B------:R-:W-:Y:S01]  /*a520*/  R2UR UR6, R152 ;  /* 0x00000000980672ca */ /* 0x000fe200000e0000 */
[C---:B------:R-:W-:Y:S01]  /*a530*/  VIADD R152, R170.reuse, 0x100 ;  /* 0x00000100aa987836 */ /* 0x040fe20000000000 */
[----:B------:R-:W-:Y:S01]  /*a540*/  R2UR UR7, R153 ;  /* 0x00000000990772ca */ /* 0x000fe200000e0000 */
[----:B------:R-:W-:Y:S01]  /*a550*/  IMAD.MOV.U32 R153, RZ, RZ, 0x40000040 ;  /* 0x40000040ff997424 */ /* 0x000fe200078e00ff */
[----:B------:R-:W-:-:S14]  /*a560*/  IADD3 R170, R170, 0x180, RZ ;  /* 0x00000180aaaa7810 */ /* 0x000fdc0007ffe0ff */
[----:B------:R-:W-:Y:S01]  /*a570*/  HGMMA.64x256x16.F32 R24, R156, gdesc[UR4].tnspB, R24, gsb0 ;  /* 0x43e000049c187df0 */ /* 0x000fe20008000818 */
[----:B------:R-:W-:Y:S01]  /*a580*/  R2UR UR6, R152 ;  /* 0x00000000980672ca */ /* 0x000fe200000e0000 */
[----:B------:R-:W-:Y:S01]  /*a590*/  IMAD.IADD R152, R187, 0x1, -R184 ;  /* 0x00000001bb987824 */ /* 0x000fe200078e0ab8 */
[----:B------:R-:W-:-:S03]  /*a5a0*/  R2UR UR7, R153 ;  /* 0x00000000990772ca */ /* 0x000fc600000e0000 */
[----:B------:R-:W-:-:S05]  /*a5b0*/  IMAD R152, R185, 0x40, R152 ;  /* 0x00000040b9987824 */ /* 0x000fca00078e0298 */
[----:B------:R-:W-:-:S04]  /*a5c0*/  SHF.R.S32.HI R153, RZ, 0x1f, R152 ;  /* 0x0000001fff997819 */ /* 0x000fc80000011498 */
[----:B------:R-:W-:-:S04]  /*a5d0*/  LEA.HI R153, R153, R152, RZ, 0x6 ;  /* 0x0000009899997211 */ /* 0x000fc800078f30ff */
[----:B------:R-:W-:-:S04]  /*a5e0*/  SHF.R.S32.HI R153, RZ, 0x6, R153 ;  /* 0x00000006ff997819 */ /* 0x000fc80000011499 */
[----:B------:R-:W-:-:S04]  /*a5f0*/  VIMNMX R186, RZ, R153, !PT ;  /* 0x00000099ffba7248 */ /* 0x000fc80007fe0100 */
[----:B------:R-:W-:Y:S01]  /*a600*/  ISETP.GE.AND P2, PT, R213, R186, PT ;  /* 0x000000bad500720c */ /* 0x000fe20003f46270 */
[----:B------:R-:W-:Y:S02]  /*a610*/  WARPGROUP.DEPBAR.LE gsb0, 0x0 ;  /* 0x00008000000079c5 */ /* 0x000fe40000010000 */
[----:B------:R-:W-:-:S06]  /*a620*/  WARPGROUP.ARRIVE ;  /* 0x00000000000079c5 */ /* 0x000fcc0000000000 */
        /* <DEDUP_REMOVED lines=18> */
[----:B------:R-:W-:Y:S01]  /*a750*/  BSSY B0, `(.L_x_3721) ;  /* 0x00001ed000007945 */ /* 0x000fe20003800000 */
[----:B------:R-:W-:Y:S01]  /*a760*/  IMAD.MOV.U32 R224, RZ, RZ, R20 ;  /* 0x000000ffffe07224 */ /* 0x000fe200078e0014 */
[----:B------:R-:W-:Y:S01]  /*a770*/  MOV R226, R18 ;  /* 0x0000001200e27202 */ /* 0x000fe20000000f00 */
[----:B------:R-:W-:-:S07]  /*a780*/  IMAD.MOV.U32 R225, RZ, RZ, R14 ;  /* 0x000000ffffe17224 */ /* 0x000fce00078e000e */
.L_x_3732:
[----:B------:R-:W-:-:S05]  /*a790*/  VIADD R18, R226, 0x1 ;  /* 0x00000001e2127836 */ /* 0x000fca0000000000 */
[----:B------:R-:W-:-:S04]  /*a7a0*/  ISETP.NE.AND P2, PT, R18, 0x2, PT ;  /* 0x000000021200780c */ /* 0x000fc80003f45270 */
[----:B------:R-:W-:Y:S02]  /*a7b0*/  SEL R12, RZ, 0x1, P2 ;  /* 0x00000001ff0c7807 */ /* 0x000fe40001000000 */
[----:B------:R-:W-:Y:S02]  /*a7c0*/  SEL R18, R18, RZ, P2 ;  /* 0x000000ff12127207 */ /* 0x000fe40001000000 */
[----:B------:R-:W-:Y:S01]  /*a7d0*/  LOP3.LUT R19, R19, R12, RZ, 0x3c, !PT ;  /* 0x0000000c13137212 */ /* 0x000fe200078e3cff */
[----:B-1----:R-:W-:Y:S06]  /*a7e0*/  @!P0 BRA `(.L_x_3722) ;  /* 0x0000000000048947 */ /* 0x002fec0003800000 */
[----:B------:R-:W-:Y:S01]  /*a7f0*/  BPT.TRAP 0x1 ;  /* 0x000000040000795c */ /* 0x000fe20000300000 */
.L_x_3722:
[----:B------:R-:W-:Y:S01]  /*a800*/  IMAD R214, R18, 0x8, R2 ;  /* 0x0000000812d67824 */ /* 0x000fe200078e0202 */
[----:B------:R-:W-:-:S04]  /*a810*/  SHF.L.U32 R215, R19, 0x1f, RZ ;  /* 0x0000001f13d77819 */ /* 0x000fc800000006ff */
[----:B------:R1:W2:Y:S01]  /*a820*/  SYNCS.PHASECHK.TRANS64.TRYWAIT P2, [R214+URZ+0x28c30], R215 ;  /* 0x028c30d7d60075a7 */ /* 0x0002a2000804017f */
[----:B------:R-:W-:Y:S05]  /*a830*/  @!P0 BRA `(.L_x_3723) ;  /* 0x0000000000048947 */ /* 0x000fea0003800000 */
[----:B------:R-:W-:Y:S01]  /*a840*/  BPT.TRAP 0x1 ;  /* 0x000000040000795c */ /* 0x000fe20000300000 */
.L_x_3723:
[----:B------:R-:W-:Y:S01]  /*a850*/  BSSY B2, `(.L_x_3724) ;  /* 0x0000006000027945 */ /* 0x000fe20003800000 */
[----:B------:R-:W-:Y:S01]  /*a860*/  IMAD R20, R18, 0x200, R15 ;  /* 0x0000020012147824 */ /* 0x000fe200078e020f */
[----:B0-----:R-:W-:Y:S02]  /*a870*/  MOV R21, 0x40000040 ;  /* 0x4000004000157802 */ /* 0x001fe40000000f00 */
[----:B--2---:R-:W-:Y:S05]  /*a880*/  @P2 BRA `(.L_x_3725) ;  /* 0x0000000000082947 */ /* 0x004fea0003800000 */
[----:B------:R-:W0:Y:S02]  /*a890*/  SYNCS.PHASECHK.TRANS64.TRYWAIT P2, [R214+URZ+0x28c30], R215 ;  /* 0x028c30d7d60075a7 */ /* 0x000e24000804017f */
[----:B0-----:R-:W-:Y:S05]  /*a8a0*/  @!P2 BRA `(.L_x_3726) ;  /* 0x000000d80048a947 */ /* 0x001fea0003800000 */
.L_x_3725:
[----:B------:R-:W-:Y:S05]  /*a8b0*/  BSYNC B2 ;  /* 0x0000000000027941 */ /* 0x000fea0003800000 */
.L_x_3724:
[C---:B------:R-:W-:Y:S01]  /*a8c0*/  R2UR UR6, R20.reuse ;  /* 0x00000000140672ca */ /* 0x040fe200000e0000 */
[----:B------:R-:W-:Y:S01]  /*a8d0*/  WARPGROUP.ARRIVE ;  /* 0x00000000000079c5 */ /* 0x000fe20000000000 */
[----:B------:R-:W-:Y:S01]  /*a8e0*/  R2UR UR7, R21 ;  /* 0x00000000150772ca */ /* 0x000fe200000e0000 */
[----:B------:R-:W-:Y:S01]  /*a8f0*/  VIADD R208, R20, 0x2 ;  /* 0x0000000214d07836 */ /* 0x000fe20000000000 */
[----:B------:R-:W-:Y:S01]  /*a900*/  R2UR UR4, R4 ;  /* 0x00000000040472ca */ /* 0x000fe200000e0000 */
[----:B------:R-:W-:Y:S01]  /*a910*/  IMAD.MOV.U32 R209, RZ, RZ, 0x40000040 ;  /* 0x40000040ffd17424 */ /* 0x000fe200078e00ff */
[----:B------:R-:W-:Y:S01]  /*a920*/  R2UR UR5, R5 ;  /* 0x00000000050572ca */ /* 0x000fe200000e0000 */
[----:B------:R-:W-:Y:S02]  /*a930*/  IMAD.MOV.U32 R21, RZ, RZ, 0x40000040 ;  /* 0x40000040ff157424 */ /* 0x000fe400078e00ff */
[----:B------:R-:W-:-:S04]  /*a940*/  IMAD.MOV.U32 R12, RZ, RZ, 0x1 ;  /* 0x00000001ff0c7424 */ /* 0x000fc800078e00ff */
[----:B------:R-:W-:-:S05]  /*a950*/  IMAD R12, R213, -0x40, R12 ;  /* 0xffffffc0d50c7824 */ /* 0x000fca00078e020c */
[----:B------:R-:W-:Y:S01]  /*a960*/  LEA R12, R185, R12, 0x6 ;  /* 0x0000000cb90c7211 */ /* 0x000fe200078e30ff */
        /* <DEDUP_REMOVED lines=22> */
[----:B------:R-:W-:-:S04]  /*aad0*/  IADD3 R21, -R184, R12, R187 ;  /* 0x0000000cb8157210 */ /* 0x000fc80007ffe1bb */
[----:B------:R-:W-:-:S04]  /*aae0*/  IADD3 R12, R190, R21, -R192 ;  /* 0x00000015be0c7210 */ /* 0x000fc80007ffe8c0 */
        /* <DEDUP_REMOVED lines=46> */
[C---:B------:R-:W-:Y:S01]  /*add0*/  ISETP.GT.AND P3, PT, R12.reuse, 0x39, PT ;  /* 0x000000390c00780c */ /* 0x040fe20003f64270 */
[----:B------:R-:W-:Y:S01]  /*ade0*/  VIADD R12, R12, 0x8 ;  /* 0x000000080c0c7836 */ /* 0x000fe20000000000 */
[----:B------:R-:W-:Y:S02]  /*adf0*/  FSEL R180, R180, -INF , P2 ;  /* 0xff800000b4b47808 */ /* 0x000fe40001000000 */
[----:B------:R-:W-:Y:S02]  /*ae00*/  FMNMX.FTZ R21, R177, R14, !PT ;  /* 0x0000000eb1157209 */ /* 0x000fe40007810000 */
[----:B------:R-:W-:Y:S02]  /*ae10*/  FSEL R181, R181, -INF , P3 ;  /* 0xff800000b5b57808 */ /* 0x000fe40001800000 */
[----:B------:R-:W-:Y:S02]  /*ae20*/  FMNMX.FTZ R14, R180, R21, !PT ;  /* 0x00000015b40e7209 */ /* 0x000fe40007810000 */
[----:B------:R-:W-:-:S02]  /*ae30*/  ISETP.GT.AND P3, PT, R12, RZ, PT ;  /* 0x000000ff0c00720c */ /* 0x000fc40003f64270 */
[----:B------:R-:W-:Y:S02]  /*ae40*/  FMNMX.FTZ R20, R181, R14, !PT ;  /* 0x0000000eb5147209 */ /* 0x000fe40007810000 */
[----:B------:R-:W-:Y:S02]  /*ae50*/  ISETP.GT.AND P6, PT, R12, 0x1, PT ;  /* 0x000000010c00780c */ /* 0x000fe40003fc4270 */
[----:B------:R-:W-:Y:S01]  /*ae60*/  FSEL R154, R154, -INF , P3 ;  /* 0xff8000009a9a7808 */ /* 0x000fe20001800000 */
[----:B------:R-:W2:Y:S01]  /*ae70*/  SHFL.BFLY PT, R21, R20, 0x2, 0x1f ;  /* 0x0c401f0014157f89 */ /* 0x000ea200000e0000 */
[C---:B------:R-:W-:Y:S02]  /*ae80*/  ISETP.GT.AND P5, PT, R12.reuse, 0x8, PT ;  /* 0x000000080c00780c */ /* 0x040fe40003fa4270 */
[----:B------:R-:W-:Y:S02]  /*ae90*/  FSEL R155, R155, -INF , P6 ;  /* 0xff8000009b9b7808 */ /* 0x000fe40003000000 */
[----:B------:R-:W-:-:S02]  /*aea0*/  ISETP.GT.AND P2, PT, R12, 0x9, PT ;  /* 0x000000090c00780c */ /* 0x000fc40003f44270 */
[----:B------:R-:W-:Y:S02]  /*aeb0*/  FSEL R158, R158, -INF , P5 ;  /* 0xff8000009e9e7808 */ /* 0x000fe40002800000 */
[C---:B------:R-:W-:Y:S02]  /*aec0*/  ISETP.GT.AND P4, PT, R12.reuse, 0x10, PT ;  /* 0x000000100c00780c */ /* 0x040fe40003f84270 */
[----:B------:R-:W-:Y:S02]  /*aed0*/  FSEL R159, R159, -INF , P2 ;  /* 0xff8000009f9f7808 */ /* 0x000fe40001000000 */
[----:B------:R-:W-:Y:S02]  /*aee0*/  ISETP.GT.AND P3, PT, R12, 0x11, PT ;  /* 0x000000110c00780c */ /* 0x000fe40003f64270 */
[----:B------:R-:W-:Y:S02]  /*aef0*/  FSEL R162, R162, -INF , P4 ;  /* 0xff800000a2a27808 */ /* 0x000fe40002000000 */
[----:B------:R-:W-:-:S02]  /*af00*/  ISETP.GT.AND P6, PT, R12, 0x18, PT ;  /* 0x000000180c00780c */ /* 0x000fc40003fc4270 */
[----:B------:R-:W-:Y:S02]  /*af10*/  FSEL R163, R163, -INF , P3 ;  /* 0xff800000a3a37808 */ /* 0x000fe40001800000 */
[----:B------:R-:W-:Y:S02]  /*af20*/  ISETP.GT.AND P5, PT, R12, 0x19, PT ;  /* 0x000000190c00780c */ /* 0x000fe40003fa4270 */
[----:B------:R-:W-:Y:S02]  /*af30*/  FSEL R166, R166, -INF , P6 ;  /* 0xff800000a6a67808 */ /* 0x000fe40003000000 */
[----:B--2---:R-:W-:Y:S02]  /*af40*/  FMNMX.FTZ R14, R20, R21, !PT ;  /* 0x00000015140e7209 */ /* 0x004fe40007810000 */
[----:B------:R-:W-:Y:S02]  /*af50*/  FMNMX.FTZ R20, R154, R224, !PT ;  /* 0x000000e09a147209 */ /* 0x000fe40007810000 */
[----:B------:R-:W-:Y:S01]  /*af60*/  ISETP.GT.AND P2, PT, R12, 0x20, PT ;  /* 0x000000200c00780c */ /* 0x000fe20003f44270 */
[----:B------:R-:W2:Y:S01]  /*af70*/  SHFL.BFLY PT, R21, R14, 0x1, 0x1f ;  /* 0x0c201f000e157f89 */ /* 0x000ea200000e0000 */
[----:B------:R-:W-:-:S02]  /*af80*/  FMNMX.FTZ R209, R155, R20, !PT ;  /* 0x000000149bd17209 */ /* 0x000fc40007810000 */
[----:B------:R-:W-:Y:S02]  /*af90*/  FSEL R167, R167, -INF , P5 ;  /* 0xff800000a7a77808 */ /* 0x000fe40002800000 */
[----:B------:R-:W-:Y:S02]  /*afa0*/  FMNMX.FTZ R20, R158, R209, !PT ;  /* 0x000000d19e147209 */ /* 0x000fe40007810000 */
[----:B------:R-:W-:Y:S02]  /*afb0*/  ISETP.GT.AND P4, PT, R12, 0x21, PT ;  /* 0x000000210c00780c */ /* 0x000fe40003f84270 */
[----:B------:R-:W-:Y:S02]  /*afc0*/  FMNMX.FTZ R209, R159, R20, !PT ;  /* 0x000000149fd17209 */ /* 0x000fe40007810000 */
[----:B------:R-:W-:Y:S02]  /*afd0*/  FSEL R170, R170, -INF , P2 ;  /* 0xff800000aaaa7808 */ /* 0x000fe40001000000 */
[----:B------:R-:W-:-:S02]  /*afe0*/  FMNMX.FTZ R20, R162, R209, !PT ;  /* 0x000000d1a2147209 */ /* 0x000fc40007810000 */
[C---:B------:R-:W-:Y:S02]  /*aff0*/  ISETP.GT.AND P3, PT, R12.reuse, 0x28, PT ;  /* 0x000000280c00780c */ /* 0x040fe40003f64270 */
[----:B------:R-:W-:Y:S02]  /*b000*/  FSEL R171, R171, -INF , P4 ;  /* 0xff800000abab7808 */ /* 0x000fe40002000000 */
[----:B------:R-:W-:Y:S02]  /*b010*/  ISETP.GT.AND P6, PT, R12, 0x29, PT ;  /* 0x000000290c00780c */ /* 0x000fe40003fc4270 */
[----:B------:R-:W-:Y:S02]  /*b020*/  FSEL R174, R174, -INF , P3 ;  /* 0xff800000aeae7808 */ /* 0x000fe40001800000 */
[----:B------:R-:W-:Y:S02]  /*b030*/  ISETP.GT.AND P5, PT, R12, 0x30, PT ;  /* 0x000000300c00780c */ /* 0x000fe40003fa4270 */
[----:B--2---:R-:W-:-:S02]  /*b040*/  FMNMX.FTZ R14, R14, R21, !PT ;  /* 0x000000150e0e7209 */ /* 0x004fc40007810000 */
[----:B------:R-:W-:Y:S02]  /*b050*/  FMNMX.FTZ R21, R163, R20, !PT ;  /* 0x00000014a3157209 */ /* 0x000fe40007810000 */
[----:B------:R-:W-:Y:S02]  /*b060*/  FSEL R175, R175, -INF , P6 ;  /* 0xff800000afaf7808 */ /* 0x000fe40003000000 */
[----:B------:R-:W-:Y:S02]  /*b070*/  FMNMX.FTZ R20, R166, R21, !PT ;  /* 0x00000015a6147209 */ /* 0x000fe40007810000 */
[----:B------:R-:W-:Y:S02]  /*b080*/  ISETP.GT.AND P2, PT, R12, 0x31, PT ;  /* 0x000000310c00780c */ /* 0x000fe40003f44270 */
[----:B------:R-:W-:Y:S02]  /*b090*/  FMNMX.FTZ R209, R167, R20, !PT ;  /* 0x00000014a7d17209 */ /* 0x000fe40007810000 */
[----:B------:R-:W-:-:S02]  /*b0a0*/  FSEL R178, R178, -INF , P5 ;  /* 0xff800000b2b27808 */ /* 0x000fc40002800000 */
[----:B------:R-:W-:Y:S02]  /*b0b0*/  FMNMX.FTZ R20, R170, R209, !PT ;  /* 0x000000d1aa147209 */ /* 0x000fe40007810000 */
[----:B------:R-:W-:Y:S02]  /*b0c0*/  ISETP.GT.AND P4, PT, R12, 0x38, PT ;  /* 0x000000380c00780c */ /* 0x000fe40003f84270 */
[----:B------:R-:W-:Y:S02]  /*b0d0*/  FMNMX.FTZ R209, R171, R20, !PT ;  /* 0x00000014abd17209 */ /* 0x000fe40007810000 */
[----:B------:R-:W-:Y:S02]  /*b0e0*/  FSEL R179, R179, -INF , P2 ;  /* 0xff800000b3b37808 */ /* 0x000fe40001000000 */
[----:B------:R-:W-:Y:S02]  /*b0f0*/  FMNMX.FTZ R20, R174, R209, !PT ;  /* 0x000000d1ae147209 */ /* 0x000fe40007810000 */
[----:B------:R-:W-:Y:S01]  /*b100*/  ISETP.GT.AND P3, PT, R12, 0x39, PT ;  /* 0x000000390c00780c */ /* 0x000fe20003f64270 */
[----:B------:R-:W-:Y:S01]  /*b110*/  IMAD.U32 R12, RZ, RZ, UR37 ;  /* 0x00000025ff0c7e24 */ /* 0x000fe2000f8e00ff */
[----:B------:R-:W-:-:S02]  /*b120*/  FMNMX.FTZ R209, R175, R20, !PT ;  /* 0x00000014afd17209 */ /* 0x000fc40007810000 */
[----:B------:R-:W-:Y:S01]  /*b130*/  FSEL R182, R182, -INF , P4 ;  /* 0xff800000b6b67808 */ /* 0x000fe20002000000 */
[----:B------:R-:W-:Y:S01]  /*b140*/  FMUL.FTZ R208, R14, R12 ;  /* 0x0000000c0ed07220 */ /* 0x000fe20000410000 */
[----:B------:R-:W-:Y:S02]  /*b150*/  FMNMX.FTZ R20, R178, R209, !PT ;  /* 0x000000d1b2147209 */ /* 0x000fe40007810000 */
[----:B------:R-:W-:Y:S02]  /*b160*/  FSEL R183, R183, -INF , P3 ;  /* 0xff800000b7b77808 */ /* 0x000fe40001800000 */
[----:B------:R-:W-:Y:S02]  /*b170*/  FMNMX.FTZ R209, R179, R20, !PT ;  /* 0x00000014b3d17209 */ /* 0x000fe40007810000 */
[----:B------:R-:W-:Y:S02]  /*b180*/  FSETP.NEU.FTZ.AND P6, PT, R14, -INF , PT ;  /* 0xff8000000e00780b */ /* 0x000fe40003fdd000 */
[----:B------:R-:W-:-:S02]  /*b190*/  FMNMX.FTZ R20, R182, R209, !PT ;  /* 0x000000d1b6147209 */ /* 0x000fc40007810000 */
[----:B------:R-:W-:Y:S02]  /*b1a0*/  FSEL R21, R208, RZ, P6 ;  /* 0x000000ffd0157208 */ /* 0x000fe40003000000 */
[----:B------:R-:W-:-:S03]  /*b1b0*/  FMNMX.FTZ R20, R183, R20, !PT ;  /* 0x00000014b7147209 */ /* 0x000fc60007810000 */
[-CC-:B------:R-:W-:Y:S01]  /*b1c0*/  FFMA.FTZ R208, R164, R12.reuse, -R21.reuse ;  /* 0x0000000ca4d07223 */ /* 0x180fe20000010815 */
[-CC-:B------:R-:W-:Y:S01]  /*b1d0*/  FFMA.FTZ R164, R172, R12.reuse, -R21.reuse ;  /* 0x0000000caca47223 */ /* 0x180fe20000010815 */
[----:B------:R-:W2:Y:S01]  /*b1e0*/  SHFL.BFLY PT, R229, R20, 0x2, 0x1f ;  /* 0x0c401f0014e57f89 */ /* 0x000ea200000e0000 */
        /* <DEDUP_REMOVED lines=14> */
[----:B------:R-:W-:Y:S08]  /*b2d0*/  MUFU.EX2 R152, R152 ;  /* 0x0000009800987308 */ /* 0x000ff00000000800 */
[----:B------:R3:W-:Y:S01]  /*b2e0*/  MUFU.EX2 R21, R173 ;  /* 0x000000ad00157308 */ /* 0x0007e20000000800 */
[----:B--2---:R-:W-:-:S05]  /*b2f0*/  FMNMX.FTZ R229, R20, R229, !PT ;  /* 0x000000e514e57209 */ /* 0x004fca0007810000 */
[----:B------:R-:W2:Y:S02]  /*b300*/  SHFL.BFLY PT, R20, R229, 0x1, 0x1f ;  /* 0x0c201f00e5147f89 */ /* 0x000ea400000e0000 */
[----:B------:R-:W-:Y:S08]  /*b310*/  MUFU.EX2 R153, R153 ;  /* 0x0000009900997308 */ /* 0x000ff00000000800 */
[----:B------:R-:W-:Y:S08]  /*b320*/  MUFU.EX2 R156, R156 ;  /* 0x0000009c009c7308 */ /* 0x000ff00000000800 */
[----:B------:R-:W-:Y:S01]  /*b330*/  MUFU.EX2 R157, R157 ;  /* 0x0000009d009d7308 */ /* 0x000fe20000000800 */
[----:B--2---:R-:W-:Y:S01]  /*b340*/  FMNMX.FTZ R20, R229, R20, !PT ;  /* 0x00000014e5147209 */ /* 0x004fe20007810000 */
[----:B------:R-:W-:-:S06]  /*b350*/  IMAD.MOV R229, RZ, RZ, -R194 ;  /* 0x000000ffffe57224 */ /* 0x000fcc00078e0ac2 */
[----:B------:R-:W-:Y:S01]  /*b360*/  MUFU.EX2 R160, R160 ;  /* 0x000000a000a07308 */ /* 0x000fe20000000800 */
[C---:B------:R-:W-:Y:S01]  /*b370*/  FSETP.NEU.FTZ.AND P2, PT, R20.reuse, -INF , PT ;  /* 0xff8000001400780b */ /* 0x040fe20003f5d000 */
[----:B------:R-:W-:-:S05]  /*b380*/  FMUL.FTZ R181, R20, R12 ;  /* 0x0000000c14b57220 */ /* 0x000fca0000410000 */
[----:B------:R-:W-:Y:S01]  /*b390*/  FSEL R181, R181, RZ, P2 ;  /* 0x000000ffb5b57208 */ /* 0x000fe20001000000 */
[----:B------:R-:W-:Y:S04]  /*b3a0*/  MUFU.EX2 R161, R161 ;  /* 0x000000a100a17308 */ /* 0x000fe80000000800 */
[-CC-:B------:R-:W-:Y:S01]  /*b3b0*/  FFMA.FTZ R177, R154, R12.reuse, -R181.reuse ;  /* 0x0000000c9ab17223 */ /* 0x180fe200000108b5 */
[----:B------:R-:W-:Y:S01]  /*b3c0*/  FSEL R154, R14, RZ, P6 ;  /* 0x000000ff0e9a7208 */ /* 0x000fe20003000000 */
[-CC-:B------:R-:W-:Y:S01]  /*b3d0*/  FFMA.FTZ R180, R155, R12.reuse, -R181.reuse ;  /* 0x0000000c9bb47223 */ /* 0x180fe200000108b5 */
[-CC-:B------:R-:W-:Y:S01]  /*b3e0*/  FFMA.FTZ R155, R158, R12.reuse, -R181.reuse ;  /* 0x0000000c9e9b7223 */ /* 0x180fe200000108b5 */
[-CC-:B------:R-:W-:Y:S01]  /*b3f0*/  FFMA.FTZ R230, R159, R12.reuse, -R181.reuse ;  /* 0x0000000c9fe67223 */ /* 0x180fe200000108b5 */
[-C--:B------:R-:W-:Y:S01]  /*b400*/  FFMA.FTZ R159, R162, R12.reuse, -R181 ;  /* 0x0000000ca29f7223 */ /* 0x080fe200000108b5 */
[----:B---3--:R-:W-:Y:S01]  /*b410*/  FADD.FTZ R173, -R154, R225 ;  /* 0x000000e19aad7221 */ /* 0x008fe20000010100 */
[----:B------:R-:W-:Y:S01]  /*b420*/  FSEL R225, R20, RZ, P2 ;  /* 0x000000ff14e17208 */ /* 0x000fe20001000000 */
[----:B------:R-:W-:Y:S01]  /*b430*/  MUFU.EX2 R177, R177 ;  /* 0x000000b100b17308 */ /* 0x000fe20000000800 */
[----:B------:R-:W-:Y:S01]  /*b440*/  @!P1 IADD3 R154, R214, 0x28c40, RZ ;  /* 0x00028c40d69a9810 */ /* 0x000fe20007ffe0ff */
[-C--:B------:R-:W-:Y:S01]  /*b450*/  FMUL.FTZ R173, R173, R12.reuse ;  /* 0x0000000cadad7220 */ /* 0x080fe20000410000 */
[----:B------:R-:W-:Y:S01]  /*b460*/  ISETP.NE.AND P2, PT, R192, R229, PT ;  /* 0x000000e5c000720c */ /* 0x000fe20003f45270 */
[----:B------:R-:W-:Y:S01]  /*b470*/  FADD.FTZ R225, -R225, R224 ;  /* 0x000000e0e1e17221 */ /* 0x000fe20000010100 */
[----:B------:R-:W-:Y:S01]  /*b480*/  @!P1 PRMT R154, RZ, 0x654, R154 ;  /* 0x00000654ff9a9816 */ /* 0x000fe2000000009a */
[-CC-:B------:R-:W-:Y:S01]  /*b490*/  FFMA.FTZ R162, R163, R12.reuse, -R181.reuse ;  /* 0x0000000ca3a27223 */ /* 0x180fe200000108b5 */
[-CC-:B------:R-:W-:Y:S01]  /*b4a0*/  FFMA.FTZ R163, R166, R12.reuse, -R181.reuse ;  /* 0x0000000ca6a37223 */ /* 0x180fe200000108b5 */
[-C--:B------:R-:W-:Y:S01]  /*b4b0*/  FMUL.FTZ R176, R225, R12.reuse ;  /* 0x0000000ce1b07220 */ /* 0x080fe20000410000 */
[----:B------:R-:W2:Y:S01]  /*b4c0*/  MUFU.EX2 R173, R173 ;  /* 0x000000ad00ad7308 */ /* 0x000ea20000000800 */
[----:B------:R2:W-:Y:S01]  /*b4d0*/  @!P1 SYNCS.ARRIVE.TRANS64.RED.A1T0 RZ, [R154+URZ], RZ ;  /* 0x000000ff9aff99a7 */ /* 0x0005e2000810043f */
[-CC-:B------:R-:W-:Y:S01]  /*b4e0*/  FFMA.FTZ R166, R167, R12.reuse, -R181.reuse ;  /* 0x0000000ca7a67223 */ /* 0x180fe200000108b5 */
[-CC-:B------:R-:W-:Y:S01]  /*b4f0*/  FFMA.FTZ R167, R170, R12.reuse, -R181.reuse ;  /* 0x0000000caaa77223 */ /* 0x180fe200000108b5 */
[-CC-:B------:R-:W-:Y:S01]  /*b500*/  FFMA.FTZ R171, R171, R12.reuse, -R181.reuse ;  /* 0x0000000cabab7223 */ /* 0x180fe200000108b5 */
[-CC-:B------:R-:W-:Y:S01]  /*b510*/  FFMA.FTZ R174, R174, R12.reuse, -R181.reuse ;  /* 0x0000000caeae7223 */ /* 0x180fe200000108b5 */
[-CC-:B------:R-:W-:Y:S01]  /*b520*/  FFMA.FTZ R175, R175, R12.reuse, -R181.reuse ;  /* 0x0000000cafaf7223 */ /* 0x180fe200000108b5 */
[-CC-:B------:R-:W-:Y:S01]  /*b530*/  FFMA.FTZ R178, R178, R12.reuse, -R181.reuse ;  /* 0x0000000cb2b27223 */ /* 0x180fe200000108b5 */
[----:B------:R-:W3:Y:S01]  /*b540*/  MUFU.EX2 R176, R176 ;  /* 0x000000b000b07308 */ /* 0x000ee20000000800 */
[-CC-:B------:R-:W-:Y:S01]  /*b550*/  FFMA.FTZ R179, R179, R12.reuse, -R181.reuse ;  /* 0x0000000cb3b37223 */ /* 0x180fe200000108b5 */
[-CC-:B------:R-:W-:Y:S01]  /*b560*/  FFMA.FTZ R182, R182, R12.reuse, -R181.reuse ;  /* 0x0000000cb6b67223 */ /* 0x180fe200000108b5 */
[----:B------:R-:W-:Y:S01]  /*b570*/  FFMA.FTZ R181, R183, R12, -R181 ;  /* 0x0000000cb7b57223 */ /* 0x000fe200000108b5 */
[----:B------:R-:W-:-:S04]  /*b580*/  @!P2 IMAD R225, R226, 0x40, R190 ;  /* 0x00000040e2e1a824 */ /* 0x000fc800078e02be */
[----:B------:R-:W4:Y:S01]  /*b590*/  MUFU.EX2 R180, R180 ;  /* 0x000000b400b47308 */ /* 0x000f220000000800 */
[----:B--2---:R-:W-:Y:S01]  /*b5a0*/  FFMA.FTZ R154, R173, R0, R152 ;  /* 0x00000000ad9a7223 */ /* 0x004fe20000010098 */
[----:B------:R-:W-:Y:S01]  /*b5b0*/  F2FP.F16.F32.PACK_AB R152, R153, R152 ;  /* 0x000000989998723e */ /* 0x000fe200000000ff */
[----:B------:R-:W-:Y:S02]  /*b5c0*/  @!P2 IMAD R158, R225, 0x4, R2 ;  /* 0x00000004e19ea824 */ /* 0x000fe400078e0202 */
[-C--:B------:R-:W-:Y:S01]  /*b5d0*/  FMUL.FTZ R24, R24, R173.reuse ;  /* 0x000000ad18187220 */ /* 0x080fe20000410000 */
[----:B------:R-:W-:Y:S01]  /*b5e0*/  FADD.FTZ R183, R153, R154 ;  /* 0x0000009a99b77221 */ /* 0x000fe20000010000 */
[-C--:B------:R-:W-:Y:S01]  /*b5f0*/  FMUL.FTZ R25, R25, R173.reuse ;  /* 0x000000ad19197220 */ /* 0x080fe20000410000 */
[----:B------:R-:W-:Y:S01]  /*b600*/  FMUL.FTZ R28, R28, R173 ;  /* 0x000000ad1c1c7220 */ /* 0x000fe20000410000 */
[----:B------:R-:W2:Y:S01]  /*b610*/  MUFU.EX2 R155, R155 ;  /* 0x0000009b009b7308 */ /* 0x000ea20000000800 */
[----:B---3--:R-:W-:Y:S01]  /*b620*/  FFMA.FTZ R153, R176, R3, R177 ;  /* 0x00000003b0997223 */ /* 0x008fe200000100b1 */
[----:B------:R-:W-:Y:S01]  /*b630*/  FADD.FTZ R154, R156, R183 ;  /* 0x000000b79c9a7221 */ /* 0x000fe20000010000 */
[----:B------:R-:W-:Y:S01]  /*b640*/  @!P2 STS [R158+0x28800], R173 ;  /* 0x028800ad9e00a388 */ /* 0x000fe20000000800 */
[-C--:B------:R-:W-:Y:S01]  /*b650*/  FMUL.FTZ R29, R29, R173.reuse ;  /* 0x000000ad1d1d7220 */ /* 0x080fe20000410000 */
[-C--:B------:R-:W-:Y:S01]  /*b660*/  FMUL.FTZ R32, R32, R173.reuse ;  /* 0x000000ad20207220 */ /* 0x080fe20000410000 */
[C---:B------:R-:W-:Y:S01]  /*b670*/  FADD.FTZ R183, R157.reuse, R154 ;  /* 0x0000009a9db77221 */ /* 0x040fe20000010000 */
[----:B------:R3:W-:Y:S01]  /*b680*/  @!P2 STS [R158+0x28820], R176 ;  /* 0x028820b09e00a388 */ /* 0x0007e20000000800 */
[----:B------:R-:W3:Y:S01]  /*b690*/  MUFU.EX2 R230, R230 ;  /* 0x000000e600e67308 */ /* 0x000ee20000000800 */
[----:B----4-:R-:W-:Y:S01]  /*b6a0*/  FADD.FTZ R170, R180, R153 ;  /* 0x00000099b4aa7221 */ /* 0x010fe20000010000 */
[----:B------:R-:W-:Y:S01]  /*b6b0*/  F2FP.F16.F32.PACK_AB R154, R157, R156 ;  /* 0x0000009c9d9a723e */ /* 0x000fe200000000ff */
[----:B------:R-:W-:Y:S01]  /*b6c0*/  FADD.FTZ R156, R160, R183 ;  /* 0x000000b7a09c7221 */ /* 0x000fe20000010000 */
[-C--:B------:R-:W-:Y:S01]  /*b6d0*/  FMUL.FTZ R33, R33, R173.reuse ;  /* 0x000000ad21217220 */ /* 0x080fe20000410000 */
[-C--:B------:R-:W-:Y:S01]  /*b6e0*/  FMUL.FTZ R36, R36, R173.reuse ;  /* 0x000000ad24247220 */ /* 0x080fe20000410000 */
[-C--:B------:R-:W-:Y:S01]  /*b6f0*/  FMUL.FTZ R37, R37, R173.reuse ;  /* 0x000000ad25257220 */ /* 0x080fe20000410000 */
[----:B------:R-:W-:Y:S01]  /*b700*/  FADD.FTZ R157, R161, R156 ;  /* 0x0000009ca19d7221 */ /* 0x000fe20000010000 */
[----:B------:R-:W4:Y:S01]  /*b710*/  MUFU.EX2 R159, R159 ;  /* 0x0000009f009f7308 */ /* 0x000f220000000800 */
[----:B--2---:R-:W-:Y:S01]  /*b720*/  FADD.FTZ R153, R155, R170 ;  /* 0x000000aa9b997221 */ /* 0x004fe20000010000 */
        /* <DEDUP_REMOVED lines=87> */
[C---:B---3--:R-:W-:Y:S01]  /*bca0*/  FADD.FTZ R174, R209.reuse, R158 ;  /* 0x0000009ed1ae7221 */ /* 0x048fe20000010000 */
[----:B------:R-:W-:Y:S01]  /*bcb0*/  F2FP.F16.F32.PACK_AB R158, R209, R208 ;  /* 0x000000d0d19e723e */ /* 0x000fe200000000ff */
[-C--:B------:R-:W-:Y:S01]  /*bcc0*/  FMUL.FTZ R47, R47, R176.reuse ;  /* 0x000000b02f2f7220 */ /* 0x080fe20000410000 */
[----:B--2---:R-:W-:Y:S01]  /*bcd0*/  F2FP.F16.F32.PACK_AB R160, R228, R227 ;  /* 0x000000e3e4a0723e */ /* 0x004fe200000000ff */
[----:B------:R-:W-:Y:S01]  /*bce0*/  FADD.FTZ R153, R227, R174 ;  /* 0x000000aee3997221 */ /* 0x000fe20000010000 */
[----:B------:R-:W-:Y:S01]  /*bcf0*/  FADD.FTZ R174, R0, R157 ;  /* 0x0000009d00ae7221 */ /* 0x000fe20000010000 */
[-C--:B------:R-:W-:Y:S01]  /*bd00*/  FMUL.FTZ R50, R50, R176.reuse ;  /* 0x000000b032327220 */ /* 0x080fe20000410000 */
[----:B------:R-:W2:Y:S01]  /*bd10*/  MUFU.EX2 R170, R175 ;  /* 0x000000af00aa7308 */ /* 0x000ea20000000800 */
[----:B------:R-:W-:Y:S01]  /*bd20*/  FADD.FTZ R153, R228, R153 ;  /* 0x00000099e4997221 */ /* 0x000fe20000010000 */
[----:B----4-:R-:W-:Y:S01]  /*bd30*/  FADD.FTZ R161, R3, R174 ;  /* 0x000000ae03a17221 */ /* 0x010fe20000010000 */
[-C--:B------:R-:W-:Y:S01]  /*bd40*/  FMUL.FTZ R51, R51, R176.reuse ;  /* 0x000000b033337220 */ /* 0x080fe20000410000 */
[-C--:B------:R-:W-:Y:S01]  /*bd50*/  FMUL.FTZ R54, R54, R176.reuse ;  /* 0x000000b036367220 */ /* 0x080fe20000410000 */
[-C--:B------:R-:W-:Y:S01]  /*bd60*/  FMUL.FTZ R55, R55, R176.reuse ;  /* 0x000000b037377220 */ /* 0x080fe20000410000 */
[-C--:B------:R-:W-:Y:S01]  /*bd70*/  FMUL.FTZ R58, R58, R176.reuse ;  /* 0x000000b03a3a7220 */ /* 0x080fe20000410000 */
[-C--:B------:R-:W-:Y:S01]  /*bd80*/  FMUL.FTZ R59, R59, R176.reuse ;  /* 0x000000b03b3b7220 */ /* 0x080fe20000410000 */
[----:B------:R-:W3:Y:S01]  /*bd90*/  MUFU.EX2 R168, R168 ;  /* 0x000000a800a87308 */ /* 0x000ee20000000800 */
[----:B-----5:R-:W-:Y:S01]  /*bda0*/  FADD.FTZ R157, R164, R153 ;  /* 0x00000099a49d7221 */ /* 0x020fe20000010000 */
        /* <DEDUP_REMOVED lines=17> */
[----:B------:R-:W-:Y:S01]  /*bec0*/  F2FP.F16.F32.PACK_AB R157, R162, R159 ;  /* 0x0000009fa29d723e */ /* 0x000fe200000000ff */
[-C--:B------:R-:W-:Y:S01]  /*bed0*/  FMUL.FTZ R83, R83, R176.reuse ;  /* 0x000000b053537220 */ /* 0x080fe20000410000 */
[----:B------:R-:W-:Y:S01]  /*bee0*/  F2FP.F16.F32.PACK_AB R159, R166, R163 ;  /* 0x000000a3a69f723e */ /* 0x000fe200000000ff */
[----:B------:R-:W-:Y:S01]  /*bef0*/  FMUL.FTZ R86, R86, R176 ;  /* 0x000000b056567220 */ /* 0x000fe20000410000 */
[----:B------:R-:W-:Y:S01]  /*bf00*/  F2FP.F16.F32.PACK_AB R162, R168, R164 ;  /* 0x000000a4a8a2723e */ /* 0x000fe200000000ff */
[-C--:B------:R-:W-:Y:S01]  /*bf10*/  FMUL.FTZ R87, R87, R176.reuse ;  /* 0x000000b057577220 */ /* 0x080fe20000410000 */
[----:B------:R-:W3:Y:S01]  /*bf20*/  MUFU.EX2 R179, R179 ;  /* 0x000000b300b37308 */ /* 0x000ee20000000800 */
[----:B----4-:R-:W-:Y:S01]  /*bf30*/  FADD.FTZ R166, R178, R161 ;  /* 0x000000a1b2a67221 */ /* 0x010fe20000010000 */
[----:B------:R-:W-:Y:S01]  /*bf40*/  F2FP.F16.F32.PACK_AB R161, R0, R167 ;  /* 0x000000a700a1723e */ /* 0x000fe200000000ff */
[----:B------:R4:W-:Y:S01]  /*bf50*/  STSM.16.M88.4 [R195+0x26800], R152 ;  /* 0x02680098c3007844 */ /* 0x0009e20000000200 */
[----:B------:R-:W-:Y:S01]  /*bf60*/  F2FP.F16.F32.PACK_AB R163, R170, R3 ;  /* 0x00000003aaa3723e */ /* 0x000fe200000000ff */
[-C--:B------:R-:W-:Y:S01]  /*bf70*/  FMUL.FTZ R90, R90, R176.reuse ;  /* 0x000000b05a5a7220 */ /* 0x080fe20000410000 */
[-C--:B------:R-:W-:Y:S01]  /*bf80*/  FMUL.FTZ R91, R91, R176.reuse ;  /* 0x000000b05b5b7220 */ /* 0x080fe20000410000 */
[----:B------:R4:W-:Y:S01]  /*bf90*/  STSM.16.M88.4 [R196], R156 ;  /* 0x0000009cc4007844 */ /* 0x0009e20000000200 */
[----:B------:R-:W5:Y:S01]  /*bfa0*/  MUFU.EX2 R169, R169 ;  /* 0x000000a900a97308 */ /* 0x000f620000000800 */
[----:B--2---:R-:W-:Y:S01]  /*bfb0*/  FADD.FTZ R174, R165, R174 ;  /* 0x000000aea5ae7221 */ /* 0x004fe20000010000 */
[-C--:B------:R-:W-:Y:S01]  /*bfc0*/  FMUL.FTZ R94, R94, R176.reuse ;  /* 0x000000b05e5e7220 */ /* 0x080fe20000410000 */
[----:B------:R4:W-:Y:S01]  /*bfd0*/  STSM.16.M88.4 [R198], R160 ;  /* 0x000000a0c6007844 */ /* 0x0009e20000000200 */
        /* <DEDUP_REMOVED lines=13> */
[C---:B-----5:R-:W-:Y:S01]  /*c0b0*/  FADD.FTZ R174, R169.reuse, R174 ;  /* 0x000000aea9ae7221 */ /* 0x060fe20000010000 */
[----:B------:R-:W-:Y:S01]  /*c0c0*/  F2FP.F16.F32.PACK_AB R164, R169, R165 ;  /* 0x000000a5a9a4723e */ /* 0x000fe200000000ff */
[----:B------:R-:W-:Y:S01]  /*c0d0*/  FMUL.FTZ R115, R115, R176 ;  /* 0x000000b073737220 */ /* 0x000fe20000410000 */
[----:B------:R-:W-:Y:S01]  /*c0e0*/  F2FP.F16.F32.PACK_AB R165, R179, R178 ;  /* 0x000000b2b3a5723e */ /* 0x000fe200000000ff */
[----:B------:R-:W-:Y:S01]  /*c0f0*/  FADD.FTZ R3, R21, R174 ;  /* 0x000000ae15037221 */ /* 0x000fe20000010000 */
[-C--:B------:R-:W-:Y:S01]  /*c100*/  FMUL.FTZ R118, R118, R176.reuse ;  /* 0x000000b076767220 */ /* 0x080fe20000410000 */
[-C--:B------:R-:W-:Y:S01]  /*c110*/  FMUL.FTZ R119, R119, R176.reuse ;  /* 0x000000b077777220 */ /* 0x080fe20000410000 */
[----:B------:R-:W5:Y:S01]  /*c120*/  MUFU.EX2 R181, R181 ;  /* 0x000000b500b57308 */ /* 0x000f620000000800 */
[----:B--2---:R-:W-:Y:S01]  /*c130*/  FADD.FTZ R168, R182, R167 ;  /* 0x000000a7b6a87221 */ /* 0x004fe20000010000 */
[-C--:B------:R-:W-:Y:S01]  /*c140*/  FMUL.FTZ R122, R122, R176.reuse ;  /* 0x000000b07a7a7220 */ /* 0x080fe20000410000 */
[-C--:B------:R-:W-:Y:S01]  /*c150*/  FMUL.FTZ R123, R123, R176.reuse ;  /* 0x000000b07b7b7220 */ /* 0x080fe20000410000 */
[-C--:B------:R-:W-:Y:S01]  /*c160*/  FMUL.FTZ R126, R126, R176.reuse ;  /* 0x000000b07e7e7220 */ /* 0x080fe20000410000 */
[-C--:B------:R-:W-:Y:S01]  /*c170*/  FMUL.FTZ R127, R127, R176.reuse ;  /* 0x000000b07f7f7220 */ /* 0x080fe20000410000 */
[-C--:B------:R-:W-:Y:S01]  /*c180*/  FMUL.FTZ R130, R130, R176.reuse ;  /* 0x000000b082827220 */ /* 0x080fe20000410000 */
[-C--:B------:R-:W-:Y:S01]  /*c190*/  FMUL.FTZ R131, R131, R176.reuse ;  /* 0x000000b083837220 */ /* 0x080fe20000410000 */
[-C--:B------:R-:W-:Y:S01]  /*c1a0*/  FMUL.FTZ R134, R134, R176.reuse ;  /* 0x000000b086867220 */ /* 0x080fe20000410000 */
[C---:B---3--:R-:W-:Y:S01]  /*c1b0*/  F2FP.F16.F32.PACK_AB R166, R172.reuse, R21 ;  /* 0x00000015aca6723e */ /* 0x048fe200000000ff */
[----:B------:R-:W-:Y:S01]  /*c1c0*/  FADD.FTZ R0, R172, R3 ;  /* 0x00000003ac007221 */ /* 0x000fe20000010000 */
[-C--:B------:R-:W-:Y:S01]  /*c1d0*/  FMUL.FTZ R135, R135, R176.reuse ;  /* 0x000000b087877220 */ /* 0x080fe20000410000 */
[-C--:B------:R-:W-:Y:S01]  /*c1e0*/  FMUL.FTZ R138, R138, R176.reuse ;  /* 0x000000b08a8a7220 */ /* 0x080fe20000410000 */
[-C--:B------:R-:W-:Y:S01]  /*c1f0*/  FMUL.FTZ R139, R139, R176.reuse ;  /* 0x000000b08b8b7220 */ /* 0x080fe20000410000 */
[-C--:B------:R-:W-:Y:S01]  /*c200*/  FMUL.FTZ R142, R142, R176.reuse ;  /* 0x000000b08e8e7220 */ /* 0x080fe20000410000 */
[-C--:B------:R-:W-:Y:S01]  /*c210*/  FMUL.FTZ R143, R143, R176.reuse ;  /* 0x000000b08f8f7220 */ /* 0x080fe20000410000 */
[----:B------:R-:W-:Y:S01]  /*c220*/  FMUL.FTZ R146, R146, R176 ;  /* 0x000000b092927220 */ /* 0x000fe20000410000 */
[C---:B-----5:R-:W-:Y:S01]  /*c230*/  F2FP.F16.F32.PACK_AB R167, R181.reuse, R182 ;  /* 0x000000b6b5a7723e */ /* 0x060fe200000000ff */
[----:B------:R-:W-:Y:S01]  /*c240*/  FADD.FTZ R3, R181, R168 ;  /* 0x000000a8b5037221 */ /* 0x000fe20000010000 */
[-C--:B------:R-:W-:Y:S01]  /*c250*/  FMUL.FTZ R147, R147, R176.reuse ;  /* 0x000000b093937220 */ /* 0x080fe20000410000 */
[-C--:B------:R-:W-:Y:S01]  /*c260*/  FMUL.FTZ R150, R150, R176.reuse ;  /* 0x000000b096967220 */ /* 0x080fe20000410000 */
[----:B------:R-:W-:Y:S01]  /*c270*/  FMUL.FTZ R151, R151, R176 ;  /* 0x000000b097977220 */ /* 0x000fe20000410000 */
[----:B------:R4:W-:Y:S01]  /*c280*/  STSM.16.M88.4 [R197], R164 ;  /* 0x000000a4c5007844 */ /* 0x0009e20000000200 */
[----:B------:R-:W-:Y:S05]  /*c290*/  @!P0 BRA `(.L_x_3727) ;  /* 0x0000000000048947 */ /* 0x000fea0003800000 */
[----:B------:R-:W-:Y:S01]  /*c2a0*/  BPT.TRAP 0x1 ;  /* 0x000000040000795c */ /* 0x000fe20000300000 */
.L_x_3727:
[----:B------:R2:W3:Y:S01]  /*c2b0*/  SYNCS.PHASECHK.TRANS64.TRYWAIT P2, [R214+URZ+0x28c50], R215 ;  /* 0x028c50d7d60075a7 */ /* 0x0004e2000804017f */
[----:B------:R-:W-:Y:S05]  /*c2c0*/  @!P0 BRA `(.L_x_3728) ;  /* 0x0000000000048947 */ /* 0x000fea0003800000 */
[----:B------:R-:W-:Y:S01]  /*c2d0*/  BPT.TRAP 0x1 ;  /* 0x000000040000795c */ /* 0x000fe20000300000 */
.L_x_3728:
[----:B------:R-:W-:Y:S04]  /*c2e0*/  BSSY B2, `(.L_x_3729) ;  /* 0x0000004000027945 */ /* 0x000fe80003800000 */
[----:B---3--:R-:W-:Y:S05]  /*c2f0*/  @P2 BRA `(.L_x_3730) ;  /* 0x0000000000082947 */ /* 0x008fea0003800000 */
[----:B------:R-:W3:Y:S02]  /*c300*/  SYNCS.PHASECHK.TRANS64.TRYWAIT P2, [R214+URZ+0x28c50], R215 ;  /* 0x028c50d7d60075a7 */ /* 0x000ee4000804017f */
[----:B---3--:R-:W-:Y:S05]  /*c310*/  @!P2 BRA `(.L_x_3731) ;  /* 0x000000bc00c0a947 */ /* 0x008fea0003800000 */
.L_x_3730:
[----:B------:R-:W-:Y:S05]  /*c320*/  BSYNC B2 ;  /* 0x0000000000027941 */ /* 0x000fea0003800000 */
.L_x_3729:
[----:B------:R-:W-:Y:S01]  /*c330*/  IMAD R168, R18, 0x1000, R13 ;  /* 0x0000100012a87824 */ /* 0x000fe200078e020d */
[----:B------:R-:W-:Y:S01]  /*c340*/  MOV R169, 0x40000040 ;  /* 0x4000004000a97802 */ /* 0x000fe20000000f00 */
[----:B------:R-:W-:Y:S01]  /*c350*/  WARPGROUP.ARRIVE ;  /* 0x00000000000079c5 */ /* 0x000fe20000000000 */
[----:B------:R-:W-:Y:S01]  /*c360*/  ISETP.GT.AND P2, PT, R213, R186, PT ;  /* 0x000000bad500720c */ /* 0x000fe20003f44270 */
[----:B0123--:R-:W-:Y:S01]  /*c370*/  @!P1 VIADD R214, R214, 0x28c60 ;  /* 0x00028c60d6d69836 */ /* 0x00ffe20000000000 */
[----:B------:R-:W-:Y:S01]  /*c380*/  R2UR UR6, R168 ;  /* 0x00000000a80672ca */ /* 0x000fe200000e0000 */
[----:B------:R-:W-:Y:S01]  /*c390*/  IMAD.MOV.U32 R224, RZ, RZ, R20 ;  /* 0x000000ffffe07224 */ /* 0x000fe200078e0014 */
[----:B------:R-:W-:Y:S01]  /*c3a0*/  R2UR UR7, R169 ;  /* 0x00000000a90772ca */ /* 0x000fe200000e0000 */
[----:B------:R-:W-:Y:S01]  /*c3b0*/  IMAD.MOV.U32 R169, RZ, RZ, 0x40000040 ;  /* 0x40000040ffa97424 */ /* 0x000fe200078e00ff */
[----:B------:R-:W-:Y:S01]  /*c3c0*/  @!P1 PRMT R214, RZ, 0x654, R214 ;  /* 0x00000654ffd69816 */ /* 0x000fe200000000d6 */
[----:B------:R-:W-:Y:S01]  /*c3d0*/  IMAD.MOV.U32 R225, RZ, RZ, R14 ;  /* 0x000000ffffe17224 */ /* 0x000fe200078e000e */
[----:B------:R-:W-:Y:S01]  /*c3e0*/  IADD3 R213, R213, -0x1, RZ ;  /* 0xffffffffd5d57810 */ /* 0x000fe20007ffe0ff */
[----:B------:R-:W-:-:S08]  /*c3f0*/  IMAD.MOV.U32 R226, RZ, RZ, R18 ;  /* 0x000000ffffe27224 */ /* 0x000fd000078e0012 */
[----:B------:R-:W-:Y:S03]  /*c400*/  HGMMA.64x256x16.F32 R24, R152, gdesc[UR4].tnspB, R24, gsb0 ;  /* 0x43e0000498187df0 */ /* 0x000fe60008000818 */
[----:B------:R-:W-:Y:S02]  /*c410*/  WARPGROUP.DEPBAR.LE gsb0, 0x0 ;  /* 0x00008000000079c5 */ /* 0x000fe40000010000 */
[----:B----4-:R-:W-:Y:S01]  /*c420*/  VIADD R152, R168, 0x80 ;  /* 0x00000080a8987836 */ /* 0x010fe20000000000 */
        /* <DEDUP_REMOVED lines=32> */
.L_x_3721:
[----:B------:R-:W-:Y:S05]  /*c630*/  BSYNC B1 ;  /* 0x0000000000017941 */ /* 0x000fea0003800000 */
.L_x_3720:
[----:B------:R-:W-:Y:S01]  /*c640*/  ISETP.GE.AND P2, PT, R213, RZ, PT ;  /* 0x000000ffd500720c */ /* 0x000fe20003f46270 */
[----:B------:R-:W-:-:S12]  /*c650*/  BSSY B0, `(.L_x_3733) ;  /* 0x00001a2000007945 */ /* 0x000fd80003800000 */
[----:B------:R-:W-:Y:S05]  /*c660*/  @!P2 BRA `(.L_x_3734) ;  /* 0x000000180080a947 */ /* 0x000fea0003800000 */
[----:B------:R-:W-:Y:S01]  /*c670*/  MOV R215, R20 ;  /* 0x0000001400d77202 */ /* 0x000fe20000000f00 */
[----:B------:R-:W-:Y:S02]  /*c680*/  IMAD.MOV.U32 R225, RZ, RZ, R14 ;  /* 0x000000ffffe17224 */ /* 0x000fe400078e000e */
[----:B------:R-:W-:-:S07]  /*c690*/  IMAD.MOV.U32 R209, RZ, RZ, R18 ;  /* 0x000000ffffd17224 */ /* 0x000fce00078e0012 */
.L_x_3745:
[----:B------:R-:W-:-:S05]  /*c6a0*/  VIADD R18, R209, 0x1 ;  /* 0x00000001d1127836 */ /* 0x000fca0000000000 */
[----:B------:R-:W-:-:S04]  /*c6b0*/  ISETP.NE.AND P2, PT, R18, 0x2, PT ;  /* 0x000000021200780c */ /* 0x000fc80003f45270 */
[----:B------:R-:W-:Y:S02]  /*c6c0*/  SEL R12, RZ, 0x1, P2 ;  /* 0x00000001ff0c7807 */ /* 0x000fe40001000000 */
[----:B------:R-:W-:Y:S02]  /*c6d0*/  SEL R18, R18, RZ, P2 ;  /* 0x000000ff12127207 */ /* 0x000fe40001000000 */
[----:B------:R-:W-:Y:S01]  /*c6e0*/  LOP3.LUT R19, R19, R12, RZ, 0x3c, !PT ;  /* 0x0000000c13137212 */ /* 0x000fe200078e3cff */
[----:B--2---:R-:W-:Y:S06]  /*c6f0*/  @!P0 BRA `(.L_x_3735) ;  /* 0x0000000000048947 */ /* 0x004fec0003800000 */
[----:B------:R-:W-:Y:S01]  /*c700*/  BPT.TRAP 0x1 ;  /* 0x000000040000795c */ /* 0x000fe20000300000 */
.L_x_3735:
[----:B------:R-:W-:Y:S02]  /*c710*/  LEA R186, R18, R2, 0x3 ;  /* 0x0000000212ba7211 */ /* 0x000fe400078e18ff */
[----:B------:R-:W-:-:S04]  /*c720*/  SHF.L.U32 R187, R19, 0x1f, RZ ;  /* 0x0000001f13bb7819 */ /* 0x000fc800000006ff */
[----:B------:R2:W3:Y:S01]  /*c730*/  SYNCS.PHASECHK.TRANS64.TRYWAIT P2, [R186+URZ+0x28c30], R187 ;  /* 0x028c30bbba0075a7 */ /* 0x0004e2000804017f */
[----:B------:R-:W-:Y:S05]  /*c740*/  @!P0 BRA `(.L_x_3736) ;  /* 0x0000000000048947 */ /* 0x000fea0003800000 */
[----:B------:R-:W-:Y:S01]  /*c750*/  BPT.TRAP 0x1 ;  /* 0x000000040000795c */ /* 0x000fe20000300000 */
.L_x_3736:
[----:B------:R-:W-:Y:S01]  /*c760*/  BSSY B1, `(.L_x_3737) ;  /* 0x0000006000017945 */ /* 0x000fe20003800000 */
[----:B------:R-:W-:Y:S02]  /*c770*/  IMAD R20, R18, 0x200, R15 ;  /* 0x0000020012147824 */ /* 0x000fe400078e020f */
[----:B0-----:R-:W-:Y:S01]  /*c780*/  IMAD.MOV.U32 R21, RZ, RZ, 0x40000040 ;  /* 0x40000040ff157424 */ /* 0x001fe200078e00ff */
[----:B---3--:R-:W-:Y:S06]  /*c790*/  @P2 BRA `(.L_x_3738) ;  /* 0x0000000000082947 */ /* 0x008fec0003800000 */
[----:B------:R-:W0:Y:S02]  /*c7a0*/  SYNCS.PHASECHK.TRANS64.TRYWAIT P2, [R186+URZ+0x28c30], R187 ;  /* 0x028c30bbba0075a7 */ /* 0x000e24000804017f */
[----:B0-----:R-:W-:Y:S05]  /*c7b0*/  @!P2 BRA `(.L_x_3739) ;  /* 0x000000b800aca947 */ /* 0x001fea0003800000 */
.L_x_3738:
[----:B------:R-:W-:Y:S05]  /*c7c0*/  BSYNC B1 ;  /* 0x0000000000017941 */ /* 0x000fea0003800000 */
.L_x_3737:
[C---:B------:R-:W-:Y:S01]  /*c7d0*/  R2UR UR6, R20.reuse ;  /* 0x00000000140672ca */ /* 0x040fe200000e0000 */
[----:B------:R-:W-:Y:S01]  /*c7e0*/  WARPGROUP.ARRIVE ;  /* 0x00000000000079c5 */ /* 0x000fe20000000000 */
[----:B------:R-:W-:Y:S01]  /*c7f0*/  R2UR UR7, R21 ;  /* 0x00000000150772ca */ /* 0x000fe200000e0000 */
[----:B------:R-:W-:Y:S01]  /*c800*/  VIADD R184, R20, 0x2 ;  /* 0x0000000214b87836 */ /* 0x000fe20000000000 */
[----:B------:R-:W-:Y:S02]  /*c810*/  R2UR UR4, R4 ;  /* 0x00000000040472ca */ /* 0x000fe400000e0000 */
[----:B------:R-:W-:Y:S02]  /*c820*/  R2UR UR5, R5 ;  /* 0x00000000050572ca */ /* 0x000fe400000e0000 */
[----:B------:R-:W-:Y:S02]  /*c830*/  MOV R185, 0x40000040 ;  /* 0x4000004000b97802 */ /* 0x000fe40000000f00 */
[----:B------:R-:W-:-:S09]  /*c840*/  MOV R21, 0x40000040 ;  /* 0x4000004000157802 */ /* 0x000fd20000000f00 */
        /* <DEDUP_REMOVED lines=43> */
[----:B------:R-:W3:Y:S02]  /*cb00*/  SHFL.BFLY PT, R21, R20, 0x2, 0x1f ;  /* 0x0c401f0014157f89 */ /* 0x000ee400000e0000 */
[----:B---3--:R-:W-:Y:S02]  /*cb10*/  FMNMX.FTZ R184, R20, R21, !PT ;  /* 0x0000001514b87209 */ /* 0x008fe40007810000 */
[----:B------:R-:W-:-:S03]  /*cb20*/  FMNMX.FTZ R21, R155, R12, !PT ;  /* 0x0000000c9b157209 */ /* 0x000fc60007810000 */
[----:B------:R-:W3:Y:S01]  /*cb30*/  SHFL.BFLY PT, R185, R184, 0x1, 0x1f ;  /* 0x0c201f00b8b97f89 */ /* 0x000ee200000e0000 */
[----:B------:R-:W-:-:S04]  /*cb40*/  FMNMX.FTZ R12, R158, R21, !PT ;  /* 0x000000159e0c7209 */ /* 0x000fc80007810000 */
[----:B------:R-:W-:-:S04]  /*cb50*/  FMNMX.FTZ R21, R159, R12, !PT ;  /* 0x0000000c9f157209 */ /* 0x000fc80007810000 */
[----:B------:R-:W-:-:S04]  /*cb60*/  FMNMX.FTZ R12, R162, R21, !PT ;  /* 0x00000015a20c7209 */ /* 0x000fc80007810000 */
[----:B------:R-:W-:Y:S01]  /*cb70*/  FMNMX.FTZ R21, R163, R12, !PT ;  /* 0x0000000ca3157209 */ /* 0x000fe20007810000 */
[----:B------:R-:W-:-:S03]  /*cb80*/  IMAD.U32 R12, RZ, RZ, UR36 ;  /* 0x00000024ff0c7e24 */ /* 0x000fc6000f8e00ff */
[----:B------:R-:W-:Y:S02]  /*cb90*/  FMNMX.FTZ R20, R166, R21, !PT ;  /* 0x00000015a6147209 */ /* 0x000fe40007810000 */
[----:B---3--:R-:W-:-:S05]  /*cba0*/  FMNMX.FTZ R14, R184, R185, !PT ;  /* 0x000000b9b80e7209 */ /* 0x008fca0007810000 */
[----:B------:R-:W-:Y:S01]  /*cbb0*/  FADD.FTZ R185, -R14, R225 ;  /* 0x000000e10eb97221 */ /* 0x000fe20000010100 */
[----:B------:R-:W-:-:S03]  /*cbc0*/  FMNMX.FTZ R225, R167, R20, !PT ;  /* 0x00000014a7e17209 */ /* 0x000fc60007810000 */
[-C--:B------:R-:W-:Y:S01]  /*cbd0*/  FMUL.FTZ R21, R185, R12.reuse ;  /* 0x0000000cb9157220 */ /* 0x080fe20000410000 */
[----:B------:R-:W-:Y:S01]  /*cbe0*/  FMNMX.FTZ R20, R170, R225, !PT ;  /* 0x000000e1aa147209 */ /* 0x000fe20007810000 */
[----:B------:R-:W-:-:S03]  /*cbf0*/  FMUL.FTZ R185, R14, R12 ;  /* 0x0000000c0eb97220 */ /* 0x000fc60000410000 */
        /* <DEDUP_REMOVED lines=22> */
[----:B------:R-:W3:Y:S02]  /*cd60*/  MUFU.EX2 R21, R21 ;  /* 0x0000001500157308 */ /* 0x000ee40000000800 */
[----:B------:R-:W-:-:S05]  /*cd70*/  FMNMX.FTZ R20, R183, R20, !PT ;  /* 0x00000014b7147209 */ /* 0x000fca0007810000 */
[----:B------:R-:W4:Y:S01]  /*cd80*/  SHFL.BFLY PT, R225, R20, 0x2, 0x1f ;  /* 0x0c401f0014e17f89 */ /* 0x000f2200000e0000 */
[----:B------:R-:W5:Y:S08]  /*cd90*/  MUFU.EX2 R152, R152 ;  /* 0x0000009800987308 */ /* 0x000f700000000800 */
[----:B------:R-:W0:Y:S01]  /*cda0*/  MUFU.EX2 R153, R153 ;  /* 0x0000009900997308 */ /* 0x000e220000000800 */
[-C--:B---3--:R-:W-:Y:S01]  /*cdb0*/  FMUL.FTZ R24, R24, R21.reuse ;  /* 0x0000001518187220 */ /* 0x088fe20000410000 */
[-C--:B------:R-:W-:Y:S01]  /*cdc0*/  FMUL.FTZ R25, R25, R21.reuse ;  /* 0x0000001519197220 */ /* 0x080fe20000410000 */
[-C--:B------:R-:W-:Y:S01]  /*cdd0*/  FMUL.FTZ R28, R28, R21.reuse ;  /* 0x000000151c1c7220 */ /* 0x080fe20000410000 */
[-C--:B------:R-:W-:Y:S01]  /*cde0*/  FMUL.FTZ R29, R29, R21.reuse ;  /* 0x000000151d1d7220 */ /* 0x080fe20000410000 */
[-C--:B------:R-:W-:Y:S01]  /*cdf0*/  FMUL.FTZ R32, R32, R21.reuse ;  /* 0x0000001520207220 */ /* 0x080fe20000410000 */
[-C--:B------:R-:W-:Y:S01]  /*ce00*/  FMUL.FTZ R33, R33, R21.reuse ;  /* 0x0000001521217220 */ /* 0x080fe20000410000 */
[-C--:B------:R-:W-:Y:S01]  /*ce10*/  FMUL.FTZ R36, R36, R21.reuse ;  /* 0x0000001524247220 */ /* 0x080fe20000410000 */
[----:B------:R-:W3:Y:S01]  /*ce20*/  MUFU.EX2 R156, R156 ;  /* 0x0000009c009c7308 */ /* 0x000ee20000000800 */
[----:B-----5:R-:W-:Y:S01]  /*ce30*/  FFMA.FTZ R0, R21, R0, R152 ;  /* 0x0000000015007223 */ /* 0x020fe20000010098 */
[-C--:B------:R-:W-:Y:S01]  /*ce40*/  FMUL.FTZ R37, R37, R21.reuse ;  /* 0x0000001525257220 */ /* 0x080fe20000410000 */
[-C--:B------:R-:W-:Y:S01]  /*ce50*/  FMUL.FTZ R40, R40, R21.reuse ;  /* 0x0000001528287220 */ /* 0x080fe20000410000 */
[-C--:B------:R-:W-:Y:S01]  /*ce60*/  FMUL.FTZ R41, R41, R21.reuse ;  /* 0x0000001529297220 */ /* 0x080fe20000410000 */
[-C--:B------:R-:W-:Y:S01]  /*ce70*/  FMUL.FTZ R44, R44, R21.reuse ;  /* 0x000000152c2c7220 */ /* 0x080fe20000410000 */
[----:B------:R-:W-:Y:S01]  /*ce80*/  FMUL.FTZ R45, R45, R21 ;  /* 0x000000152d2d7220 */ /* 0x000fe20000410000 */
[----:B----4-:R-:W-:Y:S01]  /*ce90*/  FMNMX.FTZ R225, R20, R225, !PT ;  /* 0x000000e114e17209 */ /* 0x010fe20007810000 */
[----:B------:R-:W4:Y:S01]  /*cea0*/  MUFU.EX2 R157, R157 ;  /* 0x0000009d009d7308 */ /* 0x000f220000000800 */
[-C--:B------:R-:W-:Y:S01]  /*ceb0*/  FMUL.FTZ R48, R48, R21.reuse ;  /* 0x0000001530307220 */ /* 0x080fe20000410000 */
[-C--:B------:R-:W-:Y:S01]  /*cec0*/  FMUL.FTZ R49, R49, R21.reuse ;  /* 0x0000001531317220 */ /* 0x080fe20000410000 */
[-C--:B------:R-:W-:Y:S01]  /*ced0*/  FMUL.FTZ R52, R52, R21.reuse ;  /* 0x0000001534347220 */ /* 0x080fe20000410000 */
[----:B------:R-:W5:Y:S01]  /*cee0*/  SHFL.BFLY PT, R20, R225, 0x1, 0x1f ;  /* 0x0c201f00e1147f89 */ /* 0x000f6200000e0000 */
        /* <DEDUP_REMOVED lines=23> */
[----:B-----5:R-:W-:Y:S01]  /*d060*/  FMNMX.FTZ R20, R225, R20, !PT ;  /* 0x00000014e1147209 */ /* 0x020fe20007810000 */
[----:B------:R-:W-:-:S02]  /*d070*/  IMAD.MOV R225, RZ, RZ, -R194 ;  /* 0x000000ffffe17224 */ /* 0x000fc400078e0ac2 */
[-C--:B------:R-:W-:Y:S01]  /*d080*/  FMUL.FTZ R93, R93, R21.reuse ;  /* 0x000000155d5d7220 */ /* 0x080fe20000410000 */
[----:B------:R-:W-:Y:S01]  /*d090*/  FMUL.FTZ R96, R96, R21 ;  /* 0x0000001560607220 */ /* 0x000fe20000410000 */
[----:B------:R-:W-:Y:S01]  /*d0a0*/  MUFU.EX2 R165, R165 ;  /* 0x000000a500a57308 */ /* 0x000fe20000000800 */
[C---:B------:R-:W-:Y:S01]  /*d0b0*/  FADD.FTZ R185, -R20.reuse, R215 ;  /* 0x000000d714b97221 */ /* 0x040fe20000010100 */
[-C--:B------:R-:W-:Y:S01]  /*d0c0*/  FMUL.FTZ R215, R20, R12.reuse ;  /* 0x0000000c14d77220 */ /* 0x080fe20000410000 */
[----:B------:R-:W-:Y:S01]  /*d0d0*/  ISETP.NE.AND P2, PT, R192, R225, PT ;  /* 0x000000e1c000720c */ /* 0x000fe20003f45270 */
[----:B------:R-:W-:Y:S01]  /*d0e0*/  FMUL.FTZ R97, R97, R21 ;  /* 0x0000001561617220 */ /* 0x000fe20000410000 */
[-C--:B------:R-:W-:Y:S01]  /*d0f0*/  FMUL.FTZ R168, R185, R12.reuse ;  /* 0x0000000cb9a87220 */ /* 0x080fe20000410000 */
[-CC-:B------:R-:W-:Y:S01]  /*d100*/  FFMA.FTZ R185, R154, R12.reuse, -R215.reuse ;  /* 0x0000000c9ab97223 */ /* 0x180fe200000108d7 */
[-CC-:B------:R-:W-:Y:S01]  /*d110*/  FFMA.FTZ R208, R155, R12.reuse, -R215.reuse ;  /* 0x0000000c9bd07223 */ /* 0x180fe200000108d7 */
[-CC-:B------:R-:W-:Y:S01]  /*d120*/  FFMA.FTZ R155, R158, R12.reuse, -R215.reuse ;  /* 0x0000000c9e9b7223 */ /* 0x180fe200000108d7 */
[-CC-:B-1----:R-:W-:Y:S01]  /*d130*/  FFMA.FTZ R214, R159, R12.reuse, -R215.reuse ;  /* 0x0000000c9fd67223 */ /* 0x182fe200000108d7 */
[-CC-:B------:R-:W-:Y:S01]  /*d140*/  FFMA.FTZ R226, R167, R12.reuse, -R215.reuse ;  /* 0x0000000ca7e27223 */ /* 0x180fe200000108d7 */
[----:B------:R-:W-:Y:S01]  /*d150*/  MUFU.EX2 R168, R168 ;  /* 0x000000a800a87308 */ /* 0x000fe20000000800 */
[-CC-:B------:R-:W-:Y:S01]  /*d160*/  FFMA.FTZ R167, R170, R12.reuse, -R215.reuse ;  /* 0x0000000caaa77223 */ /* 0x180fe200000108d7 */
[----:B------:R-:W-:Y:S01]  /*d170*/  FFMA.FTZ R170, R171, R12, -R215 ;  /* 0x0000000cabaa7223 */ /* 0x000fe200000108d7 */
[----:B------:R-:W-:-:S02]  /*d180*/  @!P1 VIADD R154, R186, 0x28c40 ;  /* 0x00028c40ba9a9836 */ /* 0x000fc40000000000 */
[-CC-:B------:R-:W-:Y:S01]  /*d190*/  FFMA.FTZ R171, R174, R12.reuse, -R215.reuse ;  /* 0x0000000caeab7223 */ /* 0x180fe200000108d7 */
[-CC-:B------:R-:W-:Y:S01]  /*d1a0*/  FFMA.FTZ R159, R162, R12.reuse, -R215.reuse ;  /* 0x0000000ca29f7223 */ /* 0x180fe200000108d7 */
[--C-:B------:R-:W-:Y:S01]  /*d1b0*/  FFMA.FTZ R174, R175, R12, -R215.reuse ;  /* 0x0000000cafae7223 */ /* 0x100fe200000108d7 */
[----:B------:R-:W-:Y:S01]  /*d1c0*/  @!P2 LEA R175, R209, R190, 0x6 ;  /* 0x000000bed1afa211 */ /* 0x000fe200078e30ff */
[----:B------:R-:W1:Y:S01]  /*d1d0*/  MUFU.EX2 R185, R185 ;  /* 0x000000b900b97308 */ /* 0x000e620000000800 */
[----:B0-----:R-:W-:Y:S01]  /*d1e0*/  FADD.FTZ R209, R153, R0 ;  /* 0x0000000099d17221 */ /* 0x001fe20000010000 */
[----:B------:R-:W-:Y:S01]  /*d1f0*/  @!P1 PRMT R154, RZ, 0x654, R154 ;  /* 0x00000654ff9a9816 */ /* 0x000fe2000000009a */
[-CC-:B------:R-:W-:Y:S01]  /*d200*/  FFMA.FTZ R224, R163, R12.reuse, -R215.reuse ;  /* 0x0000000ca3e07223 */ /* 0x180fe200000108d7 */
[----:B------:R-:W-:Y:S01]  /*d210*/  FFMA.FTZ R163, R166, R12, -R215 ;  /* 0x0000000ca6a37223 */ /* 0x000fe200000108d7 */
[----:B---3--:R-:W-:Y:S01]  /*d220*/  FADD.FTZ R0, R156, R209 ;  /* 0x000000d19c007221 */ /* 0x008fe20000010000 */
[----:B------:R0:W-:Y:S01]  /*d230*/  @!P1 SYNCS.ARRIVE.TRANS64.RED.A1T0 RZ, [R154+URZ], RZ ;  /* 0x000000ff9aff99a7 */ /* 0x0001e2000810043f */
[-C--:B------:R-:W-:Y:S01]  /*d240*/  FMUL.FTZ R100, R100, R21.reuse ;  /* 0x0000001564647220 */ /* 0x080fe20000410000 */
[----:B------:R-:W3:Y:S01]  /*d250*/  MUFU.EX2 R208, R208 ;  /* 0x000000d000d07308 */ /* 0x000ee20000000800 */
[----:B----4-:R-:W-:Y:S01]  /*d260*/  FADD.FTZ R209, R157, R0 ;  /* 0x000000009dd17221 */ /* 0x010fe20000010000 */
[-C--:B------:R-:W-:Y:S01]  /*d270*/  FMUL.FTZ R101, R101, R21.reuse ;  /* 0x0000001565657220 */ /* 0x080fe20000410000 */
[-C--:B------:R-:W-:Y:S01]  /*d280*/  FMUL.FTZ R104, R104, R21.reuse ;  /* 0x0000001568687220 */ /* 0x080fe20000410000 */
[-C--:B------:R-:W-:Y:S01]  /*d290*/  FMUL.FTZ R105, R105, R21.reuse ;  /* 0x0000001569697220 */ /* 0x080fe20000410000 */
[----:B------:R-:W-:Y:S01]  /*d2a0*/  FMUL.FTZ R108, R108, R21 ;  /* 0x000000156c6c7220 */ /* 0x000fe20000410000 */
[----:B0-----:R-:W-:-:S02]  /*d2b0*/  @!P2 IMAD R154, R175, 0x4, R2 ;  /* 0x00000004af9aa824 */ /* 0x001fc400078e0202 */
[-C--:B------:R-:W-:Y:S01]  /*d2c0*/  FFMA.FTZ R175, R178, R12.reuse, -R215 ;  /* 0x0000000cb2af7223 */ /* 0x080fe200000108d7 */
[----:B------:R-:W0:Y:S01]  /*d2d0*/  MUFU.EX2 R155, R155 ;  /* 0x0000009b009b7308 */ /* 0x000e220000000800 */
[----:B-1----:R-:W-:Y:S01]  /*d2e0*/  FFMA.FTZ R3, R168, R3, R185 ;  /* 0x00000003a8037223 */ /* 0x002fe200000100b9 */
[-C--:B------:R-:W-:Y:S01]  /*d2f0*/  FMUL.FTZ R109, R109, R21.reuse ;  /* 0x000000156d6d7220 */ /* 0x080fe20000410000 */
[----:B------:R-:W-:Y:S01]  /*d300*/  @!P2 STS [R154+0x28800], R21 ;  /* 0x028800159a00a388 */ /* 0x000fe20000000800 */
[-C--:B------:R-:W-:Y:S01]  /*d310*/  FMUL.FTZ R112, R112, R21.reuse ;  /* 0x0000001570707220 */ /* 0x080fe20000410000 */
[-C--:B------:R-:W-:Y:S01]  /*d320*/  FMUL.FTZ R113, R113, R21.reuse ;  /* 0x0000001571717220 */ /* 0x080fe20000410000 */
[-C--:B------:R-:W-:Y:S01]  /*d330*/  FMUL.FTZ R116, R116, R21.reuse ;  /* 0x0000001574747220 */ /* 0x080fe20000410000 */
[----:B------:R1:W-:Y:S01]  /*d340*/  @!P2 STS [R154+0x28820], R168 ;  /* 0x028820a89a00a388 */ /* 0x0003e20000000800 */
        /* <DEDUP_REMOVED lines=10> */
[----:B0-----:R-:W-:Y:S01]  /*d3f0*/  FADD.FTZ R3, R155, R0 ;  /* 0x000000009b037221 */ /* 0x001fe20000010000 */
[-C--:B------:R-:W-:Y:S01]  /*d400*/  FMUL.FTZ R129, R129, R21.reuse ;  /* 0x0000001581817220 */ /* 0x080fe20000410000 */
[-C--:B------:R-:W-:Y:S01]  /*d410*/  FMUL.FTZ R132, R132, R21.reuse ;  /* 0x0000001584847220 */ /* 0x080fe20000410000 */
[----:B------:R-:W-:Y:S01]  /*d420*/  FADD.FTZ R209, R161, R154 ;  /* 0x0000009aa1d17221 */ /* 0x000fe20000010000 */
        /* <DEDUP_REMOVED lines=8> */
[----:B------:R-:W-:Y:S01]  /*d4b0*/  FADD.FTZ R209, R165, R154 ;  /* 0x0000009aa5d17221 */ /* 0x000fe20000010000 */
[-C--:B------:R-:W-:Y:S01]  /*d4c0*/  FMUL.FTZ R144, R144, R21.reuse ;  /* 0x0000001590907220 */ /* 0x080fe20000410000 */
[----:B------:R-:W1:Y:S01]  /*d4d0*/  MUFU.EX2 R184, R184 ;  /* 0x000000b800b87308 */ /* 0x000e620000000800 */
[----:B---3--:R-:W-:Y:S01]  /*d4e0*/  FADD.FTZ R3, R159, R0 ;  /* 0x000000009f037221 */ /* 0x008fe20000010000 */
[-C--:B------:R-:W-:Y:S01]  /*d4f0*/  FMUL.FTZ R145, R145, R21.reuse ;  /* 0x0000001591917220 */ /* 0x080fe20000410000 */
[-C--:B------:R-:W-:Y:S01]  /*d500*/  FMUL.FTZ R148, R148, R21.reuse ;  /* 0x0000001594947220 */ /* 0x080fe20000410000 */
[----:B------:R-:W-:Y:S01]  /*d510*/  FMUL.FTZ R149, R149, R21 ;  /* 0x0000001595957220 */ /* 0x000fe20000410000 */
[-CC-:B------:R-:W-:Y:S01]  /*d520*/  FFMA.FTZ R182, R182, R12.reuse, -R215.reuse ;  /* 0x0000000cb6b67223 */ /* 0x180fe200000108d7 */
[-CC-:B------:R-:W-:Y:S01]  /*d530*/  FFMA.FTZ R183, R183, R12.reuse, -R215.reuse ;  /* 0x0000000cb7b77223 */ /* 0x180fe200000108d7 */
[----:B------:R-:W-:Y:S01]  /*d540*/  FFMA.FTZ R179, R179, R12, -R215 ;  /* 0x0000000cb3b37223 */ /* 0x000fe200000108d7 */
[----:B------:R-:W3:Y:S01]  /*d550*/  MUFU.EX2 R163, R163 ;  /* 0x000000a300a37308 */ /* 0x000ee20000000800 */
[----:B0-----:R-:W-:Y:S01]  /*d560*/  FADD.FTZ R0, R224, R3 ;  /* 0x00000003e0007221 */ /* 0x001fe20000010000 */
[----:B------:R-:W-:Y:S01]  /*d570*/  F2FP.F16.F32.PACK_AB R152, R153, R152 ;  /* 0x000000989998723e */ /* 0x000fe200000000ff */
[-C--:B------:R-:W-:Y:S01]  /*d580*/  FMUL.FTZ R26, R26, R168.reuse ;  /* 0x000000a81a1a7220 */ /* 0x080fe20000410000 */
[----:B------:R-:W-:Y:S01]  /*d590*/  F2FP.F16.F32.PACK_AB R153, R208, R185 ;  /* 0x000000b9d099723e */ /* 0x000fe200000000ff */
[-C--:B------:R-:W-:Y:S01]  /*d5a0*/  FMUL.FTZ R27, R27, R168.reuse ;  /* 0x000000a81b1b7220 */ /* 0x080fe20000410000 */
[----:B------:R-:W-:Y:S01]  /*d5b0*/  F2FP.F16.F32.PACK_AB R155, R214, R155 ;  /* 0x0000009bd69b723e */ /* 0x000fe200000000ff */
[----:B------:R-:W-:Y:S01]  /*d5c0*/  FMUL.FTZ R30, R30, R168 ;  /* 0x000000a81e1e7220 */ /* 0x000fe20000410000 */
[----:B------:R-:W0:Y:S01]  /*d5d0*/  MUFU.EX2 R169, R169 ;  /* 0x000000a900a97308 */ /* 0x000e220000000800 */
[----:B-1----:R-:W-:Y:S01]  /*d5e0*/  FADD.FTZ R154, R184, R209 ;  /* 0x000000d1b89a7221 */ /* 0x002fe20000010000 */
[----:B------:R-:W-:Y:S01]  /*d5f0*/  F2FP.F16.F32.PACK_AB R158, R165, R164 ;  /* 0x000000a4a59e723e */ /* 0x000fe200000000ff */
[-C--:B------:R-:W-:Y:S01]  /*d600*/  FMUL.FTZ R31, R31, R168.reuse ;  /* 0x000000a81f1f7220 */ /* 0x080fe20000410000 */
[-C--:B------:R-:W-:Y:S01]  /*d610*/  FMUL.FTZ R34, R34, R168.reuse ;  /* 0x000000a822227220 */ /* 0x080fe20000410000 */
[-C--:B------:R-:W-:Y:S01]  /*d620*/  FMUL.FTZ R35, R35, R168.reuse ;  /* 0x000000a823237220 */ /* 0x080fe20000410000 */
[-C--:B------:R-:W-:Y:S01]  /*d630*/  FMUL.FTZ R38, R38, R168.reuse ;  /* 0x000000a826267220 */ /* 0x080fe20000410000 */
[-C--:B------:R-:W-:Y:S01]  /*d640*/  FMUL.FTZ R39, R39, R168.reuse ;  /* 0x000000a827277220 */ /* 0x080fe20000410000 */
[----:B------:R-:W1:Y:S01]  /*d650*/  MUFU.EX2 R226, R226 ;  /* 0x000000e200e27308 */ /* 0x000e620000000800 */
        /* <DEDUP_REMOVED lines=40> */
[----:B-1----:R-:W-:Y:S01]  /*d8e0*/  FADD.FTZ R21, R173, R154 ;  /* 0x0000009aad157221 */ /* 0x002fe20000010000 */
[----:B------:R-:W-:Y:S01]  /*d8f0*/  F2FP.F16.F32.PACK_AB R154, R157, R156 ;  /* 0x0000009c9d9a723e */ /* 0x000fe200000000ff */
[----:B------:R-:W-:Y:S01]  /*d900*/  BAR.SYNC.DEFER_BLOCKING 0xf, 0x100 ;  /* 0x03c4000000007b1d */ /* 0x000fe20000010000 */
[----:B------:R-:W-:Y:S01]  /*d910*/  F2FP.F16.F32.PACK_AB R157, R224, R159 ;  /* 0x0000009fe09d723e */ /* 0x000fe200000000ff */
[----:B------:R-:W-:Y:S01]  /*d920*/  FMUL.FTZ R102, R102, R168 ;  /* 0x000000a866667220 */ /* 0x000fe20000410000 */
[----:B------:R-:W-:Y:S01]  /*d930*/  F2FP.F16.F32.PACK_AB R156, R161, R160 ;  /* 0x000000a0a19c723e */ /* 0x000fe200000000ff */
[----:B------:R-:W-:Y:S01]  /*d940*/  FMUL.FTZ R103, R103, R168 ;  /* 0x000000a867677220 */ /* 0x000fe20000410000 */
[----:B------:R-:W-:Y:S01]  /*d950*/  F2FP.F16.F32.PACK_AB R159, R226, R163 ;  /* 0x000000a3e29f723e */ /* 0x000fe200000000ff */
[----:B------:R-:W1:Y:S01]  /*d960*/  MUFU.EX2 R171, R171 ;  /* 0x000000ab00ab7308 */ /* 0x000e620000000800 */
[----:B---3--:R-:W-:Y:S01]  /*d970*/  FADD.FTZ R0, R170, R3 ;  /* 0x00000003aa007221 */ /* 0x008fe20000010000 */
[----:B------:R-:W-:Y:S01]  /*d980*/  F2FP.F16.F32.PACK_AB R160, R169, R184 ;  /* 0x000000b8a9a0723e */ /* 0x000fe200000000ff */
[-C--:B------:R-:W-:Y:S01]  /*d990*/  FMUL.FTZ R106, R106, R168.reuse ;  /* 0x000000a86a6a7220 */ /* 0x080fe20000410000 */
[----:B------:R-:W-:Y:S01]  /*d9a0*/  F2FP.F16.F32.PACK_AB R161, R170, R167 ;  /* 0x000000a7aaa1723e */ /* 0x000fe200000000ff */
        /* <DEDUP_REMOVED lines=13> */
[----:B------:R1:W-:Y:S01]  /*da80*/  STSM.16.M88.4 [R195+0x26800], R152 ;  /* 0x02680098c3007844 */ /* 0x0003e20000000200 */
[-C--:B------:R-:W-:Y:S01]  /*da90*/  FMUL.FTZ R126, R126, R168.reuse ;  /* 0x000000a87e7e7220 */ /* 0x080fe20000410000 */
[-C--:B------:R-:W-:Y:S01]  /*daa0*/  FMUL.FTZ R127, R127, R168.reuse ;  /* 0x000000a87f7f7220 */ /* 0x080fe20000410000 */
[-C--:B------:R-:W-:Y:S01]  /*dab0*/  FMUL.FTZ R130, R130, R168.reuse ;  /* 0x000000a882827220 */ /* 0x080fe20000410000 */
[----:B------:R1:W-:Y:S01]  /*dac0*/  STSM.16.M88.4 [R196], R156 ;  /* 0x0000009cc4007844 */ /* 0x0003e20000000200 */
[----:B------:R-:W-:Y:S01]  /*dad0*/  FMUL.FTZ R131, R131, R168 ;  /* 0x000000a883837220 */ /* 0x000fe20000410000 */
[----:B------:R-:W4:Y:S01]  /*dae0*/  MUFU.EX2 R180, R180 ;  /* 0x000000b400b47308 */ /* 0x000f220000000800 */
[----:B---3--:R-:W-:Y:S01]  /*daf0*/  FADD.FTZ R21, R177, R162 ;  /* 0x000000a2b1157221 */ /* 0x008fe20000010000 */
[----:B------:R-:W-:Y:S01]  /*db00*/  F2FP.F16.F32.PACK_AB R162, R173, R172 ;  /* 0x000000acada2723e */ /* 0x000fe200000000ff */
[----:B------:R-:W-:Y:S01]  /*db10*/  FMUL.FTZ R134, R134, R168 ;  /* 0x000000a886867220 */ /* 0x000fe20000410000 */
[----:B------:R-:W-:Y:S01]  /*db20*/  F2FP.F16.F32.PACK_AB R164, R177, R176 ;  /* 0x000000b0b1a4723e */ /* 0x000fe200000000ff */
[-C--:B------:R-:W-:Y:S01]  /*db30*/  FMUL.FTZ R135, R135, R168.reuse ;  /* 0x000000a887877220 */ /* 0x080fe20000410000 */
[-C--:B------:R-:W-:Y:S01]  /*db40*/  FMUL.FTZ R138, R138, R168.reuse ;  /* 0x000000a88a8a7220 */ /* 0x080fe20000410000 */
[-C--:B------:R-:W-:Y:S01]  /*db50*/  FMUL.FTZ R139, R139, R168.reuse ;  /* 0x000000a88b8b7220 */ /* 0x080fe20000410000 */
[----:B------:R-:W3:Y:S01]  /*db60*/  MUFU.EX2 R175, R175 ;  /* 0x000000af00af7308 */ /* 0x000ee20000000800 */
        /* <DEDUP_REMOVED lines=8> */
[----:B----4-:R-:W-:Y:S01]  /*dbf0*/  FADD.FTZ R166, R180, R21 ;  /* 0x00000015b4a67221 */ /* 0x010fe20000010000 */
[-C--:B------:R-:W-:Y:S01]  /*dc00*/  FMUL.FTZ R150, R150, R168.reuse ;  /* 0x000000a896967220 */ /* 0x080fe20000410000 */
[----:B------:R-:W-:-:S05]  /*dc10*/  FMUL.FTZ R151, R151, R168 ;  /* 0x000000a897977220 */ /* 0x000fca0000410000 */
[----:B------:R-:W4:Y:S01]  /*dc20*/  MUFU.EX2 R178, R179 ;  /* 0x000000b300b27308 */ /* 0x000f220000000800 */
[----:B---3--:R-:W-:-:S07]  /*dc30*/  FADD.FTZ R3, R175, R0 ;  /* 0x00000000af037221 */ /* 0x008fce0000010000 */
[----:B------:R-:W3:Y:S01]  /*dc40*/  MUFU.EX2 R182, R182 ;  /* 0x000000b600b67308 */ /* 0x000ee20000000800 */
[C---:B0-----:R-:W-:Y:S01]  /*dc50*/  FADD.FTZ R0, R181.reuse, R166 ;  /* 0x000000a6b5007221 */ /* 0x041fe20000010000 */
[----:B------:R-:W-:-:S06]  /*dc60*/  F2FP.F16.F32.PACK_AB R166, R181, R180 ;  /* 0x000000b4b5a6723e */ /* 0x000fcc00000000ff */
[----:B------:R-:W0:Y:S01]  /*dc70*/  MUFU.EX2 R183, R183 ;  /* 0x000000b700b77308 */ /* 0x000e220000000800 */
[C---:B----4-:R-:W-:Y:S01]  /*dc80*/  FADD.FTZ R3, R178.reuse, R3 ;  /* 0x00000003b2037221 */ /* 0x050fe20000010000 */
[----:B------:R-:W-:-:S03]  /*dc90*/  F2FP.F16.F32.PACK_AB R165, R178, R175 ;  /* 0x000000afb2a5723e */ /* 0x000fc600000000ff */
[----:B---3--:R-:W-:Y:S01]  /*dca0*/  FADD.FTZ R172, R182, R3 ;  /* 0x00000003b6ac7221 */ /* 0x008fe20000010000 */
[----:B0-----:R-:W-:-:S03]  /*dcb0*/  F2FP.F16.F32.PACK_AB R167, R183, R182 ;  /* 0x000000b6b7a7723e */ /* 0x001fc600000000ff */
[----:B------:R-:W-:Y:S02]  /*dcc0*/  FADD.FTZ R3, R183, R172 ;  /* 0x000000acb7037221 */ /* 0x000fe40000010000 */
[----:B------:R1:W-:Y:S01]  /*dcd0*/  STSM.16.M88.4 [R197], R164 ;  /* 0x000000a4c5007844 */ /* 0x0003e20000000200 */
[----:B------:R-:W-:Y:S05]  /*dce0*/  @!P0 BRA `(.L_x_3740) ;  /* 0x0000000000048947 */ /* 0x000fea0003800000 */
[----:B------:R-:W-:Y:S01]  /*dcf0*/  BPT.TRAP 0x1 ;  /* 0x000000040000795c */ /* 0x000fe20000300000 */
.L_x_3740:
[----:B------:R0:W3:Y:S01]  /*dd00*/  SYNCS.PHASECHK.TRANS64.TRYWAIT P2, [R186+URZ+0x28c50], R187 ;  /* 0x028c50bbba0075a7 */ /* 0x0000e2000804017f */
[----:B------:R-:W-:Y:S05]  /*dd10*/  @!P0 BRA `(.L_x_3741) ;  /* 0x0000000000048947 */ /* 0x000fea0003800000 */
[----:B------:R-:W-:Y:S01]  /*dd20*/  BPT.TRAP 0x1 ;  /* 0x000000040000795c */ /* 0x000fe20000300000 */
.L_x_3741:
[----:B------:R-:W-:Y:S04]  /*dd30*/  BSSY B1, `(.L_x_3742) ;  /* 0x0000004000017945 */ /* 0x000fe80003800000 */
[----:B---3--:R-:W-:Y:S05]  /*dd40*/  @P2 BRA `(.L_x_3743) ;  /* 0x0000000000082947 */ /* 0x008fea0003800000 */
[----:B------:R-:W3:Y:S02]  /*dd50*/  SYNCS.PHASECHK.TRANS64.TRYWAIT P2, [R186+URZ+0x28c50], R187 ;  /* 0x028c50bbba0075a7 */ /* 0x000ee4000804017f */
[----:B---3--:R-:W-:Y:S05]  /*dd60*/  @!P2 BRA `(.L_x_3744) ;  /* 0x000000a40054a947 */ /* 0x008fea0003800000 */
.L_x_3743:
[----:B------:R-:W-:Y:S05]  /*dd70*/  BSYNC B1 ;  /* 0x0000000000017941 */ /* 0x000fea0003800000 */
.L_x_3742:
[----:B------:R-:W-:Y:S01]  /*dd80*/  IMAD R168, R18, 0x1000, R13 ;  /* 0x0000100012a87824 */ /* 0x000fe200078e020d */
[----:B------:R-:W-:Y:S01]  /*dd90*/  WARPGROUP.ARRIVE ;  /* 0x00000000000079c5 */ /* 0x000fe20000000000 */
[----:B------:R-:W-:Y:S01]  /*dda0*/  IMAD.MOV.U32 R169, RZ, RZ, 0x40000040 ;  /* 0x40000040ffa97424 */ /* 0x000fe200078e00ff */
[C---:B------:R-:W-:Y:S01]  /*ddb0*/  ISETP.GT.AND P2, PT, R213.reuse, RZ, PT ;  /* 0x000000ffd500720c */ /* 0x040fe20003f44270 */
[----:B0-23--:R-:W-:Y:S01]  /*ddc0*/  @!P1 VIADD R186, R186, 0x28c60 ;  /* 0x00028c60baba9836 */ /* 0x00dfe20000000000 */
        /* <DEDUP_REMOVED lines=10> */
[----:B-1----:R-:W-:Y:S01]  /*de70*/  IMAD.MOV.U32 R153, RZ, RZ, 0x40000040 ;  /* 0x40000040ff997424 */ /* 0x002fe200078e00ff */
        /* <DEDUP_REMOVED lines=31> */
.L_x_3734:
[----:B------:R-:W-:Y:S05]  /*e070*/  BSYNC B0 ;  /* 0x0000000000007941 */ /* 0x000fea0003800000 */
.L_x_3733:
[----:B------:R-:W3:Y:S01]  /*e080*/  SHFL.BFLY PT, R5, R0, 0x2, 0x1f ;  /* 0x0c401f0000057f89 */ /* 0x000ee200000e0000 */
[----:B------:R-:W-:Y:S02]  /*e090*/  IMAD.MOV R11, RZ, RZ, -R194 ;  /* 0x000000ffff0b7224 */ /* 0x000fe400078e0ac2 */
[----:B------:R-:W-:Y:S01]  /*e0a0*/  IMAD.MOV.U32 R169, RZ, RZ, -0x800000 ;  /* 0xff800000ffa97424 */ /* 0x000fe200078e00ff */
[----:B------:R-:W4:Y:S01]  /*e0b0*/  SHFL.BFLY PT, R6, R3, 0x2, 0x1f ;  /* 0x0c401f0003067f89 */ /* 0x000f2200000e0000 */
[----:B------:R-:W-:Y:S01]  /*e0c0*/  IMAD.MOV.U32 R170, RZ, RZ, -0x800000 ;  /* 0xff800000ffaa7424 */ /* 0x000fe200078e00ff */
[----:B------:R-:W-:Y:S08]  /*e0d0*/  BAR.ARV 0x8, 0xa0 ;  /* 0x0202800000007b1d */ /* 0x000ff00000002000 */
[----:B------:R-:W-:Y:S01]  /*e0e0*/  BAR.SYNC.DEFER_BLOCKING 0xf, 0x100 ;  /* 0x03c4000000007b1d */ /* 0x000fe20000010000 */
[----:B------:R-:W-:Y:S01]  /*e0f0*/  ISETP.NE.AND P0, PT, R192, R11, PT ;  /* 0x0000000bc000720c */ /* 0x000fe20003f05270 */
[----:B------:R-:W-:-:S02]  /*e100*/  VIADD R206, R206, 0x1 ;  /* 0x00000001cece7836 */ /* 0x000fc40000000000 */
[----:B---3--:R-:W-:Y:S01]  /*e110*/  FADD.FTZ R5, R5, R0 ;  /* 0x0000000005057221 */ /* 0x008fe20000010000 */
[----:B----4-:R-:W-:-:S04]  /*e120*/  FADD.FTZ R7, R6, R3 ;  /* 0x0000000306077221 */ /* 0x010fc80000010000 */
[----:B------:R-:W3:Y:S01]  /*e130*/  SHFL.BFLY PT, R4, R5, 0x1, 0x1f ;  /* 0x0c201f0005047f89 */ /* 0x000ee200000e0000 */
[----:B------:R-:W-:-:S03]  /*e140*/  MOV R3, RZ ;  /* 0x000000ff00037202 */ /* 0x000fc60000000f00 */
[----:B------:R-:W4:Y:S01]  /*e150*/  SHFL.BFLY PT, R6, R7, 0x1, 0x1f ;  /* 0x0c201f0007067f89 */ /* 0x000f2200000e0000 */
[----:B---3--:R-:W-:Y:S01]  /*e160*/  FADD.FTZ R9, R5, R4 ;  /* 0x0000000405097221 */ /* 0x008fe20000010000 */
[C---:B------:R-:W-:Y:S02]  /*e170*/  @!P0 IMAD R5, R18.reuse, 0x40, R190 ;  /* 0x0000004012058824 */ /* 0x040fe400078e02be */
[----:B------:R-:W-:Y:S02]  /*e180*/  VIADD R4, R18, 0x1 ;  /* 0x0000000112047836 */ /* 0x000fe40000000000 */
[----:B----4-:R-:W-:Y:S01]  /*e190*/  FADD.FTZ R0, R7, R6 ;  /* 0x0000000607007221 */ /* 0x010fe20000010000 */
[----:B------:R-:W-:Y:S01]  /*e1a0*/  FSETP.NE.FTZ.AND P2, PT, R9, RZ, PT ;  /* 0x000000ff0900720b */ /* 0x000fe20003f55000 */
[----:B------:R-:W-:Y:S01]  /*e1b0*/  IMAD.MOV.U32 R6, RZ, RZ, RZ ;  /* 0x000000ffff067224 */ /* 0x000fe200078e00ff */
[----:B------:R-:W-:Y:S02]  /*e1c0*/  @!P0 LEA R5, R5, R2, 0x2 ;  /* 0x0000000205058211 */ /* 0x000fe400078e10ff */
[----:B------:R-:W-:-:S02]  /*e1d0*/  FSETP.NE.FTZ.AND P3, PT, R0, RZ, PT ;  /* 0x000000ff0000720b */ /* 0x000fc40003f75000 */
[----:B------:R-:W-:-:S04]  /*e1e0*/  ISETP.NE.AND P1, PT, R4, 0x2, PT ;  /* 0x000000020400780c */ /* 0x000fc80003f25270 */
[----:B------:R-:W-:-:S03]  /*e1f0*/  SEL R8, RZ, 0x1, P1 ;  /* 0x00000001ff087807 */ /* 0x000fc60000800000 */
[----:B------:R-:W3:Y:S01]  /*e200*/  @P2 MUFU.RCP R3, R9 ;  /* 0x0000000900032308 */ /* 0x000ee20000001000 */
[C---:B------:R-:W-:Y:S01]  /*e210*/  @P2 FMUL.FTZ R18, R12.reuse, 0.69314718246459960938 ;  /* 0x3f3172180c122820 */ /* 0x040fe20000410000 */
[----:B------:R-:W-:Y:S02]  /*e220*/  LOP3.LUT R19, R19, R8, RZ, 0x3c, !PT ;  /* 0x0000000813137212 */ /* 0x000fe400078e3cff */
[----:B------:R-:W-:-:S04]  /*e230*/  @P3 FMUL.FTZ R12, R12, 0.69314718246459960938 ;  /* 0x3f3172180c0c3820 */ /* 0x000fc80000410000 */
[----:B------:R-:W4:Y:S08]  /*e240*/  @P3 MUFU.RCP R6, R0 ;  /* 0x0000000000063308 */ /* 0x000f300000001000 */
[----:B------:R-:W5:Y:S01]  /*e250*/  @P2 MUFU.LG2 R2, R9 ;  /* 0x0000000900022308 */ /* 0x000f620000000c00 */
[----:B---3--:R-:W-:Y:S01]  /*e260*/  @!P0 STS [R5+0x28800], R3 ;  /* 0x0288000305008388 */ /* 0x008fe20000000800 */
[-C--:B------:R-:W-:Y:S01]  /*e270*/  FMUL.FTZ R178, R24, R3.reuse ;  /* 0x0000000318b27220 */ /* 0x080fe20000410000 */
[-C--:B------:R-:W-:Y:S01]  /*e280*/  FMUL.FTZ R24, R33, R3.reuse ;  /* 0x0000000321187220 */ /* 0x080fe20000410000 */
[-C--:B------:R-:W-:Y:S01]  /*e290*/  FMUL.FTZ R176, R25, R3.reuse ;  /* 0x0000000319b07220 */ /* 0x080fe20000410000 */
[-C--:B------:R-:W-:Y:S01]  /*e2a0*/  FMUL.FTZ R177, R28, R3.reuse ;  /* 0x000000031cb17220 */ /* 0x080fe20000410000 */
[-C--:B------:R-:W-:Y:S01]  /*e2b0*/  FMUL.FTZ R174, R29, R3.reuse ;  /* 0x000000031dae7220 */ /* 0x080fe20000410000 */
[-C--:B------:R-:W-:Y:S01]  /*e2c0*/  FMUL.FTZ R175, R32, R3.reuse ;  /* 0x0000000320af7220 */ /* 0x080fe20000410000 */
[----:B0-----:R-:W0:Y:S01]  /*e2d0*/  @P3 MUFU.LG2 R21, R0 ;  /* 0x0000000000153308 */ /* 0x001e220000000c00 */
        /* <DEDUP_REMOVED lines=66> */
[----:B------:R-:W-:Y:S01]  /*e700*/  FMUL.FTZ R15, R70, R6 ;  /* 0x00000006460f7220 */ /* 0x000fe20000410000 */
[----:B------:R-:W-:Y:S01]  /*e710*/  @P2 FFMA.FTZ R169, R18, R14, R33 ;  /* 0x0000000e12a92223 */ /* 0x000fe20000010021 */
[----:B------:R-:W-:Y:S01]  /*e720*/  PLOP3.LUT P0, PT, PT, PT, PT, 0x8, 0x0 ;  /* 0x000000000000781c */ /* 0x000fe20003f0e170 */
        /* <DEDUP_REMOVED lines=61> */
.L_x_3655:
[----:B------:R-:W-:Y:S05]  /*eb00*/  BSYNC B7 ;  /* 0x0000000000077941 */ /* 0x000fea0003800000 */
.L_x_3653:
[----:B------:R-:W0:Y:S08]  /*eb10*/  S2UR UR5, SR_CgaCtaId ;  /* 0x00000000000579c3 */ /* 0x000e300000008800 */
[----:B------:R-:W-:Y:S06]  /*eb20*/  BAR.SYNC.DEFER_BLOCKING 0x5, 0x120 ;  /* 0x0144800000007b1d */ /* 0x000fec0000010000 */
[----:B------:R-:W-:Y:S01]  /*eb30*/  UMOV UR4, 0x400 ;  /* 0x0000040000047882 */ /* 0x000fe20000000000 */
[----:B------:R-:W-:Y:S01]  /*eb40*/  BSSY B0, `(.L_x_3746) ;  /* 0x000026d000007945 */ /* 0x000fe20003800000 */
[----:B0-----:R-:W-:-:S06]  /*eb50*/  ULEA UR4, UR5, UR4, 0x18 ;  /* 0x0000000405047291 */ /* 0x001fcc000f8ec03f */
[----:B------:R-:W-:-:S05]  /*eb60*/  MOV R2, UR4 ;  /* 0x0000000400027c02 */ /* 0x000fca0008000f00 */
[----:B--2---:R0:W2:Y:S01]  /*eb70*/  LDS.128 R184, [R2+0x28cd0] ;  /* 0x028cd00002b87984 */ /* 0x0040a20000000c00 */
[----:B------:R-:W-:Y:S06]  /*eb80*/  BAR.ARV 0x4, 0x120 ;  /* 0x0104800000007b1d */ /* 0x000fec0000002000 */
[----:B------:R-:W-:Y:S05]  /*eb90*/  @P0 BRA `(.L_x_3747) ;  /* 0x0000001c00100947 */ /* 0x000fea0003800000 */
[----:B-----5:R-:W3:Y:S01]  /*eba0*/  S2R R33, SR_SWINHI ;  /* 0x0000000000217919 */ /* 0x020ee20000002f00 */
        /* <DEDUP_REMOVED lines=18> */
[----:B---3--:R-:W-:-:S02]  /*ecd0*/  MOV R21, R33 ;  /* 0x0000002100157202 */ /* 0x008fc40000000f00 */
        /* <DEDUP_REMOVED lines=9> */
[C---:B------:R-:W-:Y:S02]  /*ed70*/  IADD3 R179, P1, R118.reuse, 0x20, RZ ;  /* 0x0000002076b37810 */ /* 0x040fe40007f3e0ff */
[----:B------:R-:W-:Y:S02]  /*ed80*/  LOP3.LUT R52, R209, 0x380, RZ, 0xc0, !PT ;  /* 0x00000380d1347812 */ /* 0x000fe400078ec0ff */
[----:B------:R-:W-:Y:S01]  /*ed90*/  IADD3 R183, P4, R118, 0x60, RZ ;  /* 0x0000006076b77810 */ /* 0x000fe20007f9e0ff */
[--C-:B------:R-:W-:Y:S01]  /*eda0*/  IMAD.X R41, RZ, RZ, R119.reuse, P1 ;  /* 0x000000ffff297224 */ /* 0x100fe200008e0677 */
[----:B------:R-:W-:Y:S02]  /*edb0*/  SHF.R.U64 R44, R44, 0x3, RZ ;  /* 0x000000032c2c7819 */ /* 0x000fe400000012ff */
[----:B------:R-:W-:Y:S01]  /*edc0*/  IADD3 R60, P5, R118, 0x2040, RZ ;  /* 0x00002040763c7810 */ /* 0x000fe20007fbe0ff */
[----:B------:R-:W-:Y:S01]  /*edd0*/  IMAD.X R49, RZ, RZ, R119, P4 ;  /* 0x000000ffff317224 */ /* 0x000fe200020e0677 */
[----:B------:R-:W-:-:S02]  /*ede0*/  LOP3.LUT R40, R179, 0x380, RZ, 0xc0, !PT ;  /* 0x00000380b3287812 */ /* 0x000fc400078ec0ff */
[----:B------:R-:W-:Y:S01]  /*edf0*/  SHF.R.U64 R52, R52, 0x3, RZ ;  /* 0x0000000334347819 */ /* 0x000fe200000012ff */
[----:B------:R-:W-:Y:S01]  /*ee00*/  IMAD.X R61, RZ, RZ, R119, P5 ;  /* 0x000000ffff3d7224 */ /* 0x000fe200028e0677 */
[----:B------:R-:W-:Y:S02]  /*ee10*/  IADD3 R68, P1, R118, 0x4000, RZ ;  /* 0x0000400076447810 */ /* 0x000fe40007f3e0ff */
[----:B------:R-:W-:Y:S02]  /*ee20*/  LOP3.LUT R48, R183, 0x380, RZ, 0xc0, !PT ;  /* 0x00000380b7307812 */ /* 0x000fe400078ec0ff */
[----:B------:R-:W-:Y:S02]  /*ee30*/  LOP3.LUT R44, R44, R181, RZ, 0x3c, !PT ;  /* 0x000000b52c2c7212 */ /* 0x000fe400078e3cff */
[----:B------:R-:W-:Y:S02]  /*ee40*/  LOP3.LUT R181, R60, 0x380, RZ, 0xc0, !PT ;  /* 0x000003803cb57812 */ /* 0x000fe400078ec0ff */
[----:B------:R-:W-:-:S02]  /*ee50*/  IADD3 R36, P6, R118, 0x2020, RZ ;  /* 0x0000202076247810 */ /* 0x000fc40007fde0ff */
[----:B------:R-:W-:Y:S02]  /*ee60*/  SHF.R.U64 R40, R40, 0x3, RZ ;  /* 0x0000000328287819 */ /* 0x000fe400000012ff */
[----:B------:R-:W-:Y:S01]  /*ee70*/  LOP3.LUT R52, R52, R209, RZ, 0x3c, !PT ;  /* 0x000000d134347212 */ /* 0x000fe200078e3cff */
[----:B------:R-:W-:Y:S01]  /*ee80*/  IMAD.X R57, RZ, RZ, R119, P6 ;  /* 0x000000ffff397224 */ /* 0x000fe200030e0677 */
[----:B------:R-:W-:Y:S02]  /*ee90*/  SHF.R.U64 R48, R48, 0x3, RZ ;  /* 0x0000000330307819 */ /* 0x000fe400000012ff */
[----:B------:R-:W-:Y:S02]  /*eea0*/  LOP3.LUT R209, R68, 0x380, RZ, 0xc0, !PT ;  /* 0x0000038044d17812 */ /* 0x000fe400078ec0ff */
[----:B------:R-:W-:Y:S02]  /*eeb0*/  IADD3 R64, P2, R118, 0x2060, RZ ;  /* 0x0000206076407810 */ /* 0x000fe40007f5e0ff */
[----:B------:R-:W-:-:S02]  /*eec0*/  SHF.R.U64 R181, R181, 0x3, RZ ;  /* 0x00000003b5b57819 */ /* 0x000fc400000012ff */
[C---:B------:R-:W-:Y:S01]  /*eed0*/  LOP3.LUT R33, R118.reuse, 0x380, RZ, 0xc0, !PT ;  /* 0x0000038076217812 */ /* 0x040fe200078ec0ff */
[--C-:B------:R-:W-:Y:S01]  /*eee0*/  IMAD.X R65, RZ, RZ, R119.reuse, P2 ;  /* 0x000000ffff417224 */ /* 0x100fe200010e0677 */
[----:B------:R-:W-:Y:S02]  /*eef0*/  IADD3 R30, P4, R118, 0x4040, RZ ;  /* 0x00004040761e7810 */ /* 0x000fe40007f9e0ff */
[----:B------:R-:W-:Y:S02]  /*ef00*/  LOP3.LUT R40, R40, R179, RZ, 0x3c, !PT ;  /* 0x000000b328287212 */ /* 0x000fe400078e3cff */
[----:B------:R-:W-:Y:S01]  /*ef10*/  LOP3.LUT R48, R48, R183, RZ, 0x3c, !PT ;  /* 0x000000b730307212 */ /* 0x000fe200078e3cff */
[----:B------:R-:W-:Y:S01]  /*ef20*/  IMAD.X R103, RZ, RZ, R119, P4 ;  /* 0x000000ffff677224 */ /* 0x000fe200020e0677 */
[----:B------:R-:W-:Y:S02]  /*ef30*/  LOP3.LUT R179, R36, 0x380, RZ, 0xc0, !PT ;  /* 0x0000038024b37812 */ /* 0x000fe400078ec0ff */
[----:B------:R-:W-:-:S02]  /*ef40*/  SHF.R.U64 R209, R209, 0x3, RZ ;  /* 0x00000003d1d17819 */ /* 0x000fc400000012ff */
[----:B------:R-:W-:Y:S02]  /*ef50*/  IADD3 R6, P6, R118, 0x6000, RZ ;  /* 0x0000600076067810 */ /* 0x000fe40007fde0ff */
[----:B------:R-:W-:Y:S02]  /*ef60*/  LOP3.LUT R183, R64, 0x380, RZ, 0xc0, !PT ;  /* 0x0000038040b77812 */ /* 0x000fe400078ec0ff */
[----:B------:R-:W-:Y:S02]  /*ef70*/  LOP3.LUT R60, R181, R60, RZ, 0x3c, !PT ;  /* 0x0000003cb53c7212 */ /* 0x000fe400078e3cff */
[----:B------:R-:W-:Y:S02]  /*ef80*/  SHF.R.U64 R33, R33, 0x3, RZ ;  /* 0x0000000321217819 */ /* 0x000fe400000012ff */
[----:B------:R-:W-:Y:S02]  /*ef90*/  LOP3.LUT R181, R30, 0x380, RZ, 0xc0, !PT ;  /* 0x000003801eb57812 */ /* 0x000fe400078ec0ff */
[----:B------:R-:W-:-:S02]  /*efa0*/  IADD3.X R53, RZ, R119, RZ, P3, !PT ;  /* 0x00000077ff357210 */ /* 0x000fc40001ffe4ff */
[----:B------:R-:W-:Y:S02]  /*efb0*/  IADD3.X R69, RZ, R119, RZ, P1, !PT ;  /* 0x00000077ff457210 */ /* 0x000fe40000ffe4ff */
[----:B------:R-:W-:Y:S02]  /*efc0*/  SHF.R.U64 R179, R179, 0x3, RZ ;  /* 0x00000003b3b37819 */ /* 0x000fe400000012ff */
[----:B------:R-:W-:Y:S02]  /*efd0*/  LOP3.LUT R68, R209, R68, RZ, 0x3c, !PT ;  /* 0x00000044d1447212 */ /* 0x000fe400078e3cff */
        /* <DEDUP_REMOVED lines=9> */
[----:B------:R-:W-:Y:S01]  /*f070*/  LOP3.LUT R209, R6, 0x380, RZ, 0xc0, !PT ;  /* 0x0000038006d17812 */ /* 0x000fe200078ec0ff */
[--C-:B------:R-:W-:Y:S01]  /*f080*/  IMAD.X R37, RZ, RZ, R119.reuse, P1 ;  /* 0x000000ffff257224 */ /* 0x100fe200008e0677 */
[----:B------:R-:W-:Y:S01]  /*f090*/  LOP3.LUT R118, R33, R118, RZ, 0x3c, !PT ;  /* 0x0000007621767212 */ /* 0x000fe200078e3cff */
[----:B------:R-:W-:Y:S01]  /*f0a0*/  IMAD.X R33, RZ, RZ, R119, P2 ;  /* 0x000000ffff217224 */ /* 0x000fe200010e0677 */
[----:B------:R-:W-:Y:S02]  /*f0b0*/  SHF.R.U64 R181, R181, 0x3, RZ ;  /* 0x00000003b5b57819 */ /* 0x000fe400000012ff */
[----:B------:R-:W-:Y:S02]  /*f0c0*/  LOP3.LUT R56, R179, R36, RZ, 0x3c, !PT ;  /* 0x00000024b3387212 */ /* 0x000fe400078e3cff */
[----:B------:R-:W-:Y:S02]  /*f0d0*/  LOP3.LUT R64, R183, R64, RZ, 0x3c, !PT ;  /* 0x00000040b7407212 */ /* 0x000fe400078e3cff */
[----:B------:R-:W-:-:S02]  /*f0e0*/  LOP3.LUT R179, R4, 0x380, RZ, 0xc0, !PT ;  /* 0x0000038004b37812 */ /* 0x000fc400078ec0ff */
[----:B------:R-:W-:Y:S02]  /*f0f0*/  SHF.R.U64 R209, R209, 0x3, RZ ;  /* 0x00000003d1d17819 */ /* 0x000fe400000012ff */
[-C--:B------:R-:W-:Y:S02]  /*f100*/  IADD3.X R111, RZ, R119.reuse, RZ, P6, !PT ;  /* 0x00000077ff6f7210 */ /* 0x080fe400037fe4ff */
[----:B------:R-:W-:Y:S02]  /*f110*/  LOP3.LUT R183, R32, 0x380, RZ, 0xc0, !PT ;  /* 0x0000038020b77812 */ /* 0x000fe400078ec0ff */
[----:B------:R-:W-:Y:S02]  /*f120*/  LOP3.LUT R102, R181, R30, RZ, 0x3c, !PT ;  /* 0x0000001eb5667212 */ /* 0x000fe400078e3cff */
[----:B------:R-:W-:Y:S02]  /*f130*/  MOV R118, R118 ;  /* 0x0000007600767202 */ /* 0x000fe40000000f00 */
[----:B------:R-:W-:-:S02]  /*f140*/  LOP3.LUT R27, R12, 0x380, RZ, 0xc0, !PT ;  /* 0x000003800c1b7812 */ /* 0x000fc400078ec0ff */
[----:B------:R-:W-:Y:S02]  /*f150*/  LOP3.LUT R119, R14, 0x380, RZ, 0xc0, !PT ;  /* 0x000003800e777812 */ /* 0x000fe400078ec0ff */
[----:B------:R-:W-:Y:S02]  /*f160*/  LOP3.LUT R30, R26, 0x380, RZ, 0xc0, !PT ;  /* 0x000003801a1e7812 */ /* 0x000fe400078ec0ff */
[----:B------:R-:W-:Y:S02]  /*f170*/  SHF.R.U64 R179, R179, 0x3, RZ ;  /* 0x00000003b3b37819 */ /* 0x000fe400000012ff */
[----:B------:R-:W-:Y:S02]  /*f180*/  LOP3.LUT R110, R209, R6, RZ, 0x3c, !PT ;  /* 0x00000006d16e7212 */ /* 0x000fe400078e3cff */
[----:B------:R-:W-:Y:S02]  /*f190*/  SHF.R.U64 R183, R183, 0x3, RZ ;  /* 0x00000003b7b77819 */ /* 0x000fe400000012ff */
[----:B------:R-:W-:-:S02]  /*f1a0*/  F2FP.F16.F32.PACK_AB R6, R174, R177 ;  /* 0x000000b1ae06723e */ /* 0x000fc400000000ff */
[----:B------:R-:W-:Y:S02]  /*f1b0*/  SHF.R.U64 R27, R27, 0x3, RZ ;  /* 0x000000031b1b7819 */ /* 0x000fe400000012ff */
[----:B------:R-:W-:Y:S02]  /*f1c0*/  SHF.R.U64 R119, R119, 0x3, RZ ;  /* 0x0000000377777819 */ /* 0x000fe400000012ff */
[----:B------:R-:W-:Y:S02]  /*f1d0*/  SHF.R.U64 R177, R30, 0x3, RZ ;  /* 0x000000031eb17819 */ /* 0x000fe400000012ff */
[----:B------:R-:W-:Y:S02]  /*f1e0*/  LOP3.LUT R72, R179, R4, RZ, 0x3c, !PT ;  /* 0x00000004b3487212 */ /* 0x000fe400078e3cff */
[----:B------:R-:W-:Y:S02]  /*f1f0*/  LOP3.LUT R106, R183, R32, RZ, 0x3c, !PT ;  /* 0x00000020b76a7212 */ /* 0x000fe400078e3cff */
[----:B------:R-:W-:Y:S01]  /*f200*/  F2FP.F16.F32.PACK_AB R4, R176, R178 ;  /* 0x000000b2b004723e */ /* 0x000fe200000000ff */
[----:B------:R-:W-:Y:S01]  /*f210*/  BAR.SYNC.DEFER_BLOCKING 0x1, 0x100 ;  /* 0x0044000000007b1d */ /* 0x000fe20000010000 */
[----:B------:R-:W-:-:S02]  /*f220*/  LOP3.LUT R114, R27, R12, RZ, 0x3c, !PT ;  /* 0x0000000c1b727212 */ /* 0x000fc400078e3cff */
[----:B------:R-:W-:Y:S02]  /*f230*/  LOP3.LUT R32, R119, R14, RZ, 0x3c, !PT ;  /* 0x0000000e77207212 */ /* 0x000fe400078e3cff */
[----:B------:R-:W-:Y:S02]  /*f240*/  LOP3.LUT R36, R177, R26, RZ, 0x3c, !PT ;  /* 0x0000001ab1247212 */ /* 0x000fe400078e3cff */
[----:B------:R-:W-:Y:S02]  /*f250*/  MOV R14, R40 ;  /* 0x00000028000e7202 */ /* 0x000fe40000000f00 */
[----:B------:R-:W-:Y:S02]  /*f260*/  F2FP.F16.F32.PACK_AB R26, R171, R173 ;  /* 0x000000adab1a723e */ /* 0x000fe400000000ff */
[----:B------:R-:W-:Y:S02]  /*f270*/  F2FP.F16.F32.PACK_AB R27, R39, R38 ;  /* 0x00000026271b723e */ /* 0x000fe400000000ff */
[----:B------:R-:W-:-:S02]  /*f280*/  MOV R44, R44 ;  /* 0x0000002c002c7202 */ /* 0x000fc40000000f00 */
[----:B------:R-:W-:Y:S02]  /*f290*/  F2FP.F16.F32.PACK_AB R30, R165, R167 ;  /* 0x000000a7a51e723e */ /* 0x000fe400000000ff */
[----:B------:R-:W-:Y:S02]  /*f2a0*/  MOV R48, R48 ;  /* 0x0000003000307202 */ /* 0x000fe40000000f00 */
[----:B------:R-:W-:Y:S02]  /*f2b0*/  MOV R52, R52 ;  /* 0x0000003400347202 */ /* 0x000fe40000000f00 */
[----:B------:R-:W-:Y:S02]  /*f2c0*/  MOV R56, R56 ;  /* 0x0000003800387202 */ /* 0x000fe40000000f00 */
[----:B------:R-:W-:Y:S01]  /*f2d0*/  F2FP.F16.F32.PACK_AB R12, R157, R159 ;  /* 0x0000009f9d0c723e */ /* 0x000fe200000000ff */
[----:B------:R3:W-:Y:S01]  /*f2e0*/  STSM.16.M88.4 [R118], R4 ;  /* 0x0000000476007844 */ /* 0x0007e20000000200 */
[----:B------:R-:W-:-:S02]  /*f2f0*/  MOV R60, R60 ;  /* 0x0000003c003c7202 */ /* 0x000fc40000000f00 */
[----:B------:R-:W-:Y:S01]  /*f300*/  MOV R64, R64 ;  /* 0x0000004000407202 */ /* 0x000fe20000000f00 */
[----:B------:R4:W-:Y:S01]  /*f310*/  STSM.16.M88.4 [R14], R24 ;  /* 0x000000180e007844 */ /* 0x0009e20000000200 */
[----:B------:R-:W-:Y:S02]  /*f320*/  MOV R68, R68 ;  /* 0x0000004400447202 */ /* 0x000fe40000000f00 */
[----:B------:R-:W-:Y:S01]  /*f330*/  MOV R72, R72 ;  /* 0x0000004800487202 */ /* 0x000fe20000000f00 */
[----:B------:R1:W-:Y:S01]  /*f340*/  STSM.16.M88.4 [R44], R28 ;  /* 0x0000001c2c007844 */ /* 0x0003e20000000200 */
[----:B------:R-:W-:Y:S02]  /*f350*/  MOV R41, R106 ;  /* 0x0000006a00297202 */ /* 0x000fe40000000f00 */
[----:B------:R-:W-:Y:S02]  /*f360*/  F2FP.F16.F32.PACK_AB R99, R3, R0 ;  /* 0x000000000363723e */ /* 0x000fe400000000ff */
[----:B------:R-:W-:-:S02]  /*f370*/  F2FP.F16.F32.PACK_AB R104, R105, R104 ;  /* 0x000000686968723e */ /* 0x000fc400000000ff */
[----:B------:R-:W-:Y:S02]  /*f380*/  MOV R102, R102 ;  /* 0x0000006600667202 */ /* 0x000fe40000000f00 */
[----:B---3--:R-:W-:Y:S02]  /*f390*/  F2FP.F16.F32.PACK_AB R4, R163, R166 ;  /* 0x000000a6a304723e */ /* 0x008fe400000000ff */
[----:B------:R-:W-:Y:S02]  /*f3a0*/  F2FP.F16.F32.PACK_AB R5, R51, R50 ;  /* 0x000000323305723e */ /* 0x000fe400000000ff */
[----:B------:R-:W-:Y:S02]  /*f3b0*/  F2FP.F16.F32.PACK_AB R6, R161, R164 ;  /* 0x000000a4a106723e */ /* 0x000fe400000000ff */
[----:B------:R-:W-:Y:S02]  /*f3c0*/  F2FP.F16.F32.PACK_AB R7, R55, R54 ;  /* 0x000000363707723e */ /* 0x000fe400000000ff */
[----:B----4-:R-:W-:-:S02]  /*f3d0*/  F2FP.F16.F32.PACK_AB R14, R155, R158 ;  /* 0x0000009e9b0e723e */ /* 0x010fc400000000ff */
[----:B------:R-:W-:Y:S01]  /*f3e0*/  F2FP.F16.F32.PACK_AB R24, R153, R156 ;  /* 0x0000009c9918723e */ /* 0x000fe200000000ff */
[----:B------:R3:W-:Y:S01]  /*f3f0*/  STSM.16.M88.4 [R48], R4 ;  /* 0x0000000430007844 */ /* 0x0007e20000000200 */
[----:B------:R-:W-:Y:S02]  /*f400*/  F2FP.F16.F32.PACK_AB R25, R75, R74 ;  /* 0x0000004a4b19723e */ /* 0x000fe400000000ff */
[----:B------:R-:W-:Y:S01]  /*f410*/  F2FP.F16.F32.PACK_AB R26, R77, R154 ;  /* 0x0000009a4d1a723e */ /* 0x000fe200000000ff */
[----:B------:R4:W-:Y:S01]  /*f420*/  STSM.16.M88.4 [R52], R8 ;  /* 0x0000000834007844 */ /* 0x0009e20000000200 */
[----:B------:R-:W-:Y:S02]  /*f430*/  F2FP.F16.F32.PACK_AB R27, R79, R78 ;  /* 0x0000004e4f1b723e */ /* 0x000fe400000000ff */
[----:B-1----:R-:W-:Y:S01]  /*f440*/  F2FP.F16.F32.PACK_AB R28, R81, R80 ;  /* 0x00000050511c723e */ /* 0x002fe200000000ff */
[----:B------:R1:W-:Y:S01]  /*f450*/  STSM.16.M88.4 [R56], R12 ;  /* 0x0000000c38007844 */ /* 0x0003e20000000200 */
[----:B------:R-:W-:-:S02]  /*f460*/  F2FP.F16.F32.PACK_AB R29, R83, R82 ;  /* 0x00000052531d723e */ /* 0x000fc400000000ff */
[----:B------:R-:W-:Y:S01]  /*f470*/  F2FP.F16.F32.PACK_AB R30, R85, R84 ;  /* 0x00000054551e723e */ /* 0x000fe200000000ff */
[----:B------:R0:W-:Y:S01]  /*f480*/  STSM.16.M88.4 [R60], R24 ;  /* 0x000000183c007844 */ /* 0x0001e20000000200 */
[----:B------:R-:W-:Y:S02]  /*f490*/  F2FP.F16.F32.PACK_AB R31, R87, R86 ;  /* 0x00000056571f723e */ /* 0x000fe400000000ff */
[----:B------:R-:W-:Y:S02]  /*f4a0*/  MOV R40, R114 ;  /* 0x0000007200287202 */ /* 0x000fe40000000f00 */
[----:B------:R-:W-:Y:S01]  /*f4b0*/  F2FP.F16.F32.PACK_AB R105, R42, R34 ;  /* 0x000000222a69723e */ /* 0x000fe200000000ff */
[----:B------:R2:W-:Y:S01]  /*f4c0*/  STSM.16.M88.4 [R64], R28 ;  /* 0x0000001c40007844 */ /* 0x0005e20000000200 */
        /* <DEDUP_REMOVED lines=20> */
[----:B---3--:R-:W-:-:S02]  /*f610*/  IADD3 R6, P1, R203, UR4, RZ ;  /* 0x00000004cb067c10 */ /* 0x008fc4000ff3e0ff */
[----:B------:R-:W-:Y:S02]  /*f620*/  F2FP.F16.F32.PACK_AB R130, R133, R132 ;  /* 0x000000848582723e */ /* 0x000fe400000000ff */
[----:B------:R-:W-:Y:S02]  /*f630*/  F2FP.F16.F32.PACK_AB R131, R135, R134 ;  /* 0x000000868783723e */ /* 0x000fe400000000ff */
[----:B------:R-:W-:Y:S02]  /*f640*/  F2FP.F16.F32.PACK_AB R137, R139, R138 ;  /* 0x0000008a8b89723e */ /* 0x000fe400000000ff */
[----:B------:R-:W-:Y:S01]  /*f650*/  F2FP.F16.F32.PACK_AB R144, R145, R144 ;  /* 0x000000909190723e */ /* 0x000fe200000000ff */
[----:B------:R-:W-:Y:S01]  /*f660*/  STSM.16.M88.4 [R40], R128 ;  /* 0x0000008028007844 */ /* 0x000fe20000000200 */
[----:B------:R-:W-:Y:S02]  /*f670*/  MOV R32, R32 ;  /* 0x0000002000207202 */ /* 0x000fe40000000f00 */
[----:B------:R-:W-:-:S02]  /*f680*/  F2FP.F16.F32.PACK_AB R138, R141, R140 ;  /* 0x0000008c8d8a723e */ /* 0x000fc400000000ff */
[----:B------:R-:W-:Y:S02]  /*f690*/  F2FP.F16.F32.PACK_AB R139, R143, R142 ;  /* 0x0000008e8f8b723e */ /* 0x000fe400000000ff */
[----:B------:R-:W-:Y:S02]  /*f6a0*/  F2FP.F16.F32.PACK_AB R145, R147, R146 ;  /* 0x000000929391723e */ /* 0x000fe400000000ff */
[----:B------:R-:W-:Y:S01]  /*f6b0*/  MOV R36, R36 ;  /* 0x0000002400247202 */ /* 0x000fe20000000f00 */
[----:B------:R3:W-:Y:S01]  /*f6c0*/  STSM.16.M88.4 [R32], R136 ;  /* 0x0000008820007844 */ /* 0x0007e20000000200 */
[----:B------:R-:W-:Y:S02]  /*f6d0*/  F2FP.F16.F32.PACK_AB R146, R149, R148 ;  /* 0x000000949592723e */ /* 0x000fe400000000ff */
[----:B------:R-:W-:Y:S02]  /*f6e0*/  F2FP.F16.F32.PACK_AB R147, R151, R150 ;  /* 0x000000969793723e */ /* 0x000fe400000000ff */
[----:B------:R-:W-:-:S02]  /*f6f0*/  ISETP.NE.AND.EX P0, PT, RZ, UR5, PT, P0 ;  /* 0x00000005ff007c0c */ /* 0x000fc4000bf05300 */
[----:B------:R-:W-:Y:S01]  /*f700*/  IADD3.X R7, R204, UR5, RZ, P1, !PT ;  /* 0x00000005cc077c10 */ /* 0x000fe20008ffe4ff */
[----:B------:R-:W-:Y:S01]  /*f710*/  ULDC.64 UR4, c[0x0][0xbe0] ;  /* 0x0002f80000047ab9 */ /* 0x000fe20000000a00 */
[----:B------:R3:W-:Y:S01]  /*f720*/  STSM.16.M88.4 [R36], R144 ;  /* 0x0000009024007844 */ /* 0x0007e20000000200 */
[----:B------:R-:W-:Y:S01]  /*f730*/  BAR.SYNC.DEFER_BLOCKING 0x1, 0x100 ;  /* 0x0044000000007b1d */ /* 0x000fe20000010000 */
[----:B------:R-:W-:Y:S02]  /*f740*/  ISETP.NE.U32.AND P6, PT, RZ, UR4, PT ;  /* 0x00000004ff007c0c */ /* 0x000fe4000bfc5070 */
[----:B------:R-:W-:Y:S02]  /*f750*/  MOV R0, RZ ;  /* 0x000000ff00007202 */ /* 0x000fe40000000f00 */
[----:B------:R-:W-:-:S13]  /*f760*/  ISETP.NE.AND.EX P6, PT, RZ, UR5, PT, P6 ;  /* 0x00000005ff007c0c */ /* 0x000fda000bfc5360 */
[----:B------:R-:W-:Y:S01]  /*f770*/  @P6 IADD3 R4, P4, R203, UR4, RZ ;  /* 0x00000004cb046c10 */ /* 0x000fe2000ff9e0ff */
[----:B------:R-:W-:Y:S02]  /*f780*/  ULDC UR4, c[0x0][0xa88] ;  /* 0x0002a20000047ab9 */ /* 0x000fe40000000800 */
[----:B------:R-:W-:Y:S01]  /*f790*/  IMAD.U32 R76, RZ, RZ, UR4 ;  /* 0x00000004ff4c7e24 */ /* 0x000fe2000f8e00ff */
[----:B------:R-:W-:Y:S01]  /*f7a0*/  @P6 IADD3.X R5, R204, UR5, RZ, P4, !PT ;  /* 0x00000005cc056c10 */ /* 0x000fe2000a7fe4ff */
[----:B------:R0:W5:Y:S01]  /*f7b0*/  @P0 LDG.E R0, desc[UR40][R6.64] ;  /* 0x0000002806000981 */ /* 0x000162000c1e1900 */
[----:B------:R-:W-:-:S03]  /*f7c0*/  IMAD R3, R200, 0x40, R193 ;  /* 0x00000040c8037824 */ /* 0x000fc600078e02c1 */
[----:B------:R2:W5:Y:S01]  /*f7d0*/  @P6 LDG.E R76, desc[UR40][R4.64] ;  /* 0x00000028044c6981 */ /* 0x000562000c1e1900 */
[----:B------:R-:W-:-:S03]  /*f7e0*/  IMAD.WIDE R20, R3, 0x2, R20 ;  /* 0x0000000203147825 */ /* 0x000fc600078e0214 */
[C---:B----4-:R-:W-:Y:S02]  /*f7f0*/  IADD3 R9, P1, R20.reuse, 0x1000, RZ ;  /* 0x0000100014097810 */ /* 0x050fe40007f3e0ff */
[C---:B-1----:R-:W-:Y:S02]  /*f800*/  IADD3 R13, P2, R20.reuse, 0x2000, RZ ;  /* 0x00002000140d7810 */ /* 0x042fe40007f5e0ff */
[C---:B0-----:R-:W-:Y:S02]  /*f810*/  IADD3 R25, P3, R20.reuse, 0x3000, RZ ;  /* 0x0000300014197810 */ /* 0x041fe40007f7e0ff */
[----:B--2---:R-:W-:Y:S02]  /*f820*/  IADD3 R29, P4, R20, 0x4000, RZ ;  /* 0x00004000141d7810 */ /* 0x004fe40007f9e0ff */
        /* <DEDUP_REMOVED lines=11> */
[----:B------:R-:W-:Y:S01]  /*f8e0*/  LOP3.LUT R12, R12, R13, RZ, 0x3c, !PT ;  /* 0x0000000d0c0c7212 */ /* 0x000fe200078e3cff */
[--C-:B------:R-:W-:Y:S01]  /*f8f0*/  IMAD.X R13, RZ, RZ, R21.reuse, P2 ;  /* 0x000000ffff0d7224 */ /* 0x100fe200010e0615 */
[----:B------:R-:W-:Y:S02]  /*f900*/  LOP3.LUT R24, R24, R25, RZ, 0x3c, !PT ;  /* 0x0000001918187212 */ /* 0x000fe400078e3cff */
        /* <DEDUP_REMOVED lines=9> */
[----:B---3--:R-:W-:Y:S02]  /*f9a0*/  LOP3.LUT R32, R33, 0x380, RZ, 0xc0, !PT ;  /* 0x0000038021207812 */ /* 0x008fe400078ec0ff */
        /* <DEDUP_REMOVED lines=17> */
[----:B------:R-:W-:Y:S06]  /*fac0*/  @P6 BRA `(.L_x_3748) ;  /* 0x0000000000106947 */ /* 0x000fec0003800000 */
[----:B------:R-:W-:Y:S05]  /*fad0*/  @!P0 BRA `(.L_x_3748) ;  /* 0x00000000000c8947 */ /* 0x000fea0003800000 */
[----:B------:R-:W2:Y:S04]  /*fae0*/  LDG.E R3, desc[UR40][R6.64] ;  /* 0x0000002806037981 */ /* 0x000ea8000c1e1900 */
[----:B-----5:R-:W2:Y:S02]  /*faf0*/  LDG.E R76, desc[UR40][R6.64+0x4] ;  /* 0x00000428064c7981 */ /* 0x020ea4000c1e1900 */
[----:B--2---:R-:W-:-:S07]  /*fb00*/  IMAD.IADD R76, R76, 0x1, -R3 ;  /* 0x000000014c4c7824 */ /* 0x004fce00078e0a03 */
.L_x_3748:
[----:B------:R-:W0:Y:S01]  /*fb10*/  SHFL.IDX PT, R3, R212, RZ, 0x1f ;  /* 0x00001fffd4037589 */ /* 0x000e2200000e0000 */
[----:B------:R-:W-:Y:S01]  /*fb20*/  ISETP.NE.AND P6, PT, R10, RZ, PT ;  /* 0x000000ff0a00720c */ /* 0x000fe20003fc5270 */
[--C-:B------:R-:W-:Y:S01]  /*fb30*/  IMAD.X R53, RZ, RZ, R21.reuse, P5 ;  /* 0x000000ffff357224 */ /* 0x100fe200028e0615 */
[-C--:B------:R-:W-:Y:S01]  /*fb40*/  IADD3.X R49, RZ, R21.reuse, RZ, P4, !PT ;  /* 0x00000015ff317210 */ /* 0x080fe200027fe4ff */
[--C-:B------:R-:W-:Y:S01]  /*fb50*/  IMAD.X R37, RZ, RZ, R21.reuse, P1 ;  /* 0x000000ffff257224 */ /* 0x100fe200008e0615 */
[----:B------:R-:W-:Y:S01]  /*fb60*/  IADD3.X R33, RZ, R21, RZ, P6, !PT ;  /* 0x00000015ff217210 */ /* 0x000fe200037fe4ff */
[--C-:B------:R-:W-:Y:S01]  /*fb70*/  IMAD.X R41, RZ, RZ, R21.reuse, P2 ;  /* 0x000000ffff297224 */ /* 0x100fe200010e0615 */
[C---:B------:R-:W-:Y:S01]  /*fb80*/  IADD3 R57, P6, R20.reuse, 0xb000, RZ ;  /* 0x0000b00014397810 */ /* 0x040fe20007fde0ff */
[----:B------:R-:W-:Y:S01]  /*fb90*/  IMAD.X R45, RZ, RZ, R21, P3 ;  /* 0x000000ffff2d7224 */ /* 0x000fe200018e0615 */
[C---:B------:R-:W-:Y:S02]  /*fba0*/  IADD3 R61, P1, R20.reuse, 0xc000, RZ ;  /* 0x0000c000143d7810 */ /* 0x040fe40007f3e0ff */
[----:B------:R-:W-:-:S02]  /*fbb0*/  IADD3 R65, P2, R20, 0xd000, RZ ;  /* 0x0000d00014417810 */ /* 0x000fc40007f5e0ff */
[C---:B------:R-:W-:Y:S02]  /*fbc0*/  IADD3 R69, P3, R20.reuse, 0xe000, RZ ;  /* 0x0000e00014457810 */ /* 0x040fe40007f7e0ff */
[----:B------:R-:W-:Y:S02]  /*fbd0*/  IADD3 R4, P4, R20, 0xf000, RZ ;  /* 0x0000f00014047810 */ /* 0x000fe40007f9e0ff */
[----:B------:R-:W-:Y:S02]  /*fbe0*/  LOP3.LUT R56, R57, 0x380, RZ, 0xc0, !PT ;  /* 0x0000038039387812 */ /* 0x000fe400078ec0ff */
[----:B------:R-:W-:Y:S01]  /*fbf0*/  LOP3.LUT R60, R61, 0x380, RZ, 0xc0, !PT ;  /* 0x000003803d3c7812 */ /* 0x000fe200078ec0ff */
[----:B------:R-:W-:Y:S01]  /*fc00*/  IMAD.X R73, RZ, RZ, R21, P4 ;  /* 0x000000ffff497224 */ /* 0x000fe200020e0615 */
        /* <DEDUP_REMOVED lines=11> */
[----:B------:R-:W-:Y:S01]  /*fcc0*/  LOP3.LUT R56, R56, R57, RZ, 0x3c, !PT ;  /* 0x0000003938387212 */ /* 0x000fe200078e3cff */
[--C-:B------:R-:W-:Y:S01]  /*fcd0*/  IMAD.X R57, RZ, RZ, R21.reuse, P6 ;  /* 0x000000ffff397224 */ /* 0x100fe200030e0615 */
[----:B------:R-:W-:Y:S01]  /*fce0*/  LOP3.LUT R60, R60, R61, RZ, 0x3c, !PT ;  /* 0x0000003d3c3c7212 */ /* 0x000fe200078e3cff */
[----:B------:R-:W-:Y:S01]  /*fcf0*/  IMAD.X R61, RZ, RZ, R21, P1 ;  /* 0x000000ffff3d7224 */ /* 0x000fe200008e0615 */
[----:B------:R-:W-:-:S02]  /*fd00*/  LOP3.LUT R64, R64, R65, RZ, 0x3c, !PT ;  /* 0x0000004140407212 */ /* 0x000fc400078e3cff */
[----:B------:R-:W-:Y:S01]  /*fd10*/  LOP3.LUT R68, R68, R69, RZ, 0x3c, !PT ;  /* 0x0000004544447212 */ /* 0x000fe200078e3cff */
[----:B------:R-:W-:Y:S01]  /*fd20*/  IMAD.X R69, RZ, RZ, R21, P3 ;  /* 0x000000ffff457224 */ /* 0x000fe200018e0615 */
[----:B------:R-:W-:Y:S02]  /*fd30*/  LOP3.LUT R20, R5, R20, RZ, 0x3c, !PT ;  /* 0x0000001405147212 */ /* 0x000fe400078e3cff */
[----:B------:R-:W-:Y:S02]  /*fd40*/  IADD3.X R65, RZ, R21, RZ, P2, !PT ;  /* 0x00000015ff417210 */ /* 0x000fe400017fe4ff */
[----:B------:R-:W-:Y:S02]  /*fd50*/  LOP3.LUT R72, R3, R4, RZ, 0x3c, !PT ;  /* 0x0000000403487212 */ /* 0x000fe400078e3cff */
[----:B------:R-:W-:Y:S02]  /*fd60*/  SHF.R.S32.HI R78, RZ, 0x1f, R202 ;  /* 0x0000001fff4e7819 */ /* 0x000fe400000114ca */
[----:B------:R-:W-:-:S02]  /*fd70*/  SEL R205, R205, RZ, !P0 ;  /* 0x000000ffcdcd7207 */ /* 0x000fc40004000000 */
[----:B------:R-:W-:Y:S02]  /*fd80*/  SEL R210, R210, RZ, !P0 ;  /* 0x000000ffd2d27207 */ /* 0x000fe40004000000 */
[----:B-----5:R-:W-:Y:S01]  /*fd90*/  SHF.R.S32.HI R77, RZ, 0x1f, R0 ;  /* 0x0000001fff4d7819 */ /* 0x020fe20000011400 */
[----:B------:R-:W-:Y:S06]  /*fda0*/  @P5 BRA `(.L_x_3749) ;  /* 0x0000000000645947 */ /* 0x000fec0003800000 */
[----:B------:R-:W-:Y:S01]  /*fdb0*/  ULDC.64 UR4, c[0x0][0xb70] ;  /* 0x0002dc0000047ab9 */ /* 0x000fe20000000a00 */
[----:B------:R-:W-:Y:S01]  /*fdc0*/  MOV R5, R77 ;  /* 0x0000004d00057202 */ /* 0x000fe20000000f00 */
[----:B------:R-:W-:Y:S02]  /*fdd0*/  IMAD R3, R78, UR4, RZ ;  /* 0x000000044e037c24 */ /* 0x000fe4000f8e02ff */
[----:B------:R-:W-:Y:S02]  /*fde0*/  IMAD.MOV.U32 R4, RZ, RZ, R0 ;  /* 0x000000ffff047224 */ /* 0x000fe400078e0000 */
[C---:B------:R-:W-:Y:S02]  /*fdf0*/  IMAD R3, R202.reuse, UR5, R3 ;  /* 0x00000005ca037c24 */ /* 0x040fe4000f8e0203 */
[----:B------:R-:W-:Y:S01]  /*fe00*/  IMAD.WIDE.U32 R4, R202, UR4, R4 ;  /* 0x00000004ca047c25 */ /* 0x000fe2000f8e0004 */
[----:B------:R-:W-:-:S03]  /*fe10*/  ULDC.64 UR4, c[0x0][0xb78] ;  /* 0x0002de0000047ab9 */ /* 0x000fc60000000a00 */
[----:B------:R-:W-:Y:S02]  /*fe20*/  IMAD.IADD R5, R5, 0x1, R3 ;  /* 0x0000000105057824 */ /* 0x000fe400078e0203 */
[----:B------:R-:W-:Y:S02]  /*fe30*/  IMAD.MOV R7, RZ, RZ, -R194 ;  /* 0x000000ffff077224 */ /* 0x000fe400078e0ac2 */
[----:B------:R-:W-:Y:S02]  /*fe40*/  IMAD R3, R210, UR4, RZ ;  /* 0x00000004d2037c24 */ /* 0x000fe4000f8e02ff */
[----:B------:R-:W-:Y:S01]  /*fe50*/  IMAD R11, R207, 0x40, R190 ;  /* 0x00000040cf0b7824 */ /* 0x000fe200078e02be */
[----:B------:R-:W-:Y:S01]  /*fe60*/  ISETP.NE.AND P0, PT, R192, R7, PT ;  /* 0x00000007c000720c */ /* 0x000fe20003f05270 */
[----:B------:R-:W-:-:S03]  /*fe70*/  IMAD.WIDE.U32 R4, R205, UR4, R4 ;  /* 0x00000004cd047c25 */ /* 0x000fc6000f8e0004 */
[----:B------:R-:W-:Y:S01]  /*fe80*/  SHF.R.S32.HI R7, RZ, 0x1f, R11 ;  /* 0x0000001fff077819 */ /* 0x000fe2000001140b */
[----:B------:R-:W-:Y:S01]  /*fe90*/  IMAD R10, R205, UR5, R3 ;  /* 0x00000005cd0a7c24 */ /* 0x000fe2000f8e0203 */
[C---:B------:R-:W-:Y:S01]  /*fea0*/  IADD3 R3, R11.reuse, 0x8, RZ ;  /* 0x000000080b037810 */ /* 0x040fe20007ffe0ff */
[----:B------:R-:W-:Y:S01]  /*feb0*/  ULDC.64 UR4, c[0x0][0xb40] ;  /* 0x0002d00000047ab9 */ /* 0x000fe20000000a00 */
[C---:B------:R-:W-:Y:S02]  /*fec0*/  IADD3 R6, P2, R11.reuse, R4, RZ ;  /* 0x000000040b067210 */ /* 0x040fe40007f5e0ff */
[-C--:B------:R-:W-:Y:S02]  /*fed0*/  ISETP.GE.OR P1, PT, R11, R76.reuse, P0 ;  /* 0x0000004c0b00720c */ /* 0x080fe40000726670 */
[----:B------:R-:W-:Y:S02]  /*fee0*/  ISETP.GE.OR P0, PT, R3, R76, P0 ;  /* 0x0000004c0300720c */ /* 0x000fe40000706670 */
[----:B------:R-:W-:-:S02]  /*fef0*/  IADD3.X R7, R7, R5, R10, P2, !PT ;  /* 0x0000000507077210 */ /* 0x000fc400017fe40a */
[----:B------:R-:W-:-:S04]  /*ff00*/  LEA R4, P2, R6, UR4, 0x2 ;  /* 0x0000000406047c11 */ /* 0x000fc8000f8410ff */
[----:B------:R-:W-:-:S05]  /*ff10*/  LEA.HI.X R5, R6, UR5, R7, 0x2, P2 ;  /* 0x0000000506057c11 */ /* 0x000fca00090f1407 */
[----:B------:R0:W-:Y:S04]  /*ff20*/  @!P1 STG.E desc[UR40][R4.64], R169 ;  /* 0x000000a904009986 */ /* 0x0001e8000c101928 */
[----:B------:R0:W-:Y:S02]  /*ff30*/  @!P0 STG.E desc[UR40][R4.64+0x20], R170 ;  /* 0x000020aa04008986 */ /* 0x0001e4000c101928 */
.L_x_3749:
        /* <DEDUP_REMOVED lines=12> */
[----:B------:R-:W5:Y:S02]  /*10000*/  LD.E.128 R28, desc[UR40][R28.64] ;  /* 0x000000281c1c7980 */ /* 0x000f64000c101d00 */
[----:B------:R-:W-:Y:S02]  /*10010*/  IMAD.IADD R21, R21, 0x1, R3 ;  /* 0x0000000115157824 */ /* 0x000fe400078e0203 */
[----:B------:R-:W-:Y:S01]  /*10020*/  VIADD R3, R193, 0x40 ;  /* 0x00000040c1037836 */ /* 0x000fe20000000000 */
[----:B------:R-:W5:Y:S01]  /*10030*/  LD.E.128 R32, desc[UR40][R32.64] ;  /* 0x0000002820207980 */ /* 0x000f62000c101d00 */
[----:B------:R-:W-:-:S03]  /*10040*/  IMAD R77, R78, UR4, RZ ;  /* 0x000000044e4d7c24 */ /* 0x000fc6000f8e02ff */
[-C--:B-1----:R-:W-:Y:S01]  /*10050*/  ISETP.GE.AND P3, PT, R3, R88.reuse, PT ;  /* 0x000000580300720c */ /* 0x082fe20003f66270 */
[----:B------:R-:W5:Y:S01]  /*10060*/  LD.E.128 R36, desc[UR40][R36.64] ;  /* 0x0000002824247980 */ /* 0x000f62000c101d00 */
[----:B------:R-:W-:Y:S01]  /*10070*/  IMAD R79, R207, -0x40, R76 ;  /* 0xffffffc0cf4f7824 */ /* 0x000fe200078e024c */
[----:B------:R-:W-:Y:S01]  /*10080*/  IADD3 R0, R200, 0x20, RZ ;  /* 0x00000020c8007810 */ /* 0x000fe20007ffe0ff */
[C---:B------:R-:W-:Y:S01]  /*10090*/  IMAD R77, R202.reuse, UR5, R77 ;  /* 0x00000005ca4d7c24 */ /* 0x040fe2000f8e024d */
[----:B------:R-:W5:Y:S01]  /*100a0*/  LD.E.128 R40, desc[UR40][R40.64] ;  /* 0x0000002828287980 */ /* 0x000f62000c101d00 */
[----:B------:R-:W-:Y:S01]  /*100b0*/  IMAD.WIDE.U32 R20, R202, UR4, R20 ;  /* 0x00000004ca147c25 */ /* 0x000fe2000f8e0014 */
[C---:B------:R-:W-:Y:S01]  /*100c0*/  ISETP.GE.AND P2, PT, R193.reuse, R88, PT ;  /* 0x00000058c100720c */ /* 0x040fe20003f46270 */
[----:B------:R-:W-:Y:S01]  /*100d0*/  ULDC.64 UR4, c[0x0][0xae8] ;  /* 0x0002ba0000047ab9 */ /* 0x000fe20000000a00 */
[----:B------:R-:W5:Y:S01]  /*100e0*/  LD.E.128 R44, desc[UR40][R44.64] ;  /* 0x000000282c2c7980 */ /* 0x000f62000c101d00 */
[----:B------:R-:W-:Y:S01]  /*100f0*/  SEL R76, RZ, 0xffffffff, P3 ;  /* 0xffffffffff4c7807 */ /* 0x000fe20001800000 */
        /* <DEDUP_REMOVED lines=32> */
[----:B------:R-:W-:Y:S02]  /*10300*/  ISETP.GE.AND P1, PT, R200, R79, PT ;  /* 0x0000004fc800720c */ /* 0x000fe40003f26270 */
[----:B------:R-:W-:-:S02]  /*10310*/  ISETP.GE.AND P4, PT, R78, R88, PT ;  /* 0x000000584e00720c */ /* 0x000fc40003f86270 */
[----:B------:R-:W-:Y:S02]  /*10320*/  SEL R77, RZ, 0x10, P2 ;  /* 0x00000010ff4d7807 */ /* 0x000fe40001000000 */
[----:B------:R-:W-:Y:S02]  /*10330*/  SEL R78, RZ, 0x20, P3 ;  /* 0x00000020ff4e7807 */ /* 0x000fe40001800000 */
[----:B------:R-:W-:Y:S02]  /*10340*/  PRMT R0, RZ, 0x654, R0 ;  /* 0x00000654ff007816 */ /* 0x000fe40000000000 */
[----:B------:R-:W-:Y:S02]  /*10350*/  IADD3 R79, R193, 0x1c0, RZ ;  /* 0x000001c0c14f7810 */ /* 0x000fe40007ffe0ff */
[----:B------:R-:W-:Y:S01]  /*10360*/  LOP3.LUT R77, R78, R76, R77, 0xfe, !PT ;  /* 0x0000004c4e4d7212 */ /* 0x000fe200078efe4d */
[----:B0-----:R0:W-:Y:S01]  /*10370*/  SYNCS.ARRIVE.TRANS64.RED.A1T0 RZ, [R0+URZ], RZ ;  /* 0x000000ff00ff79a7 */ /* 0x0011e2000810043f */
[----:B------:R-:W-:Y:S01]  /*10380*/  ISETP.GE.AND P2, PT, R79, R88, PT ;  /* 0x000000584f00720c */ /* 0x000fe20003f46270 */
[----:B------:R-:W-:Y:S01]  /*10390*/  IMAD R76, R210, UR4, RZ ;  /* 0x00000004d24c7c24 */ /* 0x000fe2000f8e02ff */
[----:B------:R-:W-:Y:S01]  /*103a0*/  SHF.R.S32.HI R201, RZ, 0x1f, R200 ;  /* 0x0000001fffc97819 */ /* 0x000fe200000114c8 */
[----:B------:R-:W-:Y:S01]  /*103b0*/  IMAD.WIDE.U32 R78, R205, UR4, R20 ;  /* 0x00000004cd4e7c25 */ /* 0x000fe2000f8e0014 */
[----:B------:R-:W-:-:S02]  /*103c0*/  SEL R21, RZ, 0x80, P2 ;  /* 0x00000080ff157807 */ /* 0x000fc40001000000 */
[----:B0-----:R-:W-:Y:S01]  /*103d0*/  SEL R0, RZ, 0x40, P4 ;  /* 0x00000040ff007807 */ /* 0x001fe20002000000 */
[----:B------:R-:W-:-:S03]  /*103e0*/  IMAD R81, R205, UR5, R76 ;  /* 0x00000005cd517c24 */ /* 0x000fc6000f8e024c */
[----:B------:R-:W-:Y:S01]  /*103f0*/  LOP3.LUT R0, R77, R0, RZ, 0xfc, !PT ;  /* 0x000000004d007212 */ /* 0x000fe200078efcff */
[----:B------:R-:W-:-:S03]  /*10400*/  IMAD.WIDE R76, R207, 0x40, R200 ;  /* 0x00000040cf4c7825 */ /* 0x000fc600078e02c8 */
[----:B------:R-:W-:Y:S01]  /*10410*/  LOP3.LUT R86, R0, R21, RZ, 0xfc, !PT ;  /* 0x0000001500567212 */ /* 0x000fe200078efcff */
[----:B------:R-:W-:Y:S01]  /*10420*/  IMAD.IADD R87, R79, 0x1, R81 ;  /* 0x000000014f577824 */ /* 0x000fe200078e0251 */
        /* <DEDUP_REMOVED lines=13> */
[----:B------:R-:W-:Y:S02]  /*10500*/  LEA R80, P1, R20, UR4, 0x1 ;  /* 0x0000000414507c11 */ /* 0x000fe4000f8208ff */
        /* <DEDUP_REMOVED lines=13> */
.L_x_3751:
[----:B------:R-:W-:Y:S05]  /*105e0*/  BSYNC B1 ;  /* 0x0000000000017941 */ /* 0x000fea0003800000 */
.L_x_3750:
        /* <DEDUP_REMOVED lines=31> */
.L_x_3747:
[----:B------:R-:W-:Y:S01]  /*107e0*/  ULDC.64 UR4, c[0x0][0xbd8] ;  /* 0x0002f60000047ab9 */ /* 0x000fe20000000a00 */
[----:B------:R-:W-:Y:S01]  /*107f0*/  IMAD.MOV.U32 R3, RZ, RZ, RZ ;  /* 0x000000ffff037224 */ /* 0x000fe200078e00ff */
[----:B------:R-:W-:Y:S01]  /*10800*/  ISETP.NE.U32.AND P0, PT, RZ, UR4, PT ;  /* 0x00000004ff007c0c */ /* 0x000fe2000bf05070 */
[----:B------:R-:W3:Y:S01]  /*10810*/  LDC R12, c[0x0][0xa8c] ;  /* 0x0002a300ff0c7b82 */ /* 0x000ee20000000800 */
[----:B------:R-:W-:Y:S02]  /*10820*/  IADD3 R4, P1, R203, UR4, RZ ;  /* 0x00000004cb047c10 */ /* 0x000fe4000ff3e0ff */
[----:B------:R-:W-:Y:S02]  /*10830*/  ISETP.NE.AND.EX P0, PT, RZ, UR5, PT, P0 ;  /* 0x00000005ff007c0c */ /* 0x000fe4000bf05300 */
[----:B------:R-:W-:Y:S01]  /*10840*/  IADD3.X R5, R204, UR5, RZ, P1, !PT ;  /* 0x00000005cc057c10 */ /* 0x000fe20008ffe4ff */
[----:B------:R-:W-:Y:S02]  /*10850*/  ULDC.64 UR4, c[0x0][0xbe0] ;  /* 0x0002f80000047ab9 */ /* 0x000fe40000000a00 */
        /* <DEDUP_REMOVED lines=8> */
[----:B------:R-:W-:Y:S01]  /*108e0*/  ISETP.GT.AND P2, PT, R221, 0x3f, PT ;  /* 0x0000003fdd00780c */ /* 0x000fe20003f44270 */
[----:B------:R-:W-:-:S12]  /*108f0*/  @P1 BRA `(.L_x_3753) ;  /* 0x0000000000101947 */ /* 0x000fd80003800000 */
[----:B------:R-:W-:Y:S05]  /*10900*/  @!P0 BRA `(.L_x_3753) ;  /* 0x00000000000c8947 */ /* 0x000fea0003800000 */
[----:B----4-:R-:W4:Y:S04]  /*10910*/  LDG.E R7, desc[UR40][R4.64] ;  /* 0x0000002804077981 */ /* 0x010f28000c1e1900 */
[----:B-----5:R-:W4:Y:S02]  /*10920*/  LDG.E R0, desc[UR40][R4.64+0x4] ;  /* 0x0000042804007981 */ /* 0x020f24000c1e1900 */
[----:B----4-:R-:W-:-:S07]  /*10930*/  IADD3 R0, -R7, R0, RZ ;  /* 0x0000000007007210 */ /* 0x010fce0007ffe1ff */
.L_x_3753:
[----:B------:R-:W-:Y:S01]  /*10940*/  BSSY B1, `(.L_x_3754) ;  /* 0x000001d000017945 */ /* 0x000fe20003800000 */
[----:B------:R-:W-:Y:S02]  /*10950*/  SHF.R.S32.HI R9, RZ, 0x1f, R202 ;  /* 0x0000001fff097819 */ /* 0x000fe400000114ca */
[----:B------:R-:W-:Y:S02]  /*10960*/  SHF.R.S32.HI R10, RZ, 0x1f, R193 ;  /* 0x0000001fff0a7819 */ /* 0x000fe400000114c1 */
[----:B------:R-:W-:Y:S02]  /*10970*/  SEL R205, R205, RZ, !P0 ;  /* 0x000000ffcdcd7207 */ /* 0x000fe40004000000 */
[----:B------:R-:W-:Y:S02]  /*10980*/  SEL R210, R210, RZ, !P0 ;  /* 0x000000ffd2d27207 */ /* 0x000fe40004000000 */
[----:B-----5:R-:W-:Y:S01]  /*10990*/  SHF.R.S32.HI R8, RZ, 0x1f, R3 ;  /* 0x0000001fff087819 */ /* 0x020fe20000011403 */
[----:B------:R-:W-:Y:S06]  /*109a0*/  @P2 BRA `(.L_x_3755) ;  /* 0x0000000000582947 */ /* 0x000fec0003800000 */
[----:B----4-:R-:W4:Y:S02]  /*109b0*/  S2R R4, SR_TID.X ;  /* 0x0000000000047919 */ /* 0x010f240000002100 */
[----:B----4-:R-:W-:-:S04]  /*109c0*/  IMAD R4, R207, 0x40, R4 ;  /* 0x00000040cf047824 */ /* 0x010fc800078e0204 */
[----:B------:R-:W-:-:S05]  /*109d0*/  VIADD R5, R4, 0xffffff80 ;  /* 0xffffff8004057836 */ /* 0x000fca0000000000 */
        /* <DEDUP_REMOVED lines=19> */
.L_x_3755:
[----:B------:R-:W-:Y:S05]  /*10b10*/  BSYNC B1 ;  /* 0x0000000000017941 */ /* 0x000fea0003800000 */
.L_x_3754:
[----:B------:R-:W-:Y:S01]  /*10b20*/  ULDC.64 UR4, c[0x0][0xaa0] ;  /* 0x0002a80000047ab9 */ /* 0x000fe20000000a00 */
[----:B----4-:R-:W-:Y:S01]  /*10b30*/  IMAD.MOV.U32 R4, RZ, RZ, R193 ;  /* 0x000000ffff047224 */ /* 0x010fe200078e00c1 */
[C---:B------:R-:W-:Y:S01]  /*10b40*/  IADD3 R13, R193.reuse, 0x40, RZ ;  /* 0x00000040c10d7810 */ /* 0x040fe20007ffe0ff */
[----:B------:R-:W-:Y:S01]  /*10b50*/  IMAD.MOV.U32 R5, RZ, RZ, R10 ;  /* 0x000000ffff057224 */ /* 0x000fe200078e000a */
[-C--:B---3--:R-:W-:Y:S01]  /*10b60*/  ISETP.GE.AND P2, PT, R193, R12.reuse, PT ;  /* 0x0000000cc100720c */ /* 0x088fe20003f46270 */
[----:B------:R-:W-:Y:S01]  /*10b70*/  IMAD R6, R8, UR4, RZ ;  /* 0x0000000408067c24 */ /* 0x000fe2000f8e02ff */
[----:B------:R-:W-:Y:S01]  /*10b80*/  ISETP.GE.AND P0, PT, R13, R12, PT ;  /* 0x0000000c0d00720c */ /* 0x000fe20003f06270 */
[C---:B------:R-:W-:Y:S01]  /*10b90*/  IMAD.WIDE.U32 R4, R3.reuse, UR4, R4 ;  /* 0x0000000403047c25 */ /* 0x040fe2000f8e0004 */
[----:B------:R-:W-:Y:S03]  /*10ba0*/  BSSY B1, `(.L_x_3756) ;  /* 0x0000049000017945 */ /* 0x000fe60003800000 */
[----:B------:R-:W-:Y:S01]  /*10bb0*/  IMAD R3, R3, UR5, R6 ;  /* 0x0000000503037c24 */ /* 0x000fe2000f8e0206 */
[----:B------:R-:W-:Y:S01]  /*10bc0*/  ULDC.64 UR4, c[0x0][0xae0] ;  /* 0x0002b80000047ab9 */ /* 0x000fe20000000a00 */
[----:B------:R-:W-:Y:S01]  /*10bd0*/  SEL R6, RZ, 0xffffffff, P0 ;  /* 0xffffffffff067807 */ /* 0x000fe20000000000 */
[----:B------:R-:W-:-:S02]  /*10be0*/  IMAD R7, R9, UR4, RZ ;  /* 0x0000000409077c24 */ /* 0x000fc4000f8e02ff */
[----:B------:R-:W-:Y:S02]  /*10bf0*/  IMAD.IADD R5, R5, 0x1, R3 ;  /* 0x0000000105057824 */ /* 0x000fe400078e0203 */
[----:B------:R-:W-:Y:S02]  /*10c00*/  IMAD R3, R207, -0x40, R0 ;  /* 0xffffffc0cf037824 */ /* 0x000fe400078e0200 */
[C---:B------:R-:W-:Y:S02]  /*10c10*/  VIADD R0, R200.reuse, 0x20 ;  /* 0x00000020c8007836 */ /* 0x040fe40000000000 */
[C---:B------:R-:W-:Y:S01]  /*10c20*/  VIADD R15, R193.reuse, 0x80 ;  /* 0x00000080c10f7836 */ /* 0x040fe20000000000 */
[-C--:B------:R-:W-:Y:S01]  /*10c30*/  ISETP.GE.AND P1, PT, R200, R3.reuse, PT ;  /* 0x00000003c800720c */ /* 0x080fe20003f26270 */
[----:B------:R-:W-:Y:S01]  /*10c40*/  VIADD R21, R193, 0xc0 ;  /* 0x000000c0c1157836 */ /* 0x000fe20000000000 */
[----:B------:R-:W-:Y:S01]  /*10c50*/  ISETP.GE.AND P0, PT, R0, R3, PT ;  /* 0x000000030000720c */ /* 0x000fe20003f06270 */
[C---:B------:R-:W-:Y:S01]  /*10c60*/  IMAD R7, R202.reuse, UR5, R7 ;  /* 0x00000005ca077c24 */ /* 0x040fe2000f8e0207 */
[----:B------:R-:W-:Y:S01]  /*10c70*/  SEL R0, RZ, 0x1, P2 ;  /* 0x00000001ff007807 */ /* 0x000fe20001000000 */
[----:B------:R-:W-:Y:S01]  /*10c80*/  IMAD.WIDE.U32 R4, R202, UR4, R4 ;  /* 0x00000004ca047c25 */ /* 0x000fe2000f8e0004 */
[----:B------:R-:W-:Y:S01]  /*10c90*/  SHF.L.U32 R3, R6, 0x1, RZ ;  /* 0x0000000106037819 */ /* 0x000fe200000006ff */
[----:B------:R-:W-:Y:S01]  /*10ca0*/  ULDC.64 UR4, c[0x0][0xae8] ;  /* 0x0002ba0000047ab9 */ /* 0x000fe20000000a00 */
[-C--:B------:R-:W-:Y:S01]  /*10cb0*/  ISETP.GE.AND P2, PT, R15, R12.reuse, PT ;  /* 0x0000000c0f00720c */ /* 0x080fe20003f46270 */
[----:B------:R-:W-:Y:S01]  /*10cc0*/  VIADD R25, R193, 0x100 ;  /* 0x00000100c1197836 */ /* 0x000fe20000000000 */
[----:B------:R-:W-:Y:S01]  /*10cd0*/  ISETP.GE.AND P3, PT, R21, R12, PT ;  /* 0x0000000c1500720c */ /* 0x000fe20003f66270 */
[----:B------:R-:W-:Y:S01]  /*10ce0*/  VIADD R27, R193, 0x140 ;  /* 0x00000140c11b7836 */ /* 0x000fe20000000000 */
[----:B------:R-:W-:Y:S01]  /*10cf0*/  LOP3.LUT R0, R3, 0x2, R0, 0xe2, !PT ;  /* 0x0000000203007812 */ /* 0x000fe200078ee200 */
[----:B------:R-:W-:Y:S01]  /*10d00*/  IMAD.IADD R5, R5, 0x1, R7 ;  /* 0x0000000105057824 */ /* 0x000fe200078e0207 */
[C---:B------:R-:W-:Y:S01]  /*10d10*/  IADD3 R7, R193.reuse, 0x180, RZ ;  /* 0x00000180c1077810 */ /* 0x040fe20007ffe0ff */
[----:B------:R-:W-:Y:S01]  /*10d20*/  VIADD R9, R193, 0x1c0 ;  /* 0x000001c0c1097836 */ /* 0x000fe20000000000 */
[----:B------:R-:W-:-:S02]  /*10d30*/  SEL R3, RZ, 0x4, P2 ;  /* 0x00000004ff037807 */ /* 0x000fc40001000000 */
[----:B------:R-:W-:Y:S02]  /*10d40*/  SEL R6, RZ, 0x8, P3 ;  /* 0x00000008ff067807 */ /* 0x000fe40001800000 */
[-C--:B------:R-:W-:Y:S02]  /*10d50*/  ISETP.GE.AND P2, PT, R25, R12.reuse, PT ;  /* 0x0000000c1900720c */ /* 0x080fe40003f46270 */
        /* <DEDUP_REMOVED lines=45> */
.L_x_3757:
[----:B------:R-:W-:Y:S05]  /*11030*/  BSYNC B1 ;  /* 0x0000000000017941 */ /* 0x000fea0003800000 */
.L_x_3756:
[----:B------:R-:W-:Y:S05]  /*11040*/  @P0 BRA `(.L_x_3752) ;  /* 0x0000000000700947 */ /* 0x000fea0003800000 */
[----:B------:R-:W-:Y:S01]  /*11050*/  IADD3 R3, P0, R8, 0x20, RZ ;  /* 0x0000002008037810 */ /* 0x000fe20007f1e0ff */
        /* <DEDUP_REMOVED lines=27> */
.L_x_3752:
[----:B------:R-:W-:Y:S05]  /*11210*/  BSYNC B0 ;  /* 0x0000000000007941 */ /* 0x000fea0003800000 */
.L_x_3746:
[----:B------:R-:W-:Y:S02]  /*11220*/  ULDC UR4, c[0x0][0xc14] ;  /* 0x0003050000047ab9 */ /* 0x000fe40000000800 */
[----:B--2---:R-:W-:-:S13]  /*11230*/  ISETP.GE.AND P0, PT, R187, UR4, PT ;  /* 0x00000004bb007c0c */ /* 0x004fda000bf06270 */
[----:B------:R-:W-:Y:S05]  /*11240*/  @!P0 BRA `(.L_x_3758) ;  /* 0xfffffefc00ac8947 */ /* 0x000fea000383ffff */
[----:B------:R-:W-:Y:S05]  /*11250*/  BRA `(.L_x_3612) ;  /* 0x00000060008c7947 */ /* 0x000fea0003800000 */
.L_x_3610:
        /* <DEDUP_REMOVED lines=52> */
[----:B0-----:R-:W-:-:S05]  /*115a0*/  IMAD R5, R5, UR4, RZ ;  /* 0x0000000405057c24 */ /* 0x001fca000f8e02ff */
[----:B-1----:R-:W-:Y:S02]  /*115b0*/  ISETP.GT.AND P0, PT, R5, UR6, PT ;  /* 0x0000000605007c0c */ /* 0x002fe4000bf04270 */
[----:B------:R-:W-:-:S11]  /*115c0*/  MOV R2, R5 ;  /* 0x0000000500027202 */ /* 0x000fd60000000f00 */
[----:B------:R-:W-:Y:S05]  /*115d0*/  @P0 BRA `(.L_x_3759) ;  /* 0x0000000000b80947 */ /* 0x000fea0003800000 */
[----:B------:R-:W-:Y:S01]  /*115e0*/  IMAD.MOV.U32 R5, RZ, RZ, R2 ;  /* 0x000000ffff057224 */ /* 0x000fe200078e0002 */
[----:B------:R-:W-:Y:S01]  /*115f0*/  ULDC UR5, c[0x0][0xc14] ;  /* 0x0003050000057ab9 */ /* 0x000fe20000000800 */
[----:B------:R-:W-:Y:S01]  /*11600*/  IMAD.MOV.U32 R6, RZ, RZ, RZ ;  /* 0x000000ffff067224 */ /* 0x000fe200078e00ff */
[----:B------:R-:W-:Y:S01]  /*11610*/  ULDC UR7, c[0x0][0xc14] ;  /* 0x0003050000077ab9 */ /* 0x000fe20000000800 */
[----:B------:R-:W-:-:S05]  /*11620*/  ULDC UR4, c[0x0][0xc10] ;  /* 0x0003040000047ab9 */ /* 0x000fca0000000800 */
.L_x_3763:
[----:B------:R-:W-:Y:S01]  /*11630*/  VIADD R6, R6, 0x1f ;  /* 0x0000001f06067836 */ /* 0x000fe20000000000 */
[----:B------:R-:W-:-:S04]  /*11640*/  MOV R19, UR7 ;  /* 0x0000000700137c02 */ /* 0x000fc80008000f00 */
        /* <DEDUP_REMOVED lines=13> */
.L_x_3762:
[----:B------:R-:W-:Y:S05]  /*11720*/  BSYNC B0 ;  /* 0x0000000000007941 */ /* 0x000fea0003800000 */
.L_x_3761:
        /* <DEDUP_REMOVED lines=25> */
.L_x_3759:
        /* <DEDUP_REMOVED lines=18> */
[----:B------:R-:W-:-:S05]  /*119e0*/  IADD3 R5, R5, -0x1, RZ ;  /* 0xffffffff05057810 */ /* 0x000fca0007ffe0ff */
[----:B------:R2:W3:Y:S02]  /*119f0*/  SHFL.IDX PT, R16, R4, R5, 0x1f ;  /* 0x00001f0504107589 */ /* 0x0004e400000e0000 */
.L_x_3764:
        /* <DEDUP_REMOVED lines=12> */
[----:B------:R-:W-:Y:S01]  /*11ac0*/  @!P0 IMAD.IADD R2, R2, 0x1, -R11 ;  /* 0x0000000102028824 */ /* 0x000fe200078e0a0b */
[----:B------:R-:W-:-:S04]  /*11ad0*/  @!P0 IADD3 R9, R9, 0x1, RZ ;  /* 0x0000000109098810 */ /* 0x000fc80007ffe0ff */
[----:B------:R-:W-:Y:S02]  /*11ae0*/  ISETP.GE.U32.AND P0, PT, R2, R11, PT ;  /* 0x0000000b0200720c */ /* 0x000fe40003f06070 */
[----:B------:R-:W-:-:S11]  /*11af0*/  LOP3.LUT R2, R5, R6, RZ, 0x3c, !PT ;  /* 0x0000000605027212 */ /* 0x000fd600078e3cff */
[----:B------:R-:W-:Y:S01]  /*11b00*/  @P0 VIADD R9, R9, 0x1 ;  /* 0x0000000109090836 */ /* 0x000fe20000000000 */
[----:B------:R-:W-:-:S13]  /*11b10*/  ISETP.GE.AND P0, PT, R2, RZ, PT ;  /* 0x000000ff0200720c */ /* 0x000fda0003f06270 */
[----:B------:R-:W-:Y:S01]  /*11b20*/  @!P0 IMAD.MOV R9, RZ, RZ, -R9 ;  /* 0x000000ffff098224 */ /* 0x000fe200078e0a09 */
[----:B------:R-:W-:-:S13]  /*11b30*/  ISETP.NE.AND P0, PT, R6, RZ, PT ;  /* 0x000000ff0600720c */ /* 0x000fda0003f05270 */
[----:B------:R-:W-:-:S05]  /*11b40*/  @!P0 LOP3.LUT R9, RZ, R6, RZ, 0x33, !PT ;  /* 0x00000006ff098212 */ /* 0x000fca00078e33ff */
[----:B------:R-:W-:Y:S02]  /*11b50*/  IMAD R4, R8, R9, RZ ;  /* 0x0000000908047224 */ /* 0x000fe400078e02ff */
[----:B------:R-:W-:-:S03]  /*11b60*/  IMAD.MOV R9, RZ, RZ, -R9 ;  /* 0x000000ffff097224 */ /* 0x000fc600078e0a09 */
[----:B------:R-:W-:Y:S01]  /*11b70*/  IADD3 R3, -R4, RZ, RZ ;  /* 0x000000ff04037210 */ /* 0x000fe20007ffe1ff */
        /* <DEDUP_REMOVED lines=8> */
[----:B-1----:R-:W-:Y:S01]  /*11c00*/  MOV R2, RZ ;  /* 0x000000ff00027202 */ /* 0x002fe20000000f00 */
        /* <DEDUP_REMOVED lines=13> */
[----:B------:R-:W-:Y:S02]  /*11ce0*/  @P0 IADD3 R3, R3, 0x1, RZ ;  /* 0x0000000103030810 */ /* 0x000fe40007ffe0ff */
        /* <DEDUP_REMOVED lines=9> */
.L_x_3760:
[----:B------:R-:W-:Y:S02]  /*11d80*/  IMAD.MOV.U32 R17, RZ, RZ, RZ ;  /* 0x000000ffff117224 */ /* 0x000fe400078e00ff */
[----:B------:R-:W-:Y:S02]  /*11d90*/  IMAD.U32 R16, RZ, RZ, UR6 ;  /* 0x00000006ff107e24 */ /* 0x000fe4000f8e00ff */
[----:B------:R-:W-:-:S07]  /*11da0*/  IMAD.MOV.U32 R18, RZ, RZ, RZ ;  /* 0x000000ffff127224 */ /* 0x000fce00078e00ff */
.L_x_3765:
        /* <DEDUP_REMOVED lines=9> */
[----:B------:R-:W-:Y:S02]  /*11e40*/  ISETP.GE.AND P0, PT, R19, UR5, PT ;  /* 0x0000000513007c0c */ /* 0x000fe4000bf06270 */
[----:B-1----:R-:W-:-:S05]  /*11e50*/  MOV R0, 0x1 ;  /* 0x0000000100007802 */ /* 0x002fca0000000f00 */
[----:B------:R1:W-:Y:S04]  /*11e60*/  STL [R1+0x8], R0 ;  /* 0x0000080001007387 */ /* 0x0003e80000100800 */
[----:B------:R1:W-:Y:S02]  /*11e70*/  STL [R1], RZ ;  /* 0x000000ff01007387 */ /* 0x0003e40000100800 */
[----:B------:R-:W-:Y:S05]  /*11e80*/  @P0 BRA `(.L_x_3766) ;  /* 0x0000005000980947 */ /* 0x000fea0003800000 */
[----:B-1----:R-:W-:Y:S01]  /*11e90*/  IMAD.MOV.U32 R0, RZ, RZ, 0x1 ;  /* 0x00000001ff007424 */ /* 0x002fe200078e00ff */
[----:B------:R1:W-:Y:S01]  /*11ea0*/  STL [R1], RZ ;  /* 0x000000ff01007387 */ /* 0x0003e20000100800 */
[----:B------:R-:W-:Y:S01]  /*11eb0*/  ULDC.64 UR38, c[0x0][0x198] ;  /* 0x0000660000267ab9 */ /* 0x000fe20000000a00 */
[----:B------:R-:W-:Y:S02]  /*11ec0*/  ULDC UR36, c[0x0][0xc] ;  /* 0x0000030000247ab9 */ /* 0x000fe40000000800 */
[----:B------:R1:W-:Y:S04]  /*11ed0*/  STL [R1+0x8], R0 ;  /* 0x0000080001007387 */ /* 0x0003e80000100800 */
[----:B------:R1:W-:Y:S04]  /*11ee0*/  STL [R1+0x4], RZ ;  /* 0x000004ff01007387 */ /* 0x0003e80000100800 */
[----:B------:R1:W-:Y:S04]  /*11ef0*/  STL [R1+0xc], R0 ;  /* 0x00000c0001007387 */ /* 0x0003e80000100800 */
[----:B------:R1:W-:Y:S02]  /*11f00*/  STL [R1+0x28], RZ ;  /* 0x000028ff01007387 */ /* 0x0003e40000100800 */
.L_x_3850:
[----:B--2---:R-:W2:Y:S02]  /*11f10*/  LDC.64 R2, c[0x0][0xc60] ;  /* 0x00031800ff027b82 */ /* 0x004ea40000000a00 */
[----:B--2---:R-:W-:-:S05]  /*11f20*/  IMAD.WIDE R2, R19, 0x4, R2 ;  /* 0x0000000413027825 */ /* 0x004fca00078e0202 */
[----:B-1----:R-:W1:Y:S01]  /*11f30*/  LDG.E R11, desc[UR40][R2.64] ;  /* 0x00000028020b7981 */ /* 0x002e62000c1e1900 */
[----:B------:R-:W-:Y:S05]  /*11f40*/  YIELD ;  /* 0x0000000000007946 */ /* 0x000fea0003800000 */
[----:B------:R-:W-:Y:S01]  /*11f50*/  ULDC.64 UR4, c[0x0][0xa28] ;  /* 0x00028a0000047ab9 */ /* 0x000fe20000000a00 */
[----:B------:R-:W-:Y:S02]  /*11f60*/  CS2R R8, SRZ ;  /* 0x0000000000087805 */ /* 0x000fe4000001ff00 */
[----:B------:R-:W-:Y:S01]  /*11f70*/  ISETP.NE.U32.AND P0, PT, RZ, UR4, PT ;  /* 0x00000004ff007c0c */ /* 0x000fe2000bf05070 */
[----:B------:R-:W-:Y:S01]  /*11f80*/  ULDC.64 UR8, c[0x0][0xa08] ;  /* 0x0002820000087ab9 */ /* 0x000fe20000000a00 */
[----:B------:R-:W-:-:S02]  /*11f90*/  ULDC.64 UR10, c[0x0][0xa10] ;  /* 0x00028400000a7ab9 */ /* 0x000fc40000000a00 */
[----:B------:R-:W-:Y:S02]  /*11fa0*/  ISETP.NE.AND.EX P0, PT, RZ, UR5, PT, P0 ;  /* 0x00000005ff007c0c */ /* 0x000fe4000bf05300 */
[----:B-1----:R-:W-:Y:S01]  /*11fb0*/  SHF.R.S32.HI R0, RZ, 0x1f, R11 ;  /* 0x0000001fff007819 */ /* 0x002fe2000001140b */
[----:B------:R-:W-:-:S10]  /*11fc0*/  IMAD.SHL.U32 R15, R11, 0x4, RZ ;  /* 0x000000040b0f7824 */ /* 0x000fd400078e00ff */
[C---:B------:R-:W-:Y:S01]  /*11fd0*/  @P0 LEA R2, P1, R11.reuse, UR4, 0x2 ;  /* 0x000000040b020c11 */ /* 0x040fe2000f8210ff */
[----:B------:R-:W-:Y:S03]  /*11fe0*/  STL [R1+0x18], R11 ;  /* 0x0000180b01007387 */ /* 0x000fe60000100800 */
[----:B------:R-:W-:Y:S01]  /*11ff0*/  @P0 LEA.HI.X R3, R11, UR5, R0, 0x2, P1 ;  /* 0x000000050b030c11 */ /* 0x000fe200088f1400 */
[----:B------:R-:W-:-:S04]  /*12000*/  ULDC.64 UR4, c[0x0][0xa18] ;  /* 0x0002860000047ab9 */ /* 0x000fc80000000a00 */
[----:B------:R1:W5:Y:S01]  /*12010*/  @P0 LDG.E R8, desc[UR40][R2.64] ;  /* 0x0000002802080981 */ /* 0x000362000c1e1900 */
[----:B------:R-:W-:Y:S02]  /*12020*/  ISETP.NE.U32.AND P0, PT, RZ, UR4, PT ;  /* 0x00000004ff007c0c */ /* 0x000fe4000bf05070 */
[----:B------:R-:W-:Y:S01]  /*12030*/  SHF.L.U64.HI R14, R11, 0x2, R0 ;  /* 0x000000020b0e7819 */ /* 0x000fe20000010200 */
[----:B------:R-:W-:Y:S01]  /*12040*/  STL [R1+0x20], R15 ;  /* 0x0000200f01007387 */ /* 0x000fe20000100800 */
[----:B------:R-:W-:Y:S01]  /*12050*/  ISETP.NE.AND.EX P0, PT, RZ, UR5, PT, P0 ;  /* 0x00000005ff007c0c */ /* 0x000fe2000bf05300 */
[----:B------:R-:W-:Y:S02]  /*12060*/  ULDC UR6, c[0x0][0x338] ;  /* 0x0000ce0000067ab9 */ /* 0x000fe40000000800 */
[----:B------:R-:W-:Y:S10]  /*12070*/  STL [R1+0x24], R14 ;  /* 0x0000240e01007387 */ /* 0x000ff40000100800 */
[----:B------:R-:W-:-:S04]  /*12080*/  @P0 IADD3 R12, P1, R15, UR4, RZ ;  /* 0x000000040f0c0c10 */ /* 0x000fc8000ff3e0ff */
[C---:B0-----:R-:W-:Y:S01]  /*12090*/  @P0 IADD3.X R13, R14.reuse, UR5, RZ, P1, !PT ;  /* 0x000000050e0d0c10 */ /* 0x041fe20008ffe4ff */
[----:B------:R-:W-:Y:S02]  /*120a0*/  ULDC.64 UR4, c[0x0][0xa00] ;  /* 0x0002800000047ab9 */ /* 0x000fe40000000a00 */
[----:B------:R-:W-:Y:S02]  /*120b0*/  ISETP.NE.U32.AND P2, PT, RZ, UR4, PT ;  /* 0x00000004ff007c0c */ /* 0x000fe4000bf45070 */
[C---:B-1----:R-:W-:Y:S02]  /*120c0*/  IADD3 R2, P1, R15.reuse, UR4, RZ ;  /* 0x000000040f027c10 */ /* 0x042fe4000ff3e0ff */
[----:B------:R-:W-:Y:S02]  /*120d0*/  ISETP.NE.AND.EX P2, PT, RZ, UR5, PT, P2 ;  /* 0x00000005ff007c0c */ /* 0x000fe4000bf45320 */
[----:B------:R-:W-:Y:S01]  /*120e0*/  IADD3.X R3, R14, UR5, RZ, P1, !PT ;  /* 0x000000050e037c10 */ /* 0x000fe20008ffe4ff */
[----:B------:R-:W-:Y:S01]  /*120f0*/  ULDC UR4, c[0x0][0x288] ;  /* 0x0000a20000047ab9 */ /* 0x000fe20000000800 */
[----:B------:R-:W-:Y:S01]  /*12100*/  IADD3 R6, P1, R15, UR8, RZ ;  /* 0x000000080f067c10 */ /* 0x000fe2000ff3e0ff */
[----:B------:R-:W-:Y:S01]  /*12110*/  IMAD.U32 R10, RZ, RZ, UR4 ;  /* 0x00000004ff0a7e24 */ /* 0x000fe2000f8e00ff */
[----:B------:R-:W-:-:S02]  /*12120*/  ULDC.64 UR4, c[0x0][0x3f8] ;  /* 0x0000fe0000047ab9 */ /* 0x000fc40000000a00 */
[----:B------:R-:W-:-:S03]  /*12130*/  IADD3.X R7, R14, UR9, RZ, P1, !PT ;  /* 0x000000090e077c10 */ /* 0x000fc60008ffe4ff */
[----:B------:R0:W5:Y:S04]  /*12140*/  @P0 LDG.E R10, desc[UR40][R12.64] ;  /* 0x000000280c0a0981 */ /* 0x000168000c1e1900 */
[----:B------:R-:W2:Y:S01]  /*12150*/  @P2 LDG.E R9, desc[UR40][R2.64] ;  /* 0x0000002802092981 */ /* 0x000ea2000c1e1900 */
[----:B------:R-:W-:Y:S01]  /*12160*/  UISETP.NE.U32.AND UP0, UPT, UR4, URZ, UPT ;  /* 0x0000003f0400728c */ /* 0x000fe2000bf05070 */
[----:B------:R-:W-:Y:S02]  /*12170*/  IADD3 R4, P1, R15, UR10, RZ ;  /* 0x0000000a0f047c10 */ /* 0x000fe4000ff3e0ff */
[----:B------:R-:W-:Y:S01]  /*12180*/  ULDC UR4, c[0x0][0x404] ;  /* 0x0001010000047ab9 */ /* 0x000fe20000000800 */
[----:B------:R-:W-:Y:S01]  /*12190*/  UISETP.NE.AND.EX UP0, UPT, UR5, URZ, UPT, UP0 ;  /* 0x0000003f0500728c */ /* 0x000fe2000bf05300 */
[----:B------:R-:W-:-:S02]  /*121a0*/  IADD3.X R5, R14, UR11, RZ, P1, !PT ;  /* 0x0000000b0e057c10 */ /* 0x000fc40008ffe4ff */
[----:B------:R-:W-:Y:S01]  /*121b0*/  ISETP.NE.U32.AND P1, PT, RZ, UR8, PT ;  /* 0x00000008ff007c0c */ /* 0x000fe2000bf25070 */
[----:B------:R-:W-:Y:S01]  /*121c0*/  USEL UR4, UR4, 0x1, UP0 ;  /* 0x0000000104047887 */ /* 0x000fe20008000000 */
[----:B------:R-:W-:Y:S02]  /*121d0*/  ULDC UR5, c[0x0][0x2e0] ;  /* 0x0000b80000057ab9 */ /* 0x000fe40000000800 */
[----:B------:R-:W-:Y:S01]  /*121e0*/  ISETP.NE.AND.EX P3, PT, RZ, UR9, PT, P1 ;  /* 0x00000009ff007c0c */ /* 0x000fe2000bf65310 */
[----:B------:R-:W-:Y:S01]  /*121f0*/  UIMAD UR4, UR4, UR5, URZ ;  /* 0x00000005040472a4 */ /* 0x000fe2000f8e023f */
[----:B------:R-:W-:Y:S02]  /*12200*/  ISETP.NE.U32.AND P1, PT, RZ, UR10, PT ;  /* 0x0000000aff007c0c */ /* 0x000fe4000bf25070 */
[----:B------:R-:W-:Y:S02]  /*12210*/  MOV R0, UR6 ;  /* 0x0000000600007c02 */ /* 0x000fe40008000f00 */
[----:B------:R-:W-:Y:S01]  /*12220*/  ISETP.NE.AND.EX P1, PT, RZ, UR11, PT, P1 ;  /* 0x0000000bff007c0c */ /* 0x000fe2000bf25310 */
[----:B--2---:R1:W-:Y:S02]  /*12230*/  STL [R1+0x2c], R9 ;  /* 0x00002c0901007387 */ /* 0x0043e40000100800 */
[----:B-1----:R-:W-:Y:S01]  /*12240*/  IMAD.U32 R9, RZ, RZ, UR4 ;  /* 0x00000004ff097e24 */ /* 0x002fe2000f8e00ff */
[----:B0-----:R-:W-:Y:S09]  /*12250*/  @P0 BRA `(.L_x_3767) ;  /* 0x0000000000100947 */ /* 0x001ff20003800000 */
[----:B------:R-:W-:Y:S05]  /*12260*/  @!P2 BRA `(.L_x_3767) ;  /* 0x00000000000ca947 */ /* 0x000fea0003800000 */
[----:B-----5:R-:W2:Y:S04]  /*12270*/  LDG.E R10, desc[UR40][R2.64] ;  /* 0x00000028020a7981 */ /* 0x020ea8000c1e1900 */
[----:B------:R-:W2:Y:S02]  /*12280*/  LDG.E R2, desc[UR40][R2.64+0x4] ;  /* 0x0000042802027981 */ /* 0x000ea4000c1e1900 */
[----:B--2---:R-:W-:-:S07]  /*12290*/  IMAD.IADD R10, R2, 0x1, -R10 ;  /* 0x00000001020a7824 */ /* 0x004fce00078e0a0a */
.L_x_3767:
[----:B------:R-:W-:Y:S01]  /*122a0*/  IMAD.MOV.U32 R2, RZ, RZ, RZ ;  /* 0x000000ffff027224 */ /* 0x000fe200078e00ff */
[----:B------:R-:W-:Y:S01]  /*122b0*/  MOV R20, RZ ;  /* 0x000000ff00147202 */ /* 0x000fe20000000f00 */
[----:B------:R-:W-:-:S04]  /*122c0*/  ULDC.64 UR4, c[0x0][0xa20] ;  /* 0x0002880000047ab9 */ /* 0x000fc80000000a00 */
[----:B------:R-:W2:Y:S04]  /*122d0*/  @P3 LDG.E R2, desc[UR40][R6.64] ;  /* 0x0000002806023981 */ /* 0x000ea8000c1e1900 */
[----:B------:R0:W5:Y:S01]  /*122e0*/  @P1 LDG.E R20, desc[UR40][R4.64] ;  /* 0x0000002804141981 */ /* 0x000162000c1e1900 */
[----:B------:R-:W-:-:S04]  /*122f0*/  ISETP.NE.U32.AND P0, PT, RZ, UR4, PT ;  /* 0x00000004ff007c0c */ /* 0x000fc8000bf05070 */
[----:B------:R-:W-:Y:S01]  /*12300*/  ISETP.NE.AND.EX P0, PT, RZ, UR5, PT, P0 ;  /* 0x00000005ff007c0c */ /* 0x000fe2000bf05300 */
[----:B--2--5:R-:W-:-:S05]  /*12310*/  IMAD.IADD R2, R2, 0x1, R8 ;  /* 0x0000000102027824 */ /* 0x024fca00078e0208 */
[----:B------:R0:W-:Y:S07]  /*12320*/  STL [R1+0x10], R2 ;  /* 0x0000100201007387 */ /* 0x0001ee0000100800 */
[----:B------:R-:W-:Y:S05]  /*12330*/  @!P0 BRA `(.L_x_3768) ;  /* 0x0000000000108947 */ /* 0x000fea0003800000 */
[----:B0-----:R-:W-:-:S04]  /*12340*/  IADD3 R2, P0, R15, UR4, RZ ;  /* 0x000000040f027c10 */ /* 0x001fc8000ff1e0ff */
[----:B------:R-:W-:-:S05]  /*12350*/  IADD3.X R3, R14, UR5, RZ, P0, !PT ;  /* 0x000000050e037c10 */ /* 0x000fca00087fe4ff */
[----:B------:R0:W5:Y:S01]  /*12360*/  LDG.E R9, desc[UR40][R2.64] ;  /* 0x0000002802097981 */ /* 0x000162000c1e1900 */
[----:B------:R-:W-:Y:S05]  /*12370*/  BRA `(.L_x_3769) ;  /* 0x0000000000107947 */ /* 0x000fea0003800000 */
.L_x_3768:
[----:B------:R-:W-:Y:S05]  /*12380*/  @!P3 BRA `(.L_x_3769) ;  /* 0x00000000000cb947 */ /* 0x000fea0003800000 */
[----:B------:R-:W2:Y:S04]  /*12390*/  LDG.E R9, desc[UR40][R6.64] ;  /* 0x0000002806097981 */ /* 0x000ea8000c1e1900 */
[----:B------:R-:W2:Y:S02]  /*123a0*/  LDG.E R6, desc[UR40][R6.64+0x4] ;  /* 0x0000042806067981 */ /* 0x000ea4000c1e1900 */
[----:B--2---:R-:W-:-:S07]  /*123b0*/  IMAD.IADD R9, R6, 0x1, -R9 ;  /* 0x0000000106097824 */ /* 0x004fce00078e0a09 */
.L_x_3769:
[----:B0-----:R-:W2:Y:S01]  /*123c0*/  @P1 LDG.E R2, desc[UR40][R4.64] ;  /* 0x0000002804021981 */ /* 0x001ea2000c1e1900 */
[----:B-----5:R-:W-:-:S03]  /*123d0*/  IMAD.IADD R9, R9, 0x1, -R8 ;  /* 0x0000000109097824 */ /* 0x020fc600078e0a08 */
[----:B------:R-:W2:Y:S01]  /*123e0*/  @P1 LDG.E R4, desc[UR40][R4.64+0x4] ;  /* 0x0000042804041981 */ /* 0x000ea2000c1e1900 */
[----:B------:R-:W-:Y:S01]  /*123f0*/  LEA R3, R17, 0x7f, 0x6 ;  /* 0x0000007f11037811 */ /* 0x000fe200078e30ff */
[----:B------:R-:W-:Y:S01]  /*12400*/  BSSY B0, `(.L_x_3770) ;  /* 0x0000115000007945 */ /* 0x000fe20003800000 */
[----:B------:R-:W-:Y:S02]  /*12410*/  PLOP3.LUT P2, PT, PT, PT, PT, 0x80, 0x0 ;  /* 0x000000000000781c */ /* 0x000fe40003f4f070 */
[----:B--2---:R-:W-:-:S05]  /*12420*/  @P1 IADD3 R0, -R2, R4, RZ ;  /* 0x0000000402001210 */ /* 0x004fca0007ffe1ff */
[----:B------:R-:W-:-:S05]  /*12430*/  IMAD.IADD R2, R9, 0x1, R0 ;  /* 0x0000000109027824 */ /* 0x000fca00078e0200 */
[C---:B------:R-:W-:Y:S01]  /*12440*/  IADD3 R3, R2.reuse, R3, -R10 ;  /* 0x0000000302037210 */ /* 0x040fe20007ffe80a */
[----:B------:R-:W-:-:S05]  /*12450*/  VIADD R2, R2, 0x3f ;  /* 0x0000003f02027836 */ /* 0x000fca0000000000 */
[----:B------:R-:W-:-:S04]  /*12460*/  SHF.R.S32.HI R4, RZ, 0x1f, R2 ;  /* 0x0000001fff047819 */ /* 0x000fc80000011402 */
[----:B------:R-:W-:Y:S02]  /*12470*/  LEA.HI R4, R4, R2, RZ, 0x6 ;  /* 0x0000000204047211 */ /* 0x000fe400078f30ff */
[----:B------:R-:W-:-:S04]  /*12480*/  SHF.R.S32.HI R2, RZ, 0x1f, R3 ;  /* 0x0000001fff027819 */ /* 0x000fc80000011403 */
[----:B------:R-:W-:Y:S02]  /*12490*/  LEA.HI R2, R2, R3, RZ, 0x6 ;  /* 0x0000000302027211 */ /* 0x000fe400078f30ff */
[----:B------:R-:W-:Y:S02]  /*124a0*/  SHF.R.S32.HI R4, RZ, 0x6, R4 ;  /* 0x00000006ff047819 */ /* 0x000fe40000011404 */
[----:B------:R-:W-:-:S04]  /*124b0*/  SHF.R.S32.HI R2, RZ, 0x6, R2 ;  /* 0x00000006ff027819 */ /* 0x000fc80000011402 */
[----:B------:R-:W-:-:S05]  /*124c0*/  VIMNMX R6, R4, R2, PT ;  /* 0x0000000204067248 */ /* 0x000fca0003fe0100 */
[----:B------:R-:W-:Y:S01]  /*124d0*/  IMAD R2, R6, 0x40, -R9 ;  /* 0x0000004006027824 */ /* 0x000fe200078e0a09 */
[----:B------:R-:W-:-:S04]  /*124e0*/  IADD3 R9, -R9, RZ, RZ ;  /* 0x000000ff09097210 */ /* 0x000fc80007ffe1ff */
[----:B------:R-:W-:Y:S02]  /*124f0*/  VIMNMX R2, R2, R0, PT ;  /* 0x0000000002027248 */ /* 0x000fe40003fe0100 */
[----:B------:R-:W-:-:S04]  /*12500*/  VIMNMX R9, RZ, R9, !PT ;  /* 0x00000009ff097248 */ /* 0x000fc80007fe0100 */
[----:B------:R-:W-:Y:S02]  /*12510*/  ISETP.GT.AND P0, PT, R2, R9, PT ;  /* 0x000000090200720c */ /* 0x000fe40003f04270 */
[----:B------:R-:W-:-:S11]  /*12520*/  SHF.R.U32.HI R0, RZ, 0x6, R9 ;  /* 0x00000006ff007819 */ /* 0x000fd60000011609 */
[----:B------:R-:W-:-:S05]  /*12530*/  @P0 VIADD R2, R2, 0x3f ;  /* 0x0000003f02020836 */ /* 0x000fca0000000000 */
[----:B------:R-:W-:Y:S01]  /*12540*/  @P0 SHF.R.S32.HI R3, RZ, 0x1f, R2 ;  /* 0x0000001fff030819 */ /* 0x000fe20000011402 */
[----:B------:R0:W-:Y:S03]  /*12550*/  STL [R1+0x1c], R6 ;  /* 0x00001c0601007387 */ /* 0x0001e60000100800 */
[----:B------:R-:W-:Y:S01]  /*12560*/  @P0 LEA.HI R3, R3, R2, RZ, 0x6 ;  /* 0x0000000203030211 */ /* 0x000fe200078f30ff */
[----:B------:R-:W-:-:S03]  /*12570*/  IMAD.MOV.U32 R2, RZ, RZ, R0 ;  /* 0x000000ffff027224 */ /* 0x000fc600078e0000 */
[----:B------:R-:W-:-:S04]  /*12580*/  @P0 SHF.R.S32.HI R2, RZ, 0x6, R3 ;  /* 0x00000006ff020819 */ /* 0x000fc80000011403 */
[----:B------:R-:W-:-:S13]  /*12590*/  ISETP.GT.AND P0, PT, R2, R0, PT ;  /* 0x000000000200720c */ /* 0x000fda0003f04270 */
[----:B0-----:R-:W-:Y:S05]  /*125a0*/  @!P0 BRA `(.L_x_3771) ;  /* 0x0000000c00e88947 */ /* 0x001fea0003800000 */
[----:B------:R-:W0:Y:S01]  /*125b0*/  LDC R3, c[0x0][0x428] ;  /* 0x00010a00ff037b82 */ /* 0x000e220000000800 */
[----:B------:R-:W-:Y:S01]  /*125c0*/  UMOV UR4, 0xffffffff ;  /* 0xffffffff00047882 */ /* 0x000fe20000000000 */
[----:B0-----:R-:W-:Y:S01]  /*125d0*/  ISETP.NE.AND P0, PT, R3, 0x1, PT ;  /* 0x000000010300780c */ /* 0x001fe20003f05270 */
[----:B------:R-:W-:-:S12]  /*125e0*/  IMAD.MOV.U32 R3, RZ, RZ, R18 ;  /* 0x000000ffff037224 */ /* 0x000fd800078e0012 */
[----:B------:R-:W0:Y:S08]  /*125f0*/  @P0 LDC R4, c[0x0][0x42c] ;  /* 0x00010b00ff040b82 */ /* 0x000e300000000800 */
[----:B------:R-:W1:Y:S01]  /*12600*/  @P0 LDC R5, c[0x0][0x430] ;  /* 0x00010c00ff050b82 */ /* 0x000e620000000800 */
[----:B0-----:R-:W-:-:S05]  /*12610*/  @P0 IMAD.HI.U32 R4, R18, R4, RZ ;  /* 0x0000000412040227 */ /* 0x001fca00078e00ff */
[----:B-1----:R-:W-:Y:S02]  /*12620*/  @P0 SHF.R.U32.HI R3, RZ, R5, R4 ;  /* 0x00000005ff030219 */ /* 0x002fe40000011604 */
[----:B------:R-:W-:Y:S01]  /*12630*/  SEL R4, R11, RZ, !P1 ;  /* 0x000000ff0b047207 */ /* 0x000fe20004800000 */
[----:B------:R-:W-:Y:S06]  /*12640*/  BRA.DIV UR4, `(.L_x_3772) ;  /* 0x0000005e04307947 */ /* 0x000fec000b800000 */
.L_x_3918:
[----:B------:R-:W-:-:S03]  /*12650*/  UMOV UR4, 0xffffffff ;  /* 0xffffffff00047882 */ /* 0x000fc60000000000 */
[----:B------:R-:W-:Y:S05]  /*12660*/  BRA.DIV UR4, `(.L_x_3773) ;  /* 0x0000005e045c7947 */ /* 0x000fea000b800000 */
[----:B------:R-:W-:-:S13]  /*12670*/  ELECT P6, URZ, PT ;  /* 0x00000000003f782f */ /* 0x000fda00038c0000 */
.L_x_3921:
[----:B------:R-:W2:Y:S01]  /*12680*/  LDL R5, [R1+0x28] ;  /* 0x0000280001057983 */ /* 0x000ea20000100800 */
[----:B------:R-:W-:Y:S01]  /*12690*/  BSSY B1, `(.L_x_3774) ;  /* 0x000000b000017945 */ /* 0x000fe20003800000 */
[----:B------:R-:W0:Y:S01]  /*126a0*/  S2R R9, SR_CgaCtaId ;  /* 0x0000000000097919 */ /* 0x000e220000008800 */
[----:B--2---:R-:W-:-:S04]  /*126b0*/  IADD3 R5, R5, 0x1, RZ ;  /* 0x0000000105057810 */ /* 0x004fc80007ffe0ff */
[----:B------:R-:W-:-:S04]  /*126c0*/  LEA.HI R6, R5, R5, RZ, 0x1 ;  /* 0x0000000505067211 */ /* 0x000fc800078f08ff */
[----:B------:R-:W-:-:S05]  /*126d0*/  LOP3.LUT R6, R6, 0xfffffffe, RZ, 0xc0, !PT ;  /* 0xfffffffe06067812 */ /* 0x000fca00078ec0ff */
[----:B------:R-:W-:Y:S01]  /*126e0*/  IMAD.IADD R5, R5, 0x1, -R6 ;  /* 0x0000000105057824 */ /* 0x000fe200078e0a06 */
[----:B------:R-:W-:-:S04]  /*126f0*/  MOV R6, 0x400 ;  /* 0x0000040000067802 */ /* 0x000fc80000000f00 */
[----:B0-----:R-:W-:Y:S02]  /*12700*/  LEA R9, R9, R6, 0x18 ;  /* 0x0000000609097211 */ /* 0x001fe400078ec0ff */
[----:B------:R-:W-:-:S04]  /*12710*/  SHF.L.U32 R5, R5, 0x1f, RZ ;  /* 0x0000001f05057819 */ /* 0x000fc800000006ff */
[----:B------:R-:W0:Y:S02]  /*12720*/  SYNCS.PHASECHK.TRANS64.TRYWAIT P0, [R9+URZ+0x28c20], R5 ;  /* 0x028c2005090075a7 */ /* 0x000e24000800017f */
[----:B0-----:R-:W-:Y:S05]  /*12730*/  @!P0 BRA `(.L_x_3775) ;  /* 0x0000005c00488947 */ /* 0x001fea0003800000 */
.L_x_3922:
[----:B------:R-:W-:Y:S05]  /*12740*/  BSYNC B1 ;  /* 0x0000000000017941 */ /* 0x000fea0003800000 */
.L_x_3774:
        /* <DEDUP_REMOVED lines=8> */
.L_x_3923:
        /* <DEDUP_REMOVED lines=11> */
.L_x_3779:
        /* <DEDUP_REMOVED lines=12> */
[----:B------:R-:W-:-:S04]  /*12940*/  IMAD R6, R2, 0x40, R20 ;  /* 0x0000004002067824 */ /* 0x000fc800078e0214 */
[----:B------:R-:W-:-:S05]  /*12950*/  VIADD R6, R6, 0xffffffc0 ;  /* 0xffffffc006067836 */ /* 0x000fca0000000000 */
[----:B------:R-:W-:-:S03]  /*12960*/  R2UR UR11, R6 ;  /* 0x00000000060b72ca */ /* 0x000fc600000e0000 */
[----:B------:R-:W-:-:S10]  /*12970*/  UIADD3 UR8, UR8, 0x22400, URZ ;  /* 0x0002240008087890 */ /* 0x000fd4000fffe03f */
[----:B------:R1:W-:Y:S01]  /*12980*/  UTMALDG.4D [UR8], [UR4], desc[UR6] ;  /* 0x00000608040075b4 */ /* 0x0003e20008019000 */
[----:B------:R-:W2:Y:S02]  /*12990*/  SYNCS.PHASECHK.TRANS64.TRYWAIT P0, [R5+URZ+0x28cc0], R7 ;  /* 0x028cc007050075a7 */ /* 0x000ea4000800017f */
[----:B-12---:R-:W-:Y:S05]  /*129a0*/  @!P0 BRA `(.L_x_3780) ;  /* 0x0000005800d48947 */ /* 0x006fea0003800000 */
.L_x_3924:
        /* <DEDUP_REMOVED lines=8> */
.L_x_3781:
        /* <DEDUP_REMOVED lines=51> */
.L_x_3777:
[----:B------:R-:W-:Y:S05]  /*12d60*/  BSYNC B1 ;  /* 0x0000000000017941 */ /* 0x000fea0003800000 */
.L_x_3776:
        /* <DEDUP_REMOVED lines=12> */
[----:B0-----:R-:W-:Y:S05]  /*12e30*/  @!P0 BRA `(.L_x_3771) ;  /* 0x0000000400c48947 */ /* 0x001fea0003800000 */
[C---:B------:R-:W-:Y:S01]  /*12e40*/  IMAD R5, R2.reuse, 0x40, R20 ;  /* 0x0000004002057824 */ /* 0x040fe200078e0214 */
[----:B------:R-:W-:-:S03]  /*12e50*/  IADD3 R2, R2, -0x1, RZ ;  /* 0xffffffff02027810 */ /* 0x000fc60007ffe0ff */
[----:B------:R-:W-:-:S07]  /*12e60*/  VIADD R5, R5, 0xffffff80 ;  /* 0xffffff8005057836 */ /* 0x000fce0000000000 */
.L_x_3788:
[----:B------:R-:W-:Y:S05]  /*12e70*/  YIELD ;  /* 0x0000000000007946 */ /* 0x000fea0003800000 */
[----:B------:R-:W-:Y:S04]  /*12e80*/  BSSY B1, `(.L_x_3782) ;  /* 0x000005f000017945 */ /* 0x000fe80003800000 */
[----:B0-----:R-:W-:Y:S05]  /*12e90*/  @!P6 BRA `(.L_x_3783) ;  /* 0x000000040074e947 */ /* 0x001fea0003800000 */
[----:B------:R-:W2:Y:S04]  /*12ea0*/  LDL R6, [R1+0x4] ;  /* 0x0000040001067983 */ /* 0x000ea80000100800 */
[----:B------:R-:W3:Y:S01]  /*12eb0*/  LDL R7, [R1+0xc] ;  /* 0x00000c0001077983 */ /* 0x000ee20000100800 */
[----:B--2---:R-:W-:Y:S01]  /*12ec0*/  IMAD R6, R6, 0x8, R9 ;  /* 0x0000000806067824 */ /* 0x004fe200078e0209 */
[----:B---3--:R-:W-:-:S04]  /*12ed0*/  SHF.L.U32 R7, R7, 0x1f, RZ ;  /* 0x0000001f07077819 */ /* 0x008fc800000006ff */
[----:B------:R-:W0:Y:S02]  /*12ee0*/  SYNCS.PHASECHK.TRANS64.TRYWAIT P0, [R6+URZ+0x28ca0], R7 ;  /* 0x028ca007060075a7 */ /* 0x000e24000800017f */
[----:B0-----:R-:W-:Y:S05]  /*12ef0*/  @!P0 BRA `(.L_x_3784) ;  /* 0x0000005400948947 */ /* 0x001fea0003800000 */
.L_x_3925:
        /* <DEDUP_REMOVED lines=11> */
.L_x_3785:
        /* <DEDUP_REMOVED lines=17> */
.L_x_3926:
        /* <DEDUP_REMOVED lines=8> */
.L_x_3787:
        /* <DEDUP_REMOVED lines=51> */
.L_x_3783:
[----:B------:R-:W-:Y:S05]  /*13470*/  BSYNC B1 ;  /* 0x0000000000017941 */ /* 0x000fea0003800000 */
.L_x_3782:
        /* <DEDUP_REMOVED lines=13> */
.L_x_3771:
[----:B------:R-:W-:Y:S05]  /*13550*/  BSYNC B0 ;  /* 0x0000000000007941 */ /* 0x000fea0003800000 */
.L_x_3770:
[----:B------:R-:W2:Y:S01]  /*13560*/  LDL R6, [R1+0x1c] ;  /* 0x00001c0001067983 */ /* 0x000ea20000100800 */
        /* <DEDUP_REMOVED lines=9> */
[----:B0-----:R-:W0:Y:S01]  /*13600*/  S2R R7, SR_LANEID ;  /* 0x0000000000077919 */ /* 0x001e220000000000 */
[----:B------:R-:W-:Y:S01]  /*13610*/  VOTEU.ANY UR4, UPT, PT ;  /* 0x0000000000047886 */ /* 0x000fe200038e0100 */
[----:B------:R-:W1:Y:S01]  /*13620*/  LDC.64 R2, c[0x0][0xc38] ;  /* 0x00030e00ff027b82 */ /* 0x000e620000000a00 */
[----:B------:R-:W0:Y:S08]  /*13630*/  FLO.U32 R0, UR4 ;  /* 0x0000000400007d00 */ /* 0x000e3000080e0000 */
[----:B------:R-:W1:Y:S01]  /*13640*/  POPC R5, UR4 ;  /* 0x0000000400057d09 */ /* 0x000e620008000000 */
[----:B0-----:R-:W-:-:S13]  /*13650*/  ISETP.EQ.U32.AND P0, PT, R0, R7, PT ;  /* 0x000000070000720c */ /* 0x001fda0003f02070 */
[----:B-1----:R-:W2:Y:S01]  /*13660*/  @P0 ATOMG.E.ADD.STRONG.GPU PT, R3, desc[UR40][R2.64], R5 ;  /* 0x00000005020309a8 */ /* 0x002ea200081ee1e8 */
[----:B------:R-:W0:Y:S02]  /*13670*/  S2R R4, SR_LTMASK ;  /* 0x0000000000047919 */ /* 0x000e240000003900 */
[----:B0-----:R-:W-:-:S04]  /*13680*/  LOP3.LUT R4, R4, UR4, RZ, 0xc0, !PT ;  /* 0x0000000404047c12 */ /* 0x001fc8000f8ec0ff */
[----:B------:R-:W0:Y:S01]  /*13690*/  POPC R7, R4 ;  /* 0x0000000400077309 */ /* 0x000e220000000000 */
[----:B--2---:R-:W0:Y:S02]  /*136a0*/  SHFL.IDX PT, R0, R3, R0, 0x1f ;  /* 0x00001f0003007589 */ /* 0x004e2400000e0000 */
[----:B0-----:R-:W-:Y:S01]  /*136b0*/  IADD3 R16, R0, UR36, R7 ;  /* 0x0000002400107c10 */ /* 0x001fe2000fffe007 */
[----:B------:R-:W-:Y:S06]  /*136c0*/  BRA `(.L_x_3791) ;  /* 0x0000002c00807947 */ /* 0x000fec0003800000 */
.L_x_3790:
[----:B------:R-:W1:Y:S01]  /*136d0*/  S2R R3, SR_CgaCtaId ;  /* 0x0000000000037919 */ /* 0x000e620000008800 */
[----:B------:R-:W-:-:S04]  /*136e0*/  MOV R0, 0x400 ;  /* 0x0000040000007802 */ /* 0x000fc80000000f00 */
[----:B-1----:R-:W-:-:S05]  /*136f0*/  LEA R2, R3, R0, 0x18 ;  /* 0x0000000003027211 */ /* 0x002fca00078ec0ff */
[----:B------:R1:W-:Y:S01]  /*13700*/  STL [R1+0x14], R2 ;  /* 0x0000140201007387 */ /* 0x0003e20000100800 */
[----:B------:R-:W-:-:S05]  /*13710*/  VIADD R0, R2, 0x22400 ;  /* 0x0002240002007836 */ /* 0x000fca0000000000 */
        /* <DEDUP_REMOVED lines=11> */
[----:B0-----:R-:W-:Y:S02]  /*137d0*/  IMAD.U32 R7, RZ, RZ, UR9 ;  /* 0x00000009ff077e24 */ /* 0x001fe4000f8e00ff */
[----:B------:R-:W-:-:S02]  /*137e0*/  IMAD.U32 R10, RZ, RZ, UR4 ;  /* 0x00000004ff0a7e24 */ /* 0x000fc4000f8e00ff */
[----:B------:R-:W-:Y:S02]  /*137f0*/  IMAD.MOV.U32 R8, RZ, RZ, 0x70 ;  /* 0x00000070ff087424 */ /* 0x000fe400078e00ff */
[----:B------:R-:W-:Y:S02]  /*13800*/  IMAD.MOV.U32 R12, RZ, RZ, 0x1 ;  /* 0x00000001ff0c7424 */ /* 0x000fe400078e00ff */
[----:B------:R-:W-:-:S07]  /*13810*/  IMAD.MOV.U32 R13, RZ, RZ, RZ ;  /* 0x000000ffff0d7224 */ /* 0x000fce00078e00ff */
[----:B------:R-:W-:-:S07]  /*13820*/  LEPC R20, `(.L_x_3792) ;  /* 0x000000001014794e */ /* 0x000fce0000000000 */
[----:B-1----:R-:W-:Y:S05]  /*13830*/  CALL.ABS.NOINC R2 ;  /* 0x0000000002007343 */ /* 0x002fea0003c00000 */
.L_x_3792:
        /* <DEDUP_REMOVED lines=10> */
[----:B0-----:R-:W-:Y:S01]  /*138e0*/  MOV R7, UR9 ;  /* 0x0000000900077c02 */ /* 0x001fe20008000f00 */
[----:B------:R-:W-:Y:S01]  /*138f0*/  IMAD.U32 R5, RZ, RZ, UR7 ;  /* 0x00000007ff057e24 */ /* 0x000fe2000f8e00ff */
[----:B------:R-:W-:Y:S01]  /*13900*/  MOV R12, 0x1 ;  /* 0x00000001000c7802 */ /* 0x000fe20000000f00 */
[----:B------:R-:W-:Y:S02]  /*13910*/  IMAD.U32 R6, RZ, RZ, UR8 ;  /* 0x00000008ff067e24 */ /* 0x000fe4000f8e00ff */
[----:B------:R-:W-:-:S02]  /*13920*/  IMAD.U32 R10, RZ, RZ, UR4 ;  /* 0x00000004ff0a7e24 */ /* 0x000fc4000f8e00ff */
[----:B------:R-:W-:Y:S02]  /*13930*/  IMAD.U32 R11, RZ, RZ, UR5 ;  /* 0x00000005ff0b7e24 */ /* 0x000fe4000f8e00ff */
[----:B------:R-:W-:Y:S02]  /*13940*/  IMAD.MOV.U32 R8, RZ, RZ, 0x70 ;  /* 0x00000070ff087424 */ /* 0x000fe400078e00ff */
[----:B-1----:R-:W-:-:S07]  /*13950*/  IMAD.MOV.U32 R13, RZ, RZ, RZ ;  /* 0x000000ffff0d7224 */ /* 0x002fce00078e00ff */
[----:B------:R-:W-:-:S07]  /*13960*/  LEPC R20, `(.L_x_3794) ;  /* 0x000000001014794e */ /* 0x000fce0000000000 */
[----:B--2---:R-:W-:Y:S05]  /*13970*/  CALL.ABS.NOINC R2 ;  /* 0x0000000002007343 */ /* 0x004fea0003c00000 */
.L_x_3794:
        /* <DEDUP_REMOVED lines=16> */
.L_x_3793:
[----:B------:R-:W2:Y:S01]  /*13a80*/  LDL.LU R2, [R1+0x20] ;  /* 0x0000200001027983 */ /* 0x000ea20000300800 */
[----:B------:R-:W-:-:S03]  /*13a90*/  ULDC.64 UR4, c[0x0][0x9f8] ;  /* 0x00027e0000047ab9 */ /* 0x000fc60000000a00 */
[----:B------:R-:W3:Y:S04]  /*13aa0*/  LDL.LU R0, [R1+0x24] ;  /* 0x0000240001007983 */ /* 0x000ee80000300800 */
[----:B------:R-:W4:Y:S04]  /*13ab0*/  LDL.LU R4, [R1+0x2c] ;  /* 0x00002c0001047983 */ /* 0x000f280000300800 */
[----:B0-----:R-:W4:Y:S01]  /*13ac0*/  LDL.LU R8, [R1+0x18] ;  /* 0x0000180001087983 */ /* 0x001f220000300800 */
        /* <DEDUP_REMOVED lines=26> */
.L_x_3795:
        /* <DEDUP_REMOVED lines=19> */
.L_x_3929:
[----:B------:R-:W-:Y:S01]  /*13da0*/  UMOV UR4, 0xffffffff ;  /* 0xffffffff00047882 */ /* 0x000fe20000000000 */
[----:B------:R-:W-:Y:S02]  /*13db0*/  SHF.R.S32.HI R8, RZ, 0x1f, R0 ;  /* 0x0000001fff087819 */ /* 0x000fe40000011400 */
[----:B------:R-:W-:Y:S05]  /*13dc0*/  BRA.DIV UR4, `(.L_x_3797) ;  /* 0x0000004a043c7947 */ /* 0x000fea000b800000 */
[----:B------:R-:W-:-:S13]  /*13dd0*/  ELECT P6, URZ, PT ;  /* 0x00000000003f782f */ /* 0x000fda00038c0000 */
.L_x_3932:
[----:B------:R-:W-:Y:S05]  /*13de0*/  @!P6 BRA `(.L_x_3798) ;  /* 0x0000000000fce947 */ /* 0x000fea0003800000 */
[----:B------:R-:W-:-:S04]  /*13df0*/  ISETP.NE.U32.AND P0, PT, R20, RZ, PT ;  /* 0x000000ff1400720c */ /* 0x000fc80003f05070 */
[----:B------:R-:W-:-:S13]  /*13e00*/  ISETP.NE.AND.EX P0, PT, R21, RZ, PT, P0 ;  /* 0x000000ff1500720c */ /* 0x000fda0003f05300 */
[----:B------:R-:W-:Y:S05]  /*13e10*/  @!P0 BRA `(.L_x_3799) ;  /* 0x0000000000488947 */ /* 0x000fea0003800000 */
[----:B------:R-:W0:Y:S01]  /*13e20*/  LDC R9, c[0x0][0x41c] ;  /* 0x00010700ff097b82 */ /* 0x000e220000000800 */
[----:B------:R-:W-:Y:S01]  /*13e30*/  IMAD.MOV.U32 R5, RZ, RZ, R3 ;  /* 0x000000ffff057224 */ /* 0x000fe200078e0003 */
[----:B------:R-:W-:Y:S01]  /*13e40*/  ULDC.64 UR4, c[0x0][0x408] ;  /* 0x0001020000047ab9 */ /* 0x000fe20000000a00 */
[----:B0-----:R-:W-:-:S13]  /*13e50*/  ISETP.NE.AND P0, PT, R9, 0x1, PT ;  /* 0x000000010900780c */ /* 0x001fda0003f05270 */
[----:B------:R-:W0:Y:S02]  /*13e60*/  @P0 LDC.64 R6, c[0x0][0x420] ;  /* 0x00010800ff060b82 */ /* 0x000e240000000a00 */
[----:B0-----:R-:W-:-:S05]  /*13e70*/  @P0 IMAD.HI.U32 R6, R3, R6, RZ ;  /* 0x0000000603060227 */ /* 0x001fca00078e00ff */
[----:B------:R-:W-:-:S04]  /*13e80*/  @P0 SHF.R.U32.HI R5, RZ, R7, R6 ;  /* 0x00000007ff050219 */ /* 0x000fc80000011606 */
[----:B------:R-:W-:Y:S02]  /*13e90*/  IADD3 R6, -R5, RZ, RZ ;  /* 0x000000ff05067210 */ /* 0x000fe40007ffe1ff */
[----:B------:R-:W-:-:S03]  /*13ea0*/  SHF.R.S32.HI R7, RZ, 0x1f, R5 ;  /* 0x0000001fff077819 */ /* 0x000fc60000011405 */
        /* <DEDUP_REMOVED lines=9> */
.L_x_3799:
        /* <DEDUP_REMOVED lines=9> */
.L_x_3933:
        /* <DEDUP_REMOVED lines=11> */
.L_x_3801:
        /* <DEDUP_REMOVED lines=22> */
.L_x_3798:
        /* <DEDUP_REMOVED lines=30> */
.L_x_3934:
[----:B------:R-:W-:Y:S05]  /*143c0*/  BSYNC B0 ;  /* 0x0000000000007941 */ /* 0x000fea0003800000 */
.L_x_3802:
        /* <DEDUP_REMOVED lines=11> */
.L_x_3935:
        /* <DEDUP_REMOVED lines=11> */
.L_x_3807:
        /* <DEDUP_REMOVED lines=57> */
.L_x_3805:
[----:B------:R-:W-:Y:S05]  /*148c0*/  BSYNC B0 ;  /* 0x0000000000007941 */ /* 0x000fea0003800000 */
.L_x_3804:
        /* <DEDUP_REMOVED lines=33> */
[--C-:B------:R-:W-:Y:S01]  /*14ae0*/  SHF.R.S32.HI R3, RZ, 0x1f, R2.reuse ;  /* 0x0000001fff037819 */ /* 0x100fe20000011402 */
        /* <DEDUP_REMOVED lines=8> */
.L_x_3814:
[----:B------:R-:W2:Y:S01]  /*14b70*/  S2R R5, SR_CgaCtaId ;  /* 0x0000000000057919 */ /* 0x000ea20000008800 */
[----:B------:R-:W-:-:S04]  /*14b80*/  MOV R3, 0x400 ;  /* 0x0000040000037802 */ /* 0x000fc80000000f00 */
[----:B--2---:R-:W-:Y:S02]  /*14b90*/  LEA R3, R5, R3, 0x18 ;  /* 0x0000000305037211 */ /* 0x004fe400078ec0ff */
[----:B------:R-:W-:-:S03]  /*14ba0*/  SHF.L.U32 R5, R9, 0x1f, RZ ;  /* 0x0000001f09057819 */ /* 0x000fc600000006ff */
[----:B------:R-:W-:-:S04]  /*14bb0*/  IMAD R3, R12, 0x8, R3 ;  /* 0x000000080c037824 */ /* 0x000fc800078e0203 */
[----:B------:R-:W2:Y:S02]  /*14bc0*/  SYNCS.PHASECHK.TRANS64.TRYWAIT P0, [R3+URZ+0x28c40], R5 ;  /* 0x028c4005030075a7 */ /* 0x000ea4000800017f */
[----:B--2---:R-:W-:Y:S05]  /*14bd0*/  @!P0 BRA `(.L_x_3815) ;  /* 0x0000003c00208947 */ /* 0x004fea0003800000 */
.L_x_3936:
[----:B0-----:R-:W0:Y:S02]  /*14be0*/  S2R R9, SR_TID.X ;  /* 0x0000000000097919 */ /* 0x001e240000002100 */
[----:B0-----:R-:W-:-:S04]  /*14bf0*/  LOP3.LUT R9, R9, 0x7f, RZ, 0xc0, !PT ;  /* 0x0000007f09097812 */ /* 0x001fc800078ec0ff */
[----:B------:R-:W-:-:S13]  /*14c00*/  ISETP.NE.AND P1, PT, R9, RZ, PT ;  /* 0x000000ff0900720c */ /* 0x000fda0003f25270 */
[----:B------:R-:W-:Y:S05]  /*14c10*/  @P1 BRA `(.L_x_3816) ;  /* 0x00000000001c1947 */ /* 0x000fea0003800000 */
[----:B------:R-:W0:Y:S02]  /*14c20*/  S2R R9, SR_TID.X ;  /* 0x0000000000097919 */ /* 0x000e240000002100 */
[----:B0-----:R-:W-:-:S04]  /*14c30*/  LOP3.LUT R9, R9, 0x1f, RZ, 0xc0, !PT ;  /* 0x0000001f09097812 */ /* 0x001fc800078ec0ff */
[----:B------:R-:W-:Y:S02]  /*14c40*/  ISETP.NE.AND P0, PT, R9, RZ, PT ;  /* 0x000000ff0900720c */ /* 0x000fe40003f05270 */
[----:B------:R-:W-:-:S04]  /*14c50*/  MOV R9, 0x2000 ;  /* 0x0000200000097802 */ /* 0x000fc80000000f00 */
[----:B------:R0:W-:Y:S07]  /*14c60*/  SYNCS.ARRIVE.TRANS64 RZ, [R3+URZ+0x28c30], R9 ;  /* 0x028c300903ff79a7 */ /* 0x0001ee000800003f */
[----:B------:R-:W-:Y:S05]  /*14c70*/  @!P0 BRA `(.L_x_3816) ;  /* 0x0000000000048947 */ /* 0x000fea0003800000 */
[----:B------:R-:W-:Y:S01]  /*14c80*/  BPT.TRAP 0x1 ;  /* 0x000000040000795c */ /* 0x000fe20000300000 */
.L_x_3816:
[----:B0-----:R-:W3:Y:S01]  /*14c90*/  LDL R9, [R1] ;  /* 0x0000000001097983 */ /* 0x001ee20000100800 */
[----:B------:R-:W-:-:S03]  /*14ca0*/  MOV R11, 0x400 ;  /* 0x00000400000b7802 */ /* 0x000fc60000000f00 */
        /* <DEDUP_REMOVED lines=20> */
.L_x_3937:
        /* <DEDUP_REMOVED lines=8> */
.L_x_3818:
[----:B0-2---:R-:W2:Y:S01]  /*14e70*/  LDL R5, [R1] ;  /* 0x0000000001057983 */ /* 0x005ea20000100800 */
[----:B------:R-:W-:Y:S01]  /*14e80*/  MOV R9, 0x400 ;  /* 0x0000040000097802 */ /* 0x000fe20000000f00 */
[----:B------:R-:W0:Y:S01]  /*14e90*/  S2R R10, SR_CgaCtaId ;  /* 0x00000000000a7919 */ /* 0x000e220000008800 */
[----:B------:R-:W-:Y:S02]  /*14ea0*/  R2UR UR11, R2 ;  /* 0x00000000020b72ca */ /* 0x000fe400000e0000 */
[----:B------:R-:W-:Y:S01]  /*14eb0*/  R2UR UR9, R3 ;  /* 0x00000000030972ca */ /* 0x000fe200000e0000 */
[----:B------:R-:W-:Y:S01]  /*14ec0*/  UIADD3 UR4, UP0, UR38, 0x470, URZ ;  /* 0x0000047026047890 */ /* 0x000fe2000ff1e03f */
[----:B------:R-:W-:Y:S02]  /*14ed0*/  R2UR UR12, R4 ;  /* 0x00000000040c72ca */ /* 0x000fe400000e0000 */
[----:B------:R-:W-:Y:S01]  /*14ee0*/  R2UR UR13, R6 ;  /* 0x00000000060d72ca */ /* 0x000fe200000e0000 */
[----:B------:R-:W-:Y:S01]  /*14ef0*/  UIADD3.X UR5, URZ, UR39, URZ, UP0, !UPT ;  /* 0x000000273f057290 */ /* 0x000fe200087fe43f */
        /* <DEDUP_REMOVED lines=45> */
.L_x_3813:
[----:B------:R-:W-:Y:S05]  /*151d0*/  BSYNC B2 ;  /* 0x0000000000027941 */ /* 0x000fea0003800000 */
.L_x_3812:
[----:B------:R-:W2:Y:S02]  /*151e0*/  LDL.LU R2, [R1+0x1c] ;  /* 0x00001c0001027983 */ /* 0x000ea40000300800 */
[----:B--2---:R-:W-:-:S07]  /*151f0*/  VIADD R5, R2, 0xfffffffd ;  /* 0xfffffffd02057836 */ /* 0x004fce0000000000 */
.L_x_3811:
[----:B------:R-:W-:Y:S05]  /*15200*/  BSYNC B1 ;  /* 0x0000000000017941 */ /* 0x000fea0003800000 */
.L_x_3810:
[----:B------:R-:W-:-:S13]  /*15210*/  ISETP.NE.AND P0, PT, R7, RZ, PT ;  /* 0x000000ff0700720c */ /* 0x000fda0003f05270 */
[----:B------:R-:W-:Y:S05]  /*15220*/  @!P0 BRA `(.L_x_3809) ;  /* 0x0000001000388947 */ /* 0x000fea0003800000 */
.L_x_3833:
[----:B0-----:R-:W0:Y:S04]  /*15230*/  LDL.LU R3, [R1] ;  /* 0x0000000001037983 */ /* 0x001e280000300800 */
[----:B------:R-:W2:Y:S01]  /*15240*/  LDL.LU R2, [R1+0x8] ;  /* 0x0000080001027983 */ /* 0x000ea20000300800 */
[----:B------:R-:W-:Y:S05]  /*15250*/  YIELD ;  /* 0x0000000000007946 */ /* 0x000fea0003800000 */
[----:B------:R-:W-:Y:S01]  /*15260*/  BSSY B1, `(.L_x_3819) ;  /* 0x0000081000017945 */ /* 0x000fe20003800000 */
[----:B0-----:R-:W-:-:S05]  /*15270*/  VIADD R9, R3, 0x1 ;  /* 0x0000000103097836 */ /* 0x001fca0000000000 */
[----:B------:R-:W-:-:S04]  /*15280*/  ISETP.NE.AND P0, PT, R9, 0x2, PT ;  /* 0x000000020900780c */ /* 0x000fc80003f05270 */
[----:B------:R-:W-:Y:S02]  /*15290*/  SEL R10, RZ, 0x1, P0 ;  /* 0x00000001ff0a7807 */ /* 0x000fe40000000000 */
[----:B------:R-:W-:Y:S02]  /*152a0*/  SEL R9, R9, RZ, P0 ;  /* 0x000000ff09097207 */ /* 0x000fe40000000000 */
[----:B--2---:R-:W-:Y:S01]  /*152b0*/  LOP3.LUT R10, R2, R10, RZ, 0x3c, !PT ;  /* 0x0000000a020a7212 */ /* 0x004fe200078e3cff */
[----:B------:R-:W-:Y:S06]  /*152c0*/  @!P6 BRA `(.L_x_3820) ;  /* 0x0000000400e8e947 */ /* 0x000fec0003800000 */
[----:B------:R-:W-:Y:S01]  /*152d0*/  ULDC.64 UR4, c[0x0][0x3f8] ;  /* 0x0000fe0000047ab9 */ /* 0x000fe20000000a00 */
[----:B------:R-:W-:Y:S01]  /*152e0*/  IMAD.MOV.U32 R11, RZ, RZ, R5 ;  /* 0x000000ffff0b7224 */ /* 0x000fe200078e0005 */
[----:B------:R-:W-:-:S04]  /*152f0*/  ISETP.NE.U32.AND P0, PT, RZ, UR4, PT ;  /* 0x00000004ff007c0c */ /* 0x000fc8000bf05070 */
[----:B------:R-:W-:-:S13]  /*15300*/  ISETP.NE.AND.EX P0, PT, RZ, UR5, PT, P0 ;  /* 0x00000005ff007c0c */ /* 0x000fda000bf05300 */
[----:B------:R-:W-:Y:S05]  /*15310*/  @!P0 BRA `(.L_x_3821) ;  /* 0x0000000000448947 */ /* 0x000fea0003800000 */
[----:B------:R-:W0:Y:S01]  /*15320*/  LDC R6, c[0x0][0x41c] ;  /* 0x00010700ff067b82 */ /* 0x000e220000000800 */
[----:B------:R-:W-:Y:S01]  /*15330*/  ULDC.64 UR6, c[0x0][0x408] ;  /* 0x0001020000067ab9 */ /* 0x000fe20000000a00 */
[----:B0-----:R-:W-:-:S13]  /*15340*/  ISETP.NE.AND P0, PT, R6, 0x1, PT ;  /* 0x000000010600780c */ /* 0x001fda0003f05270 */
[----:B------:R-:W0:Y:S02]  /*15350*/  @P0 LDC.64 R2, c[0x0][0x420] ;  /* 0x00010800ff020b82 */ /* 0x000e240000000a00 */
[----:B0-----:R-:W-:Y:S01]  /*15360*/  @P0 IMAD.HI.U32 R12, R5, R2, RZ ;  /* 0x00000002050c0227 */ /* 0x001fe200078e00ff */
[----:B------:R-:W-:-:S04]  /*15370*/  MOV R2, R5 ;  /* 0x0000000500027202 */ /* 0x000fc80000000f00 */
        /* <DEDUP_REMOVED lines=11> */
.L_x_3821:
[----:B------:R-:W2:Y:S01]  /*15430*/  S2R R3, SR_CgaCtaId ;  /* 0x0000000000037919 */ /* 0x000ea20000008800 */
[----:B------:R-:W-:-:S04]  /*15440*/  MOV R2, 0x400 ;  /* 0x0000040000027802 */ /* 0x000fc80000000f00 */
[----:B--2---:R-:W-:Y:S02]  /*15450*/  LEA R2, R3, R2, 0x18 ;  /* 0x0000000203027211 */ /* 0x004fe400078ec0ff */
[----:B------:R-:W-:-:S03]  /*15460*/  SHF.L.U32 R3, R10, 0x1f, RZ ;  /* 0x0000001f0a037819 */ /* 0x000fc600000006ff */
[----:B------:R-:W-:-:S04]  /*15470*/  IMAD R2, R9, 0x8, R2 ;  /* 0x0000000809027824 */ /* 0x000fc800078e0202 */
[----:B------:R-:W2:Y:S02]  /*15480*/  SYNCS.PHASECHK.TRANS64.TRYWAIT P0, [R2+URZ+0x28c40], R3 ;  /* 0x028c4003020075a7 */ /* 0x000ea4000800017f */
[----:B--2---:R-:W-:Y:S05]  /*15490*/  @!P0 BRA `(.L_x_3822) ;  /* 0x0000003400188947 */ /* 0x004fea0003800000 */
.L_x_3938:
        /* <DEDUP_REMOVED lines=11> */
.L_x_3823:
[----:B------:R-:W3:Y:S01]  /*15550*/  LDL R12, [R1+0x10] ;  /* 0x00001000010c7983 */ /* 0x000ee20000100800 */
[----:B0-----:R-:W-:Y:S01]  /*15560*/  MOV R7, 0x400 ;  /* 0x0000040000077802 */ /* 0x001fe20000000f00 */
        /* <DEDUP_REMOVED lines=18> */
[----:B0--3--:R-:W-:Y:S05]  /*15690*/  @!P1 BRA `(.L_x_3824) ;  /* 0x0000003000ac9947 */ /* 0x009fea0003800000 */
.L_x_3939:
        /* <DEDUP_REMOVED lines=8> */
.L_x_3825:
[----:B------:R-:W3:Y:S01]  /*15720*/  S2R R11, SR_CgaCtaId ;  /* 0x00000000000b7919 */ /* 0x000ee20000008800 */
        /* <DEDUP_REMOVED lines=52> */
.L_x_3820:
[----:B------:R-:W-:Y:S05]  /*15a70*/  BSYNC B1 ;  /* 0x0000000000017941 */ /* 0x000fea0003800000 */
.L_x_3819:
        /* <DEDUP_REMOVED lines=31> */
.L_x_3828:
[----:B------:R-:W3:Y:S01]  /*15c70*/  S2R R3, SR_CgaCtaId ;  /* 0x0000000000037919 */ /* 0x000ee20000008800 */
[----:B------:R-:W-:-:S04]  /*15c80*/  MOV R2, 0x400 ;  /* 0x0000040000027802 */ /* 0x000fc80000000f00 */
[----:B---3--:R-:W-:Y:S02]  /*15c90*/  LEA R2, R3, R2, 0x18 ;  /* 0x0000000203027211 */ /* 0x008fe400078ec0ff */
[----:B------:R-:W-:-:S03]  /*15ca0*/  SHF.L.U32 R3, R10, 0x1f, RZ ;  /* 0x0000001f0a037819 */ /* 0x000fc600000006ff */
[----:B------:R-:W-:-:S04]  /*15cb0*/  IMAD R2, R11, 0x8, R2 ;  /* 0x000000080b027824 */ /* 0x000fc800078e0202 */
[----:B------:R-:W3:Y:S02]  /*15cc0*/  SYNCS.PHASECHK.TRANS64.TRYWAIT P0, [R2+URZ+0x28c40], R3 ;  /* 0x028c4003020075a7 */ /* 0x000ee4000800017f */
[----:B---3--:R-:W-:Y:S05]  /*15cd0*/  @!P0 BRA `(.L_x_3829) ;  /* 0x0000002c00308947 */ /* 0x008fea0003800000 */
.L_x_3940:
        /* <DEDUP_REMOVED lines=11> */
.L_x_3830:
        /* <DEDUP_REMOVED lines=22> */
.L_x_3941:
        /* <DEDUP_REMOVED lines=8> */
.L_x_3832:
        /* <DEDUP_REMOVED lines=54> */
.L_x_3827:
[----:B------:R-:W-:Y:S05]  /*162d0*/  BSYNC B1 ;  /* 0x0000000000017941 */ /* 0x000fea0003800000 */
.L_x_3826:
[C---:B------:R-:W-:Y:S02]  /*162e0*/  ISETP.GT.AND P0, PT, R5.reuse, 0x1, PT ;  /* 0x000000010500780c */ /* 0x040fe40003f04270 */
[----:B------:R-:W-:-:S11]  /*162f0*/  IADD3 R5, R5, -0x2, RZ ;  /* 0xfffffffe05057810 */ /* 0x000fd60007ffe0ff */
[----:B------:R-:W-:Y:S05]  /*16300*/  @P0 BRA `(.L_x_3833) ;  /* 0xffffffec00c80947 */ /* 0x000fea000383ffff */
.L_x_3809:
[----:B------:R-:W-:Y:S05]  /*16310*/  BSYNC B0 ;  /* 0x0000000000007941 */ /* 0x000fea0003800000 */
.L_x_3808:
[----:B------:R-:W2:Y:S01]  /*16320*/  LDL.LU R3, [R1] ;  /* 0x0000000001037983 */ /* 0x000ea20000300800 */
[----:B------:R-:W-:Y:S01]  /*16330*/  BSSY B0, `(.L_x_3834) ;  /* 0x0000016000007945 */ /* 0x000fe20003800000 */
[----:B0-----:R-:W0:Y:S02]  /*16340*/  S2R R2, SR_TID.X ;  /* 0x0000000000027919 */ /* 0x001e240000002100 */
[----:B0-----:R-:W-:-:S04]  /*16350*/  LOP3.LUT R2, R2, 0x1f, RZ, 0xc0, !PT ;  /* 0x0000001f02027812 */ /* 0x001fc800078ec0ff */
[----:B------:R-:W-:Y:S01]  /*16360*/  ISETP.NE.AND P1, PT, R2, RZ, PT ;  /* 0x000000ff0200720c */ /* 0x000fe20003f25270 */
[----:B--2---:R-:W-:-:S05]  /*16370*/  VIADD R0, R3, 0x1 ;  /* 0x0000000103007836 */ /* 0x004fca0000000000 */
[----:B------:R-:W-:-:S04]  /*16380*/  ISETP.NE.AND P0, PT, R0, 0x2, PT ;  /* 0x000000020000780c */ /* 0x000fc80003f05270 */
[----:B------:R-:W-:Y:S02]  /*16390*/  SEL R2, R0, RZ, P0 ;  /* 0x000000ff00027207 */ /* 0x000fe40000000000 */
[----:B------:R-:W-:-:S03]  /*163a0*/  SEL R0, RZ, 0x1, P0 ;  /* 0x00000001ff007807 */ /* 0x000fc60000000000 */
[----:B------:R0:W-:Y:S01]  /*163b0*/  STL [R1], R2 ;  /* 0x0000000201007387 */ /* 0x0001e20000100800 */
        /* <DEDUP_REMOVED lines=12> */
[----:B0-----:R-:W-:-:S07]  /*16480*/  IADD3 R16, R4, UR36, R7 ;  /* 0x0000002404107c10 */ /* 0x001fce000fffe007 */
.L_x_3835:
[----:B------:R-:W-:Y:S05]  /*16490*/  BSYNC B0 ;  /* 0x0000000000007941 */ /* 0x000fea0003800000 */
.L_x_3834:
[----:B0-----:R-:W2:Y:S02]  /*164a0*/  LDL.LU R2, [R1+0x8] ;  /* 0x0000080001027983 */ /* 0x001ea40000300800 */
[----:B--2---:R-:W-:-:S05]  /*164b0*/  LOP3.LUT R2, R2, R0, RZ, 0x3c, !PT ;  /* 0x0000000002027212 */ /* 0x004fca00078e3cff */
[----:B------:R0:W-:Y:S02]  /*164c0*/  STL [R1+0x8], R2 ;  /* 0x0000080201007387 */ /* 0x0001e40000100800 */
.L_x_3791:
[----:B------:R-:W-:Y:S05]  /*164d0*/  BSYNC B6 ;  /* 0x0000000000067941 */ /* 0x000fea0003800000 */
.L_x_3789:
[----:B------:R-:W-:-:S03]  /*164e0*/  UMOV UR4, 0xffffffff ;  /* 0xffffffff00047882 */ /* 0x000fc60000000000 */
[----:B------:R-:W-:Y:S05]  /*164f0*/  BRA.DIV UR4, `(.L_x_3836) ;  /* 0x0000002604507947 */ /* 0x000fea000b800000 */
[----:B------:R2:W3:Y:S04]  /*16500*/  SHFL.IDX PT, R4, R16, RZ, 0x1f ;  /* 0x00001fff10047589 */ /* 0x0004e800000e0000 */
[----:B------:R-:W4:Y:S02]  /*16510*/  SHFL.IDX PT, R16, R16, 0x1, 0x1f ;  /* 0x00201f0010107f89 */ /* 0x000f2400000e0000 */
.L_x_3945:
[----:B------:R-:W0:Y:S01]  /*16520*/  S2R R0, SR_TID.X ;  /* 0x0000000000007919 */ /* 0x000e220000002100 */
[----:B------:R-:W-:Y:S01]  /*16530*/  ULDC UR4, c[0x0][0xc14] ;  /* 0x0003050000047ab9 */ /* 0x000fe20000000800 */
[----:B------:R-:W-:Y:S01]  /*16540*/  BSSY B0, `(.L_x_3837) ;  /* 0x000000b000007945 */ /* 0x000fe20003800000 */
[----:B------:R-:W-:Y:S02]  /*16550*/  MOV R17, RZ ;  /* 0x000000ff00117202 */ /* 0x000fe40000000f00 */
[----:B0-----:R-:W-:Y:S01]  /*16560*/  LOP3.LUT R7, R0, 0x1f, RZ, 0xc0, !PT ;  /* 0x0000001f00077812 */ /* 0x001fe200078ec0ff */
[----:B------:R-:W-:-:S03]  /*16570*/  IMAD.U32 R0, RZ, RZ, UR4 ;  /* 0x00000004ff007e24 */ /* 0x000fc6000f8e00ff */
[C---:B------:R-:W-:Y:S01]  /*16580*/  ISETP.NE.AND P0, PT, R7.reuse, 0x1f, PT ;  /* 0x0000001f0700780c */ /* 0x040fe20003f05270 */
[----:B------:R-:W-:-:S05]  /*16590*/  IMAD.IADD R5, R7, 0x1, R19 ;  /* 0x0000000107057824 */ /* 0x000fca00078e0213 */
[----:B------:R-:W-:-:S13]  /*165a0*/  ISETP.GE.OR P0, PT, R5, R0, !P0 ;  /* 0x000000000500720c */ /* 0x000fda0004706670 */
[----:B------:R-:W-:Y:S05]  /*165b0*/  @P0 BRA `(.L_x_3838) ;  /* 0x00000000000c0947 */ /* 0x000fea0003800000 */
[----:B------:R-:W0:Y:S02]  /*165c0*/  LDC.64 R2, c[0x0][0xc58] ;  /* 0x00031600ff027b82 */ /* 0x000e240000000a00 */
[----:B0-----:R-:W-:-:S05]  /*165d0*/  IMAD.WIDE R2, R5, 0x4, R2 ;  /* 0x0000000405027825 */ /* 0x001fca00078e0202 */
[----:B------:R0:W5:Y:S02]  /*165e0*/  LDG.E R17, desc[UR40][R2.64] ;  /* 0x0000002802117981 */ /* 0x000164000c1e1900 */
.L_x_3838:
[----:B------:R-:W-:Y:S05]  /*165f0*/  BSYNC B0 ;  /* 0x0000000000007941 */ /* 0x000fea0003800000 */
.L_x_3837:
        /* <DEDUP_REMOVED lines=22> */
[----:B------:R0:W0:Y:S02]  /*16760*/  SHFL.IDX PT, R14, R2, 0x1f, 0x1f ;  /* 0x03e01f00020e7f89 */ /* 0x00002400000e0000 */
.L_x_3953:
[----:B------:R-:W-:Y:S02]  /*16770*/  ULDC UR4, c[0x0][0xc10] ;  /* 0x0003040000047ab9 */ /* 0x000fe40000000800 */
[----:B------:R-:W-:-:S04]  /*16780*/  IMAD.U32 R5, RZ, RZ, UR4 ;  /* 0x00000004ff057e24 */ /* 0x000fc8000f8e00ff */
[----:B0-----:R-:W-:-:S04]  /*16790*/  IMAD R3, R14, R5, RZ ;  /* 0x000000050e037224 */ /* 0x001fc800078e02ff */
[----:B--2-4-:R-:W-:-:S05]  /*167a0*/  IMAD.IADD R16, R16, 0x1, R3 ;  /* 0x0000000110107824 */ /* 0x014fca00078e0203 */
[----:B---3--:R-:W-:-:S13]  /*167b0*/  ISETP.GT.AND P0, PT, R16, R4, PT ;  /* 0x000000041000720c */ /* 0x008fda0003f04270 */
[----:B------:R-:W-:Y:S05]  /*167c0*/  @P0 BRA `(.L_x_3840) ;  /* 0x0000000000b40947 */ /* 0x000fea0003800000 */
[----:B------:R-:W0:Y:S02]  /*167d0*/  LDC R0, c[0x0][0xc14] ;  /* 0x00030500ff007b82 */ /* 0x000e240000000800 */
.L_x_3845:
[----:B------:R-:W-:-:S04]  /*167e0*/  IADD3 R19, R19, 0x1f, RZ ;  /* 0x0000001f13137810 */ /* 0x000fc80007ffe0ff */
[----:B0-----:R-:W-:-:S13]  /*167f0*/  ISETP.GE.AND P0, PT, R19, R0, PT ;  /* 0x000000001300720c */ /* 0x001fda0003f06270 */
[----:B------:R-:W-:Y:S05]  /*16800*/  @P0 BRA `(.L_x_3841) ;  /* 0x0000000400ec0947 */ /* 0x000fea0003800000 */
[----:B------:R-:W0:Y:S01]  /*16810*/  S2R R2, SR_TID.X ;  /* 0x0000000000027919 */ /* 0x000e220000002100 */
        /* <DEDUP_REMOVED lines=10> */
.L_x_3843:
[----:B------:R-:W-:Y:S05]  /*168c0*/  BSYNC B0 ;  /* 0x0000000000007941 */ /* 0x000fea0003800000 */
.L_x_3842:
[----:B------:R-:W-:-:S03]  /*168d0*/  UMOV UR4, 0xffffffff ;  /* 0xffffffff00047882 */ /* 0x000fc60000000000 */
[----:B------:R-:W-:Y:S05]  /*168e0*/  BRA.DIV UR4, `(.L_x_3844) ;  /* 0x0000002604707947 */ /* 0x000fea000b800000 */
[----:B-----5:R-:W2:Y:S01]  /*168f0*/  SHFL.UP PT, R14, R17, 0x1, RZ ;  /* 0x04200000110e7989 */ /* 0x020ea200000e00ff */
[C---:B------:R-:W-:Y:S02]  /*16900*/  ISETP.NE.AND P0, PT, R7.reuse, RZ, PT ;  /* 0x000000ff0700720c */ /* 0x040fe40003f05270 */
[C---:B------:R-:W-:Y:S02]  /*16910*/  ISETP.GE.U32.AND P1, PT, R7.reuse, 0x2, PT ;  /* 0x000000020700780c */ /* 0x040fe40003f26070 */
[----:B--2---:R-:W-:Y:S02]  /*16920*/  SEL R14, R14, RZ, P0 ;  /* 0x000000ff0e0e7207 */ /* 0x004fe40000000000 */
[----:B------:R-:W-:-:S03]  /*16930*/  ISETP.GE.U32.AND P0, PT, R7, 0x4, PT ;  /* 0x000000040700780c */ /* 0x000fc60003f06070 */
[----:B------:R-:W-:-:S05]  /*16940*/  IMAD.IADD R13, R17, 0x1, R14 ;  /* 0x00000001110d7824 */ /* 0x000fca00078e020e */
[----:B------:R-:W2:Y:S02]  /*16950*/  SHFL.UP PT, R14, R13, 0x2, RZ ;  /* 0x044000000d0e7989 */ /* 0x000ea400000e00ff */
[----:B--2---:R-:W-:Y:S02]  /*16960*/  SEL R14, R14, RZ, P1 ;  /* 0x000000ff0e0e7207 */ /* 0x004fe40000800000 */
[----:B------:R-:W-:Y:S02]  /*16970*/  ISETP.GE.U32.AND P1, PT, R7, 0x8, PT ;  /* 0x000000080700780c */ /* 0x000fe40003f26070 */
[----:B0-----:R-:W-:-:S05]  /*16980*/  IADD3 R3, R13, R14, RZ ;  /* 0x0000000e0d037210 */ /* 0x001fca0007ffe0ff */
        /* <DEDUP_REMOVED lines=11> */
.L_x_3961:
[----:B------:R-:W-:Y:S02]  /*16a40*/  ULDC UR4, c[0x0][0xc10] ;  /* 0x0003040000047ab9 */ /* 0x000fe40000000800 */
[----:B------:R-:W-:-:S05]  /*16a50*/  MOV R5, UR4 ;  /* 0x0000000400057c02 */ /* 0x000fca0008000f00 */
[----:B--2---:R-:W-:-:S04]  /*16a60*/  IMAD R3, R14, R5, RZ ;  /* 0x000000050e037224 */ /* 0x004fc800078e02ff */
[----:B------:R-:W-:-:S05]  /*16a70*/  IMAD.IADD R16, R3, 0x1, R16 ;  /* 0x0000000103107824 */ /* 0x000fca00078e0210 */
[----:B------:R-:W-:-:S13]  /*16a80*/  ISETP.GT.AND P0, PT, R16, R4, PT ;  /* 0x000000041000720c */ /* 0x000fda0003f04270 */
[----:B------:R-:W-:Y:S05]  /*16a90*/  @!P0 BRA `(.L_x_3845) ;  /* 0xfffffffc00508947 */ /* 0x000fea000383ffff */
.L_x_3840:
        /* <DEDUP_REMOVED lines=8> */
.L_x_3965:
[----:B------:R-:W-:Y:S01]  /*16b20*/  ISETP.NE.AND P0, PT, R3, RZ, PT ;  /* 0x000000ff0300720c */ /* 0x000fe20003f05270 */
[----:B------:R-:W-:-:S12]  /*16b30*/  IMAD.MOV.U32 R7, RZ, RZ, RZ ;  /* 0x000000ffff077224 */ /* 0x000fd800078e00ff */
[----:B------:R-:W-:Y:S05]  /*16b40*/  @!P0 BRA `(.L_x_3847) ;  /* 0x0000000000108947 */ /* 0x000fea0003800000 */
[----:B------:R-:W-:Y:S01]  /*16b50*/  UMOV UR4, 0xffffffff ;  /* 0xffffffff00047882 */ /* 0x000fe20000000000 */
[----:B------:R-:W-:Y:S02]  /*16b60*/  IADD3 R12, R6, -0x1, RZ ;  /* 0xffffffff060c7810 */ /* 0x000fe40007ffe0ff */
[----:B------:R-:W-:Y:S05]  /*16b70*/  BRA.DIV UR4, `(.L_x_3848) ;  /* 0x0000002604e47947 */ /* 0x000fea000b800000 */
[----:B------:R4:W0:Y:S02]  /*16b80*/  SHFL.IDX PT, R7, R2, R12, 0x1f ;  /* 0x00001f0c02077589 */ /* 0x00082400000e0000 */
.L_x_3847:
[----:B0---4-:R-:W0:Y:S01]  /*16b90*/  LDC.64 R2, c[0x0][0xc68] ;  /* 0x00031a00ff027b82 */ /* 0x011e220000000a00 */
[----:B------:R-:W-:-:S04]  /*16ba0*/  IMAD.IADD R19, R6, 0x1, R19 ;  /* 0x0000000106137824 */ /* 0x000fc800078e0213 */
[----:B0-----:R-:W-:-:S05]  /*16bb0*/  IMAD.WIDE R2, R19, 0x4, R2 ;  /* 0x0000000413027825 */ /* 0x001fca00078e0202 */
[----:B------:R-:W2:Y:S01]  /*16bc0*/  LDG.E R9, desc[UR40][R2.64] ;  /* 0x0000002802097981 */ /* 0x000ea2000c1e1900 */
[----:B------:R-:W-:-:S04]  /*16bd0*/  IMAD R16, R7, R5, R16 ;  /* 0x0000000507107224 */ /* 0x000fc800078e0210 */
[----:B------:R-:W-:Y:S02]  /*16be0*/  IMAD.IADD R7, R4, 0x1, -R16 ;  /* 0x0000000104077824 */ /* 0x000fe400078e0a10 */
[----:B--23--:R-:W-:-:S05]  /*16bf0*/  IMAD R6, R17, R9, RZ ;  /* 0x0000000911067224 */ /* 0x00cfca00078e02ff */
[----:B------:R-:W-:-:S04]  /*16c00*/  IABS R8, R6 ;  /* 0x0000000600087213 */ /* 0x000fc80000000000 */
[----:B------:R-:W0:Y:S08]  /*16c10*/  I2F.RP R11, R8 ;  /* 0x00000008000b7306 */ /* 0x000e300000209400 */
[----:B0-----:R-:W0:Y:S02]  /*16c20*/  MUFU.RCP R11, R11 ;  /* 0x0000000b000b7308 */ /* 0x001e240000001000 */
[----:B0-----:R-:W-:-:S06]  /*16c30*/  VIADD R12, R11, 0xffffffe ;  /* 0x0ffffffe0b0c7836 */ /* 0x001fcc0000000000 */
[----:B------:R-:W0:Y:S02]  /*16c40*/  F2I.FTZ.U32.TRUNC.NTZ R3, R12 ;  /* 0x0000000c00037305 */ /* 0x000e24000021f000 */
[----:B0-----:R-:W-:-:S04]  /*16c50*/  IMAD.MOV R2, RZ, RZ, -R3 ;  /* 0x000000ffff027224 */ /* 0x001fc800078e0a03 */
[----:B------:R-:W-:Y:S01]  /*16c60*/  IMAD R10, R2, R8, RZ ;  /* 0x00000008020a7224 */ /* 0x000fe200078e02ff */
[----:B------:R-:W-:-:S05]  /*16c70*/  MOV R2, RZ ;  /* 0x000000ff00027202 */ /* 0x000fca0000000f00 */
[----:B------:R-:W-:Y:S01]  /*16c80*/  IMAD.HI.U32 R10, R3, R10, R2 ;  /* 0x0000000a030a7227 */ /* 0x000fe200078e0002 */
[----:B------:R-:W-:Y:S02]  /*16c90*/  IABS R3, R7 ;  /* 0x0000000700037213 */ /* 0x000fe40000000000 */
[----:B------:R-:W-:-:S03]  /*16ca0*/  IABS R2, R6 ;  /* 0x0000000600027213 */ /* 0x000fc60000000000 */
[----:B------:R-:W-:-:S04]  /*16cb0*/  IMAD.HI.U32 R10, R10, R3, RZ ;  /* 0x000000030a0a7227 */ /* 0x000fc800078e00ff */
[----:B------:R-:W-:-:S04]  /*16cc0*/  IMAD.MOV R2, RZ, RZ, -R2 ;  /* 0x000000ffff027224 */ /* 0x000fc800078e0a02 */
[----:B------:R-:W-:-:S05]  /*16cd0*/  IMAD R3, R10, R2, R3 ;  /* 0x000000020a037224 */ /* 0x000fca00078e0203 */
[----:B------:R-:W-:-:S13]  /*16ce0*/  ISETP.GT.U32.AND P0, PT, R8, R3, PT ;  /* 0x000000030800720c */ /* 0x000fda0003f04070 */
[----:B------:R-:W-:Y:S01]  /*16cf0*/  @!P0 IADD3 R3, R3, -R8, RZ ;  /* 0x8000000803038210 */ /* 0x000fe20007ffe0ff */
[----:B------:R-:W-:-:S03]  /*16d00*/  @!P0 VIADD R10, R10, 0x1 ;  /* 0x000000010a0a8836 */ /* 0x000fc60000000000 */
[----:B------:R-:W-:Y:S02]  /*16d10*/  ISETP.GE.U32.AND P0, PT, R3, R8, PT ;  /* 0x000000080300720c */ /* 0x000fe40003f06070 */
[----:B------:R-:W-:-:S11]  /*16d20*/  LOP3.LUT R3, R7, R6, RZ, 0x3c, !PT ;  /* 0x0000000607037212 */ /* 0x000fd600078e3cff */
[----:B------:R-:W-:Y:S01]  /*16d30*/  @P0 VIADD R10, R10, 0x1 ;  /* 0x000000010a0a0836 */ /* 0x000fe20000000000 */
[----:B------:R-:W-:-:S04]  /*16d40*/  ISETP.GE.AND P0, PT, R3, RZ, PT ;  /* 0x000000ff0300720c */ /* 0x000fc80003f06270 */
[----:B------:R-:W-:-:S09]  /*16d50*/  MOV R2, R10 ;  /* 0x0000000a00027202 */ /* 0x000fd20000000f00 */
[----:B------:R-:W-:Y:S01]  /*16d60*/  @!P0 IMAD.MOV R2, RZ, RZ, -R2 ;  /* 0x000000ffff028224 */ /* 0x000fe200078e0a02 */
[----:B------:R-:W-:-:S13]  /*16d70*/  ISETP.NE.AND P0, PT, R6, RZ, PT ;  /* 0x000000ff0600720c */ /* 0x000fda0003f05270 */
[----:B------:R-:W-:-:S05]  /*16d80*/  @!P0 LOP3.LUT R2, RZ, R6, RZ, 0x33, !PT ;  /* 0x00000006ff028212 */ /* 0x000fca00078e33ff */
[----:B------:R-:W-:Y:S02]  /*16d90*/  IMAD R4, R9, R2, RZ ;  /* 0x0000000209047224 */ /* 0x000fe400078e02ff */
[----:B------:R-:W-:Y:S02]  /*16da0*/  IMAD.MOV R2, RZ, RZ, -R2 ;  /* 0x000000ffff027224 */ /* 0x000fe400078e0a02 */
[----:B------:R-:W-:Y:S02]  /*16db0*/  IMAD.MOV R8, RZ, RZ, -R4 ;  /* 0x000000ffff087224 */ /* 0x000fe400078e0a04 */
[----:B------:R-:W-:-:S03]  /*16dc0*/  IMAD R6, R6, R2, R7 ;  /* 0x0000000206067224 */ /* 0x000fc600078e0207 */
[----:B------:R-:W-:-:S04]  /*16dd0*/  VIADDMNMX R9, R8, R5, R9, PT ;  /* 0x0000000508097246 */ /* 0x000fc80003800109 */
[----:B------:R-:W-:-:S04]  /*16de0*/  IABS R5, R9 ;  /* 0x0000000900057213 */ /* 0x000fc80000000000 */
[----:B------:R-:W0:Y:S08]  /*16df0*/  I2F.RP R8, R5 ;  /* 0x0000000500087306 */ /* 0x000e300000209400 */
[----:B0-----:R-:W0:Y:S02]  /*16e00*/  MUFU.RCP R8, R8 ;  /* 0x0000000800087308 */ /* 0x001e240000001000 */
[----:B0-----:R-:W-:-:S06]  /*16e10*/  IADD3 R10, R8, 0xffffffe, RZ ;  /* 0x0ffffffe080a7810 */ /* 0x001fcc0007ffe0ff */
        /* <DEDUP_REMOVED lines=12> */
[----:B------:R-:W-:Y:S01]  /*16ee0*/  @!P0 IMAD.IADD R8, R8, 0x1, -R5 ;  /* 0x0000000108088824 */ /* 0x000fe200078e0a05 */
[----:B------:R-:W-:-:S04]  /*16ef0*/  @!P0 IADD3 R2, R2, 0x1, RZ ;  /* 0x0000000102028810 */ /* 0x000fc80007ffe0ff */
[----:B------:R-:W-:-:S13]  /*16f00*/  ISETP.GE.U32.AND P0, PT, R8, R5, PT ;  /* 0x000000050800720c */ /* 0x000fda0003f06070 */
[----:B------:R-:W-:Y:S01]  /*16f10*/  @P0 VIADD R2, R2, 0x1 ;  /* 0x0000000102020836 */ /* 0x000fe20000000000 */
[----:B------:R-:W-:Y:S02]  /*16f20*/  ISETP.GE.AND P0, PT, R3, RZ, PT ;  /* 0x000000ff0300720c */ /* 0x000fe40003f06270 */
[----:B------:R-:W-:-:S11]  /*16f30*/  IADD3 R3, R6, R4, RZ ;  /* 0x0000000406037210 */ /* 0x000fd60007ffe0ff */
        /* <DEDUP_REMOVED lines=8> */
.L_x_3841:
[----:B------:R-:W-:Y:S01]  /*16fc0*/  UMOV UR4, URZ ;  /* 0x0000003f00047c82 */ /* 0x000fe20008000000 */
[----:B------:R-:W-:Y:S01]  /*16fd0*/  UMOV UR5, URZ ;  /* 0x0000003f00057c82 */ /* 0x000fe20008000000 */
[----:B------:R-:W-:Y:S01]  /*16fe0*/  ULDC UR6, c[0x0][0xc14] ;  /* 0x0003050000067ab9 */ /* 0x000fe20000000800 */
[----:B------:R-:W-:Y:S01]  /*16ff0*/  MOV R16, R4 ;  /* 0x0000000400107202 */ /* 0x000fe20000000f00 */
[----:B------:R-:W-:Y:S01]  /*17000*/  IMAD.U32 R17, RZ, RZ, UR4 ;  /* 0x00000004ff117e24 */ /* 0x000fe2000f8e00ff */
[----:B------:R-:W-:Y:S01]  /*17010*/  MOV R19, UR6 ;  /* 0x0000000600137c02 */ /* 0x000fe20008000f00 */
[----:B------:R-:W-:-:S07]  /*17020*/  IMAD.U32 R18, RZ, RZ, UR5 ;  /* 0x00000005ff127e24 */ /* 0x000fce000f8e00ff */
.L_x_3849:
[----:B------:R-:W0:Y:S01]  /*17030*/  S2R R2, SR_TID.X ;  /* 0x0000000000027919 */ /* 0x000e220000002100 */
        /* <DEDUP_REMOVED lines=11> */
.L_x_3766:
        /* <DEDUP_REMOVED lines=12> */
.L_x_3968:
[----:B------:R-:W-:Y:S05]  /*171b0*/  BSYNC B0 ;  /* 0x0000000000007941 */ /* 0x000fea0003800000 */
.L_x_3851:
[----:B------:R-:W-:-:S03]  /*171c0*/  UMOV UR4, 0xffffffff ;  /* 0xffffffff00047882 */ /* 0x000fc60000000000 */
[----:B------:R-:W-:Y:S05]  /*171d0*/  BRA.DIV UR4, `(.L_x_3853) ;  /* 0x0000002204887947 */ /* 0x000fea000b800000 */
[----:B------:R-:W2:Y:S02]  /*171e0*/  S2R R2, SR_TID.X ;  /* 0x0000000000027919 */ /* 0x000ea40000002100 */
[----:B--2---:R-:W-:-:S04]  /*171f0*/  SHF.R.U32.HI R2, RZ, 0x5, R2 ;  /* 0x00000005ff027819 */ /* 0x004fc80000011602 */
[----:B------:R-:W-:-:S05]  /*17200*/  LOP3.LUT R2, R2, 0x3, RZ, 0xc0, !PT ;  /* 0x0000000302027812 */ /* 0x000fca00078ec0ff */
[----:B------:R2:W3:Y:S02]  /*17210*/  SHFL.IDX PT, R14, R2, RZ, 0x1f ;  /* 0x00001fff020e7589 */ /* 0x0004e400000e0000 */
.L_x_3971:
[----:B---3--:R-:W-:-:S13]  /*17220*/  ISETP.NE.AND P0, PT, R14, RZ, PT ;  /* 0x000000ff0e00720c */ /* 0x008fda0003f05270 */
[----:B------:R-:W-:Y:S05]  /*17230*/  @P0 BRA `(.L_x_3612) ;  /* 0x0000000000940947 */ /* 0x000fea0003800000 */
[----:B------:R-:W-:-:S03]  /*17240*/  UMOV UR4, 0xffffffff ;  /* 0xffffffff00047882 */ /* 0x000fc60000000000 */
[----:B------:R-:W-:Y:S05]  /*17250*/  BRA.DIV UR4, `(.L_x_3854) ;  /* 0x00000022049c7947 */ /* 0x000fea000b800000 */
[----:B------:R-:W-:-:S13]  /*17260*/  ELECT P6, URZ, PT ;  /* 0x00000000003f782f */ /* 0x000fda00038c0000 */
.L_x_3974:
[----:B------:R-:W-:Y:S05]  /*17270*/  @!P6 BRA `(.L_x_3612) ;  /* 0x000000000084e947 */ /* 0x000fea0003800000 */
[----:B--2---:R-:W2:Y:S02]  /*17280*/  LDL.LU R2, [R1+0x30] ;  /* 0x0000300001027983 */ /* 0x004ea40000300800 */
[----:B--2---:R-:W-:-:S04]  /*17290*/  LOP3.LUT R2, R2, 0x2, RZ, 0xfc, !PT ;  /* 0x0000000202027812 */ /* 0x004fc800078efcff */
[----:B------:R-:W-:-:S13]  /*172a0*/  ISETP.NE.AND P2, PT, R2, 0x3, PT ;  /* 0x000000030200780c */ /* 0x000fda0003f45270 */
[----:B------:R-:W-:Y:S05]  /*172b0*/  @!P2 BRA `(.L_x_3855) ;  /* 0x000000000004a947 */ /* 0x000fea0003800000 */
[----:B------:R-:W-:Y:S01]  /*172c0*/  BPT.TRAP 0x1 ;  /* 0x000000040000795c */ /* 0x000fe20000300000 */
.L_x_3855:
        /* <DEDUP_REMOVED lines=10> */
[----:B------:R-:W-:Y:S02]  /*17370*/  LOP3.LUT R4, R7, R4, RZ, 0x3c, !PT ;  /* 0x0000000407047212 */ /* 0x000fe400078e3cff */
[----:B------:R-:W-:-:S02]  /*17380*/  LEA R7, R3, R2, 0x3 ;  /* 0x0000000203077211 */ /* 0x000fc400078e18ff */
[----:B------:R-:W-:Y:S01]  /*17390*/  SHF.L.U32 R2, R4, 0x1f, RZ ;  /* 0x0000001f04027819 */ /* 0x000fe200000006ff */
[----:B-1----:R-:W-:Y:S06]  /*173a0*/  @!P0 BRA `(.L_x_3856) ;  /* 0x0000002000688947 */ /* 0x002fec0003800000 */
.L_x_3975:
[----:B------:R-:W2:Y:S02]  /*173b0*/  SYNCS.PHASECHK.TRANS64.TRYWAIT P0, [R7+URZ], R2 ;  /* 0x00000002070075a7 */ /* 0x000ea4000800017f */
[----:B--2---:R-:W-:Y:S05]  /*173c0*/  @!P0 BRA `(.L_x_3857) ;  /* 0x0000002000748947 */ /* 0x004fea0003800000 */
.L_x_3976:
[----:B------:R-:W-:Y:S05]  /*173d0*/  @!P2 BRA `(.L_x_3858) ;  /* 0x000000000004a947 */ /* 0x000fea0003800000 */
[----:B------:R-:W-:Y:S01]  /*173e0*/  BPT.TRAP 0x1 ;  /* 0x000000040000795c */ /* 0x000fe20000300000 */
.L_x_3858:
[----:B------:R-:W3:Y:S01]  /*173f0*/  LDL.LU R4, [R1] ;  /* 0x0000000001047983 */ /* 0x000ee20000300800 */
[----:B------:R-:W-:-:S04]  /*17400*/  VIADD R0, R0, 0x28c60 ;  /* 0x00028c6000007836 */ /* 0x000fc80000000000 */
[----:B---3--:R-:W-:-:S04]  /*17410*/  IMAD R4, R4, 0x8, R0 ;  /* 0x0000000804047824 */ /* 0x008fc800078e0200 */
[----:B------:R-:W3:Y:S02]  /*17420*/  SYNCS.PHASECHK.TRANS64.TRYWAIT P0, [R4+URZ], R5 ;  /* 0x00000005040075a7 */ /* 0x000ee4000800017f */
[----:B---3--:R-:W-:Y:S05]  /*17430*/  @!P0 BRA `(.L_x_3859) ;  /* 0x00000020006c8947 */ /* 0x008fea0003800000 */
.L_x_3977:
[----:B------:R-:W-:-:S07]  /*17440*/  LEA R3, R3, R0, 0x3 ;  /* 0x0000000003037211 */ /* 0x000fce00078e18ff */
.L_x_3860:
[----:B----4-:R4:W0:Y:S02]  /*17450*/  SYNCS.PHASECHK.TRANS64.TRYWAIT P0, [R3+URZ], R2 ;  /* 0x00000002030075a7 */ /* 0x010824000800017f */
[----:B0-----:R-:W-:Y:S05]  /*17460*/  @!P0 NANOSLEEP.SYNCS 0x989680 ;  /* 0x009896800000895d */ /* 0x001fea0003900000 */
[----:B------:R-:W0:Y:S02]  /*17470*/  @!P0 SYNCS.PHASECHK.TRANS64 P0, [R3+URZ], R2 ;  /* 0x00000002030085a7 */ /* 0x000e24000800007f */
[----:B0-----:R-:W-:Y:S05]  /*17480*/  @!P0 BRA `(.L_x_3860) ;  /* 0xfffffffc00f08947 */ /* 0x001fea000383ffff */
.L_x_3612:
[----:B------:R-:W-:Y:S05]  /*17490*/  BSYNC B8 ;  /* 0x0000000000087941 */ /* 0x000fea0003800000 */
.L_x_3609:
[----:B------:R-:W-:Y:S05]  /*174a0*/  EXIT ;  /* 0x000000000000794d */ /* 0x000fea0003800000 */
.L_x_3628:
[----:B0-----:R0:W1:Y:S02]  /*174b0*/  SYNCS.PHASECHK.TRANS64.TRYWAIT P5, [R70+URZ+0x28c90], R77 ;  /* 0x028c904d460075a7 */ /* 0x00106400080a017f */
[----:B-1----:R-:W-:Y:S05]  /*174c0*/  @!P5 NANOSLEEP.SYNCS 0x989680 ;  /* 0x009896800000d95d */ /* 0x002fea0003900000 */
[----:B------:R-:W1:Y:S02]  /*174d0*/  @!P5 SYNCS.PHASECHK.TRANS64 P5, [R70+URZ+0x28c90], R77 ;  /* 0x028c904d4600d5a7 */ /* 0x000e6400080a007f */
[----:B-1----:R-:W-:Y:S05]  /*174e0*/  @!P5 BRA `(.L_x_3628) ;  /* 0xfffffffc00f0d947 */ /* 0x002fea000383ffff */
[----:B------:R-:W-:Y:S05]  /*174f0*/  BRA `(.L_x_3861) ;  /* 0xfffffeb000547947 */ /* 0x000fea000383ffff */
.L_x_3638:
[----:B0-----:R0:W1:Y:S02]  /*17500*/  SYNCS.PHASECHK.TRANS64.TRYWAIT P5, [R70+URZ+0x28c90], R77 ;  /* 0x028c904d460075a7 */ /* 0x00106400080a017f */
[----:B-1----:R-:W-:Y:S05]  /*17510*/  @!P5 NANOSLEEP.SYNCS 0x989680 ;  /* 0x009896800000d95d */ /* 0x002fea0003900000 */
[----:B------:R-:W1:Y:S02]  /*17520*/  @!P5 SYNCS.PHASECHK.TRANS64 P5, [R70+URZ+0x28c90], R77 ;  /* 0x028c904d4600d5a7 */ /* 0x000e6400080a007f */
[----:B-1----:R-:W-:Y:S05]  /*17530*/  @!P5 BRA `(.L_x_3638) ;  /* 0xfffffffc00f0d947 */ /* 0x002fea000383ffff */
[----:B------:R-:W-:Y:S05]  /*17540*/  BRA `(.L_x_3862) ;  /* 0xfffffeb800a47947 */ /* 0x000fea000383ffff */
.L_x_3643:
[----:B0-----:R0:W1:Y:S02]  /*17550*/  SYNCS.PHASECHK.TRANS64.TRYWAIT P5, [R70+URZ+0x28c90], R77 ;  /* 0x028c904d460075a7 */ /* 0x00106400080a017f */
[----:B-1----:R-:W-:Y:S05]  /*17560*/  @!P5 NANOSLEEP.SYNCS 0x989680 ;  /* 0x009896800000d95d */ /* 0x002fea0003900000 */
[----:B------:R-:W1:Y:S02]  /*17570*/  @!P5 SYNCS.PHASECHK.TRANS64 P5, [R70+URZ+0x28c90], R77 ;  /* 0x028c904d4600d5a7 */ /* 0x000e6400080a007f */
[----:B-1----:R-:W-:Y:S05]  /*17580*/  @!P5 BRA `(.L_x_3643) ;  /* 0xfffffffc00f0d947 */ /* 0x002fea000383ffff */
[----:B------:R-:W-:Y:S05]  /*17590*/  BRA `(.L_x_3863) ;  /* 0xfffffec000b07947 */ /* 0x000fea000383ffff */
.L_x_3647:
[----:B----4-:R4:W0:Y:S02]  /*175a0*/  SYNCS.PHASECHK.TRANS64.TRYWAIT P5, [R70+URZ+0x28cb0], R77 ;  /* 0x028cb04d460075a7 */ /* 0x01082400080a017f */
[----:B0-----:R-:W-:Y:S05]  /*175b0*/  @!P5 NANOSLEEP.SYNCS 0x989680 ;  /* 0x009896800000d95d */ /* 0x001fea0003900000 */
[----:B------:R-:W0:Y:S02]  /*175c0*/  @!P5 SYNCS.PHASECHK.TRANS64 P5, [R70+URZ+0x28cb0], R77 ;  /* 0x028cb04d4600d5a7 */ /* 0x000e2400080a007f */
[----:B0-----:R-:W-:Y:S05]  /*175d0*/  @!P5 BRA `(.L_x_3647) ;  /* 0xfffffffc00f0d947 */ /* 0x001fea000383ffff */
[----:B------:R-:W-:Y:S05]  /*175e0*/  BRA `(.L_x_3864) ;  /* 0xfffffec4002c7947 */ /* 0x000fea000383ffff */
.L_x_3658:
[----:B0-----:R0:W1:Y:S02]  /*175f0*/  SYNCS.PHASECHK.TRANS64.TRYWAIT P1, [R14+URZ+0x28c50], R3 ;  /* 0x028c50030e0075a7 */ /* 0x001064000802017f */
[----:B-1----:R-:W-:Y:S05]  /*17600*/  @!P1 NANOSLEEP.SYNCS 0x989680 ;  /* 0x009896800000995d */ /* 0x002fea0003900000 */
[----:B------:R-:W1:Y:S02]  /*17610*/  @!P1 SYNCS.PHASECHK.TRANS64 P1, [R14+URZ+0x28c50], R3 ;  /* 0x028c50030e0095a7 */ /* 0x000e64000802007f */
[----:B-1----:R-:W-:Y:S05]  /*17620*/  @!P1 BRA `(.L_x_3658) ;  /* 0xfffffffc00f09947 */ /* 0x002fea000383ffff */
[----:B------:R-:W-:Y:S05]  /*17630*/  BRA `(.L_x_3865) ;  /* 0xfffffed000507947 */ /* 0x000fea000383ffff */
.L_x_3665:
[----:B-1----:R1:W2:Y:S02]  /*17640*/  SYNCS.PHASECHK.TRANS64.TRYWAIT P2, [R0+URZ+0x28c50], R3 ;  /* 0x028c5003000075a7 */ /* 0x0022a4000804017f */
[----:B--2---:R-:W-:Y:S05]  /*17650*/  @!P2 NANOSLEEP.SYNCS 0x989680 ;  /* 0x009896800000a95d */ /* 0x004fea0003900000 */
[----:B------:R-:W2:Y:S02]  /*17660*/  @!P2 SYNCS.PHASECHK.TRANS64 P2, [R0+URZ+0x28c50], R3 ;  /* 0x028c50030000a5a7 */ /* 0x000ea4000804007f */
[----:B--2---:R-:W-:Y:S05]  /*17670*/  @!P2 BRA `(.L_x_3665) ;  /* 0xfffffffc00f0a947 */ /* 0x004fea000383ffff */
[----:B------:R-:W-:Y:S05]  /*17680*/  BRA `(.L_x_3664) ;  /* 0xfffffedc00787947 */ /* 0x000fea000383ffff */
.L_x_3682:
[----:B------:R-:W-:Y:S01]  /*17690*/  BSSY B1, `(.L_x_3866) ;  /* 0x0000008000017945 */ /* 0x000fe20003800000 */
[----:B------:R-:W-:Y:S01]  /*176a0*/  IMAD.MOV.U32 R13, RZ, RZ, R5 ;  /* 0x000000ffff0d7224 */ /* 0x000fe200078e0005 */
[----:B------:R-:W-:Y:S01]  /*176b0*/  MOV R11, 0x1c1f ;  /* 0x00001c1f000b7802 */ /* 0x000fe20000000f00 */
[----:B------:R-:W-:Y:S02]  /*176c0*/  IMAD.MOV.U32 R12, RZ, RZ, RZ ;  /* 0x000000ffff0c7224 */ /* 0x000fe400078e00ff */
[----:B------:R-:W-:-:S07]  /*176d0*/  IMAD.MOV.U32 R15, RZ, RZ, -0x1 ;  /* 0xffffffffff0f7424 */ /* 0x000fce00078e00ff */
[----:B-----5:R-:W-:Y:S05]  /*176e0*/  WARPSYNC.COLLECTIVE R15, `(.L_x_3867) ;  /* 0x000000000f087348 */ /* 0x020fea0003c00000 */
[----:B------:R0:W1:Y:S02]  /*176f0*/  SHFL.IDX P6, R14, R13, R12, R11 ;  /* 0x0000000c0d0e7389 */ /* 0x00006400000c000b */
[----:B01---5:R-:W-:Y:S01]  /*17700*/  ENDCOLLECTIVE ;  /* 0x000000000000791b */ /* 0x023fe20003800000 */
.L_x_3867:
[----:B------:R-:W-:Y:S05]  /*17710*/  BSYNC B1 ;  /* 0x0000000000017941 */ /* 0x000fea0003800000 */
.L_x_3866:
[----:B------:R-:W-:Y:S05]  /*17720*/  BRA `(.L_x_3868) ;  /* 0xfffffef400c07947 */ /* 0x000fea000383ffff */
.L_x_3683:
        /* <DEDUP_REMOVED lines=8> */
.L_x_3870:
[----:B------:R-:W-:Y:S05]  /*177b0*/  BSYNC B1 ;  /* 0x0000000000017941 */ /* 0x000fea0003800000 */
.L_x_3869:
[----:B------:R-:W-:Y:S05]  /*177c0*/  BRA `(.L_x_3871) ;  /* 0xfffffef400a07947 */ /* 0x000fea000383ffff */
.L_x_3684:
[----:B------:R-:W-:Y:S01]  /*177d0*/  BSSY B1, `(.L_x_3872) ;  /* 0x0000008000017945 */ /* 0x000fe20003800000 */
[----:B------:R-:W-:Y:S01]  /*177e0*/  MOV R13, R3 ;  /* 0x00000003000d7202 */ /* 0x000fe20000000f00 */
[----:B------:R-:W-:Y:S01]  /*177f0*/  IMAD.MOV.U32 R12, RZ, RZ, RZ ;  /* 0x000000ffff0c7224 */ /* 0x000fe200078e00ff */
[----:B------:R-:W-:Y:S01]  /*17800*/  MOV R15, 0xffffffff ;  /* 0xffffffff000f7802 */ /* 0x000fe20000000f00 */
[----:B------:R-:W-:-:S07]  /*17810*/  IMAD.MOV.U32 R11, RZ, RZ, 0x1c1f ;  /* 0x00001c1fff0b7424 */ /* 0x000fce00078e00ff */
[----:B-----5:R-:W-:Y:S05]  /*17820*/  WARPSYNC.COLLECTIVE R15, `(.L_x_3873) ;  /* 0x000000000f087348 */ /* 0x020fea0003c00000 */
[----:B------:R0:W1:Y:S02]  /*17830*/  SHFL.IDX P6, R14, R13, R12, R11 ;  /* 0x0000000c0d0e7389 */ /* 0x00006400000c000b */
[----:B01---5:R-:W-:Y:S01]  /*17840*/  ENDCOLLECTIVE ;  /* 0x000000000000791b */ /* 0x023fe20003800000 */
.L_x_3873:
[----:B------:R-:W-:Y:S05]  /*17850*/  BSYNC B1 ;  /* 0x0000000000017941 */ /* 0x000fea0003800000 */
.L_x_3872:
[----:B------:R-:W-:Y:S05]  /*17860*/  BRA `(.L_x_3874) ;  /* 0xfffffef400807947 */ /* 0x000fea000383ffff */
.L_x_3685:
        /* <DEDUP_REMOVED lines=8> */
.L_x_3876:
[----:B------:R-:W-:Y:S05]  /*178f0*/  BSYNC B1 ;  /* 0x0000000000017941 */ /* 0x000fea0003800000 */
.L_x_3875:
[----:B------:R-:W-:Y:S05]  /*17900*/  BRA `(.L_x_3877) ;  /* 0xfffffef400607947 */ /* 0x000fea000383ffff */
.L_x_3686:
        /* <DEDUP_REMOVED lines=8> */
.L_x_3879:
[----:B------:R-:W-:Y:S05]  /*17990*/  BSYNC B1 ;  /* 0x0000000000017941 */ /* 0x000fea0003800000 */
.L_x_3878:
[----:B------:R-:W-:Y:S05]  /*179a0*/  BRA `(.L_x_3880) ;  /* 0xfffffef400407947 */ /* 0x000fea000383ffff */
.L_x_3687:
[----:B------:R-:W-:Y:S01]  /*179b0*/  BSSY B1, `(.L_x_3881) ;  /* 0x0000008000017945 */ /* 0x000fe20003800000 */
[----:B------:R-:W-:Y:S01]  /*179c0*/  MOV R13, R4 ;  /* 0x00000004000d7202 */ /* 0x000fe20000000f00 */
[----:B------:R-:W-:Y:S01]  /*179d0*/  IMAD.MOV.U32 R12, RZ, RZ, 0x1 ;  /* 0x00000001ff0c7424 */ /* 0x000fe200078e00ff */
[----:B------:R-:W-:Y:S01]  /*179e0*/  MOV R15, 0xffffffff ;  /* 0xffffffff000f7802 */ /* 0x000fe20000000f00 */
[----:B------:R-:W-:-:S07]  /*179f0*/  IMAD.MOV.U32 R11, RZ, RZ, 0x1c1f ;  /* 0x00001c1fff0b7424 */ /* 0x000fce00078e00ff */
[----:B-----5:R-:W-:Y:S05]  /*17a00*/  WARPSYNC.COLLECTIVE R15, `(.L_x_3882) ;  /* 0x000000000f087348 */ /* 0x020fea0003c00000 */
[----:B------:R0:W1:Y:S02]  /*17a10*/  SHFL.IDX P6, R14, R13, R12, R11 ;  /* 0x0000000c0d0e7389 */ /* 0x00006400000c000b */
[----:B01---5:R-:W-:Y:S01]  /*17a20*/  ENDCOLLECTIVE ;  /* 0x000000000000791b */ /* 0x023fe20003800000 */
.L_x_3882:
[----:B------:R-:W-:Y:S05]  /*17a30*/  BSYNC B1 ;  /* 0x0000000000017941 */ /* 0x000fea0003800000 */
.L_x_3881:
[----:B------:R-:W-:Y:S05]  /*17a40*/  BRA `(.L_x_3883) ;  /* 0xfffffef400207947 */ /* 0x000fea000383ffff */
.L_x_3688:
        /* <DEDUP_REMOVED lines=8> */
.L_x_3885:
[----:B------:R-:W-:Y:S05]  /*17ad0*/  BSYNC B1 ;  /* 0x0000000000017941 */ /* 0x000fea0003800000 */
.L_x_3884:
[----:B------:R-:W-:Y:S05]  /*17ae0*/  BRA `(.L_x_3886) ;  /* 0xfffffef400007947 */ /* 0x000fea000383ffff */
.L_x_3689:
        /* <DEDUP_REMOVED lines=8> */
.L_x_3888:
[----:B------:R-:W-:Y:S05]  /*17b70*/  BSYNC B1 ;  /* 0x0000000000017941 */ /* 0x000fea0003800000 */
.L_x_3887:
[----:B------:R-:W-:Y:S05]  /*17b80*/  BRA `(.L_x_3889) ;  /* 0xfffffef000e07947 */ /* 0x000fea000383ffff */
.L_x_3691:
[----:B0-----:R0:W1:Y:S02]  /*17b90*/  SYNCS.PHASECHK.TRANS64.TRYWAIT P2, [R2+URZ+0x28c00], R7 ;  /* 0x028c0007020075a7 */ /* 0x001064000804017f */
[----:B-1----:R-:W-:Y:S05]  /*17ba0*/  @!P2 NANOSLEEP.SYNCS 0x989680 ;  /* 0x009896800000a95d */ /* 0x002fea0003900000 */
[----:B------:R-:W1:Y:S02]  /*17bb0*/  @!P2 SYNCS.PHASECHK.TRANS64 P2, [R2+URZ+0x28c00], R7 ;  /* 0x028c00070200a5a7 */ /* 0x000e64000804007f */
[----:B-1----:R-:W-:Y:S05]  /*17bc0*/  @!P2 BRA `(.L_x_3691) ;  /* 0xfffffffc00f0a947 */ /* 0x002fea000383ffff */
[----:B------:R-:W-:Y:S05]  /*17bd0*/  BRA `(.L_x_3890) ;  /* 0xfffffef400587947 */ /* 0x000fea000383ffff */
.L_x_3699:
        /* <DEDUP_REMOVED lines=8> */
.L_x_3892:
[----:B------:R-:W-:Y:S05]  /*17c60*/  BSYNC B1 ;  /* 0x0000000000017941 */ /* 0x000fea0003800000 */
.L_x_3891:
[----:B------:R-:W-:Y:S05]  /*17c70*/  BRA `(.L_x_3893) ;  /* 0xffffff04002c7947 */ /* 0x000fea000383ffff */
.L_x_3700:
        /* <DEDUP_REMOVED lines=8> */
.L_x_3895:
[----:B------:R-:W-:Y:S05]  /*17d00*/  BSYNC B1 ;  /* 0x0000000000017941 */ /* 0x000fea0003800000 */
.L_x_3894:
[----:B------:R-:W-:Y:S05]  /*17d10*/  BRA `(.L_x_3896) ;  /* 0xffffff04000c7947 */ /* 0x000fea000383ffff */
.L_x_3701:
        /* <DEDUP_REMOVED lines=8> */
.L_x_3898:
[----:B------:R-:W-:Y:S05]  /*17da0*/  BSYNC B1 ;  /* 0x0000000000017941 */ /* 0x000fea0003800000 */
.L_x_3897:
[----:B------:R-:W-:Y:S05]  /*17db0*/  BRA `(.L_x_3899) ;  /* 0xffffff0000ec7947 */ /* 0x000fea000383ffff */
.L_x_3702:
        /* <DEDUP_REMOVED lines=8> */
.L_x_3901:
[----:B------:R-:W-:Y:S05]  /*17e40*/  BSYNC B1 ;  /* 0x0000000000017941 */ /* 0x000fea0003800000 */
.L_x_3900:
[----:B------:R-:W-:Y:S05]  /*17e50*/  BRA `(.L_x_3902) ;  /* 0xffffff0000cc7947 */ /* 0x000fea000383ffff */
.L_x_3703:
        /* <DEDUP_REMOVED lines=8> */
.L_x_3904:
[----:B------:R-:W-:Y:S05]  /*17ee0*/  BSYNC B1 ;  /* 0x0000000000017941 */ /* 0x000fea0003800000 */
.L_x_3903:
[----:B------:R-:W-:Y:S05]  /*17ef0*/  BRA `(.L_x_3905) ;  /* 0xffffff0000ac7947 */ /* 0x000fea000383ffff */
.L_x_3704:
        /* <DEDUP_REMOVED lines=8> */
.L_x_3907:
[----:B------:R-:W-:Y:S05]  /*17f80*/  BSYNC B1 ;  /* 0x0000000000017941 */ /* 0x000fea0003800000 */
.L_x_3906:
[----:B------:R-:W-:Y:S05]  /*17f90*/  BRA `(.L_x_3908) ;  /* 0xffffff0000907947 */ /* 0x000fea000383ffff */
.L_x_3705:
        /* <DEDUP_REMOVED lines=8> */
.L_x_3910:
[----:B------:R-:W-:Y:S05]  /*18020*/  BSYNC B1 ;  /* 0x0000000000017941 */ /* 0x000fea0003800000 */
.L_x_3909:
[----:B------:R-:W-:Y:S05]  /*18030*/  BRA `(.L_x_3911) ;  /* 0xffffff0000747947 */ /* 0x000fea000383ffff */
.L_x_3706:
        /* <DEDUP_REMOVED lines=8> */
.L_x_3913:
[----:B------:R-:W-:Y:S05]  /*180c0*/  BSYNC B1 ;  /* 0x0000000000017941 */ /* 0x000fea0003800000 */
.L_x_3912:
[----:B------:R-:W-:Y:S05]  /*180d0*/  BRA `(.L_x_3914) ;  /* 0xffffff0000587947 */ /* 0x000fea000383ffff */
.L_x_3708:
[----:B0-----:R0:W1:Y:S02]  /*180e0*/  SYNCS.PHASECHK.TRANS64.TRYWAIT P2, [R2+URZ+0x28c00], R3 ;  /* 0x028c0003020075a7 */ /* 0x001064000804017f */
[----:B-1----:R-:W-:Y:S05]  /*180f0*/  @!P2 NANOSLEEP.SYNCS 0x989680 ;  /* 0x009896800000a95d */ /* 0x002fea0003900000 */
[----:B------:R-:W1:Y:S02]  /*18100*/  @!P2 SYNCS.PHASECHK.TRANS64 P2, [R2+URZ+0x28c00], R3 ;  /* 0x028c00030200a5a7 */ /* 0x000e64000804007f */
[----:B-1----:R-:W-:Y:S05]  /*18110*/  @!P2 BRA `(.L_x_3708) ;  /* 0xfffffffc00f0a947 */ /* 0x002fea000383ffff */
[----:B------:R-:W-:Y:S05]  /*18120*/  BRA `(.L_x_3915) ;  /* 0xffffff0000b47947 */ /* 0x000fea000383ffff */
.L_x_3714:
[----:B0-----:R0:W1:Y:S02]  /*18130*/  SYNCS.PHASECHK.TRANS64.TRYWAIT P1, [R21+URZ+0x28c30], R58 ;  /* 0x028c303a150075a7 */ /* 0x001064000802017f */
[----:B-1----:R-:W-:Y:S05]  /*18140*/  @!P1 NANOSLEEP.SYNCS 0x989680 ;  /* 0x009896800000995d */ /* 0x002fea0003900000 */
[----:B------:R-:W1:Y:S02]  /*18150*/  @!P1 SYNCS.PHASECHK.TRANS64 P1, [R21+URZ+0x28c30], R58 ;  /* 0x028c303a150095a7 */ /* 0x000e64000802007f */
[----:B-1----:R-:W-:Y:S05]  /*18160*/  @!P1 BRA `(.L_x_3714) ;  /* 0xfffffffc00f09947 */ /* 0x002fea000383ffff */
[----:B------:R-:W-:Y:S05]  /*18170*/  BRA `(.L_x_3713) ;  /* 0xffffff1000047947 */ /* 0x000fea000383ffff */
.L_x_3719:
[----:B---3--:R3:W4:Y:S02]  /*18180*/  SYNCS.PHASECHK.TRANS64.TRYWAIT P2, [R21+URZ+0x28c50], R58 ;  /* 0x028c503a150075a7 */ /* 0x008724000804017f */
[----:B----4-:R-:W-:Y:S05]  /*18190*/  @!P2 NANOSLEEP.SYNCS 0x989680 ;  /* 0x009896800000a95d */ /* 0x010fea0003900000 */
[----:B------:R-:W4:Y:S02]  /*181a0*/  @!P2 SYNCS.PHASECHK.TRANS64 P2, [R21+URZ+0x28c50], R58 ;  /* 0x028c503a1500a5a7 */ /* 0x000f24000804007f */
[----:B----4-:R-:W-:Y:S05]  /*181b0*/  @!P2 BRA `(.L_x_3719) ;  /* 0xfffffffc00f0a947 */ /* 0x010fea000383ffff */
[----:B------:R-:W-:Y:S05]  /*181c0*/  BRA `(.L_x_3718) ;  /* 0xffffff20009c7947 */ /* 0x000fea000383ffff */
.L_x_3726:
[----:B0-----:R0:W2:Y:S02]  /*181d0*/  SYNCS.PHASECHK.TRANS64.TRYWAIT P2, [R214+URZ+0x28c30], R215 ;  /* 0x028c30d7d60075a7 */ /* 0x0010a4000804017f */
[----:B--2---:R-:W-:Y:S05]  /*181e0*/  @!P2 NANOSLEEP.SYNCS 0x989680 ;  /* 0x009896800000a95d */ /* 0x004fea0003900000 */
[----:B------:R-:W2:Y:S02]  /*181f0*/  @!P2 SYNCS.PHASECHK.TRANS64 P2, [R214+URZ+0x28c30], R215 ;  /* 0x028c30d7d600a5a7 */ /* 0x000ea4000804007f */
[----:B--2---:R-:W-:Y:S05]  /*18200*/  @!P2 BRA `(.L_x_3726) ;  /* 0xfffffffc00f0a947 */ /* 0x004fea000383ffff */
[----:B------:R-:W-:Y:S05]  /*18210*/  BRA `(.L_x_3725) ;  /* 0xffffff2400a47947 */ /* 0x000fea000383ffff */
.L_x_3731:
[----:B---3--:R3:W0:Y:S02]  /*18220*/  SYNCS.PHASECHK.TRANS64.TRYWAIT P2, [R214+URZ+0x28c50], R215 ;  /* 0x028c50d7d60075a7 */ /* 0x008624000804017f */
[----:B0-----:R-:W-:Y:S05]  /*18230*/  @!P2 NANOSLEEP.SYNCS 0x989680 ;  /* 0x009896800000a95d */ /* 0x001fea0003900000 */
[----:B------:R-:W0:Y:S02]  /*18240*/  @!P2 SYNCS.PHASECHK.TRANS64 P2, [R214+URZ+0x28c50], R215 ;  /* 0x028c50d7d600a5a7 */ /* 0x000e24000804007f */
[----:B0-----:R-:W-:Y:S05]  /*18250*/  @!P2 BRA `(.L_x_3731) ;  /* 0xfffffffc00f0a947 */ /* 0x001fea000383ffff */
[----:B------:R-:W-:Y:S05]  /*18260*/  BRA `(.L_x_3730) ;  /* 0xffffff40002c7947 */ /* 0x000fea000383ffff */
.L_x_3739:
[----:B0-----:R0:W3:Y:S02]  /*18270*/  SYNCS.PHASECHK.TRANS64.TRYWAIT P2, [R186+URZ+0x28c30], R187 ;  /* 0x028c30bbba0075a7 */ /* 0x0010e4000804017f */
[----:B---3--:R-:W-:Y:S05]  /*18280*/  @!P2 NANOSLEEP.SYNCS 0x989680 ;  /* 0x009896800000a95d */ /* 0x008fea0003900000 */
[----:B------:R-:W3:Y:S02]  /*18290*/  @!P2 SYNCS.PHASECHK.TRANS64 P2, [R186+URZ+0x28c30], R187 ;  /* 0x028c30bbba00a5a7 */ /* 0x000ee4000804007f */
[----:B---3--:R-:W-:Y:S05]  /*182a0*/  @!P2 BRA `(.L_x_3739) ;  /* 0xfffffffc00f0a947 */ /* 0x008fea000383ffff */
[----:B------:R-:W-:Y:S05]  /*182b0*/  BRA `(.L_x_3738) ;  /* 0xffffff4400407947 */ /* 0x000fea000383ffff */
.L_x_3744:
[----:B---3--:R3:W4:Y:S02]  /*182c0*/  SYNCS.PHASECHK.TRANS64.TRYWAIT P2, [R186+URZ+0x28c50], R187 ;  /* 0x028c50bbba0075a7 */ /* 0x008724000804017f */
[----:B----4-:R-:W-:Y:S05]  /*182d0*/  @!P2 NANOSLEEP.SYNCS 0x989680 ;  /* 0x009896800000a95d */ /* 0x010fea0003900000 */
[----:B------:R-:W4:Y:S02]  /*182e0*/  @!P2 SYNCS.PHASECHK.TRANS64 P2, [R186+URZ+0x28c50], R187 ;  /* 0x028c50bbba00a5a7 */ /* 0x000f24000804007f */
[----:B----4-:R-:W-:Y:S05]  /*182f0*/  @!P2 BRA `(.L_x_3744) ;  /* 0xfffffffc00f0a947 */ /* 0x010fea000383ffff */
[----:B------:R-:W-:Y:S05]  /*18300*/  BRA `(.L_x_3743) ;  /* 0xffffff5800987947 */ /* 0x000fea000383ffff */
.L_x_3772:
        /* <DEDUP_REMOVED lines=11> */
.L_x_3917:
[----:B------:R-:W-:Y:S05]  /*183c0*/  BSYNC B1 ;  /* 0x0000000000017941 */ /* 0x000fea0003800000 */
.L_x_3916:
[----:B------:R-:W-:Y:S05]  /*183d0*/  BRA `(.L_x_3918) ;  /* 0xffffffa0009c7947 */ /* 0x000fea000383ffff */
.L_x_3773:
[----:B------:R-:W-:Y:S01]  /*183e0*/  BSSY B1, `(.L_x_3919) ;  /* 0x0000006000017945 */ /* 0x000fe20003800000 */
[----:B------:R-:W-:-:S07]  /*183f0*/  MOV R15, 0xffffffff ;  /* 0xffffffff000f7802 */ /* 0x000fce0000000f00 */
[----:B------:R-:W-:Y:S05]  /*18400*/  WARPSYNC.COLLECTIVE R15, `(.L_x_3920) ;  /* 0x000000000f0c7348 */ /* 0x000fea0003c00000 */
[----:B------:R-:W-:Y:S02]  /*18410*/  ELECT P6, UR62, PT ;  /* 0x00000000003e782f */ /* 0x000fe400038c0000 */
[----:B------:R-:W-:Y:S01]  /*18420*/  MOV R14, UR62 ;  /* 0x0000003e000e7c02 */ /* 0x000fe20008000f00 */
[----:B------:R-:W-:Y:S10]  /*18430*/  ENDCOLLECTIVE ;  /* 0x000000000000791b */ /* 0x000ff40003800000 */
.L_x_3920:
[----:B------:R-:W-:Y:S05]  /*18440*/  BSYNC B1 ;  /* 0x0000000000017941 */ /* 0x000fea0003800000 */
.L_x_3919:
[----:B------:R-:W-:Y:S05]  /*18450*/  BRA `(.L_x_3921) ;  /* 0xffffffa000887947 */ /* 0x000fea000383ffff */
.L_x_3775:
[----:B0-----:R0:W1:Y:S02]  /*18460*/  SYNCS.PHASECHK.TRANS64.TRYWAIT P0, [R9+URZ+0x28c20], R5 ;  /* 0x028c2005090075a7 */ /* 0x001064000800017f */
[----:B-1----:R-:W-:Y:S05]  /*18470*/  @!P0 NANOSLEEP.SYNCS 0x989680 ;  /* 0x009896800000895d */ /* 0x002fea0003900000 */
[----:B------:R-:W1:Y:S02]  /*18480*/  @!P0 SYNCS.PHASECHK.TRANS64 P0, [R9+URZ+0x28c20], R5 ;  /* 0x028c2005090085a7 */ /* 0x000e64000800007f */
[----:B-1----:R-:W-:Y:S05]  /*18490*/  @!P0 BRA `(.L_x_3775) ;  /* 0xfffffffc00f08947 */ /* 0x002fea000383ffff */
[----:B------:R-:W-:Y:S05]  /*184a0*/  BRA `(.L_x_3922) ;  /* 0xffffffa000a47947 */ /* 0x000fea000383ffff */
.L_x_3778:
[----:B0-----:R0:W1:Y:S02]  /*184b0*/  SYNCS.PHASECHK.TRANS64.TRYWAIT P0, [R5+URZ+0x28ca0], R7 ;  /* 0x028ca007050075a7 */ /* 0x001064000800017f */
[----:B-1----:R-:W-:Y:S05]  /*184c0*/  @!P0 NANOSLEEP.SYNCS 0x989680 ;  /* 0x009896800000895d */ /* 0x002fea0003900000 */
[----:B------:R-:W1:Y:S02]  /*184d0*/  @!P0 SYNCS.PHASECHK.TRANS64 P0, [R5+URZ+0x28ca0], R7 ;  /* 0x028ca007050085a7 */ /* 0x000e64000800007f */
[----:B-1----:R-:W-:Y:S05]  /*184e0*/  @!P0 BRA `(.L_x_3778) ;  /* 0xfffffffc00f08947 */ /* 0x002fea000383ffff */
[----:B------:R-:W-:Y:S05]  /*184f0*/  BRA `(.L_x_3923) ;  /* 0xffffffa000b47947 */ /* 0x000fea000383ffff */
.L_x_3780:
[----:B-1----:R1:W2:Y:S02]  /*18500*/  SYNCS.PHASECHK.TRANS64.TRYWAIT P0, [R5+URZ+0x28cc0], R7 ;  /* 0x028cc007050075a7 */ /* 0x0022a4000800017f */
[----:B--2---:R-:W-:Y:S05]  /*18510*/  @!P0 NANOSLEEP.SYNCS 0x989680 ;  /* 0x009896800000895d */ /* 0x004fea0003900000 */
[----:B------:R-:W2:Y:S02]  /*18520*/  @!P0 SYNCS.PHASECHK.TRANS64 P0, [R5+URZ+0x28cc0], R7 ;  /* 0x028cc007050085a7 */ /* 0x000ea4000800007f */
[----:B--2---:R-:W-:Y:S05]  /*18530*/  @!P0 BRA `(.L_x_3780) ;  /* 0xfffffffc00f08947 */ /* 0x004fea000383ffff */
[----:B------:R-:W-:Y:S05]  /*18540*/  BRA `(.L_x_3924) ;  /* 0xffffffa400187947 */ /* 0x000fea000383ffff */
.L_x_3784:
[----:B0-----:R0:W1:Y:S02]  /*18550*/  SYNCS.PHASECHK.TRANS64.TRYWAIT P0, [R6+URZ+0x28ca0], R7 ;  /* 0x028ca007060075a7 */ /* 0x001064000800017f */
[----:B-1----:R-:W-:Y:S05]  /*18560*/  @!P0 NANOSLEEP.SYNCS 0x989680 ;  /* 0x009896800000895d */ /* 0x002fea0003900000 */
[----:B------:R-:W1:Y:S02]  /*18570*/  @!P0 SYNCS.PHASECHK.TRANS64 P0, [R6+URZ+0x28ca0], R7 ;  /* 0x028ca007060085a7 */ /* 0x000e64000800007f */
[----:B-1----:R-:W-:Y:S05]  /*18580*/  @!P0 BRA `(.L_x_3784) ;  /* 0xfffffffc00f08947 */ /* 0x002fea000383ffff */
[----:B------:R-:W-:Y:S05]  /*18590*/  BRA `(.L_x_3925) ;  /* 0xffffffa800587947 */ /* 0x000fea000383ffff */
.L_x_3786:
[----:B-1----:R1:W2:Y:S02]  /*185a0*/  SYNCS.PHASECHK.TRANS64.TRYWAIT P1, [R6+URZ+0x28cc0], R7 ;  /* 0x028cc007060075a7 */ /* 0x0022a4000802017f */
[----:B--2---:R-:W-:Y:S05]  /*185b0*/  @!P1 NANOSLEEP.SYNCS 0x989680 ;  /* 0x009896800000995d */ /* 0x004fea0003900000 */
[----:B------:R-:W2:Y:S02]  /*185c0*/  @!P1 SYNCS.PHASECHK.TRANS64 P1, [R6+URZ+0x28cc0], R7 ;  /* 0x028cc007060095a7 */ /* 0x000ea4000802007f */
[----:B--2---:R-:W-:Y:S05]  /*185d0*/  @!P1 BRA `(.L_x_3786) ;  /* 0xfffffffc00f09947 */ /* 0x004fea000383ffff */
[----:B------:R-:W-:Y:S05]  /*185e0*/  BRA `(.L_x_3926) ;  /* 0xffffffa800b47947 */ /* 0x000fea000383ffff */
.L_x_3796:
        /* <DEDUP_REMOVED lines=11> */
.L_x_3928:
[----:B------:R-:W-:Y:S05]  /*186a0*/  BSYNC B0 ;  /* 0x0000000000007941 */ /* 0x000fea0003800000 */
.L_x_3927:
[----:B------:R-:W-:Y:S05]  /*186b0*/  BRA `(.L_x_3929) ;  /* 0xffffffb400b87947 */ /* 0x000fea000383ffff */
.L_x_3797:
[----:B------:R-:W-:Y:S01]  /*186c0*/  BSSY B0, `(.L_x_3930) ;  /* 0x0000006000007945 */ /* 0x000fe20003800000 */
[----:B------:R-:W-:-:S07]  /*186d0*/  IMAD.MOV.U32 R15, RZ, RZ, -0x1 ;  /* 0xffffffffff0f7424 */ /* 0x000fce00078e00ff */
[----:B------:R-:W-:Y:S05]  /*186e0*/  WARPSYNC.COLLECTIVE R15, `(.L_x_3931) ;  /* 0x000000000f0c7348 */ /* 0x000fea0003c00000 */
[----:B------:R-:W-:Y:S02]  /*186f0*/  ELECT P6, UR62, PT ;  /* 0x00000000003e782f */ /* 0x000fe400038c0000 */
[----:B------:R-:W-:Y:S01]  /*18700*/  MOV R14, UR62 ;  /* 0x0000003e000e7c02 */ /* 0x000fe20008000f00 */
[----:B------:R-:W-:Y:S10]  /*18710*/  ENDCOLLECTIVE ;  /* 0x000000000000791b */ /* 0x000ff40003800000 */
.L_x_3931:
[----:B------:R-:W-:Y:S05]  /*18720*/  BSYNC B0 ;  /* 0x0000000000007941 */ /* 0x000fea0003800000 */
.L_x_3930:
[----:B------:R-:W-:Y:S05]  /*18730*/  BRA `(.L_x_3932) ;  /* 0xffffffb400a87947 */ /* 0x000fea000383ffff */
.L_x_3800:
[----:B0-----:R0:W1:Y:S02]  /*18740*/  SYNCS.PHASECHK.TRANS64.TRYWAIT P0, [R5+URZ+0x28c40], R7 ;  /* 0x028c4007050075a7 */ /* 0x001064000800017f */
[----:B-1----:R-:W-:Y:S05]  /*18750*/  @!P0 NANOSLEEP.SYNCS 0x989680 ;  /* 0x009896800000895d */ /* 0x002fea0003900000 */
[----:B------:R-:W1:Y:S02]  /*18760*/  @!P0 SYNCS.PHASECHK.TRANS64 P0, [R5+URZ+0x28c40], R7 ;  /* 0x028c4007050085a7 */ /* 0x000e64000800007f */
[----:B-1----:R-:W-:Y:S05]  /*18770*/  @!P0 BRA `(.L_x_3800) ;  /* 0xfffffffc00f08947 */ /* 0x002fea000383ffff */
[----:B------:R-:W-:Y:S05]  /*18780*/  BRA `(.L_x_3933) ;  /* 0xffffffb800107947 */ /* 0x000fea000383ffff */
.L_x_3803:
        /* <DEDUP_REMOVED lines=8> */
.L_x_3806:
[----:B0-----:R0:W1:Y:S02]  /*18810*/  SYNCS.PHASECHK.TRANS64.TRYWAIT P0, [R2+URZ+0x28c60], R5 ;  /* 0x028c6005020075a7 */ /* 0x001064000800017f */
[----:B-1----:R-:W-:Y:S05]  /*18820*/  @!P0 NANOSLEEP.SYNCS 0x989680 ;  /* 0x009896800000895d */ /* 0x002fea0003900000 */
[----:B------:R-:W1:Y:S02]  /*18830*/  @!P0 SYNCS.PHASECHK.TRANS64 P0, [R2+URZ+0x28c60], R5 ;  /* 0x028c6005020085a7 */ /* 0x000e64000800007f */
[----:B-1----:R-:W-:Y:S05]  /*18840*/  @!P0 BRA `(.L_x_3806) ;  /* 0xfffffffc00f08947 */ /* 0x002fea000383ffff */
[----:B------:R-:W-:Y:S05]  /*18850*/  BRA `(.L_x_3935) ;  /* 0xffffffbc00087947 */ /* 0x000fea000383ffff */
.L_x_3815:
[----:B--2---:R2:W3:Y:S02]  /*18860*/  SYNCS.PHASECHK.TRANS64.TRYWAIT P0, [R3+URZ+0x28c40], R5 ;  /* 0x028c4005030075a7 */ /* 0x0044e4000800017f */
[----:B---3--:R-:W-:Y:S05]  /*18870*/  @!P0 NANOSLEEP.SYNCS 0x989680 ;  /* 0x009896800000895d */ /* 0x008fea0003900000 */
[----:B------:R-:W3:Y:S02]  /*18880*/  @!P0 SYNCS.PHASECHK.TRANS64 P0, [R3+URZ+0x28c40], R5 ;  /* 0x028c4005030085a7 */ /* 0x000ee4000800007f */
[----:B---3--:R-:W-:Y:S05]  /*18890*/  @!P0 BRA `(.L_x_3815) ;  /* 0xfffffffc00f08947 */ /* 0x008fea000383ffff */
[----:B------:R-:W-:Y:S05]  /*188a0*/  BRA `(.L_x_3936) ;  /* 0xffffffc000cc7947 */ /* 0x000fea000383ffff */
.L_x_3817:
[----:B0-----:R0:W3:Y:S02]  /*188b0*/  SYNCS.PHASECHK.TRANS64.TRYWAIT P0, [R3+URZ+0x28c60], R5 ;  /* 0x028c6005030075a7 */ /* 0x0010e4000800017f */
[----:B---3--:R-:W-:Y:S05]  /*188c0*/  @!P0 NANOSLEEP.SYNCS 0x989680 ;  /* 0x009896800000895d */ /* 0x008fea0003900000 */
[----:B------:R-:W3:Y:S02]  /*188d0*/  @!P0 SYNCS.PHASECHK.TRANS64 P0, [R3+URZ+0x28c60], R5 ;  /* 0x028c6005030085a7 */ /* 0x000ee4000800007f */
[----:B---3--:R-:W-:Y:S05]  /*188e0*/  @!P0 BRA `(.L_x_3817) ;  /* 0xfffffffc00f08947 */ /* 0x008fea000383ffff */
[----:B------:R-:W-:Y:S05]  /*188f0*/  BRA `(.L_x_3937) ;  /* 0xffffffc4003c7947 */ /* 0x000fea000383ffff */
.L_x_3822:
[----:B--2---:R2:W3:Y:S02]  /*18900*/  SYNCS.PHASECHK.TRANS64.TRYWAIT P0, [R2+URZ+0x28c40], R3 ;  /* 0x028c4003020075a7 */ /* 0x0044e4000800017f */
[----:B---3--:R-:W-:Y:S05]  /*18910*/  @!P0 NANOSLEEP.SYNCS 0x989680 ;  /* 0x009896800000895d */ /* 0x008fea0003900000 */
[----:B------:R-:W3:Y:S02]  /*18920*/  @!P0 SYNCS.PHASECHK.TRANS64 P0, [R2+URZ+0x28c40], R3 ;  /* 0x028c4003020085a7 */ /* 0x000ee4000800007f */
[----:B---3--:R-:W-:Y:S05]  /*18930*/  @!P0 BRA `(.L_x_3822) ;  /* 0xfffffffc00f08947 */ /* 0x008fea000383ffff */
[----:B------:R-:W-:Y:S05]  /*18940*/  BRA `(.L_x_3938) ;  /* 0xffffffc800d47947 */ /* 0x000fea000383ffff */
.L_x_3824:
[----:B0-----:R0:W3:Y:S02]  /*18950*/  SYNCS.PHASECHK.TRANS64.TRYWAIT P1, [R2+URZ+0x28c60], R3 ;  /* 0x028c6003020075a7 */ /* 0x0010e4000802017f */
[----:B---3--:R-:W-:Y:S05]  /*18960*/  @!P1 NANOSLEEP.SYNCS 0x989680 ;  /* 0x009896800000995d */ /* 0x008fea0003900000 */
[----:B------:R-:W3:Y:S02]  /*18970*/  @!P1 SYNCS.PHASECHK.TRANS64 P1, [R2+URZ+0x28c60], R3 ;  /* 0x028c6003020095a7 */ /* 0x000ee4000802007f */
[----:B---3--:R-:W-:Y:S05]  /*18980*/  @!P1 BRA `(.L_x_3824) ;  /* 0xfffffffc00f09947 */ /* 0x008fea000383ffff */
[----:B------:R-:W-:Y:S05]  /*18990*/  BRA `(.L_x_3939) ;  /* 0xffffffcc00407947 */ /* 0x000fea000383ffff */
.L_x_3829:
[----:B---3--:R3:W4:Y:S02]  /*189a0*/  SYNCS.PHASECHK.TRANS64.TRYWAIT P0, [R2+URZ+0x28c40], R3 ;  /* 0x028c4003020075a7 */ /* 0x008724000800017f */
[----:B----4-:R-:W-:Y:S05]  /*189b0*/  @!P0 NANOSLEEP.SYNCS 0x989680 ;  /* 0x009896800000895d */ /* 0x010fea0003900000 */
[----:B------:R-:W4:Y:S02]  /*189c0*/  @!P0 SYNCS.PHASECHK.TRANS64 P0, [R2+URZ+0x28c40], R3 ;  /* 0x028c4003020085a7 */ /* 0x000f24000800007f */
[----:B----4-:R-:W-:Y:S05]  /*189d0*/  @!P0 BRA `(.L_x_3829) ;  /* 0xfffffffc00f08947 */ /* 0x010fea000383ffff */
[----:B------:R-:W-:Y:S05]  /*189e0*/  BRA `(.L_x_3940) ;  /* 0xffffffd000bc7947 */ /* 0x000fea000383ffff */
.L_x_3831:
[----:B0-----:R0:W2:Y:S02]  /*189f0*/  SYNCS.PHASECHK.TRANS64.TRYWAIT P1, [R2+URZ+0x28c60], R3 ;  /* 0x028c6003020075a7 */ /* 0x0010a4000802017f */
[----:B--2---:R-:W-:Y:S05]  /*18a00*/  @!P1 NANOSLEEP.SYNCS 0x989680 ;  /* 0x009896800000995d */ /* 0x004fea0003900000 */
[----:B------:R-:W2:Y:S02]  /*18a10*/  @!P1 SYNCS.PHASECHK.TRANS64 P1, [R2+URZ+0x28c60], R3 ;  /* 0x028c6003020095a7 */ /* 0x000ea4000802007f */
[----:B--2---:R-:W-:Y:S05]  /*18a20*/  @!P1 BRA `(.L_x_3831) ;  /* 0xfffffffc00f09947 */ /* 0x004fea000383ffff */
[----:B------:R-:W-:Y:S05]  /*18a30*/  BRA `(.L_x_3941) ;  /* 0xffffffd4002c7947 */ /* 0x000fea000383ffff */
.L_x_3836:
[----:B------:R-:W-:Y:S01]  /*18a40*/  BSSY B0, `(.L_x_3942) ;  /* 0x0000008000007945 */ /* 0x000fe20003800000 */
[----:B------:R-:W-:Y:S01]  /*18a50*/  MOV R13, R16 ;  /* 0x00000010000d7202 */ /* 0x000fe20000000f00 */
[----:B------:R-:W-:Y:S01]  /*18a60*/  IMAD.MOV.U32 R12, RZ, RZ, RZ ;  /* 0x000000ffff0c7224 */ /* 0x000fe200078e00ff */
[----:B------:R-:W-:Y:S01]  /*18a70*/  MOV R15, 0xffffffff ;  /* 0xffffffff000f7802 */ /* 0x000fe20000000f00 */
[----:B------:R-:W-:-:S07]  /*18a80*/  IMAD.MOV.U32 R11, RZ, RZ, 0x1f ;  /* 0x0000001fff0b7424 */ /* 0x000fce00078e00ff */
[----:B01----:R-:W-:Y:S05]  /*18a90*/  WARPSYNC.COLLECTIVE R15, `(.L_x_3943) ;  /* 0x000000000f087348 */ /* 0x003fea0003c00000 */
[----:B------:R2:W3:Y:S02]  /*18aa0*/  SHFL.IDX P6, R14, R13, R12, R11 ;  /* 0x0000000c0d0e7389 */ /* 0x0004e400000c000b */
[----:B0123--:R-:W-:Y:S01]  /*18ab0*/  ENDCOLLECTIVE ;  /* 0x000000000000791b */ /* 0x00ffe20003800000 */
.L_x_3943:
[----:B------:R-:W-:Y:S05]  /*18ac0*/  BSYNC B0 ;  /* 0x0000000000007941 */ /* 0x000fea0003800000 */
.L_x_3942:
[----:B------:R-:W-:Y:S01]  /*18ad0*/  IMAD.MOV.U32 R13, RZ, RZ, R16 ;  /* 0x000000ffff0d7224 */ /* 0x000fe200078e0010 */
[----:B------:R-:W-:Y:S01]  /*18ae0*/  MOV R12, 0x1 ;  /* 0x00000001000c7802 */ /* 0x000fe20000000f00 */
[----:B------:R-:W-:Y:S02]  /*18af0*/  IMAD.MOV.U32 R11, RZ, RZ, 0x1f ;  /* 0x0000001fff0b7424 */ /* 0x000fe400078e00ff */
[----:B------:R-:W-:Y:S02]  /*18b00*/  IMAD.MOV.U32 R15, RZ, RZ, -0x1 ;  /* 0xffffffffff0f7424 */ /* 0x000fe400078e00ff */
[----:B------:R-:W-:-:S07]  /*18b10*/  IMAD.MOV.U32 R4, RZ, RZ, R14 ;  /* 0x000000ffff047224 */ /* 0x000fce00078e000e */
[----:B------:R-:W-:Y:S05]  /*18b20*/  WARPSYNC.COLLECTIVE R15, `(.L_x_3944) ;  /* 0x000000000f087348 */ /* 0x000fea0003c00000 */
[----:B------:R0:W1:Y:S02]  /*18b30*/  SHFL.IDX P6, R14, R13, R12, R11 ;  /* 0x0000000c0d0e7389 */ /* 0x00006400000c000b */
[----:B01----:R-:W-:Y:S01]  /*18b40*/  ENDCOLLECTIVE ;  /* 0x000000000000791b */ /* 0x003fe20003800000 */
.L_x_3944:
[----:B------:R-:W-:Y:S01]  /*18b50*/  MOV R16, R14 ;  /* 0x0000000e00107202 */ /* 0x000fe20000000f00 */
[----:B------:R-:W-:Y:S06]  /*18b60*/  BRA `(.L_x_3945) ;  /* 0xffffffd8006c7947 */ /* 0x000fec000383ffff */
.L_x_3839:
[----:B------:R-:W-:Y:S01]  /*18b70*/  BSSY B0, `(.L_x_3946) ;  /* 0x0000008000007945 */ /* 0x000fe20003800000 */
[----:B-----5:R-:W-:Y:S01]  /*18b80*/  IMAD.MOV.U32 R13, RZ, RZ, R17 ;  /* 0x000000ffff0d7224 */ /* 0x020fe200078e0011 */
[----:B------:R-:W-:Y:S01]  /*18b90*/  MOV R11, RZ ;  /* 0x000000ff000b7202 */ /* 0x000fe20000000f00 */
[----:B------:R-:W-:Y:S02]  /*18ba0*/  IMAD.MOV.U32 R12, RZ, RZ, 0x1 ;  /* 0x00000001ff0c7424 */ /* 0x000fe400078e00ff */
[----:B------:R-:W-:-:S07]  /*18bb0*/  IMAD.MOV.U32 R15, RZ, RZ, -0x1 ;  /* 0xffffffffff0f7424 */ /* 0x000fce00078e00ff */
[----:B01234-:R-:W-:Y:S05]  /*18bc0*/  WARPSYNC.COLLECTIVE R15, `(.L_x_3947) ;  /* 0x000000000f087348 */ /* 0x01ffea0003c00000 */
[----:B------:R0:W0:Y:S02]  /*18bd0*/  SHFL.UP P6, R14, R13, R12, R11 ;  /* 0x0400000c0d0e7389 */ /* 0x00002400000c000b */
[----:B01234-:R-:W-:Y:S01]  /*18be0*/  ENDCOLLECTIVE ;  /* 0x000000000000791b */ /* 0x01ffe20003800000 */
.L_x_3947:
[----:B------:R-:W-:Y:S05]  /*18bf0*/  BSYNC B0 ;  /* 0x0000000000007941 */ /* 0x000fea0003800000 */
.L_x_3946:
        /* <DEDUP_REMOVED lines=10> */
.L_x_3948:
        /* <DEDUP_REMOVED lines=8> */
.L_x_3949:
        /* <DEDUP_REMOVED lines=8> */
.L_x_3950:
        /* <DEDUP_REMOVED lines=8> */
.L_x_3951:
[----:B------:R-:W-:Y:S01]  /*18e20*/  IMAD.MOV.U32 R12, RZ, RZ, 0x1f ;  /* 0x0000001fff0c7424 */ /* 0x000fe200078e00ff */
[----:B------:R-:W-:Y:S02]  /*18e30*/  MOV R11, 0x1f ;  /* 0x0000001f000b7802 */ /* 0x000fe40000000f00 */
[----:B------:R-:W-:-:S04]  /*18e40*/  SEL R3, R14, RZ, P0 ;  /* 0x000000ff0e037207 */ /* 0x000fc80000000000 */
[----:B------:R-:W-:-:S05]  /*18e50*/  IADD3 R2, R6, R3, RZ ;  /* 0x0000000306027210 */ /* 0x000fca0007ffe0ff */
[----:B------:R-:W-:-:S07]  /*18e60*/  IMAD.MOV.U32 R13, RZ, RZ, R2 ;  /* 0x000000ffff0d7224 */ /* 0x000fce00078e0002 */
[----:B------:R-:W-:Y:S05]  /*18e70*/  WARPSYNC.COLLECTIVE R15, `(.L_x_3952) ;  /* 0x000000000f087348 */ /* 0x000fea0003c00000 */
[----:B------:R0:W1:Y:S02]  /*18e80*/  SHFL.IDX P6, R14, R13, R12, R11 ;  /* 0x0000000c0d0e7389 */ /* 0x00006400000c000b */
[----:B01----:R-:W-:Y:S01]  /*18e90*/  ENDCOLLECTIVE ;  /* 0x000000000000791b */ /* 0x003fe20003800000 */
.L_x_3952:
[----:B------:R-:W-:Y:S05]  /*18ea0*/  BRA `(.L_x_3953) ;  /* 0xffffffd800307947 */ /* 0x000fea000383ffff */
.L_x_3844:
[----:B------:R-:W-:Y:S01]  /*18eb0*/  BSSY B0, `(.L_x_3954) ;  /* 0x0000008000007945 */ /* 0x000fe20003800000 */
[----:B-----5:R-:W-:Y:S01]  /*18ec0*/  IMAD.MOV.U32 R13, RZ, RZ, R17 ;  /* 0x000000ffff0d7224 */ /* 0x020fe200078e0011 */
[----:B------:R-:W-:Y:S01]  /*18ed0*/  MOV R11, RZ ;  /* 0x000000ff000b7202 */ /* 0x000fe20000000f00 */
[----:B------:R-:W-:Y:S02]  /*18ee0*/  IMAD.MOV.U32 R12, RZ, RZ, 0x1 ;  /* 0x00000001ff0c7424 */ /* 0x000fe400078e00ff */
[----:B------:R-:W-:-:S07]  /*18ef0*/  IMAD.MOV.U32 R15, RZ, RZ, -0x1 ;  /* 0xffffffffff0f7424 */ /* 0x000fce00078e00ff */
[----:B01----:R-:W-:Y:S05]  /*18f00*/  WARPSYNC.COLLECTIVE R15, `(.L_x_3955) ;  /* 0x000000000f087348 */ /* 0x003fea0003c00000 */
[----:B------:R2:W3:Y:S02]  /*18f10*/  SHFL.UP P6, R14, R13, R12, R11 ;  /* 0x0400000c0d0e7389 */ /* 0x0004e400000c000b */
[----:B0123--:R-:W-:Y:S01]  /*18f20*/  ENDCOLLECTIVE ;  /* 0x000000000000791b */ /* 0x00ffe20003800000 */
.L_x_3955:
[----:B------:R-:W-:Y:S05]  /*18f30*/  BSYNC B0 ;  /* 0x0000000000007941 */ /* 0x000fea0003800000 */
.L_x_3954:
        /* <DEDUP_REMOVED lines=10> */
.L_x_3956:
        /* <DEDUP_REMOVED lines=8> */
.L_x_3957:
        /* <DEDUP_REMOVED lines=8> */
.L_x_3958:
        /* <DEDUP_REMOVED lines=8> */
.L_x_3959:
        /* <DEDUP_REMOVED lines=8> */
.L_x_3960:
[----:B------:R-:W-:Y:S05]  /*191e0*/  BRA `(.L_x_3961) ;  /* 0xffffffd800147947 */ /* 0x000fea000383ffff */
.L_x_3846:
[----:B------:R-:W-:Y:S01]  /*191f0*/  BSSY B0, `(.L_x_3962) ;  /* 0x0000006000007945 */ /* 0x000fe20003800000 */
[----:B------:R-:W-:Y:S01]  /*19200*/  PLOP3.LUT P6, PT, P6, PT, PT, 0x8, 0x0 ;  /* 0x000000000000781c */ /* 0x000fe200037ce170 */
[----:B------:R-:W-:-:S12]  /*19210*/  IMAD.MOV.U32 R15, RZ, RZ, -0x1 ;  /* 0xffffffffff0f7424 */ /* 0x000fd800078e00ff */
[----:B01----:R-:W-:Y:S05]  /*19220*/  WARPSYNC.COLLECTIVE R15, `(.L_x_3963) ;  /* 0x000000000f087348 */ /* 0x003fea0003c00000 */
[----:B------:R-:W-:Y:S01]  /*19230*/  VOTE.ANY R14, PT, P6 ;  /* 0x00000000000e7806 */ /* 0x000fe200030e0100 */
[----:B01----:R-:W-:Y:S06]  /*19240*/  ENDCOLLECTIVE ;  /* 0x000000000000791b */ /* 0x003fec0003800000 */
.L_x_3963:
[----:B------:R-:W-:Y:S05]  /*19250*/  BSYNC B0 ;  /* 0x0000000000007941 */ /* 0x000fea0003800000 */
.L_x_3962:
[----:B------:R-:W-:Y:S01]  /*19260*/  IMAD.MOV.U32 R3, RZ, RZ, R14 ;  /* 0x000000ffff037224 */ /* 0x000fe200078e000e */
[----:B------:R-:W-:Y:S01]  /*19270*/  MOV R13, R17 ;  /* 0x00000011000d7202 */ /* 0x000fe20000000f00 */
[----:B------:R-:W-:Y:S01]  /*19280*/  IMAD.MOV.U32 R11, RZ, RZ, 0x1f ;  /* 0x0000001fff0b7424 */ /* 0x000fe200078e00ff */
[----:B------:R-:W-:Y:S01]  /*19290*/  MOV R15, 0xffffffff ;  /* 0xffffffff000f7802 */ /* 0x000fe20000000f00 */
[----:B------:R-:W0:Y:S02]  /*192a0*/  POPC R6, R3 ;  /* 0x0000000300067309 */ /* 0x000e240000000000 */
[----:B0-----:R-:W-:-:S07]  /*192b0*/  IMAD.MOV.U32 R12, RZ, RZ, R6 ;  /* 0x000000ffff0c7224 */ /* 0x001fce00078e0006 */
[----:B------:R-:W-:Y:S05]  /*192c0*/  WARPSYNC.COLLECTIVE R15, `(.L_x_3964) ;  /* 0x000000000f087348 */ /* 0x000fea0003c00000 */
[----:B------:R0:W1:Y:S02]  /*192d0*/  SHFL.IDX P6, R14, R13, R12, R11 ;  /* 0x0000000c0d0e7389 */ /* 0x00006400000c000b */
[----:B01----:R-:W-:Y:S01]  /*192e0*/  ENDCOLLECTIVE ;  /* 0x000000000000791b */ /* 0x003fe20003800000 */
.L_x_3964:
[----:B------:R-:W-:Y:S01]  /*192f0*/  IMAD.MOV.U32 R17, RZ, RZ, R14 ;  /* 0x000000ffff117224 */ /* 0x000fe200078e000e */
[----:B------:R-:W-:Y:S06]  /*19300*/  BRA `(.L_x_3965) ;  /* 0xffffffd800047947 */ /* 0x000fec000383ffff */
.L_x_3848:
[----:B------:R-:W-:Y:S01]  /*19310*/  BSSY B0, `(.L_x_3966) ;  /* 0x0000007000007945 */ /* 0x000fe20003800000 */
[----:B------:R-:W-:Y:S01]  /*19320*/  IMAD.MOV.U32 R13, RZ, RZ, R2 ;  /* 0x000000ffff0d7224 */ /* 0x000fe200078e0002 */
[----:B------:R-:W-:Y:S01]  /*19330*/  MOV R11, 0x1f ;  /* 0x0000001f000b7802 */ /* 0x000fe20000000f00 */
[----:B------:R-:W-:-:S07]  /*19340*/  IMAD.MOV.U32 R15, RZ, RZ, -0x1 ;  /* 0xffffffffff0f7424 */ /* 0x000fce00078e00ff */
[----:B0123--:R-:W-:Y:S05]  /*19350*/  WARPSYNC.COLLECTIVE R15, `(.L_x_3967) ;  /* 0x000000000f087348 */ /* 0x00ffea0003c00000 */
[----:B------:R4:W0:Y:S02]  /*19360*/  SHFL.IDX P6, R14, R13, R12, R11 ;  /* 0x0000000c0d0e7389 */ /* 0x00082400000c000b */
[----:B01234-:R-:W-:Y:S01]  /*19370*/  ENDCOLLECTIVE ;  /* 0x000000000000791b */ /* 0x01ffe20003800000 */
.L_x_3967:
[----:B------:R-:W-:Y:S05]  /*19380*/  BSYNC B0 ;  /* 0x0000000000007941 */ /* 0x000fea0003800000 */
.L_x_3966:
[----:B------:R-:W-:Y:S01]  /*19390*/  IMAD.MOV.U32 R7, RZ, RZ, R14 ;  /* 0x000000ffff077224 */ /* 0x000fe200078e000e */
[----:B------:R-:W-:Y:S06]  /*193a0*/  BRA `(.L_x_3847) ;  /* 0xffffffd400f87947 */ /* 0x000fec000383ffff */
.L_x_3852:
[----:B-1----:R1:W2:Y:S02]  /*193b0*/  SYNCS.PHASECHK.TRANS64.TRYWAIT P0, [R0+URZ+0x28c20], R3 ;  /* 0x028c2003000075a7 */ /* 0x0022a4000800017f */
[----:B--2---:R-:W-:Y:S05]  /*193c0*/  @!P0 NANOSLEEP.SYNCS 0x989680 ;  /* 0x009896800000895d */ /* 0x004fea0003900000 */
[----:B------:R-:W2:Y:S02]  /*193d0*/  @!P0 SYNCS.PHASECHK.TRANS64 P0, [R0+URZ+0x28c20], R3 ;  /* 0x028c2003000085a7 */ /* 0x000ea4000800007f */
[----:B--2---:R-:W-:Y:S05]  /*193e0*/  @!P0 BRA `(.L_x_3852) ;  /* 0xfffffffc00f08947 */ /* 0x004fea000383ffff */
[----:B------:R-:W-:Y:S05]  /*193f0*/  BRA `(.L_x_3968) ;  /* 0xffffffdc006c7947 */ /* 0x000fea000383ffff */
.L_x_3853:
[----:B------:R-:W2:Y:S01]  /*19400*/  S2R R2, SR_TID.X ;  /* 0x0000000000027919 */ /* 0x000ea20000002100 */
[----:B------:R-:W-:Y:S01]  /*19410*/  BSSY B0, `(.L_x_3969) ;  /* 0x000000a000007945 */ /* 0x000fe20003800000 */
[----:B------:R-:W-:Y:S01]  /*19420*/  IMAD.MOV.U32 R12, RZ, RZ, RZ ;  /* 0x000000ffff0c7224 */ /* 0x000fe200078e00ff */
[----:B------:R-:W-:Y:S01]  /*19430*/  MOV R15, 0xffffffff ;  /* 0xffffffff000f7802 */ /* 0x000fe20000000f00 */
[----:B------:R-:W-:Y:S01]  /*19440*/  IMAD.MOV.U32 R11, RZ, RZ, 0x1f ;  /* 0x0000001fff0b7424 */ /* 0x000fe200078e00ff */
[----:B--2---:R-:W-:-:S04]  /*19450*/  SHF.R.U32.HI R2, RZ, 0x5, R2 ;  /* 0x00000005ff027819 */ /* 0x004fc80000011602 */
[----:B------:R-:W-:-:S04]  /*19460*/  LOP3.LUT R2, R2, 0x3, RZ, 0xc0, !PT ;  /* 0x0000000302027812 */ /* 0x000fc800078ec0ff */
[----:B0-----:R-:W-:-:S07]  /*19470*/  MOV R13, R2 ;  /* 0x00000002000d7202 */ /* 0x001fce0000000f00 */
[----:B-1----:R-:W-:Y:S05]  /*19480*/  WARPSYNC.COLLECTIVE R15, `(.L_x_3970) ;  /* 0x000000000f087348 */ /* 0x002fea0003c00000 */
[----:B------:R0:W2:Y:S02]  /*19490*/  SHFL.IDX P6, R14, R13, R12, R11 ;  /* 0x0000000c0d0e7389 */ /* 0x0000a400000c000b */
[----:B012---:R-:W-:Y:S01]  /*194a0*/  ENDCOLLECTIVE ;  /* 0x000000000000791b */ /* 0x007fe20003800000 */
.L_x_3970:
[----:B------:R-:W-:Y:S05]  /*194b0*/  BSYNC B0 ;  /* 0x0000000000007941 */ /* 0x000fea0003800000 */
.L_x_3969:
[----:B------:R-:W-:Y:S05]  /*194c0*/  BRA `(.L_x_3971) ;  /* 0xffffffdc00547947 */ /* 0x000fea000383ffff */
.L_x_3854:
[----:B------:R-:W-:Y:S01]  /*194d0*/  BSSY B0, `(.L_x_3972) ;  /* 0x0000006000007945 */ /* 0x000fe20003800000 */
[----:B------:R-:W-:-:S07]  /*194e0*/  IMAD.MOV.U32 R15, RZ, RZ, -0x1 ;  /* 0xffffffffff0f7424 */ /* 0x000fce00078e00ff */
[----:B012---:R-:W-:Y:S05]  /*194f0*/  WARPSYNC.COLLECTIVE R15, `(.L_x_3973) ;  /* 0x000000000f0c7348 */ /* 0x007fea0003c00000 */
[----:B------:R-:W-:Y:S02]  /*19500*/  ELECT P6, UR62, PT ;  /* 0x00000000003e782f */ /* 0x000fe400038c0000 */
[----:B------:R-:W-:Y:S01]  /*19510*/  MOV R14, UR62 ;  /* 0x0000003e000e7c02 */ /* 0x000fe20008000f00 */
[----:B012---:R-:W-:Y:S10]  /*19520*/  ENDCOLLECTIVE ;  /* 0x000000000000791b */ /* 0x007ff40003800000 */
.L_x_3973:
[----:B------:R-:W-:Y:S05]  /*19530*/  BSYNC B0 ;  /* 0x0000000000007941 */ /* 0x000fea0003800000 */
.L_x_3972:
[----:B------:R-:W-:Y:S05]  /*19540*/  BRA `(.L_x_3974) ;  /* 0xffffffdc00487947 */ /* 0x000fea000383ffff */
.L_x_3856:
[----:B-1----:R1:W2:Y:S02]  /*19550*/  SYNCS.PHASECHK.TRANS64.TRYWAIT P0, [R6+URZ], R5 ;  /* 0x00000005060075a7 */ /* 0x0022a4000800017f */
[----:B--2---:R-:W-:Y:S05]  /*19560*/  @!P0 NANOSLEEP.SYNCS 0x989680 ;  /* 0x009896800000895d */ /* 0x004fea0003900000 */
[----:B------:R-:W2:Y:S02]  /*19570*/  @!P0 SYNCS.PHASECHK.TRANS64 P0, [R6+URZ], R5 ;  /* 0x00000005060085a7 */ /* 0x000ea4000800007f */
[----:B--2---:R-:W-:Y:S05]  /*19580*/  @!P0 BRA `(.L_x_3856) ;  /* 0xfffffffc00f08947 */ /* 0x004fea000383ffff */
[----:B------:R-:W-:Y:S05]  /*19590*/  BRA `(.L_x_3975) ;  /* 0xffffffdc00847947 */ /* 0x000fea000383ffff */
.L_x_3857:
[----:B--2---:R2:W3:Y:S02]  /*195a0*/  SYNCS.PHASECHK.TRANS64.TRYWAIT P0, [R7+URZ], R2 ;  /* 0x00000002070075a7 */ /* 0x0044e4000800017f */
[----:B---3--:R-:W-:Y:S05]  /*195b0*/  @!P0 NANOSLEEP.SYNCS 0x989680 ;  /* 0x009896800000895d */ /* 0x008fea0003900000 */
[----:B------:R-:W3:Y:S02]  /*195c0*/  @!P0 SYNCS.PHASECHK.TRANS64 P0, [R7+URZ], R2 ;  /* 0x00000002070085a7 */ /* 0x000ee4000800007f */
[----:B---3--:R-:W-:Y:S05]  /*195d0*/  @!P0 BRA `(.L_x_3857) ;  /* 0xfffffffc00f08947 */ /* 0x008fea000383ffff */
[----:B------:R-:W-:Y:S05]  /*195e0*/  BRA `(.L_x_3976) ;  /* 0xffffffdc00787947 */ /* 0x000fea000383ffff */
.L_x_3859:
[----:B---3--:R3:W4:Y:S02]  /*195f0*/  SYNCS.PHASECHK.TRANS64.TRYWAIT P0, [R4+URZ], R5 ;  /* 0x00000005040075a7 */ /* 0x008724000800017f */
[----:B----4-:R-:W-:Y:S05]  /*19600*/  @!P0 NANOSLEEP.SYNCS 0x989680 ;  /* 0x009896800000895d */ /* 0x010fea0003900000 */
[----:B------:R-:W4:Y:S02]  /*19610*/  @!P0 SYNCS.PHASECHK.TRANS64 P0, [R4+URZ], R5 ;  /* 0x00000005040085a7 */ /* 0x000f24000800007f */
[----:B----4-:R-:W-:Y:S05]  /*19620*/  @!P0 BRA `(.L_x_3859) ;  /* 0xfffffffc00f08947 */ /* 0x010fea000383ffff */
[----:B------:R-:W-:Y:S05]  /*19630*/  BRA `(.L_x_3977) ;  /* 0xffffffdc00807947 */ /* 0x000fea000383ffff */
.L_x_3978:
        /* <DEDUP_REMOVED lines=12> */
.L_x_4564:


//--------------------- .text._ZN7cutlass13device_kernelIN5flash11enable_sm90INS1_16FlashAttnFwdSm90INS1_25CollectiveMainloopFwdSm90ILi2EN4cute5tupleIJNS5_1CILi1EEES8_S8_EEENS6_IJNS7_ILi64EEESA_SA_EEELi512ENS_6half_tEfNS_4arch4Sm90ELb1ELb0ELb0ELb1ELb0ELb0ELb1ELb0ELb0ELb0ELb0ELb0EEENS1_21CollectiveEpilogueFwdINS6_IJSA_NS7_ILi512EEESA_EEES9_SC_SE_Li256ELb1ELb0ELb0ELb0EEENS1_36VarlenDynamicPersistentTileSchedulerILi64ELi64ELi256ELi32ELb0ELb0ELb1ELb1ELb1ELb1EEEEEEEEEvNT_6ParamsE --------------------------
	.section	.text._ZN7cutlass13device_kernelIN5flash11enable_sm90INS1_16FlashAttnFwdSm90INS1_25CollectiveMainloopFwdSm90ILi2EN4cute5tupleIJNS5_1CILi1EEES8_S8_EEENS6_IJNS7_ILi64EEESA_SA_EEELi512ENS_6half_tEfNS_4arch4Sm90ELb1ELb0ELb0ELb1ELb0ELb0ELb1ELb0ELb0ELb0ELb0ELb0EEENS1_21CollectiveEpilogueFwdINS6_IJSA_NS7_ILi512EEESA_EEES9_SC_SE_Li256ELb1ELb0ELb0ELb0EEENS1_36VarlenDynamicPersistentTileSchedulerILi64ELi64ELi256ELi32ELb0ELb0ELb1ELb1ELb1ELb1EEEEEEEEEvNT_6ParamsE,"ax",@progbits
	.align	128
.text._ZN7cutlass13device_kernelIN5flash11enable_sm90INS1_16FlashAttnFwdSm90INS1_25CollectiveMainloopFwdSm90ILi2EN4cute5tupleIJNS5_1CILi1EEES8_S8_EEENS6_IJNS7_ILi64EEESA_SA_EEELi512ENS_6half_tEfNS_4arch4Sm90ELb1ELb0ELb0ELb1ELb0ELb0ELb1ELb0ELb0ELb0ELb0ELb0EEENS1_21CollectiveEpilogueFwdINS6_IJSA_NS7_ILi512EEESA_EEES9_SC_SE_Li256ELb1ELb0ELb0ELb0EEENS1_36VarlenDynamicPersistentTileSchedulerILi64ELi64ELi256ELi32ELb0ELb0ELb1ELb1ELb1ELb1EEEEEEEEEvNT_6ParamsE:
        .type           _ZN7cutlass13device_kernelIN5flash11enable_sm90INS1_16FlashAttnFwdSm90INS1_25CollectiveMainloopFwdSm90ILi2EN4cute5tupleIJNS5_1CILi1EEES8_S8_EEENS6_IJNS7_ILi64EEESA_SA_EEELi512ENS_6half_tEfNS_4arch4Sm90ELb1ELb0ELb0ELb1ELb0ELb0ELb1ELb0ELb0ELb0ELb0ELb0EEENS1_21CollectiveEpilogueFwdINS6_IJSA_NS7_ILi512EEESA_EEES9_SC_SE_Li256ELb1ELb0ELb0ELb0EEENS1_36VarlenDynamicPersistentTileSchedulerILi64ELi64ELi256ELi32ELb0ELb0ELb1ELb1ELb1ELb1EEEEEEEEEvNT_6ParamsE,@function
        .size           _ZN7cutlass13device_kernelIN5flash11enable_sm90INS1_16FlashAttnFwdSm90INS1_25CollectiveMainloopFwdSm90ILi2EN4cute5tupleIJNS5_1CILi1EEES8_S8_EEENS6_IJNS7_ILi64EEESA_SA_EEELi512ENS_6half_tEfNS_4arch4Sm90ELb1ELb0ELb0ELb1ELb0ELb0ELb1ELb0ELb0ELb0ELb0ELb0EEENS1_21CollectiveEpilogueFwdINS6_IJSA_NS7_ILi512EEESA_EEES9_SC_SE_Li256ELb1ELb0ELb0ELb0EEENS1_36VarlenDynamicPersistentTileSchedulerILi64ELi64ELi256ELi32ELb0ELb0ELb1ELb1ELb1ELb1EEEEEEEEEvNT_6ParamsE,(.L_x_4565 - _ZN7cutlass13device_kernelIN5flash11enable_sm90INS1_16FlashAttnFwdSm90INS1_25CollectiveMainloopFwdSm90ILi2EN4cute5tupleIJNS5_1CILi1EEES8_S8_EEENS6_IJNS7_ILi64EEESA_SA_EEELi512ENS_6half_tEfNS_4arch4Sm90ELb1ELb0ELb0ELb1ELb0ELb0ELb1ELb0ELb0ELb0ELb0ELb0EEENS1_21CollectiveEpilogueFwdINS6_IJSA_NS7_ILi512EEESA_EEES9_SC_SE_Li256ELb1ELb0ELb0ELb0EEENS1_36VarlenDynamicPersistentTileSchedulerILi64ELi64ELi256ELi32ELb0ELb0ELb1ELb1ELb1ELb1EEEEEEEEEvNT_6ParamsE)
        .other          _ZN7cutlass13device_kernelIN5flash11enable_sm90INS1_16FlashAttnFwdSm90INS1_25CollectiveMainloopFwdSm90ILi2EN4cute5tupleIJNS5_1CILi1EEES8_S8_EEENS6_IJNS7_ILi64EEESA_SA_EEELi512ENS_6half_tEfNS_4arch4Sm90ELb1ELb0ELb0ELb1ELb0ELb0ELb1ELb0ELb0ELb0ELb0ELb0EEENS1_21CollectiveEpilogueFwdINS6_IJSA_NS7_ILi512EEESA_EEES9_SC_SE_Li256ELb1ELb0ELb0ELb0EEENS1_36VarlenDynamicPersistentTileSchedulerILi64ELi64ELi256ELi32ELb0ELb0ELb1ELb1ELb1ELb1EEEEEEEEEvNT_6ParamsE,@"STO_CUDA_ENTRY STV_DEFAULT"
_ZN7cutlass13device_kernelIN5flash11enable_sm90INS1_16FlashAttnFwdSm90INS1_25CollectiveMainloopFwdSm90ILi2EN4cute5tupleIJNS5_1CILi1EEES8_S8_EEENS6_IJNS7_ILi64EEESA_SA_EEELi512ENS_6half_tEfNS_4arch4Sm90ELb1ELb0ELb0ELb1ELb0ELb0ELb1ELb0ELb0ELb0ELb0ELb0EEENS1_21CollectiveEpilogueFwdINS6_IJSA_NS7_ILi512EEESA_EEES9_SC_SE_Li256ELb1ELb0ELb0ELb0EEENS1_36VarlenDynamicPersistentTileSchedulerILi64ELi64ELi256ELi32ELb0ELb0ELb1ELb1ELb1ELb1EEEEEEEEEvNT_6ParamsE:
        /* <DEDUP_REMOVED lines=24> */
.L_x_3980:
[----:B------:R-:W-:Y:S05]  /*0180*/  BSYNC B0 ;  /* 0x0000000000007941 */ /* 0x000fea0003800000 */
.L_x_3979:
        /* <DEDUP_REMOVED lines=21> */
[----:B0-----:R0:W1:Y:S01]  /*02e0*/  @UP1 SYNCS.EXCH.64 URZ, [UR8+0x38800], UR4 ;  /* 0x03880004083f15b2 */ /* 0x0010620008000100 */
[----:B------:R0:W2:Y:S04]  /*02f0*/  @UP2 SYNCS.EXCH.64 URZ, [UR8+0x38810], UR4 ;  /* 0x03881004083f25b2 */ /* 0x0000a80008000100 */
        /* <DEDUP_REMOVED lines=16> */
.L_x_3981:
        /* <DEDUP_REMOVED lines=22> */
.L_x_3982:
        /* <DEDUP_REMOVED lines=18> */
.L_x_3983:
        /* <DEDUP_REMOVED lines=22> */
.L_x_3984:
        /* <DEDUP_REMOVED lines=22> */
.L_x_3985:
[----:B0-----:R-:W-:Y:S01]  /*0940*/  UMOV UR4, 0x1 ;  /* 0x0000000100047882 */ /* 0x001fe20000000000 */
[----:B------:R-:W-:Y:S01]  /*0950*/  PLOP3.LUT P0, PT, PT, PT, UP0, 0x80, 0x0 ;  /* 0x000000000000781c */ /* 0x000fe20003f0f008 */
[----:B------:R-:W-:Y:S01]  /*0960*/  USEL UR4, UR4, 0x2, !UP0 ;  /* 0x0000000204047887 */ /* 0x000fe2000c000000 */
[----:B------:R-:W-:-:S05]  /*0970*/  NOP ;  /* 0x0000000000007918 */ /* 0x000fca0000000000 */
[----:B------:R-:W-:-:S05]  /*0980*/  IMAD.U32 R2, RZ, RZ, UR4 ;  /* 0x00000004ff027e24 */ /* 0x000fca000f8e00ff */
[----:B------:R0:W-:Y:S01]  /*0990*/  STL [R1+0x2c], R2 ;  /* 0x00002c0201007387 */ /* 0x0001e20000100800 */
[----:B-123--:R-:W-:Y:S06]  /*09a0*/  BAR.SYNC.DEFER_BLOCKING 0x0 ;  /* 0x0000000000007b1d */ /* 0x00efec0000010000 */
[----:B------:R-:W-:Y:S05]  /*09b0*/  @!P0 BRA `(.L_x_3986) ;  /* 0x000000e8000c8947 */ /* 0x000fea0003800000 */
.L_x_3987:
[----:B------:R-:W-:-:S08]  /*09c0*/  NOP ;  /* 0x0000000000007918 */ /* 0x000fd00000000000 */
[----:B------:R-:W1:Y:S02]  /*09d0*/  USETMAXREG.TRY_ALLOC.CTAPOOL UP0, 0xf0 ;  /* 0x000000f0000079c8 */ /* 0x000e640008000600 */
[----:B-1----:R-:W-:-:S13]  /*09e0*/  PLOP3.LUT P0, PT, PT, PT, UP0, 0x80, 0x0 ;  /* 0x000000000000781c */ /* 0x002fda0003f0f008 */
[----:B------:R-:W-:Y:S05]  /*09f0*/  @!P0 BRA `(.L_x_3987) ;  /* 0xfffffffc00f08947 */ /* 0x000fea000383ffff */
[----:B0-----:R-:W0:Y:S01]  /*0a00*/  S2R R2, SR_TID.X ;  /* 0x0000000000027919 */ /* 0x001e220000002100 */
[----:B------:R-:W1:Y:S01]  /*0a10*/  S2UR UR5, SR_CgaCtaId ;  /* 0x00000000000579c3 */ /* 0x000e620000008800 */
[----:B------:R-:W-:Y:S02]  /*0a20*/  UMOV UR4, 0x400 ;  /* 0x0000040000047882 */ /* 0x000fe40000000000 */
[----:B-1----:R-:W-:-:S06]  /*0a30*/  ULEA UR4, UR5, UR4, 0x18 ;  /* 0x0000000405047291 */ /* 0x002fcc000f8ec03f */
[----:B------:R-:W-:Y:S01]  /*0a40*/  IMAD.U32 R17, RZ, RZ, UR4 ;  /* 0x00000004ff117e24 */ /* 0x000fe2000f8e00ff */
[----:B0-----:R-:W-:Y:S01]  /*0a50*/  LOP3.LUT R0, R2, 0xffffff80, RZ, 0xc0, !PT ;  /* 0xffffff8002007812 */ /* 0x001fe200078ec0ff */
[----:B------:R-:W-:-:S03]  /*0a60*/  ULDC UR4, c[0x0][0xd14] ;  /* 0x0003450000047ab9 */ /* 0x000fc60000000800 */
[----:B------:R-:W-:-:S13]  /*0a70*/  ISETP.NE.AND P0, PT, R0, 0x80, PT ;  /* 0x000000800000780c */ /* 0x000fda0003f05270 */
[----:B------:R-:W-:Y:S06]  /*0a80*/  @!P0 BAR.ARV 0x8, 0xa0 ;  /* 0x0202800000008b1d */ /* 0x000fec0000002000 */
[----:B------:R-:W-:-:S13]  /*0a90*/  ISETP.GE.U32.AND P0, PT, R2, 0x100, PT ;  /* 0x000001000200780c */ /* 0x000fda0003f06070 */
[----:B------:R-:W-:Y:S08]  /*0aa0*/  @P0 BAR.ARV 0xf, 0x100 ;  /* 0x03c4000000000b1d */ /* 0x000ff00000002000 */
[----:B------:R-:W-:Y:S06]  /*0ab0*/  BAR.SYNC.DEFER_BLOCKING 0x5, 0x120 ;  /* 0x0144800000007b1d */ /* 0x000fec0000010000 */
[----:B------:R-:W0:Y:S02]  /*0ac0*/  LDS.128 R184, [R17+0x388d0] ;  /* 0x0388d00011b87984 */ /* 0x000e240000000c00 */
[----:B------:R-:W-:Y:S06]  /*0ad0*/  BAR.ARV 0x4, 0x120 ;  /* 0x0104800000007b1d */ /* 0x000fec0000002000 */
[----:B0-----:R-:W-:-:S13]  /*0ae0*/  ISETP.GE.AND P0, PT, R187, UR4, PT ;  /* 0x00000004bb007c0c */ /* 0x001fda000bf06270 */
[----:B------:R-:W-:Y:S05]  /*0af0*/  @P0 EXIT ;  /* 0x000000000000094d */ /* 0x000fea0003800000 */
[----:B------:R-:W2:Y:S01]  /*0b00*/  LDL R3, [R1+0x2c] ;  /* 0x00002c0001037983 */ /* 0x000ea20000100800 */
[----:B------:R-:W-:Y:S01]  /*0b10*/  VIADD R198, R2, 0xffffff80 ;  /* 0xffffff8002c67836 */ /* 0x000fe20000000000 */
[----:B------:R-:W-:Y:S01]  /*0b20*/  R2UR UR5, R186 ;  /* 0x00000000ba0572ca */ /* 0x000fe200000e0000 */
[----:B------:R-:W-:Y:S01]  /*0b30*/  IMAD.MOV.U32 R191, RZ, RZ, 0x40 ;  /* 0x00000040ffbf7424 */ /* 0x000fe200078e00ff */
[----:B------:R-:W-:Y:S01]  /*0b40*/  MOV R16, RZ ;  /* 0x000000ff00107202 */ /* 0x000fe20000000f00 */
[----:B------:R-:W-:Y:S01]  /*0b50*/  UMOV UR36, URZ ;  /* 0x0000003f00247c82 */ /* 0x000fe20008000000 */
[----:B--2---:R-:W-:Y:S02]  /*0b60*/  R2UR UR4, R3 ;  /* 0x00000000030472ca */ /* 0x004fe400000e0000 */
[----:B------:R-:W-:-:S04]  /*0b70*/  SHF.R.S32.HI R3, RZ, 0x1f, R198 ;  /* 0x0000001fff037819 */ /* 0x000fc800000114c6 */
[CC--:B------:R-:W-:Y:S02]  /*0b80*/  LEA.HI R0, R3.reuse, R198.reuse, RZ, 0x4 ;  /* 0x000000c603007211 */ /* 0x0c0fe400078f20ff */
[----:B------:R-:W-:Y:S02]  /*0b90*/  LEA.HI R4, R3, R198, RZ, 0x5 ;  /* 0x000000c603047211 */ /* 0x000fe400078f28ff */
[----:B------:R-:W-:Y:S02]  /*0ba0*/  SHF.R.S32.HI R11, RZ, 0x4, R0 ;  /* 0x00000004ff0b7819 */ /* 0x000fe40000011400 */
[C---:B------:R-:W-:Y:S01]  /*0bb0*/  LOP3.LUT R7, R0.reuse, 0xfffffff0, RZ, 0xc0, !PT ;  /* 0xfffffff000077812 */ /* 0x040fe200078ec0ff */
[----:B------:R-:W-:Y:S01]  /*0bc0*/  ULOP3.LUT UR40, UR4, 0x1, URZ, 0xfc, !UPT ;  /* 0x0000000104287892 */ /* 0x000fe2000f8efc3f */
[--C-:B------:R-:W-:Y:S02]  /*0bd0*/  SHF.R.S32.HI R13, RZ, 0x5, R4.reuse ;  /* 0x00000005ff0d7819 */ /* 0x100fe40000011404 */
[----:B------:R-:W-:Y:S01]  /*0be0*/  LEA.HI R2, R0, R11, RZ, 0x1 ;  /* 0x0000000b00027211 */ /* 0x000fe200078f08ff */
[----:B------:R-:W-:Y:S01]  /*0bf0*/  IMAD.IADD R9, R198, 0x1, -R7 ;  /* 0x00000001c6097824 */ /* 0x000fe200078e0a07 */
[----:B------:R-:W-:-:S02]  /*0c00*/  SHF.R.S32.HI R4, RZ, 0x1f, R4 ;  /* 0x0000001fff047819 */ /* 0x000fc40000011404 */
[-C--:B------:R-:W-:Y:S02]  /*0c10*/  LEA.HI R5, R3, R198.reuse, RZ, 0x7 ;  /* 0x000000c603057211 */ /* 0x080fe400078f38ff */
[----:B------:R-:W-:Y:S02]  /*0c20*/  LOP3.LUT R2, R2, 0x1ffffffe, RZ, 0xc0, !PT ;  /* 0x1ffffffe02027812 */ /* 0x000fe400078ec0ff */
[----:B------:R-:W-:Y:S02]  /*0c30*/  LEA.HI R4, R4, R13, RZ, 0x2 ;  /* 0x0000000d04047211 */ /* 0x000fe400078f10ff */
[----:B------:R-:W-:Y:S01]  /*0c40*/  SHF.R.S32.HI R0, RZ, 0x1f, R9 ;  /* 0x0000001fff007819 */ /* 0x000fe20000011409 */
[----:B------:R-:W-:Y:S01]  /*0c50*/  IMAD.IADD R11, R11, 0x1, -R2 ;  /* 0x000000010b0b7824 */ /* 0x000fe200078e0a02 */
[----:B------:R-:W-:Y:S02]  /*0c60*/  SHF.R.S32.HI R196, RZ, 0x7, R5 ;  /* 0x00000007ffc47819 */ /* 0x000fe40000011405 */
[----:B------:R-:W-:Y:S01]  /*0c70*/  LOP3.LUT R4, R4, 0x3ffffc, RZ, 0xc0, !PT ;  /* 0x003ffffc04047812 */ /* 0x000fe200078ec0ff */
[----:B------:R-:W-:Y:S01]  /*0c80*/  IMAD.SHL.U32 R11, R11, 0x8, RZ ;  /* 0x000000080b0b7824 */ /* 0x000fe200078e00ff */
        /* <DEDUP_REMOVED lines=8> */
[----:B------:R-:W-:Y:S01]  /*0d10*/  LEA R12, R6, R15, 0x4 ;  /* 0x0000000f060c7211 */ /* 0x000fe200078e20ff */
[----:B------:R-:W-:Y:S01]  /*0d20*/  IMAD.IADD R6, R9, 0x1, -R4 ;  /* 0x0000000109067824 */ /* 0x000fe200078e0a04 */
[----:B------:R-:W-:-:S02]  /*0d30*/  LOP3.LUT R10, R8, 0x7ffffe00, RZ, 0xc0, !PT ;  /* 0x7ffffe00080a7812 */ /* 0x000fc400078ec0ff */
[----:B------:R-:W-:Y:S01]  /*0d40*/  SHF.R.S32.HI R0, RZ, 0x1f, R7 ;  /* 0x0000001fff007819 */ /* 0x000fe20000011407 */
[C---:B------:R-:W-:Y:S01]  /*0d50*/  IMAD.SHL.U32 R8, R6.reuse, 0x40, RZ ;  /* 0x0000004006087824 */ /* 0x040fe200078e00ff */
[----:B------:R-:W-:Y:S01]  /*0d60*/  R2P PR, R6, 0x6 ;  /* 0x0000000606007804 */ /* 0x000fe20000000000 */
[--C-:B------:R-:W-:Y:S01]  /*0d70*/  IMAD.U32 R197, R12, 0x40, R11.reuse ;  /* 0x000000400cc57824 */ /* 0x100fe200078e000b */
[----:B------:R-:W-:Y:S01]  /*0d80*/  LEA.HI R2, R0, R7, RZ, 0x2 ;  /* 0x0000000700027211 */ /* 0x000fe200078f10ff */
[----:B------:R-:W-:Y:S01]  /*0d90*/  IMAD R10, R13, 0x400, R10 ;  /* 0x000004000d0a7824 */ /* 0x000fe200078e020a */
[----:B------:R-:W-:Y:S02]  /*0da0*/  LOP3.LUT R8, R8, 0x1c0, RZ, 0xc0, !PT ;  /* 0x000001c008087812 */ /* 0x000fe400078ec0ff */
[----:B------:R-:W-:Y:S02]  /*0db0*/  SHF.R.S32.HI R4, RZ, 0x2, R2 ;  /* 0x00000002ff047819 */ /* 0x000fe40000011402 */
[----:B------:R-:W-:-:S02]  /*0dc0*/  LOP3.LUT R11, R8, 0x8, R11, 0xf8, !PT ;  /* 0x00000008080b7812 */ /* 0x000fc400078ef80b */
[----:B------:R-:W-:Y:S02]  /*0dd0*/  SHF.R.U32.HI R8, RZ, 0x3, R8 ;  /* 0x00000003ff087819 */ /* 0x000fe40000011608 */
[----:B------:R-:W-:Y:S02]  /*0de0*/  SHF.R.S32.HI R9, RZ, 0x1f, R2 ;  /* 0x0000001fff097819 */ /* 0x000fe40000011402 */
[----:B------:R-:W-:Y:S02]  /*0df0*/  LOP3.LUT R11, R11, R8, RZ, 0x3c, !PT ;  /* 0x000000080b0b7212 */ /* 0x000fe400078e3cff */
[----:B------:R-:W-:Y:S02]  /*0e00*/  LOP3.LUT R2, R2, 0x7ffffffc, RZ, 0xc0, !PT ;  /* 0x7ffffffc02027812 */ /* 0x000fe400078ec0ff */
[----:B------:R-:W-:Y:S01]  /*0e10*/  LEA.HI R9, R9, R4, RZ, 0x3 ;  /* 0x0000000409097211 */ /* 0x000fe200078f18ff */
[----:B------:R-:W-:Y:S01]  /*0e20*/  IMAD.IADD R10, R10, 0x1, R11 ;  /* 0x000000010a0a7824 */ /* 0x000fe200078e020b */
[----:B------:R-:W-:Y:S01]  /*0e30*/  LEA.HI R5, R5, R196, RZ, 0x1 ;  /* 0x000000c405057211 */ /* 0x000fe200078f08ff */
[----:B------:R-:W-:Y:S01]  /*0e40*/  IMAD.IADD R22, R7, 0x1, -R2 ;  /* 0x0000000107167824 */ /* 0x000fe200078e0a02 */
[----:B------:R-:W-:Y:S01]  /*0e50*/  LEA.HI R0, R0, R7, RZ, 0x5 ;  /* 0x0000000700007211 */ /* 0x000fe200078f28ff */
[----:B------:R-:W-:Y:S01]  /*0e60*/  IMAD R189, R10, 0x2, R17 ;  /* 0x000000020abd7824 */ /* 0x000fe200078e0211 */
[----:B------:R-:W-:Y:S01]  /*0e70*/  LOP3.LUT R9, R9, 0xfffffff8, RZ, 0xc0, !PT ;  /* 0xfffffff809097812 */ /* 0x000fe200078ec0ff */
[----:B------:R-:W-:Y:S01]  /*0e80*/  IMAD.MOV.U32 R2, RZ, RZ, RZ ;  /* 0x000000ffff027224 */ /* 0x000fe200078e00ff */
        /* <DEDUP_REMOVED lines=8> */
[----:B------:R-:W-:Y:S01]  /*0f10*/  SHF.R.S32.HI R194, RZ, 0x3, R3 ;  /* 0x00000003ffc27819 */ /* 0x000fe20000011403 */
[----:B------:R-:W-:-:S02]  /*0f20*/  IMAD.IADD R5, R196, 0x1, -R5 ;  /* 0x00000001c4057824 */ /* 0x000fc400078e0a05 */
[C---:B------:R-:W-:Y:S01]  /*0f30*/  @P1 VIADD R190, R192.reuse, 0xffffffe0 ;  /* 0xffffffe0c0be1836 */ /* 0x040fe20000000000 */
[----:B------:R-:W-:Y:S01]  /*0f40*/  IADD3 R192, R192, R191, RZ ;  /* 0x000000bfc0c07210 */ /* 0x000fe20007ffe0ff */
[----:B------:R-:W-:Y:S02]  /*0f50*/  IMAD R18, R0, 0x10, R9 ;  /* 0x0000001000127824 */ /* 0x000fe400078e0209 */
[----:B------:R-:W-:Y:S02]  /*0f60*/  IMAD.SHL.U32 R23, R7, 0x8, RZ ;  /* 0x0000000807177824 */ /* 0x000fe400078e00ff */
[----:B------:R-:W-:Y:S02]  /*0f70*/  IMAD.SHL.U32 R188, R5, 0x100, RZ ;  /* 0x0000010005bc7824 */ /* 0x000fe400078e00ff */
[----:B------:R-:W-:Y:S02]  /*0f80*/  IMAD.SHL.U32 R22, R22, 0x2, RZ ;  /* 0x0000000216167824 */ /* 0x000fe400078e00ff */
[----:B------:R-:W-:-:S07]  /*0f90*/  IMAD.IADD R191, R191, 0x1, R190 ;  /* 0x00000001bfbf7824 */ /* 0x000fce00078e02be */
.L_x_4038:
[----:B0-----:R-:W0:Y:S01]  /*0fa0*/  LDC.64 R4, c[0x0][0xd60] ;  /* 0x00035800ff047b82 */ /* 0x001e220000000a00 */
[----:B------:R-:W-:Y:S01]  /*0fb0*/  ULDC.64 UR10, c[0x0][0x208] ;  /* 0x00008200000a7ab9 */ /* 0x000fe20000000a00 */
[----:B------:R-:W-:Y:S01]  /*0fc0*/  ULDC.64 UR6, c[0x0][0xb20] ;  /* 0x0002c80000067ab9 */ /* 0x000fe20000000a00 */
[----:B------:R-:W-:-:S05]  /*0fd0*/  ULDC.64 UR8, c[0x0][0xb10] ;  /* 0x0002c40000087ab9 */ /* 0x000fca0000000a00 */
[----:B-1----:R-:W1:Y:S08]  /*0fe0*/  LDC.64 R8, c[0x0][0x3f8] ;  /* 0x0000fe00ff087b82 */ /* 0x002e700000000a00 */
[----:B--2---:R-:W2:Y:S01]  /*0ff0*/  LDC R184, c[0x0][0x288] ;  /* 0x0000a200ffb87b82 */ /* 0x004ea20000000800 */
[----:B0-----:R-:W-:-:S07]  /*1000*/  IMAD.WIDE R4, R187, 0x4, R4 ;  /* 0x00000004bb047825 */ /* 0x001fce00078e0204 */
[----:B------:R-:W0:Y:S01]  /*1010*/  LDC R0, c[0x0][0x404] ;  /* 0x00010100ff007b82 */ /* 0x000e220000000800 */
[----:B---3--:R-:W3:Y:S01]  /*1020*/  LDG.E R4, desc[UR10][R4.64] ;  /* 0x0000000a04047981 */ /* 0x008ee2000c1e1900 */
[----:B------:R-:W-:Y:S01]  /*1030*/  UISETP.NE.U32.AND UP0, UPT, UR6, URZ, UPT ;  /* 0x0000003f0600728c */ /* 0x000fe2000bf05070 */
[----:B------:R-:W-:Y:S01]  /*1040*/  IMAD.MOV.U32 R3, RZ, RZ, RZ ;  /* 0x000000ffff037224 */ /* 0x000fe200078e00ff */
[----:B------:R-:W-:-:S04]  /*1050*/  UISETP.NE.U32.AND UP1, UPT, UR8, URZ, UPT ;  /* 0x0000003f0800728c */ /* 0x000fc8000bf25070 */
[----:B------:R-:W4:Y:S01]  /*1060*/  LDC R11, c[0x0][0x2e0] ;  /* 0x0000b800ff0b7b82 */ /* 0x000f220000000800 */
[----:B------:R-:W-:Y:S02]  /*1070*/  UISETP.NE.AND.EX UP0, UPT, UR7, URZ, UPT, UP0 ;  /* 0x0000003f0700728c */ /* 0x000fe4000bf05300 */
[----:B------:R-:W-:-:S04]  /*1080*/  UISETP.NE.AND.EX UP1, UPT, UR9, URZ, UPT, UP1 ;  /* 0x0000003f0900728c */ /* 0x000fc8000bf25310 */
[----:B------:R-:W-:Y:S02]  /*1090*/  PLOP3.LUT P0, PT, PT, PT, UP0, 0x80, 0x0 ;  /* 0x000000000000781c */ /* 0x000fe40003f0f008 */
[----:B------:R-:W-:Y:S01]  /*10a0*/  PLOP3.LUT P2, PT, PT, PT, UP1, 0x80, 0x0 ;  /* 0x000000000000781c */ /* 0x000fe20003f4f018 */
[----:B------:R-:W-:Y:S01]  /*10b0*/  UMOV UR37, UR5 ;  /* 0x0000000500257c82 */ /* 0x000fe20008000000 */
[----:B---3--:R-:W-:-:S13]  /*10c0*/  R2UR UR39, R4 ;  /* 0x00000000042772ca */ /* 0x008fda00000e0000 */
[----:B------:R-:W-:Y:S02]  /*10d0*/  USHF.R.S32.HI UR38, URZ, 0x1f, UR39 ;  /* 0x0000001f3f267899 */ /* 0x000fe40008011427 */
[----:B------:R-:W-:-:S04]  /*10e0*/  @UP0 ULEA UR6, UP2, UR39, UR6, 0x2 ;  /* 0x0000000627060291 */ /* 0x000fc8000f84103f */
[----:B------:R-:W-:Y:S02]  /*10f0*/  @UP0 ULEA.HI.X UR7, UR39, UR7, UR38, 0x2, UP2 ;  /* 0x0000000727070291 */ /* 0x000fe400090f1426 */
[----:B------:R-:W-:Y:S01]  /*1100*/  @UP1 ULEA UR8, UP0, UR39, UR8, 0x2 ;  /* 0x0000000827081291 */ /* 0x000fe2000f80103f */
[----:B------:R-:W-:-:S03]  /*1110*/  IMAD.U32 R4, RZ, RZ, UR6 ;  /* 0x00000006ff047e24 */ /* 0x000fc6000f8e00ff */
[----:B------:R-:W-:Y:S01]  /*1120*/  IMAD.U32 R5, RZ, RZ, UR7 ;  /* 0x00000007ff057e24 */ /* 0x000fe2000f8e00ff */
[----:B------:R-:W-:Y:S01]  /*1130*/  @UP1 ULEA.HI.X UR9, UR39, UR9, UR38, 0x2, UP0 ;  /* 0x0000000927091291 */ /* 0x000fe200080f1426 */
[----:B------:R-:W-:Y:S01]  /*1140*/  IMAD.U32 R6, RZ, RZ, UR8 ;  /* 0x00000008ff067e24 */ /* 0x000fe2000f8e00ff */
[----:B------:R-:W-:Y:S02]  /*1150*/  ULDC.64 UR6, c[0x0][0xb18] ;  /* 0x0002c60000067ab9 */ /* 0x000fe40000000a00 */
[----:B------:R3:W5:Y:S01]  /*1160*/  @P0 LDG.E R3, desc[UR10][R4.64] ;  /* 0x0000000a04030981 */ /* 0x000762000c1e1900 */
[----:B-1----:R-:W-:Y:S01]  /*1170*/  ISETP.NE.U32.AND P0, PT, R8, RZ, PT ;  /* 0x000000ff0800720c */ /* 0x002fe20003f05070 */
[----:B------:R-:W-:Y:S01]  /*1180*/  IMAD.U32 R7, RZ, RZ, UR9 ;  /* 0x00000009ff077e24 */ /* 0x000fe2000f8e00ff */
[----:B------:R-:W-:Y:S02]  /*1190*/  ISETP.NE.U32.AND P1, PT, RZ, UR6, PT ;  /* 0x00000006ff007c0c */ /* 0x000fe4000bf25070 */
[----:B------:R-:W-:-:S02]  /*11a0*/  ISETP.NE.AND.EX P0, PT, R9, RZ, PT, P0 ;  /* 0x000000ff0900720c */ /* 0x000fc40003f05300 */
[----:B--2---:R3:W5:Y:S01]  /*11b0*/  @P2 LDG.E R184, desc[UR10][R6.64] ;  /* 0x0000000a06b82981 */ /* 0x004762000c1e1900 */
[----:B------:R-:W-:Y:S02]  /*11c0*/  ISETP.NE.AND.EX P1, PT, RZ, UR7, PT, P1 ;  /* 0x00000007ff007c0c */ /* 0x000fe4000bf25310 */
[----:B0-----:R-:W-:Y:S01]  /*11d0*/  SEL R0, R0, 0x1, P0 ;  /* 0x0000000100007807 */ /* 0x001fe20000000000 */
[----:B----4-:R-:W-:Y:S10]  /*11e0*/  @P2 BRA `(.L_x_3988) ;  /* 0x0000000000302947 */ /* 0x010ff40003800000 */
[----:B------:R-:W-:Y:S02]  /*11f0*/  ULDC.64 UR4, c[0x0][0xaf8] ;  /* 0x0002be0000047ab9 */ /* 0x000fe40000000a00 */
[----:B------:R-:W-:-:S04]  /*1200*/  ISETP.NE.U32.AND P0, PT, RZ, UR4, PT ;  /* 0x00000004ff007c0c */ /* 0x000fc8000bf05070 */
[----:B------:R-:W-:-:S13]  /*1210*/  ISETP.NE.AND.EX P0, PT, RZ, UR5, PT, P0 ;  /* 0x00000005ff007c0c */ /* 0x000fda000bf05300 */
[----:B------:R-:W-:Y:S05]  /*1220*/  @!P0 BRA `(.L_x_3988) ;  /* 0x0000000000208947 */ /* 0x000fea0003800000 */
[----:B------:R-:W-:Y:S01]  /*1230*/  ULDC.64 UR4, c[0x0][0xaf8] ;  /* 0x0002be0000047ab9 */ /* 0x000fe20000000a00 */
[----:B------:R-:W-:Y:S01]  /*1240*/  ULDC.64 UR8, c[0x0][0x208] ;  /* 0x0000820000087ab9 */ /* 0x000fe20000000a00 */
[----:B------:R-:W-:-:S06]  /*1250*/  UIMAD.WIDE UR4, UR39, 0x4, UR4 ;  /* 0x00000004270478a5 */ /* 0x000fcc000f8e0204 */
[----:B---3--:R-:W-:Y:S02]  /*1260*/  IMAD.U32 R4, RZ, RZ, UR4 ;  /* 0x00000004ff047e24 */ /* 0x008fe4000f8e00ff */
[----:B------:R-:W-:-:S05]  /*1270*/  IMAD.U32 R5, RZ, RZ, UR5 ;  /* 0x00000005ff057e24 */ /* 0x000fca000f8e00ff */
[----:B-----5:R-:W2:Y:S04]  /*1280*/  LDG.E R184, desc[UR8][R4.64] ;  /* 0x0000000804b87981 */ /* 0x020ea8000c1e1900 */
[----:B------:R-:W2:Y:S02]  /*1290*/  LDG.E R7, desc[UR8][R4.64+0x4] ;  /* 0x0000040804077981 */ /* 0x000ea4000c1e1900 */
[----:B--2---:R-:W-:-:S07]  /*12a0*/  IMAD.IADD R184, R7, 0x1, -R184 ;  /* 0x0000000107b87824 */ /* 0x004fce00078e0ab8 */
.L_x_3988:
[----:B------:R-:W-:Y:S02]  /*12b0*/  IMAD R186, R0, R11, RZ ;  /* 0x0000000b00ba7224 */ /* 0x000fe400078e02ff */
[----:B------:R-:W-:Y:S01]  /*12c0*/  IMAD.MOV.U32 R193, RZ, RZ, R185 ;  /* 0x000000ffffc17224 */ /* 0x000fe200078e00b9 */
[----:B------:R-:W-:Y:S06]  /*12d0*/  @!P1 BRA `(.L_x_3989) ;  /* 0x00000000001c9947 */ /* 0x000fec0003800000 */
[----:B------:R-:W-:Y:S01]  /*12e0*/  ULEA UR4, UP0, UR39, UR6, 0x2 ;  /* 0x0000000627047291 */ /* 0x000fe2000f80103f */
[----:B------:R-:W-:-:S03]  /*12f0*/  ULDC.64 UR8, c[0x0][0x208] ;  /* 0x0000820000087ab9 */ /* 0x000fc60000000a00 */
[----:B------:R-:W-:Y:S02]  /*1300*/  ULEA.HI.X UR5, UR39, UR7, UR38, 0x2, UP0 ;  /* 0x0000000727057291 */ /* 0x000fe400080f1426 */
[----:B---3--:R-:W-:-:S04]  /*1310*/  MOV R4, UR4 ;  /* 0x0000000400047c02 */ /* 0x008fc80008000f00 */
[----:B------:R-:W-:-:S05]  /*1320*/  IMAD.U32 R5, RZ, RZ, UR5 ;  /* 0x00000005ff057e24 */ /* 0x000fca000f8e00ff */
[----:B------:R0:W5:Y:S01]  /*1330*/  LDG.E R186, desc[UR8][R4.64] ;  /* 0x0000000804ba7981 */ /* 0x000162000c1e1900 */
[----:B------:R-:W-:Y:S05]  /*1340*/  BRA `(.L_x_3990) ;  /* 0x0000000000307947 */ /* 0x000fea0003800000 */
.L_x_3989:
        /* <DEDUP_REMOVED lines=9> */
[----:B------:R-:W2:Y:S04]  /*13e0*/  LDG.E R186, desc[UR6][R4.64] ;  /* 0x0000000604ba7981 */ /* 0x000ea8000c1e1900 */
[----:B------:R-:W2:Y:S02]  /*13f0*/  LDG.E R7, desc[UR6][R4.64+0x4] ;  /* 0x0000040604077981 */ /* 0x000ea4000c1e1900 */
[----:B--2---:R-:W-:-:S07]  /*1400*/  IMAD.IADD R186, R7, 0x1, -R186 ;  /* 0x0000000107ba7824 */ /* 0x004fce00078e0aba */
.L_x_3990:
[----:B-----5:R-:W-:Y:S01]  /*1410*/  IMAD.IADD R186, R186, 0x1, -R3 ;  /* 0x00000001baba7824 */ /* 0x020fe200078e0a03 */
[----:B------:R-:W-:Y:S01]  /*1420*/  UISETP.NE.AND UP0, UPT, UR41, 0x1, UPT ;  /* 0x000000012900788c */ /* 0x000fe2000bf05270 */
[----:B------:R-:W-:Y:S02]  /*1430*/  LEA R3, R185, 0x7f, 0x6 ;  /* 0x0000007fb9037811 */ /* 0x000fe400078e30ff */
[----:B------:R-:W-:Y:S01]  /*1440*/  CS2R R150, SRZ ;  /* 0x0000000000967805 */ /* 0x000fe2000001ff00 */
[C---:B------:R-:W-:Y:S01]  /*1450*/  VIADD R0, R186.reuse, 0x3f ;  /* 0x0000003fba007836 */ /* 0x040fe20000000000 */
[----:B------:R-:W-:Y:S02]  /*1460*/  CS2R R148, SRZ ;  /* 0x0000000000947805 */ /* 0x000fe4000001ff00 */
[----:B0--3--:R-:W-:Y:S02]  /*1470*/  IADD3 R4, R186, R3, -R184 ;  /* 0x00000003ba047210 */ /* 0x009fe40007ffe8b8 */
[----:B------:R-:W-:-:S02]  /*1480*/  CS2R R146, SRZ ;  /* 0x0000000000927805 */ /* 0x000fc4000001ff00 */
[----:B------:R-:W-:Y:S02]  /*1490*/  PLOP3.LUT P0, PT, PT, PT, UP0, 0x80, 0x0 ;  /* 0x000000000000781c */ /* 0x000fe40003f0f008 */
[----:B------:R-:W-:Y:S02]  /*14a0*/  CS2R R144, SRZ ;  /* 0x0000000000907805 */ /* 0x000fe4000001ff00 */
[----:B------:R-:W-:Y:S02]  /*14b0*/  SHF.R.S32.HI R3, RZ, 0x1f, R0 ;  /* 0x0000001fff037819 */ /* 0x000fe40000011400 */
[----:B------:R-:W-:Y:S02]  /*14c0*/  CS2R R142, SRZ ;  /* 0x00000000008e7805 */ /* 0x000fe4000001ff00 */
[----:B------:R-:W-:Y:S02]  /*14d0*/  SHF.R.S32.HI R5, RZ, 0x1f, R4 ;  /* 0x0000001fff057819 */ /* 0x000fe40000011404 */
[----:B------:R-:W-:-:S02]  /*14e0*/  CS2R R140, SRZ ;  /* 0x00000000008c7805 */ /* 0x000fc4000001ff00 */
[----:B------:R-:W-:Y:S01]  /*14f0*/  LEA.HI R3, R3, R0, RZ, 0x6 ;  /* 0x0000000003037211 */ /* 0x000fe200078f30ff */
[----:B------:R-:W-:Y:S01]  /*1500*/  IMAD.MOV.U32 R0, RZ, RZ, RZ ;  /* 0x000000ffff007224 */ /* 0x000fe200078e00ff */
[----:B------:R-:W-:Y:S02]  /*1510*/  LEA.HI R5, R5, R4, RZ, 0x6 ;  /* 0x0000000405057211 */ /* 0x000fe400078f30ff */
[----:B------:R-:W-:Y:S02]  /*1520*/  CS2R R138, SRZ ;  /* 0x00000000008a7805 */ /* 0x000fe4000001ff00 */
[----:B------:R-:W-:Y:S01]  /*1530*/  SHF.R.S32.HI R168, RZ, 0x6, R3 ;  /* 0x00000006ffa87819 */ /* 0x000fe20000011403 */
[----:B------:R-:W-:Y:S01]  /*1540*/  IMAD.MOV.U32 R3, RZ, RZ, RZ ;  /* 0x000000ffff037224 */ /* 0x000fe200078e00ff */
[----:B------:R-:W-:Y:S02]  /*1550*/  SHF.R.S32.HI R5, RZ, 0x6, R5 ;  /* 0x00000006ff057819 */ /* 0x000fe40000011405 */
[----:B------:R-:W-:-:S02]  /*1560*/  CS2R R136, SRZ ;  /* 0x0000000000887805 */ /* 0x000fc4000001ff00 */
[----:B------:R-:W-:Y:S02]  /*1570*/  CS2R R134, SRZ ;  /* 0x0000000000867805 */ /* 0x000fe4000001ff00 */
[----:B------:R-:W-:Y:S02]  /*1580*/  CS2R R132, SRZ ;  /* 0x0000000000847805 */ /* 0x000fe4000001ff00 */
[----:B------:R-:W-:Y:S02]  /*1590*/  VIMNMX R168, R168, R5, PT ;  /* 0x00000005a8a87248 */ /* 0x000fe40003fe0100 */
        /* <DEDUP_REMOVED lines=51> */
[----:B------:R-:W-:Y:S01]  /*18d0*/  MOV R169, RZ ;  /* 0x000000ff00a97202 */ /* 0x000fe20000000f00 */
[----:B------:R-:W-:Y:S01]  /*18e0*/  IMAD.MOV.U32 R7, RZ, RZ, RZ ;  /* 0x000000ffff077224 */ /* 0x000fe200078e00ff */
[----:B------:R-:W-:Y:S01]  /*18f0*/  CS2R R170, SRZ ;  /* 0x0000000000aa7805 */ /* 0x000fe2000001ff00 */
[----:B------:R-:W-:Y:S01]  /*1900*/  IMAD.MOV.U32 R24, RZ, RZ, RZ ;  /* 0x000000ffff187224 */ /* 0x000fe200078e00ff */
[----:B------:R-:W-:Y:S01]  /*1910*/  CS2R R26, SRZ ;  /* 0x00000000001a7805 */ /* 0x000fe2000001ff00 */
[----:B------:R-:W-:Y:S01]  /*1920*/  IMAD.MOV.U32 R172, RZ, RZ, RZ ;  /* 0x000000ffffac7224 */ /* 0x000fe200078e00ff */
[----:B------:R-:W-:Y:S06]  /*1930*/  @!P0 BRA `(.L_x_3991) ;  /* 0x0000001400e88947 */ /* 0x000fec0003800000 */
        /* <DEDUP_REMOVED lines=13> */
[----:B------:R-:W-:Y:S01]  /*1a10*/  UMOV UR7, 0x40000040 ;  /* 0x4000004000077882 */ /* 0x000fe20000000000 */
[----:B------:R-:W1:Y:S01]  /*1a20*/  S2R R20, SR_TID.X ;  /* 0x0000000000147919 */ /* 0x000e620000002100 */
[----:B0-----:R-:W-:-:S04]  /*1a30*/  LEA.HI R5, R4, R4, RZ, 0x1 ;  /* 0x0000000404057211 */ /* 0x001fc800078f08ff */
[----:B------:R-:W-:Y:S01]  /*1a40*/  LOP3.LUT R5, R5, 0x1fffe, RZ, 0xc0, !PT ;  /* 0x0001fffe05057812 */ /* 0x000fe200078ec0ff */
[----:B------:R-:W-:-:S04]  /*1a50*/  WARPGROUP.ARRIVE ;  /* 0x00000000000079c5 */ /* 0x000fc80000000000 */
        /* <DEDUP_REMOVED lines=10> */
[----:B------:R-:W-:Y:S01]  /*1b00*/  VIADD R8, R5, 0x2 ;  /* 0x0000000205087836 */ /* 0x000fe20000000000 */
[----:B------:R-:W-:-:S02]  /*1b10*/  LOP3.LUT R7, R4, 0x2000000, RZ, 0xfc, !PT ;  /* 0x0200000004077812 */ /* 0x000fc400078efcff */
[----:B-1----:R-:W-:Y:S02]  /*1b20*/  LOP3.LUT R20, R20, 0x7f, RZ, 0xc0, !PT ;  /* 0x0000007f14147812 */ /* 0x002fe400078ec0ff */
[----:B------:R-:W-:Y:S01]  /*1b30*/  R2UR UR12, R8 ;  /* 0x00000000080c72ca */ /* 0x000fe200000e0000 */
[----:B------:R-:W-:Y:S01]  /*1b40*/  IMAD R4, R2, 0x1000, R7 ;  /* 0x0000100002047824 */ /* 0x000fe200078e0207 */
[C---:B------:R-:W-:Y:S01]  /*1b50*/  IADD3 R8, R5.reuse, 0x4, RZ ;  /* 0x0000000405087810 */ /* 0x040fe20007ffe0ff */
[----:B------:R-:W-:Y:S01]  /*1b60*/  VIADD R5, R5, 0x6 ;  /* 0x0000000605057836 */ /* 0x000fe20000000000 */
[----:B------:R-:W-:Y:S01]  /*1b70*/  ISETP.NE.AND P1, PT, R20, RZ, PT ;  /* 0x000000ff1400720c */ /* 0x000fe20003f25270 */
[C---:B------:R-:W-:Y:S01]  /*1b80*/  VIADD R6, R4.reuse, 0x80 ;  /* 0x0000008004067836 */ /* 0x040fe20000000000 */
[----:B------:R-:W-:Y:S02]  /*1b90*/  R2UR UR10, R4 ;  /* 0x00000000040a72ca */ /* 0x000fe400000e0000 */
[----:B------:R-:W-:-:S02]  /*1ba0*/  R2UR UR16, R8 ;  /* 0x00000000081072ca */ /* 0x000fc400000e0000 */
[----:B------:R-:W-:Y:S01]  /*1bb0*/  R2UR UR14, R6 ;  /* 0x00000000060e72ca */ /* 0x000fe200000e0000 */
[C---:B------:R-:W-:Y:S01]  /*1bc0*/  VIADD R6, R4.reuse, 0x100 ;  /* 0x0000010004067836 */ /* 0x040fe20000000000 */
[----:B------:R-:W-:Y:S01]  /*1bd0*/  R2UR UR4, R5 ;  /* 0x00000000050472ca */ /* 0x000fe200000e0000 */
[----:B------:R-:W-:-:S03]  /*1be0*/  VIADD R4, R4, 0x180 ;  /* 0x0000018004047836 */ /* 0x000fc60000000000 */
[----:B------:R-:W-:Y:S02]  /*1bf0*/  R2UR UR18, R6 ;  /* 0x00000000061272ca */ /* 0x000fe400000e0000 */
[----:B------:R-:W-:Y:S01]  /*1c00*/  R2UR UR6, R4 ;  /* 0x00000000040672ca */ /* 0x000fe200000e0000 */
[----:B------:R-:W-:Y:S01]  /*1c10*/  HGMMA.64x256x16.F32 R24, gdesc[UR8].tnspB, RZ, !UPT, gsb0 ;  /* 0x43e00000081879f0 */ /* 0x000fe2000c0008ff */
[----:B------:R-:W-:-:S04]  /*1c20*/  @!P1 IMAD R4, R2, 0x8, R17 ;  /* 0x0000000802049824 */ /* 0x000fc800078e0211 */
[----:B------:R-:W-:-:S05]  /*1c30*/  @!P1 VIADD R4, R4, 0x38860 ;  /* 0x0003886004049836 */ /* 0x000fca0000000000 */
[----:B------:R-:W-:Y:S01]  /*1c40*/  @!P1 PRMT R4, RZ, 0x654, R4 ;  /* 0x00000654ff049816 */ /* 0x000fe20000000004 */
[----:B------:R-:W-:Y:S02]  /*1c50*/  WARPGROUP.DEPBAR.LE gsb0, 0x0 ;  /* 0x00008000000079c5 */ /* 0x000fe40000010000 */
[----:B------:R-:W-:-:S15]  /*1c60*/  WARPGROUP.ARRIVE ;  /* 0x00000000000079c5 */ /* 0x000fde0000000000 */
        /* <DEDUP_REMOVED lines=14> */
.L_x_3994:
[----:B------:R-:W-:Y:S01]  /*1d50*/  BAR.SYNC.DEFER_BLOCKING 0xe, 0x100 ;  /* 0x0384000000007b1d */ /* 0x000fe20000010000 */
[----:B01----:R-:W-:Y:S01]  /*1d60*/  IMAD R4, R2, 0x40, R18 ;  /* 0x0000004002047824 */ /* 0x003fe200078e0212 */
[----:B------:R-:W-:Y:S01]  /*1d70*/  ISETP.GT.AND P2, PT, R168, RZ, PT ;  /* 0x000000ffa800720c */ /* 0x000fe20003f44270 */
[----:B------:R-:W-:Y:S02]  /*1d80*/  VIADD R2, R2, 0x1 ;  /* 0x0000000102027836 */ /* 0x000fe40000000000 */
[----:B------:R-:W-:Y:S01]  /*1d90*/  IMAD R4, R4, 0x4, R17 ;  /* 0x0000000404047824 */ /* 0x000fe200078e0211 */
[----:B------:R-:W-:Y:S01]  /*1da0*/  UMOV UR11, 0x40000040 ;  /* 0x40000040000b7882 */ /* 0x000fe20000000000 */
[----:B------:R-:W-:Y:S01]  /*1db0*/  UMOV UR15, 0x40000040 ;  /* 0x40000040000f7882 */ /* 0x000fe20000000000 */
[----:B------:R-:W-:Y:S01]  /*1dc0*/  ISETP.NE.AND P0, PT, R2, 0x2, PT ;  /* 0x000000020200780c */ /* 0x000fe20003f05270 */
[----:B------:R-:W-:Y:S01]  /*1dd0*/  UMOV UR19, 0x40000040 ;  /* 0x4000004000137882 */ /* 0x000fe20000000000 */
[----:B------:R-:W-:Y:S01]  /*1de0*/  UMOV UR7, 0x40000040 ;  /* 0x4000004000077882 */ /* 0x000fe20000000000 */
[----:B------:R-:W-:Y:S01]  /*1df0*/  VIADD R168, R168, 0xffffffff ;  /* 0xffffffffa8a87836 */ /* 0x000fe20000000000 */
[----:B------:R-:W-:Y:S01]  /*1e00*/  SEL R2, R2, RZ, P0 ;  /* 0x000000ff02027207 */ /* 0x000fe20000000000 */
[----:B------:R-:W0:Y:S04]  /*1e10*/  LDS R5, [R4+0x38400] ;  /* 0x0384000004057984 */ /* 0x000e280000000800 */
[----:B------:R1:W2:Y:S02]  /*1e20*/  LDS R6, [R4+0x38420] ;  /* 0x0384200004067984 */ /* 0x0002a40000000800 */
[----:B-1----:R-:W-:-:S05]  /*1e30*/  IMAD R4, R2, 0x1000, R7 ;  /* 0x0000100002047824 */ /* 0x002fca00078e0207 */
[----:B------:R-:W-:Y:S01]  /*1e40*/  R2UR UR10, R4 ;  /* 0x00000000040a72ca */ /* 0x000fe200000e0000 */
        /* <DEDUP_REMOVED lines=128> */
[----:B------:R-:W-:-:S04]  /*2650*/  IADD3 R5, R4, 0x80, RZ ;  /* 0x0000008004057810 */ /* 0x000fc80007ffe0ff */
[----:B------:R-:W-:Y:S01]  /*2660*/  R2UR UR14, R5 ;  /* 0x00000000050e72ca */ /* 0x000fe200000e0000 */
[----:B------:R-:W-:Y:S01]  /*2670*/  WARPGROUP.ARRIVE ;  /* 0x00000000000079c5 */ /* 0x000fe20000000000 */
[C---:B------:R-:W-:Y:S02]  /*2680*/  VIADD R5, R4.reuse, 0x100 ;  /* 0x0000010004057836 */ /* 0x040fe40000000000 */
[----:B------:R-:W-:-:S03]  /*2690*/  VIADD R4, R4, 0x180 ;  /* 0x0000018004047836 */ /* 0x000fc60000000000 */
[----:B------:R-:W-:Y:S01]  /*26a0*/  HGMMA.64x256x16.F32 R24, gdesc[UR8].tnspB, R24, gsb0 ;  /* 0x43e00000081879f0 */ /* 0x000fe20008000818 */
[----:B------:R-:W-:Y:S02]  /*26b0*/  R2UR UR18, R5 ;  /* 0x00000000051272ca */ /* 0x000fe400000e0000 */
[----:B------:R-:W-:Y:S01]  /*26c0*/  R2UR UR6, R4 ;  /* 0x00000000040672ca */ /* 0x000fe200000e0000 */
[----:B------:R-:W-:Y:S01]  /*26d0*/  @!P1 IMAD R4, R2, 0x8, R17 ;  /* 0x0000000802049824 */ /* 0x000fe200078e0211 */
[----:B------:R-:W-:-:S03]  /*26e0*/  SEL R5, RZ, 0x1, P0 ;  /* 0x00000001ff057807 */ /* 0x000fc60000000000 */
[----:B------:R-:W-:Y:S01]  /*26f0*/  @!P1 VIADD R4, R4, 0x38860 ;  /* 0x0003886004049836 */ /* 0x000fe20000000000 */
[----:B------:R-:W-:-:S04]  /*2700*/  LOP3.LUT R16, R16, R5, RZ, 0x3c, !PT ;  /* 0x0000000510107212 */ /* 0x000fc800078e3cff */
        /* <DEDUP_REMOVED lines=16> */
.L_x_3993:
[----:B------:R-:W-:Y:S01]  /*2810*/  BAR.SYNC.DEFER_BLOCKING 0xe, 0x100 ;  /* 0x0384000000007b1d */ /* 0x000fe20000010000 */
[C---:B01----:R-:W-:Y:S01]  /*2820*/  IMAD R4, R2.reuse, 0x40, R18 ;  /* 0x0000004002047824 */ /* 0x043fe200078e0212 */
[----:B------:R-:W-:Y:S01]  /*2830*/  PLOP3.LUT P0, PT, PT, PT, PT, 0x8, 0x0 ;  /* 0x000000000000781c */ /* 0x000fe20003f0e170 */
[----:B------:R-:W-:Y:S02]  /*2840*/  VIADD R2, R2, 0x1 ;  /* 0x0000000102027836 */ /* 0x000fe40000000000 */
[----:B------:R-:W-:-:S03]  /*2850*/  IMAD R17, R4, 0x4, R17 ;  /* 0x0000000404117824 */ /* 0x000fc600078e0211 */
[----:B------:R-:W-:-:S04]  /*2860*/  ISETP.NE.AND P1, PT, R2, 0x2, PT ;  /* 0x000000020200780c */ /* 0x000fc80003f25270 */
[----:B------:R-:W-:Y:S02]  /*2870*/  SEL R7, RZ, 0x1, P1 ;  /* 0x00000001ff077807 */ /* 0x000fe40000800000 */
[----:B------:R-:W-:Y:S02]  /*2880*/  SEL R2, R2, RZ, P1 ;  /* 0x000000ff02027207 */ /* 0x000fe40000800000 */
[----:B------:R-:W-:Y:S01]  /*2890*/  LOP3.LUT R16, R16, R7, RZ, 0x3c, !PT ;  /* 0x0000000710107212 */ /* 0x000fe200078e3cff */
        /* <DEDUP_REMOVED lines=132> */
.L_x_3991:
[----:B------:R-:W-:Y:S02]  /*30e0*/  ISETP.GE.AND P1, PT, R168, 0x1, PT ;  /* 0x00000001a800780c */ /* 0x000fe40003f26270 */
[----:B------:R-:W-:-:S11]  /*30f0*/  PLOP3.LUT P0, PT, PT, PT, PT, 0x80, 0x0 ;  /* 0x000000000000781c */ /* 0x000fd60003f0f070 */
[----:B------:R-:W-:Y:S05]  /*3100*/  @!P1 BRA `(.L_x_3992) ;  /* 0x0000009400d89947 */ /* 0x000fea0003800000 */
[----:B------:R-:W0:Y:S02]  /*3110*/  SHFL.IDX PT, R0, R196, RZ, 0x1f ;  /* 0x00001fffc4007589 */ /* 0x000e2400000e0000 */
        /* <DEDUP_REMOVED lines=27> */
.L_x_3995:
[----:B------:R-:W-:Y:S01]  /*32d0*/  ULEA.HI UR4, UR36, UR36, URZ, 0x1 ;  /* 0x0000002424047291 */ /* 0x000fe2000f8f083f */
[----:B------:R-:W-:-:S03]  /*32e0*/  IMAD.U32 R0, RZ, RZ, UR40 ;  /* 0x00000028ff007e24 */ /* 0x000fc6000f8e00ff */
[----:B------:R-:W-:Y:S02]  /*32f0*/  ULOP3.LUT UR4, UR4, 0xfffffffe, URZ, 0xc0, !UPT ;  /* 0xfffffffe04047892 */ /* 0x000fe4000f8ec03f */
[----:B------:R-:W-:Y:S02]  /*3300*/  ISETP.NE.AND P0, PT, R0, 0x3, PT ;  /* 0x000000030000780c */ /* 0x000fe40003f05270 */
[----:B------:R-:W-:-:S06]  /*3310*/  UIADD3 UR4, UR36, -UR4, URZ ;  /* 0x8000000424047290 */ /* 0x000fcc000fffe03f */
[----:B------:R-:W-:-:S04]  /*3320*/  MOV R4, UR4 ;  /* 0x0000000400047c02 */ /* 0x000fc80008000f00 */
[----:B------:R-:W-:-:S04]  /*3330*/  SHF.L.U32 R4, R4, 0x1f, RZ ;  /* 0x0000001f04047819 */ /* 0x000fc800000006ff */
[----:B------:R-:W0:Y:S02]  /*3340*/  SYNCS.PHASECHK.TRANS64.TRYWAIT P1, [R17+URZ+0x38800], R4 ;  /* 0x03880004110075a7 */ /* 0x000e24000802017f */
[----:B0-----:R-:W-:Y:S05]  /*3350*/  @!P1 BRA `(.L_x_3996) ;  /* 0x0000011400489947 */ /* 0x001fea0003800000 */
.L_x_4124:
[----:B------:R-:W-:Y:S05]  /*3360*/  @!P0 BRA `(.L_x_3997) ;  /* 0x0000000000048947 */ /* 0x000fea0003800000 */
[----:B------:R-:W-:Y:S01]  /*3370*/  BPT.TRAP 0x1 ;  /* 0x000000040000795c */ /* 0x000fe20000300000 */
.L_x_3997:
[----:B------:R-:W-:Y:S01]  /*3380*/  IMAD R6, R2, 0x8, R17 ;  /* 0x0000000802067824 */ /* 0x000fe200078e0211 */
[----:B------:R-:W-:-:S04]  /*3390*/  SHF.L.U32 R7, R16, 0x1f, RZ ;  /* 0x0000001f10077819 */ /* 0x000fc800000006ff */
[----:B------:R1:W2:Y:S01]  /*33a0*/  SYNCS.PHASECHK.TRANS64.TRYWAIT P1, [R6+URZ+0x38830], R7 ;  /* 0x03883007060075a7 */ /* 0x0002a2000802017f */
[----:B------:R-:W-:Y:S05]  /*33b0*/  @!P0 BRA `(.L_x_3998) ;  /* 0x0000000000048947 */ /* 0x000fea0003800000 */
[----:B------:R-:W-:Y:S01]  /*33c0*/  BPT.TRAP 0x1 ;  /* 0x000000040000795c */ /* 0x000fe20000300000 */
.L_x_3998:
[----:B------:R-:W-:-:S05]  /*33d0*/  VIADD R0, R17, 0x22400 ;  /* 0x0002240011007836 */ /* 0x000fca0000000000 */
[----:B------:R-:W-:-:S04]  /*33e0*/  SHF.R.U32.HI R0, RZ, 0x4, R0 ;  /* 0x00000004ff007819 */ /* 0x000fc80000011600 */
[----:B------:R-:W-:Y:S01]  /*33f0*/  LOP3.LUT R0, R0, 0x3fff, RZ, 0xc0, !PT ;  /* 0x00003fff00007812 */ /* 0x000fe200078ec0ff */
[----:B--2---:R-:W-:Y:S06]  /*3400*/  @P1 BRA `(.L_x_3999) ;  /* 0x0000000000081947 */ /* 0x004fec0003800000 */
[----:B------:R-:W2:Y:S02]  /*3410*/  SYNCS.PHASECHK.TRANS64.TRYWAIT P1, [R6+URZ+0x38830], R7 ;  /* 0x03883007060075a7 */ /* 0x000ea4000802017f */
[----:B--2---:R-:W-:Y:S05]  /*3420*/  @!P1 BRA `(.L_x_4000) ;  /* 0x0000011400289947 */ /* 0x004fea0003800000 */
.L_x_3999:
[----:B------:R-:W-:Y:S05]  /*3430*/  WARPSYNC.ALL ;  /* 0x0000000000007948 */ /* 0x000fea0003800000 */
[----:B------:R-:W-:Y:S01]  /*3440*/  LOP3.LUT R0, R0, 0x10000, RZ, 0xfc, !PT ;  /* 0x0001000000007812 */ /* 0x000fe200078efcff */
[----:B------:R-:W-:Y:S01]  /*3450*/  VIADD R3, R17, 0x20400 ;  /* 0x0002040011037836 */ /* 0x000fe20000000000 */
[----:B------:R-:W-:-:S03]  /*3460*/  WARPGROUP.ARRIVE ;  /* 0x00000000000079c5 */ /* 0x000fc60000000000 */
[----:B------:R-:W-:Y:S01]  /*3470*/  IMAD R5, R2, 0x200, R0 ;  /* 0x0000020002057824 */ /* 0x000fe200078e0200 */
[----:B------:R-:W-:Y:S01]  /*3480*/  UMOV UR11, 0x40000040 ;  /* 0x40000040000b7882 */ /* 0x000fe20000000000 */
[----:B------:R-:W-:Y:S01]  /*3490*/  UMOV UR9, 0x40000040 ;  /* 0x4000004000097882 */ /* 0x000fe20000000000 */
[----:B------:R-:W-:Y:S01]  /*34a0*/  SHF.R.U32.HI R3, RZ, 0x4, R3 ;  /* 0x00000004ff037819 */ /* 0x000fe20000011603 */
[----:B------:R-:W-:Y:S01]  /*34b0*/  UMOV UR15, 0x40000040 ;  /* 0x40000040000f7882 */ /* 0x000fe20000000000 */
[----:B------:R-:W-:Y:S01]  /*34c0*/  R2UR UR10, R5 ;  /* 0x00000000050a72ca */ /* 0x000fe200000e0000 */
[----:B------:R-:W-:Y:S01]  /*34d0*/  UMOV UR13, 0x40000040 ;  /* 0x40000040000d7882 */ /* 0x000fe20000000000 */
[----:B------:R-:W-:Y:S01]  /*34e0*/  LOP3.LUT R3, R3, 0x3fff, RZ, 0xc0, !PT ;  /* 0x00003fff03037812 */ /* 0x000fe200078ec0ff */
[----:B------:R-:W-:Y:S01]  /*34f0*/  UMOV UR19, 0x40000040 ;  /* 0x4000004000137882 */ /* 0x000fe20000000000 */
[----:B------:R-:W-:Y:S01]  /*3500*/  UMOV UR17, 0x40000040 ;  /* 0x4000004000117882 */ /* 0x000fe20000000000 */
[----:B------:R-:W-:Y:S01]  /*3510*/  UMOV UR23, 0x40000040 ;  /* 0x4000004000177882 */ /* 0x000fe20000000000 */
[----:B------:R-:W-:Y:S01]  /*3520*/  LOP3.LUT R3, R3, 0x10000, RZ, 0xfc, !PT ;  /* 0x0001000003037812 */ /* 0x000fe200078efcff */
[----:B------:R-:W-:-:S03]  /*3530*/  UMOV UR21, 0x40000040 ;  /* 0x4000004000157882 */ /* 0x000fc60000000000 */
[C---:B------:R-:W-:Y:S01]  /*3540*/  R2UR UR8, R3.reuse ;  /* 0x00000000030872ca */ /* 0x040fe200000e0000 */
[----:B------:R-:W-:Y:S02]  /*3550*/  VIADD R5, R3, 0x2 ;  /* 0x0000000203057836 */ /* 0x000fe40000000000 */
[----:B------:R-:W-:Y:S02]  /*3560*/  UIADD3 UR14, UR10, 0x2, URZ ;  /* 0x000000020a0e7890 */ /* 0x000fe4000fffe03f */
[----:B------:R-:W-:Y:S01]  /*3570*/  UIADD3 UR18, UR10, 0x4, URZ ;  /* 0x000000040a127890 */ /* 0x000fe2000fffe03f */
[----:B------:R-:W-:Y:S01]  /*3580*/  R2UR UR12, R5 ;  /* 0x00000000050c72ca */ /* 0x000fe200000e0000 */
[C---:B------:R-:W-:Y:S01]  /*3590*/  VIADD R5, R3.reuse, 0x4 ;  /* 0x0000000403057836 */ /* 0x040fe20000000000 */
[----:B------:R-:W-:Y:S01]  /*35a0*/  UIADD3 UR22, UR10, 0x6, URZ ;  /* 0x000000060a167890 */ /* 0x000fe2000fffe03f */
[----:B------:R-:W-:-:S03]  /*35b0*/  VIADD R3, R3, 0x6 ;  /* 0x0000000603037836 */ /* 0x000fc60000000000 */
[----:B------:R-:W-:Y:S01]  /*35c0*/  R2UR UR16, R5 ;  /* 0x00000000051072ca */ /* 0x000fe200000e0000 */
[----:B------:R-:W-:Y:S01]  /*35d0*/  HGMMA.64x64x16.F32 R24, gdesc[UR8], RZ, !UPT, gsb0 ;  /* 0x00e00000081879f0 */ /* 0x000fe2000c0008ff */
[----:B------:R-:W-:Y:S02]  /*35e0*/  R2UR UR20, R3 ;  /* 0x00000000031472ca */ /* 0x000fe400000e0000 */
        /* <DEDUP_REMOVED lines=10> */
[----:B------:R-:W3:Y:S02]  /*3690*/  SYNCS.PHASECHK.TRANS64.TRYWAIT P1, [R17+URZ+0x38810], R4 ;  /* 0x03881004110075a7 */ /* 0x000ee4000802017f */
[----:B---3--:R-:W-:Y:S05]  /*36a0*/  @!P1 BRA `(.L_x_4001) ;  /* 0x00000110009c9947 */ /* 0x008fea0003800000 */
.L_x_4125:
[----:B------:R-:W-:Y:S05]  /*36b0*/  @!P0 BRA `(.L_x_4002) ;  /* 0x0000000000048947 */ /* 0x000fea0003800000 */
[----:B------:R-:W-:Y:S01]  /*36c0*/  BPT.TRAP 0x1 ;  /* 0x000000040000795c */ /* 0x000fe20000300000 */
.L_x_4002:
[----:B------:R4:W0:Y:S01]  /*36d0*/  SYNCS.PHASECHK.TRANS64.TRYWAIT P1, [R6+URZ+0x38850], R7 ;  /* 0x03885007060075a7 */ /* 0x000822000802017f */
[----:B------:R-:W-:Y:S05]  /*36e0*/  @!P0 BRA `(.L_x_4003) ;  /* 0x0000000000048947 */ /* 0x000fea0003800000 */
[----:B------:R-:W-:Y:S01]  /*36f0*/  BPT.TRAP 0x1 ;  /* 0x000000040000795c */ /* 0x000fe20000300000 */
.L_x_4003:
[C---:B------:R-:W-:Y:S02]  /*3700*/  VIADD R3, R17.reuse, 0x400 ;  /* 0x0000040011037836 */ /* 0x040fe40000000000 */
[----:B0--3--:R-:W-:-:S03]  /*3710*/  VIADD R4, R17, 0x26400 ;  /* 0x0002640011047836 */ /* 0x009fc60000000000 */
[----:B------:R-:W-:Y:S02]  /*3720*/  SHF.R.U32.HI R3, RZ, 0x4, R3 ;  /* 0x00000004ff037819 */ /* 0x000fe40000011603 */
[----:B------:R-:W-:Y:S02]  /*3730*/  SHF.R.U32.HI R4, RZ, 0x4, R4 ;  /* 0x00000004ff047819 */ /* 0x000fe40000011604 */
[----:B------:R-:W-:Y:S02]  /*3740*/  LOP3.LUT R3, R3, 0x3fff, RZ, 0xc0, !PT ;  /* 0x00003fff03037812 */ /* 0x000fe400078ec0ff */
[----:B------:R-:W-:Y:S02]  /*3750*/  LOP3.LUT R4, R4, 0x3fff, RZ, 0xc0, !PT ;  /* 0x00003fff04047812 */ /* 0x000fe400078ec0ff */
[----:B------:R-:W-:Y:S02]  /*3760*/  LOP3.LUT R3, R3, 0x10000, RZ, 0xfc, !PT ;  /* 0x0001000003037812 */ /* 0x000fe400078efcff */
[----:B------:R-:W-:-:S02]  /*3770*/  LOP3.LUT R4, R4, 0x10000, RZ, 0xfc, !PT ;  /* 0x0001000004047812 */ /* 0x000fc400078efcff */
[----:B------:R-:W-:Y:S01]  /*3780*/  LEA R5, R2, R3, 0xc ;  /* 0x0000000302057211 */ /* 0x000fe200078e60ff */
[----:B------:R-:W-:Y:S06]  /*3790*/  @P1 BRA `(.L_x_4004) ;  /* 0x0000000000081947 */ /* 0x000fec0003800000 */
[----:B------:R-:W0:Y:S02]  /*37a0*/  SYNCS.PHASECHK.TRANS64.TRYWAIT P1, [R6+URZ+0x38850], R7 ;  /* 0x03885007060075a7 */ /* 0x000e24000802017f */
[----:B0-----:R-:W-:Y:S05]  /*37b0*/  @!P1 BRA `(.L_x_4005) ;  /* 0x00000110006c9947 */ /* 0x001fea0003800000 */
.L_x_4004:
[C---:B------:R-:W-:Y:S01]  /*37c0*/  R2UR UR24, R4.reuse ;  /* 0x00000000041872ca */ /* 0x040fe200000e0000 */
[----:B------:R-:W-:Y:S01]  /*37d0*/  WARPGROUP.ARRIVE ;  /* 0x00000000000079c5 */ /* 0x000fe20000000000 */
[C---:B------:R-:W-:Y:S01]  /*37e0*/  R2UR UR26, R5.reuse ;  /* 0x00000000051a72ca */ /* 0x040fe200000e0000 */
[----:B------:R-:W-:Y:S01]  /*37f0*/  UMOV UR25, 0x40000040 ;  /* 0x4000004000197882 */ /* 0x000fe20000000000 */
[----:B------:R-:W-:Y:S01]  /*3800*/  UMOV UR27, 0x40000040 ;  /* 0x40000040001b7882 */ /* 0x000fe20000000000 */
[----:B------:R-:W-:Y:S01]  /*3810*/  VIADD R8, R4, 0x2 ;  /* 0x0000000204087836 */ /* 0x000fe20000000000 */
[----:B------:R-:W-:Y:S01]  /*3820*/  UMOV UR5, 0x40000040 ;  /* 0x4000004000057882 */ /* 0x000fe20000000000 */
[----:B012-4-:R-:W-:Y:S01]  /*3830*/  VIADD R7, R5, 0x2 ;  /* 0x0000000205077836 */ /* 0x017fe20000000000 */
[----:B------:R-:W-:Y:S01]  /*3840*/  UMOV UR7, 0x40000040 ;  /* 0x4000004000077882 */ /* 0x000fe20000000000 */
[----:B------:R-:W0:Y:S01]  /*3850*/  S2R R9, SR_TID.X ;  /* 0x0000000000097919 */ /* 0x000e220000002100 */
[----:B------:R-:W-:Y:S01]  /*3860*/  R2UR UR4, R8 ;  /* 0x00000000080472ca */ /* 0x000fe200000e0000 */
[----:B------:R-:W-:Y:S01]  /*3870*/  VIADD R8, R4, 0x4 ;  /* 0x0000000404087836 */ /* 0x000fe20000000000 */
[----:B------:R-:W-:Y:S01]  /*3880*/  R2UR UR6, R7 ;  /* 0x00000000070672ca */ /* 0x000fe200000e0000 */
[C---:B------:R-:W-:Y:S01]  /*3890*/  VIADD R7, R5.reuse, 0x4 ;  /* 0x0000000405077836 */ /* 0x040fe20000000000 */
[----:B------:R-:W-:Y:S01]  /*38a0*/  ULDC UR10, c[0x0][0xa80] ;  /* 0x0002a000000a7ab9 */ /* 0x000fe20000000800 */
[----:B------:R-:W-:Y:S01]  /*38b0*/  HGMMA.64x64x16.F32 R24, gdesc[UR24], R24, gsb0 ;  /* 0x00e00000181879f0 */ /* 0x000fe20008000818 */
[----:B------:R-:W-:-:S02]  /*38c0*/  VIADD R10, R5, 0x800 ;  /* 0x00000800050a7836 */ /* 0x000fc40000000000 */
[----:B------:R-:W1:Y:S01]  /*38d0*/  S2R R57, SR_TID.X ;  /* 0x0000000000397919 */ /* 0x000e620000002100 */
[----:B------:R-:W-:-:S04]  /*38e0*/  IMAD R201, R2, 0x1000, R19 ;  /* 0x0000100002c97824 */ /* 0x000fc800078e0213 */
[----:B------:R-:W-:Y:S01]  /*38f0*/  VIADD R203, R201, 0x80 ;  /* 0x00000080c9cb7836 */ /* 0x000fe20000000000 */
[----:B0-----:R-:W-:Y:S02]  /*3900*/  SHF.R.U32.HI R9, RZ, 0x7, R9 ;  /* 0x00000007ff097819 */ /* 0x001fe40000011609 */
[----:B-1----:R-:W-:Y:S01]  /*3910*/  LOP3.LUT R57, R57, 0x7f, RZ, 0xc0, !PT ;  /* 0x0000007f39397812 */ /* 0x002fe200078ec0ff */
        /* <DEDUP_REMOVED lines=124> */
[----:B------:R-:W0:Y:S01]  /*40e0*/  SHFL.IDX PT, R7, R9, RZ, 0x1f ;  /* 0x00001fff09077589 */ /* 0x000e2200000e0000 */
[----:B------:R-:W-:Y:S01]  /*40f0*/  VIADD R8, R4, 0x800 ;  /* 0x0000080004087836 */ /* 0x000fe20000000000 */
[----:B0-----:R-:W-:-:S04]  /*4100*/  ISETP.GT.AND P1, PT, R7, 0x7f, PT ;  /* 0x0000007f0700780c */ /* 0x001fc80003f24270 */
[----:B------:R-:W-:-:S04]  /*4110*/  SEL R7, RZ, 0x2, !P1 ;  /* 0x00000002ff077807 */ /* 0x000fc80004800000 */
[C---:B------:R-:W-:Y:S01]  /*4120*/  IADD3 R9, R7.reuse, R8, RZ ;  /* 0x0000000807097210 */ /* 0x040fe20007ffe0ff */
        /* <DEDUP_REMOVED lines=12> */
[----:B------:R-:W-:Y:S02]  /*41f0*/  IMAD.IADD R13, R10, 0x1, R9 ;  /* 0x000000010a0d7824 */ /* 0x000fe400078e0209 */
        /* <DEDUP_REMOVED lines=32> */
[----:B------:R-:W-:-:S03]  /*4400*/  VIADD R10, R5, 0xa00 ;  /* 0x00000a00050a7836 */ /* 0x000fc60000000000 */
        /* <DEDUP_REMOVED lines=130> */
[----:B------:R-:W-:Y:S02]  /*4c30*/  IMAD R5, R168, -0x40, R9 ;  /* 0xffffffc0a8057824 */ /* 0x000fe400078e0209 */
[----:B------:R-:W-:-:S03]  /*4c40*/  IMAD R9, R185, 0x40, R18 ;  /* 0x00000040b9097824 */ /* 0x000fc600078e0212 */
[----:B------:R-:W-:Y:S02]  /*4c50*/  IADD3 R7, R186, 0x1, R5 ;  /* 0x00000001ba077810 */ /* 0x000fe40007ffe005 */
[C---:B------:R-:W-:Y:S02]  /*4c60*/  IADD3 R5, -R22.reuse, R5, R186 ;  /* 0x0000000516057210 */ /* 0x040fe40007ffe1ba */
[----:B------:R-:W-:-:S04]  /*4c70*/  IADD3 R8, -R22, R7, -R184 ;  /* 0x0000000716087210 */ /* 0x000fc80007ffe9b8 */
[----:B------:R-:W-:Y:S02]  /*4c80*/  VIADDMNMX R11, R9, R8, R5, PT ;  /* 0x00000008090b7246 */ /* 0x000fe40003800105 */
[----:B------:R-:W-:Y:S02]  /*4c90*/  IADD3 R8, R8, 0x8, R9 ;  /* 0x0000000808087810 */ /* 0x000fe40007ffe009 */
[C---:B------:R-:W-:Y:S02]  /*4ca0*/  ISETP.GT.AND P1, PT, R11.reuse, RZ, PT ;  /* 0x000000ff0b00720c */ /* 0x040fe40003f24270 */
[C---:B------:R-:W-:Y:S02]  /*4cb0*/  ISETP.GT.AND P2, PT, R11.reuse, 0x1, PT ;  /* 0x000000010b00780c */ /* 0x040fe40003f44270 */
[----:B------:R-:W-:Y:S02]  /*4cc0*/  ISETP.GT.AND P3, PT, R11, 0x8, PT ;  /* 0x000000080b00780c */ /* 0x000fe40003f64270 */
[----:B------:R-:W-:Y:S01]  /*4cd0*/  VIMNMX R8, R5, R8, PT ;  /* 0x0000000805087248 */ /* 0x000fe20003fe0100 */
[----:B------:R-:W-:-:S02]  /*4ce0*/  WARPGROUP.DEPBAR.LE gsb0, 0x0 ;  /* 0x00008000000079c5 */ /* 0x000fc40000010000 */
[----:B------:R-:W-:-:S06]  /*4cf0*/  WARPGROUP.ARRIVE ;  /* 0x00000000000079c5 */ /* 0x000fcc0000000000 */
[----:B------:R-:W-:Y:S01]  /*4d00*/  HGMMA.64x64x16.F32 R24, gdesc[UR4], R24, gsb0 ;  /* 0x00e00000041879f0 */ /* 0x000fe20008000818 */
[----:B------:R-:W-:Y:S01]  /*4d10*/  R2UR UR4, R201 ;  /* 0x00000000c90472ca */ /* 0x000fe200000e0000 */
[----:B------:R-:W-:-:S12]  /*4d20*/  UMOV UR7, 0x40000040 ;  /* 0x4000004000077882 */ /* 0x000fd80000000000 */
[----:B------:R-:W-:Y:S01]  /*4d30*/  UMOV UR6, UR4 ;  /* 0x0000000400067c82 */ /* 0x000fe20008000000 */
[----:B------:R-:W-:Y:S01]  /*4d40*/  R2UR UR4, R203 ;  /* 0x00000000cb0472ca */ /* 0x000fe200000e0000 */
[C---:B------:R-:W-:Y:S01]  /*4d50*/  VIADD R203, R201.reuse, 0x100 ;  /* 0x00000100c9cb7836 */ /* 0x040fe20000000000 */
[----:B------:R-:W-:Y:S01]  /*4d60*/  IADD3 R201, R201, 0x180, RZ ;  /* 0x00000180c9c97810 */ /* 0x000fe20007ffe0ff */
        /* <DEDUP_REMOVED lines=48> */
[----:B------:R-:W0:Y:S01]  /*5070*/  SHFL.BFLY PT, R7, R10, 0x2, 0x1f ;  /* 0x0c401f000a077f89 */ /* 0x000e2200000e0000 */
        /* <DEDUP_REMOVED lines=12> */
[----:B0-----:R-:W-:Y:S02]  /*5140*/  FMNMX.FTZ R9, R10, R7, !PT ;  /* 0x000000070a097209 */ /* 0x001fe40007810000 */
[----:B------:R-:W-:Y:S02]  /*5150*/  FMNMX.FTZ R10, R30, R5, !PT ;  /* 0x000000051e0a7209 */ /* 0x000fe40007810000 */
[----:B------:R-:W-:Y:S01]  /*5160*/  FSEL R38, R38, -INF , P2 ;  /* 0xff80000026267808 */ /* 0x000fe20001000000 */
[----:B------:R-:W0:Y:S01]  /*5170*/  SHFL.BFLY PT, R12, R9, 0x1, 0x1f ;  /* 0x0c201f00090c7f89 */ /* 0x000e2200000e0000 */
        /* <DEDUP_REMOVED lines=12> */
[----:B0-----:R-:W-:-:S02]  /*5240*/  FMNMX.FTZ R5, R9, R12, !PT ;  /* 0x0000000c09057209 */ /* 0x001fc40007810000 */
[----:B------:R-:W-:Y:S02]  /*5250*/  ISETP.GT.AND P3, PT, R8, 0x29, PT ;  /* 0x000000290800780c */ /* 0x000fe40003f64270 */
[----:B------:R-:W-:Y:S01]  /*5260*/  FSEL R46, R46, -INF , P2 ;  /* 0xff8000002e2e7808 */ /* 0x000fe20001000000 */
[----:B------:R-:W-:Y:S01]  /*5270*/  FMUL.FTZ R9, R5, UR10 ;  /* 0x0000000a05097c20 */ /* 0x000fe20008410000 */
[----:B------:R-:W-:Y:S02]  /*5280*/  FMNMX.FTZ R7, R43, R10, !PT ;  /* 0x0000000a2b077209 */ /* 0x000fe40007810000 */
[----:B------:R-:W-:Y:S02]  /*5290*/  FSETP.NEU.FTZ.AND P4, PT, R5, -INF , PT ;  /* 0xff8000000500780b */ /* 0x000fe40003f9d000 */
[----:B------:R-:W-:Y:S02]  /*52a0*/  ISETP.GT.AND P1, PT, R8, 0x30, PT ;  /* 0x000000300800780c */ /* 0x000fe40003f24270 */
[----:B------:R-:W-:-:S02]  /*52b0*/  FSEL R47, R47, -INF , P3 ;  /* 0xff8000002f2f7808 */ /* 0x000fc40001800000 */
[----:B------:R-:W-:Y:S02]  /*52c0*/  FMNMX.FTZ R10, R46, R7, !PT ;  /* 0x000000072e0a7209 */ /* 0x000fe40007810000 */
        /* <DEDUP_REMOVED lines=28> */
[----:B------:R-:W-:Y:S01]  /*5490*/  FFMA.FTZ R176, R53, UR10, -R56 ;  /* 0x0000000a35b07c23 */ /* 0x000fe20008010838 */
[----:B------:R-:W0:Y:S01]  /*54a0*/  SHFL.BFLY PT, R15, R8, 0x2, 0x1f ;  /* 0x0c401f00080f7f89 */ /* 0x000e2200000e0000 */
[----:B------:R-:W1:Y:S08]  /*54b0*/  MUFU.EX2 R7, R7 ;  /* 0x0000000700077308 */ /* 0x000e700000000800 */
[----:B------:R-:W-:Y:S08]  /*54c0*/  MUFU.EX2 R9, R9 ;  /* 0x0000000900097308 */ /* 0x000ff00000000800 */
[----:B------:R-:W2:Y:S01]  /*54d0*/  MUFU.EX2 R12, R12 ;  /* 0x0000000c000c7308 */ /* 0x000ea20000000800 */
[----:B-1----:R-:W-:Y:S01]  /*54e0*/  F2FP.F16.F32.PACK_AB R152, R10, R7 ;  /* 0x000000070a98723e */ /* 0x002fe200000000ff */
[----:B------:R-:W-:Y:S01]  /*54f0*/  FADD.FTZ R10, R7, R10 ;  /* 0x0000000a070a7221 */ /* 0x000fe20000010000 */
[----:B0-----:R-:W-:Y:S01]  /*5500*/  FMNMX.FTZ R24, R8, R15, !PT ;  /* 0x0000000f08187209 */ /* 0x001fe20007810000 */
[----:B------:R-:W-:-:S04]  /*5510*/  FFMA.FTZ R15, R40, UR10, -R56 ;  /* 0x0000000a280f7c23 */ /* 0x000fc80008010838 */
[----:B------:R-:W-:Y:S01]  /*5520*/  MUFU.EX2 R11, R11 ;  /* 0x0000000b000b7308 */ /* 0x000fe20000000800 */
[----:B------:R-:W0:Y:S07]  /*5530*/  SHFL.BFLY PT, R25, R24, 0x1, 0x1f ;  /* 0x0c201f0018197f89 */ /* 0x000e2e00000e0000 */
[----:B------:R-:W1:Y:S01]  /*5540*/  MUFU.EX2 R14, R14 ;  /* 0x0000000e000e7308 */ /* 0x000e620000000800 */
[----:B--2---:R-:W-:Y:S01]  /*5550*/  F2FP.F16.F32.PACK_AB R154, R12, R9 ;  /* 0x000000090c9a723e */ /* 0x004fe200000000ff */
[----:B------:R-:W-:Y:S01]  /*5560*/  FADD.FTZ R9, R9, R10 ;  /* 0x0000000a09097221 */ /* 0x000fe20000010000 */
[----:B------:R-:W-:-:S03]  /*5570*/  IMAD.IADD R10, R186, 0x1, -R184 ;  /* 0x00000001ba0a7824 */ /* 0x000fc600078e0ab8 */
[----:B------:R-:W-:Y:S01]  /*5580*/  FADD.FTZ R12, R12, R9 ;  /* 0x000000090c0c7221 */ /* 0x000fe20000010000 */
[----:B------:R-:W-:Y:S01]  /*5590*/  IMAD R10, R185, 0x40, R10 ;  /* 0x00000040b90a7824 */ /* 0x000fe200078e020a */
[----:B------:R-:W-:Y:S04]  /*55a0*/  MUFU.EX2 R13, R13 ;  /* 0x0000000d000d7308 */ /* 0x000fe80000000800 */
[----:B------:R-:W-:-:S04]  /*55b0*/  SHF.R.S32.HI R7, RZ, 0x1f, R10 ;  /* 0x0000001fff077819 */ /* 0x000fc8000001140a */
[----:B------:R-:W2:Y:S01]  /*55c0*/  MUFU.EX2 R20, R20 ;  /* 0x0000001400147308 */ /* 0x000ea20000000800 */
[----:B-1----:R-:W-:Y:S01]  /*55d0*/  F2FP.F16.F32.PACK_AB R156, R14, R11 ;  /* 0x0000000b0e9c723e */ /* 0x002fe200000000ff */
[----:B------:R-:W-:Y:S01]  /*55e0*/  FADD.FTZ R11, R11, R12 ;  /* 0x0000000c0b0b7221 */ /* 0x000fe20000010000 */
[----:B0-----:R-:W-:Y:S01]  /*55f0*/  FMNMX.FTZ R8, R24, R25, !PT ;  /* 0x0000001918087209 */ /* 0x001fe20007810000 */
[----:B------:R-:W-:Y:S01]  /*5600*/  VIADD R12, R168, 0xfffffffe ;  /* 0xfffffffea80c7836 */ /* 0x000fe20000000000 */
[----:B------:R-:W-:Y:S01]  /*5610*/  LEA.HI R7, R7, R10, RZ, 0x6 ;  /* 0x0000000a07077211 */ /* 0x000fe200078f30ff */
[----:B------:R-:W-:Y:S01]  /*5620*/  FADD.FTZ R14, R14, R11 ;  /* 0x0000000b0e0e7221 */ /* 0x000fe20000010000 */
[C---:B------:R-:W-:Y:S01]  /*5630*/  FSETP.NEU.FTZ.AND P1, PT, R8.reuse, -INF , PT ;  /* 0xff8000000800780b */ /* 0x040fe20003f3d000 */
[----:B------:R-:W-:Y:S01]  /*5640*/  FMUL.FTZ R24, R8, UR10 ;  /* 0x0000000a08187c20 */ /* 0x000fe20008410000 */
[----:B------:R-:W-:Y:S01]  /*5650*/  MUFU.EX2 R15, R15 ;  /* 0x0000000f000f7308 */ /* 0x000fe20000000800 */
[----:B------:R-:W-:-:S03]  /*5660*/  SHF.R.S32.HI R7, RZ, 0x6, R7 ;  /* 0x00000006ff077819 */ /* 0x000fc60000011407 */
[----:B------:R-:W-:Y:S02]  /*5670*/  FSEL R25, R24, RZ, P1 ;  /* 0x000000ff18197208 */ /* 0x000fe40000800000 */
[----:B------:R-:W-:Y:S02]  /*5680*/  ISETP.NE.AND P1, PT, R57, RZ, PT ;  /* 0x000000ff3900720c */ /* 0x000fe40003f25270 */
[----:B------:R-:W0:Y:S01]  /*5690*/  MUFU.EX2 R170, R170 ;  /* 0x000000aa00aa7308 */ /* 0x000e220000000800 */
        /* <DEDUP_REMOVED lines=20> */
[----:B--2---:R-:W-:Y:S01]  /*57e0*/  F2FP.F16.F32.PACK_AB R158, R20, R13 ;  /* 0x0000000d149e723e */ /* 0x004fe200000000ff */
[----:B------:R-:W-:Y:S01]  /*57f0*/  FADD.FTZ R13, R13, R14 ;  /* 0x0000000e0d0d7221 */ /* 0x000fe20000010000 */
[----:B0-----:R-:W-:Y:S01]  /*5800*/  F2FP.F16.F32.PACK_AB R160, R170, R15 ;  /* 0x0000000faaa0723e */ /* 0x001fe200000000ff */
[----:B------:R-:W-:Y:S01]  /*5810*/  @!P1 VIADD R6, R6, 0x38860 ;  /* 0x0003886006069836 */ /* 0x000fe20000000000 */
[----:B------:R-:W-:Y:S01]  /*5820*/  VIMNMX R9, RZ, R7, !PT ;  /* 0x00000007ff097248 */ /* 0x000fe20007fe0100 */
[----:B------:R-:W-:Y:S01]  /*5830*/  FADD.FTZ R20, R20, R13 ;  /* 0x0000000d14147221 */ /* 0x000fe20000010000 */
[----:B------:R-:W0:Y:S02]  /*5840*/  MUFU.EX2 R178, R178 ;  /* 0x000000b200b27308 */ /* 0x000e240000000800 */
[----:B------:R-:W-:Y:S01]  /*5850*/  ISETP.GE.AND P2, PT, R12, R9, PT ;  /* 0x000000090c00720c */ /* 0x000fe20003f46270 */
[----:B------:R-:W-:Y:S01]  /*5860*/  FADD.FTZ R15, R15, R20 ;  /* 0x000000140f0f7221 */ /* 0x000fe20000010000 */
[----:B------:R-:W-:-:S03]  /*5870*/  @!P1 PRMT R6, RZ, 0x654, R6 ;  /* 0x00000654ff069816 */ /* 0x000fc60000000006 */
[----:B------:R-:W-:Y:S01]  /*5880*/  FADD.FTZ R170, R170, R15 ;  /* 0x0000000faaaa7221 */ /* 0x000fe20000010000 */
        /* <DEDUP_REMOVED lines=15> */
[----:B------:R-:W-:Y:S01]  /*5980*/  MUFU.EX2 R21, R21 ;  /* 0x0000001500157308 */ /* 0x000fe20000000800 */
[----:B------:R0:W-:Y:S07]  /*5990*/  STSM.16.M88.4 [R189+0x36400], R152 ;  /* 0x03640098bd007844 */ /* 0x0001ee0000000200 */
[----:B------:R-:W3:Y:S01]  /*59a0*/  MUFU.EX2 R172, R172 ;  /* 0x000000ac00ac7308 */ /* 0x000ee20000000800 */
[----:B--2---:R-:W-:Y:S01]  /*59b0*/  F2FP.F16.F32.PACK_AB R159, R200, R179 ;  /* 0x000000b3c89f723e */ /* 0x004fe200000000ff */
[----:B------:R-:W-:-:S04]  /*59c0*/  FADD.FTZ R179, R179, R182 ;  /* 0x000000b6b3b37221 */ /* 0x000fc80000010000 */
[----:B------:R0:W-:Y:S01]  /*59d0*/  STSM.16.M88.4 [R190], R156 ;  /* 0x0000009cbe007844 */ /* 0x0001e20000000200 */
[----:B------:R-:W-:Y:S01]  /*59e0*/  FADD.FTZ R200, R200, R179 ;  /* 0x000000b3c8c87221 */ /* 0x000fe20000010000 */
[----:B------:R-:W-:Y:S08]  /*59f0*/  MUFU.EX2 R181, R181 ;  /* 0x000000b500b57308 */ /* 0x000ff00000000800 */
[----:B------:R-:W2:Y:S01]  /*5a00*/  MUFU.EX2 R202, R202 ;  /* 0x000000ca00ca7308 */ /* 0x000ea20000000800 */
[----:B---3--:R-:W-:Y:S01]  /*5a10*/  F2FP.F16.F32.PACK_AB R162, R172, R21 ;  /* 0x00000015aca2723e */ /* 0x008fe200000000ff */
[----:B------:R-:W-:-:S04]  /*5a20*/  FADD.FTZ R21, R21, R170 ;  /* 0x000000aa15157221 */ /* 0x000fc80000010000 */
[----:B------:R-:W-:Y:S02]  /*5a30*/  FADD.FTZ R172, R172, R21 ;  /* 0x00000015acac7221 */ /* 0x000fe40000010000 */
[----:B------:R-:W-:Y:S08]  /*5a40*/  MUFU.EX2 R183, R183 ;  /* 0x000000b700b77308 */ /* 0x000ff00000000800 */
[----:B------:R-:W3:Y:S01]  /*5a50*/  MUFU.EX2 R204, R204 ;  /* 0x000000cc00cc7308 */ /* 0x000ee20000000800 */
[----:B--2---:R-:W-:Y:S01]  /*5a60*/  F2FP.F16.F32.PACK_AB R161, R202, R181 ;  /* 0x000000b5caa1723e */ /* 0x004fe200000000ff */
[----:B------:R-:W-:-:S04]  /*5a70*/  FADD.FTZ R181, R181, R200 ;  /* 0x000000c8b5b57221 */ /* 0x000fc80000010000 */
[----:B------:R-:W-:Y:S02]  /*5a80*/  FADD.FTZ R202, R202, R181 ;  /* 0x000000b5caca7221 */ /* 0x000fe40000010000 */
[----:B------:R-:W-:Y:S08]  /*5a90*/  MUFU.EX2 R169, R169 ;  /* 0x000000a900a97308 */ /* 0x000ff00000000800 */
[----:B------:R-:W2:Y:S01]  /*5aa0*/  MUFU.EX2 R174, R174 ;  /* 0x000000ae00ae7308 */ /* 0x000ea20000000800 */
[----:B---3--:R-:W-:Y:S01]  /*5ab0*/  F2FP.F16.F32.PACK_AB R163, R204, R183 ;  /* 0x000000b7cca3723e */ /* 0x008fe200000000ff */
[----:B------:R-:W-:-:S04]  /*5ac0*/  FADD.FTZ R183, R183, R202 ;  /* 0x000000cab7b77221 */ /* 0x000fc80000010000 */
[----:B------:R0:W-:Y:S01]  /*5ad0*/  STSM.16.M88.4 [R192], R160 ;  /* 0x000000a0c0007844 */ /* 0x0001e20000000200 */
[----:B------:R-:W-:Y:S01]  /*5ae0*/  FADD.FTZ R183, R204, R183 ;  /* 0x000000b7ccb77221 */ /* 0x000fe20000010000 */
        /* <DEDUP_REMOVED lines=8> */
[----:B------:R-:W-:-:S06]  /*5b70*/  FADD.FTZ R171, R171, R174 ;  /* 0x000000aeabab7221 */ /* 0x000fcc0000010000 */
[----:B------:R-:W3:Y:S08]  /*5b80*/  MUFU.EX2 R199, R199 ;  /* 0x000000c700c77308 */ /* 0x000ef00000000800 */
[----:B------:R-:W4:Y:S01]  /*5b90*/  MUFU.EX2 R208, R208 ;  /* 0x000000d000d07308 */ /* 0x000f220000000800 */
[----:B--2---:R-:W-:Y:S01]  /*5ba0*/  F2FP.F16.F32.PACK_AB R165, R187, R206 ;  /* 0x000000cebba5723e */ /* 0x004fe200000000ff */
[----:B------:R-:W-:-:S04]  /*5bb0*/  FADD.FTZ R206, R206, R183 ;  /* 0x000000b7cece7221 */ /* 0x000fc80000010000 */
[----:B------:R-:W-:-:S04]  /*5bc0*/  FADD.FTZ R206, R187, R206 ;  /* 0x000000cebbce7221 */ /* 0x000fc80000010000 */
[----:B---3--:R-:W-:Y:S01]  /*5bd0*/  FADD.FTZ R7, R199, R206 ;  /* 0x000000cec7077221 */ /* 0x008fe20000010000 */
[----:B----4-:R-:W-:-:S03]  /*5be0*/  F2FP.F16.F32.PACK_AB R167, R208, R199 ;  /* 0x000000c7d0a7723e */ /* 0x010fc600000000ff */
[----:B------:R-:W-:Y:S02]  /*5bf0*/  FADD.FTZ R7, R208, R7 ;  /* 0x00000007d0077221 */ /* 0x000fe40000010000 */
[----:B------:R0:W-:Y:S01]  /*5c00*/  STSM.16.M88.4 [R191], R164 ;  /* 0x000000a4bf007844 */ /* 0x0001e20000000200 */
[----:B-1----:R-:W-:-:S06]  /*5c10*/  WARPGROUP.ARRIVE ;  /* 0x00000000000079c5 */ /* 0x002fcc0000000000 */
        /* <DEDUP_REMOVED lines=32> */
[----:B0-----:R-:W-:Y:S06]  /*5e20*/  @!P2 BRA `(.L_x_4006) ;  /* 0x000000300088a947 */ /* 0x001fec0003800000 */
[----:B------:R-:W-:Y:S01]  /*5e30*/  IMAD.MOV.U32 R11, RZ, RZ, R8 ;  /* 0x000000ffff0b7224 */ /* 0x000fe200078e0008 */
[----:B------:R-:W-:Y:S01]  /*5e40*/  ULDC UR10, c[0x0][0xa80] ;  /* 0x0002a000000a7ab9 */ /* 0x000fe20000000800 */
[----:B------:R-:W-:Y:S02]  /*5e50*/  IMAD.MOV.U32 R13, RZ, RZ, R5 ;  /* 0x000000ffff0d7224 */ /* 0x000fe400078e0005 */
[----:B------:R-:W-:-:S07]  /*5e60*/  IMAD.MOV.U32 R15, RZ, RZ, R2 ;  /* 0x000000ffff0f7224 */ /* 0x000fce00078e0002 */
.L_x_4015:
[----:B------:R-:W-:-:S05]  /*5e70*/  VIADD R2, R15, 0x1 ;  /* 0x000000010f027836 */ /* 0x000fca0000000000 */
[----:B------:R-:W-:-:S04]  /*5e80*/  ISETP.NE.AND P2, PT, R2, 0x2, PT ;  /* 0x000000020200780c */ /* 0x000fc80003f45270 */
[----:B------:R-:W-:Y:S02]  /*5e90*/  SEL R5, RZ, 0x1, P2 ;  /* 0x00000001ff057807 */ /* 0x000fe40001000000 */
[----:B------:R-:W-:Y:S02]  /*5ea0*/  SEL R2, R2, RZ, P2 ;  /* 0x000000ff02027207 */ /* 0x000fe40001000000 */
[----:B------:R-:W-:Y:S01]  /*5eb0*/  LOP3.LUT R16, R16, R5, RZ, 0x3c, !PT ;  /* 0x0000000510107212 */ /* 0x000fe200078e3cff */
[----:B------:R-:W-:Y:S06]  /*5ec0*/  @!P0 BRA `(.L_x_4007) ;  /* 0x0000000000048947 */ /* 0x000fec0003800000 */
[----:B------:R-:W-:Y:S01]  /*5ed0*/  BPT.TRAP 0x1 ;  /* 0x000000040000795c */ /* 0x000fe20000300000 */
.L_x_4007:
[----:B------:R-:W-:Y:S01]  /*5ee0*/  IMAD R10, R2, 0x8, R17 ;  /* 0x00000008020a7824 */ /* 0x000fe200078e0211 */
[----:B------:R-:W-:-:S04]  /*5ef0*/  SHF.L.U32 R5, R16, 0x1f, RZ ;  /* 0x0000001f10057819 */ /* 0x000fc800000006ff */
[----:B------:R0:W1:Y:S01]  /*5f00*/  SYNCS.PHASECHK.TRANS64.TRYWAIT P2, [R10+URZ+0x38830], R5 ;  /* 0x038830050a0075a7 */ /* 0x000062000804017f */
[----:B------:R-:W-:Y:S05]  /*5f10*/  @!P0 BRA `(.L_x_4008) ;  /* 0x0000000000048947 */ /* 0x000fea0003800000 */
[----:B------:R-:W-:Y:S01]  /*5f20*/  BPT.TRAP 0x1 ;  /* 0x000000040000795c */ /* 0x000fe20000300000 */
.L_x_4008:
[----:B------:R-:W-:Y:S01]  /*5f30*/  IMAD R8, R2, 0x200, R0 ;  /* 0x0000020002087824 */ /* 0x000fe200078e0200 */
[----:B-1----:R-:W-:Y:S06]  /*5f40*/  @P2 BRA `(.L_x_4009) ;  /* 0x0000000000082947 */ /* 0x002fec0003800000 */
[----:B------:R-:W1:Y:S02]  /*5f50*/  SYNCS.PHASECHK.TRANS64.TRYWAIT P2, [R10+URZ+0x38830], R5 ;  /* 0x038830050a0075a7 */ /* 0x000e64000804017f */
[----:B-1----:R-:W-:Y:S05]  /*5f60*/  @!P2 BRA `(.L_x_4010) ;  /* 0x000000e80094a947 */ /* 0x002fea0003800000 */
.L_x_4009:
[----:B------:R-:W-:Y:S01]  /*5f70*/  R2UR UR6, R8 ;  /* 0x00000000080672ca */ /* 0x000fe200000e0000 */
[----:B------:R-:W-:Y:S01]  /*5f80*/  WARPGROUP.ARRIVE ;  /* 0x00000000000079c5 */ /* 0x000fe20000000000 */
[----:B------:R-:W-:Y:S01]  /*5f90*/  UMOV UR4, UR8 ;  /* 0x0000000800047c82 */ /* 0x000fe20008000000 */
[----:B------:R-:W-:Y:S01]  /*5fa0*/  UMOV UR5, UR9 ;  /* 0x0000000900057c82 */ /* 0x000fe20008000000 */
[----:B------:R-:W-:Y:S01]  /*5fb0*/  UMOV UR7, 0x40000040 ;  /* 0x4000004000077882 */ /* 0x000fe20000000000 */
[----:B------:R-:W-:Y:S01]  /*5fc0*/  UMOV UR15, 0x40000040 ;  /* 0x40000040000f7882 */ /* 0x000fe20000000000 */
[----:B------:R-:W-:Y:S01]  /*5fd0*/  UMOV UR19, 0x40000040 ;  /* 0x4000004000137882 */ /* 0x000fe20000000000 */
[----:B------:R-:W-:-:S06]  /*5fe0*/  UMOV UR23, 0x40000040 ;  /* 0x4000004000177882 */ /* 0x000fcc0000000000 */
        /* <DEDUP_REMOVED lines=16> */
.L_x_4011:
[----:B------:R2:W3:Y:S01]  /*60f0*/  SYNCS.PHASECHK.TRANS64.TRYWAIT P2, [R10+URZ+0x38850], R5 ;  /* 0x038850050a0075a7 */ /* 0x0004e2000804017f */
[----:B------:R-:W-:Y:S05]  /*6100*/  @!P0 BRA `(.L_x_4012) ;  /* 0x0000000000048947 */ /* 0x000fea0003800000 */
[----:B------:R-:W-:Y:S01]  /*6110*/  BPT.TRAP 0x1 ;  /* 0x000000040000795c */ /* 0x000fe20000300000 */
.L_x_4012:
[----:B---3--:R-:W-:Y:S05]  /*6120*/  @P2 BRA `(.L_x_4013) ;  /* 0x0000000000082947 */ /* 0x008fea0003800000 */
[----:B------:R-:W3:Y:S02]  /*6130*/  SYNCS.PHASECHK.TRANS64.TRYWAIT P2, [R10+URZ+0x38850], R5 ;  /* 0x038850050a0075a7 */ /* 0x000ee4000804017f */
[----:B---3--:R-:W-:Y:S05]  /*6140*/  @!P2 BRA `(.L_x_4014) ;  /* 0x000000e80030a947 */ /* 0x008fea0003800000 */
.L_x_4013:
[----:B0123--:R-:W-:Y:S01]  /*6150*/  LEA R5, R2, R3, 0xc ;  /* 0x0000000302057211 */ /* 0x00ffe200078e60ff */
[----:B------:R-:W-:Y:S01]  /*6160*/  WARPGROUP.ARRIVE ;  /* 0x00000000000079c5 */ /* 0x000fe20000000000 */
[----:B------:R-:W-:Y:S01]  /*6170*/  UMOV UR27, 0x40000040 ;  /* 0x40000040001b7882 */ /* 0x000fe20000000000 */
[----:B------:R-:W-:Y:S01]  /*6180*/  VIADD R14, R4, 0x2 ;  /* 0x00000002040e7836 */ /* 0x000fe20000000000 */
[C---:B------:R-:W-:Y:S01]  /*6190*/  R2UR UR26, R5.reuse ;  /* 0x00000000051a72ca */ /* 0x040fe200000e0000 */
[C---:B------:R-:W-:Y:S01]  /*61a0*/  VIADD R8, R5.reuse, 0x2 ;  /* 0x0000000205087836 */ /* 0x040fe20000000000 */
[----:B------:R-:W-:Y:S01]  /*61b0*/  UMOV UR5, 0x40000040 ;  /* 0x4000004000057882 */ /* 0x000fe20000000000 */
[----:B------:R-:W-:Y:S01]  /*61c0*/  UMOV UR7, 0x40000040 ;  /* 0x4000004000077882 */ /* 0x000fe20000000000 */
[----:B------:R-:W-:Y:S01]  /*61d0*/  R2UR UR4, R14 ;  /* 0x000000000e0472ca */ /* 0x000fe200000e0000 */
[----:B------:R-:W-:Y:S01]  /*61e0*/  VIADD R14, R4, 0x4 ;  /* 0x00000004040e7836 */ /* 0x000fe20000000000 */
[----:B------:R-:W-:Y:S01]  /*61f0*/  R2UR UR6, R8 ;  /* 0x00000000080672ca */ /* 0x000fe200000e0000 */
[----:B------:R-:W-:Y:S01]  /*6200*/  VIADD R8, R5, 0x4 ;  /* 0x0000000405087836 */ /* 0x000fe20000000000 */
[----:B------:R-:W0:Y:S01]  /*6210*/  S2R R20, SR_TID.X ;  /* 0x0000000000147919 */ /* 0x000e220000002100 */
[----:B------:R-:W-:-:S02]  /*6220*/  VIADD R187, R4, 0x800 ;  /* 0x0000080004bb7836 */ /* 0x000fc40000000000 */
[----:B------:R-:W-:Y:S02]  /*6230*/  VIADD R21, R5, 0x800 ;  /* 0x0000080005157836 */ /* 0x000fe40000000000 */
[----:B------:R-:W-:Y:S01]  /*6240*/  HGMMA.64x64x16.F32 R152, gdesc[UR24], R152, gsb0 ;  /* 0x00e00000189879f0 */ /* 0x000fe20008000898 */
[----:B------:R-:W-:Y:S01]  /*6250*/  IMAD R211, R2, 0x1000, R19 ;  /* 0x0000100002d37824 */ /* 0x000fe200078e0213 */
[----:B0-----:R-:W-:Y:S01]  /*6260*/  SHF.R.U32.HI R20, RZ, 0x7, R20 ;  /* 0x00000007ff147819 */ /* 0x001fe20000011614 */
        /* <DEDUP_REMOVED lines=124> */
[----:B------:R-:W0:Y:S02]  /*6a30*/  SHFL.IDX PT, R8, R20, RZ, 0x1f ;  /* 0x00001fff14087589 */ /* 0x000e2400000e0000 */
[----:B0-----:R-:W-:-:S04]  /*6a40*/  ISETP.GT.AND P2, PT, R8, 0x7f, PT ;  /* 0x0000007f0800780c */ /* 0x001fc80003f44270 */
        /* <DEDUP_REMOVED lines=58> */
[--C-:B------:R-:W-:Y:S02]  /*6df0*/  IMAD.IADD R200, R20, 0x1, R21.reuse ;  /* 0x0000000114c87824 */ /* 0x100fe400078e0215 */
        /* <DEDUP_REMOVED lines=87> */
[----:B------:R-:W-:Y:S01]  /*7370*/  IMAD.IADD R20, R20, 0x1, R21 ;  /* 0x0000000114147824 */ /* 0x000fe200078e0215 */
        /* <DEDUP_REMOVED lines=32> */
[----:B------:R-:W-:-:S04]  /*7580*/  IMAD R8, R12, R5, 0x1 ;  /* 0x000000010c087424 */ /* 0x000fc800078e0205 */
[----:B------:R-:W-:-:S05]  /*7590*/  IMAD R5, R185, 0x40, R8 ;  /* 0x00000040b9057824 */ /* 0x000fca00078e0208 */
[----:B------:R-:W-:-:S04]  /*75a0*/  IADD3 R5, -R184, R5, R186 ;  /* 0x00000005b8057210 */ /* 0x000fc80007ffe1ba */
[----:B------:R-:W-:-:S04]  /*75b0*/  IADD3 R5, R18, R5, -R22 ;  /* 0x0000000512057210 */ /* 0x000fc80007ffe816 */
[C---:B------:R-:W-:Y:S02]  /*75c0*/  ISETP.GT.AND P2, PT, R5.reuse, RZ, PT ;  /* 0x000000ff0500720c */ /* 0x040fe40003f44270 */
[----:B------:R-:W-:Y:S01]  /*75d0*/  ISETP.GT.AND P3, PT, R5, 0x1, PT ;  /* 0x000000010500780c */ /* 0x000fe20003f64270 */
[----:B------:R-:W-:Y:S02]  /*75e0*/  WARPGROUP.DEPBAR.LE gsb0, 0x0 ;  /* 0x00008000000079c5 */ /* 0x000fe40000010000 */
[----:B------:R-:W-:-:S06]  /*75f0*/  WARPGROUP.ARRIVE ;  /* 0x00000000000079c5 */ /* 0x000fcc0000000000 */
[----:B------:R-:W-:Y:S01]  /*7600*/  HGMMA.64x64x16.F32 R152, gdesc[UR4], R152, gsb0 ;  /* 0x00e00000049879f0 */ /* 0x000fe20008000898 */
[----:B------:R-:W-:Y:S01]  /*7610*/  R2UR UR4, R211 ;  /* 0x00000000d30472ca */ /* 0x000fe200000e0000 */
[----:B------:R-:W-:-:S12]  /*7620*/  UMOV UR7, 0x40000040 ;  /* 0x4000004000077882 */ /* 0x000fd80000000000 */
[----:B------:R-:W-:Y:S01]  /*7630*/  UMOV UR6, UR4 ;  /* 0x0000000400067c82 */ /* 0x000fe20008000000 */
[----:B------:R-:W-:Y:S02]  /*7640*/  WARPGROUP.DEPBAR.LE gsb0, 0x0 ;  /* 0x00008000000079c5 */ /* 0x000fe40000010000 */
[----:B------:R-:W-:Y:S02]  /*7650*/  FSEL R152, R152, -INF , P2 ;  /* 0xff80000098987808 */ /* 0x000fe40001000000 */
        /* <DEDUP_REMOVED lines=43> */
[----:B------:R-:W-:-:S04]  /*7910*/  FMNMX.FTZ R14, R180, R21, !PT ;  /* 0x00000015b40e7209 */ /* 0x000fc80007810000 */
[----:B------:R-:W-:Y:S01]  /*7920*/  FMNMX.FTZ R21, R181, R14, !PT ;  /* 0x0000000eb5157209 */ /* 0x000fe20007810000 */
[----:B------:R-:W-:-:S04]  /*7930*/  VIADD R14, R5, 0x8 ;  /* 0x00000008050e7836 */ /* 0x000fc80000000000 */
[----:B------:R-:W0:Y:S01]  /*7940*/  SHFL.BFLY PT, R20, R21, 0x2, 0x1f ;  /* 0x0c401f0015147f89 */ /* 0x000e2200000e0000 */
[C---:B------:R-:W-:Y:S02]  /*7950*/  ISETP.GT.AND P2, PT, R14.reuse, RZ, PT ;  /* 0x000000ff0e00720c */ /* 0x040fe40003f44270 */
[----:B------:R-:W-:Y:S02]  /*7960*/  ISETP.GT.AND P3, PT, R14, 0x1, PT ;  /* 0x000000010e00780c */ /* 0x000fe40003f64270 */
[----:B------:R-:W-:Y:S02]  /*7970*/  FSEL R154, R154, -INF , P2 ;  /* 0xff8000009a9a7808 */ /* 0x000fe40001000000 */
        /* <DEDUP_REMOVED lines=9> */
[----:B0-----:R-:W-:Y:S02]  /*7a10*/  FMNMX.FTZ R168, R21, R20, !PT ;  /* 0x0000001415a87209 */ /* 0x001fe40007810000 */
[----:B------:R-:W-:Y:S02]  /*7a20*/  FMNMX.FTZ R20, R154, R11, !PT ;  /* 0x0000000b9a147209 */ /* 0x000fe40007810000 */
[----:B------:R-:W-:Y:S01]  /*7a30*/  FSEL R163, R163, -INF , P3 ;  /* 0xff800000a3a37808 */ /* 0x000fe20001800000 */
[----:B------:R-:W0:Y:S01]  /*7a40*/  SHFL.BFLY PT, R169, R168, 0x1, 0x1f ;  /* 0x0c201f00a8a97f89 */ /* 0x000e2200000e0000 */
        /* <DEDUP_REMOVED lines=16> */
[----:B0-----:R-:W-:Y:S02]  /*7b50*/  FMNMX.FTZ R5, R168, R169, !PT ;  /* 0x000000a9a8057209 */ /* 0x001fe40007810000 */
[----:B------:R-:W-:Y:S02]  /*7b60*/  ISETP.GT.AND P5, PT, R14, 0x29, PT ;  /* 0x000000290e00780c */ /* 0x000fe40003fa4270 */
[----:B------:R-:W-:Y:S01]  /*7b70*/  FSEL R204, R174, -INF , P4 ;  /* 0xff800000aecc7808 */ /* 0x000fe20002000000 */
[----:B------:R-:W-:Y:S01]  /*7b80*/  FMUL.FTZ R206, R5, UR10 ;  /* 0x0000000a05ce7c20 */ /* 0x000fe20008410000 */
        /* <DEDUP_REMOVED lines=28> */
[----:B------:R0:W-:Y:S01]  /*7d50*/  MUFU.EX2 R20, R156 ;  /* 0x0000009c00147308 */ /* 0x0001e20000000800 */
[--C-:B------:R-:W-:Y:S01]  /*7d60*/  FFMA.FTZ R170, R164, UR10, -R206.reuse ;  /* 0x0000000aa4aa7c23 */ /* 0x100fe200080108ce */
[--C-:B------:R-:W-:Y:S01]  /*7d70*/  FFMA.FTZ R173, R165, UR10, -R206.reuse ;  /* 0x0000000aa5ad7c23 */ /* 0x100fe200080108ce */
[----:B------:R-:W1:Y:S01]  /*7d80*/  SHFL.BFLY PT, R153, R152, 0x2, 0x1f ;  /* 0x0c401f0098997f89 */ /* 0x000e6200000e0000 */
[--C-:B------:R-:W-:Y:S01]  /*7d90*/  FFMA.FTZ R174, R199, UR10, -R206.reuse ;  /* 0x0000000ac7ae7c23 */ /* 0x100fe200080108ce */
[--C-:B------:R-:W-:Y:S01]  /*7da0*/  FFMA.FTZ R176, R176, UR10, -R206.reuse ;  /* 0x0000000ab0b07c23 */ /* 0x100fe200080108ce */
[--C-:B------:R-:W-:Y:S01]  /*7db0*/  FFMA.FTZ R180, R180, UR10, -R206.reuse ;  /* 0x0000000ab4b47c23 */ /* 0x100fe200080108ce */
[----:B------:R-:W-:Y:S01]  /*7dc0*/  FFMA.FTZ R181, R181, UR10, -R206 ;  /* 0x0000000ab5b57c23 */ /* 0x000fe200080108ce */
[----:B------:R-:W-:Y:S08]  /*7dd0*/  MUFU.EX2 R21, R21 ;  /* 0x0000001500157308 */ /* 0x000ff00000000800 */
[----:B------:R-:W-:Y:S08]  /*7de0*/  MUFU.EX2 R14, R14 ;  /* 0x0000000e000e7308 */ /* 0x000ff00000000800 */
[----:B------:R-:W-:Y:S01]  /*7df0*/  MUFU.EX2 R169, R169 ;  /* 0x000000a900a97308 */ /* 0x000fe20000000800 */
[----:B-1----:R-:W-:-:S05]  /*7e00*/  FMNMX.FTZ R153, R152, R153, !PT ;  /* 0x0000009998997209 */ /* 0x002fca0007810000 */
[----:B------:R-:W1:Y:S02]  /*7e10*/  SHFL.BFLY PT, R152, R153, 0x1, 0x1f ;  /* 0x0c201f0099987f89 */ /* 0x000e6400000e0000 */
[----:B------:R-:W-:Y:S08]  /*7e20*/  MUFU.EX2 R168, R168 ;  /* 0x000000a800a87308 */ /* 0x000ff00000000800 */
[----:B------:R-:W-:Y:S08]  /*7e30*/  MUFU.EX2 R171, R171 ;  /* 0x000000ab00ab7308 */ /* 0x000ff00000000800 */
[----:B------:R-:W-:Y:S01]  /*7e40*/  MUFU.EX2 R170, R170 ;  /* 0x000000aa00aa7308 */ /* 0x000fe20000000800 */
[----:B-1----:R-:W-:Y:S01]  /*7e50*/  FMNMX.FTZ R8, R153, R152, !PT ;  /* 0x0000009899087209 */ /* 0x002fe20007810000 */
[----:B------:R-:W-:-:S06]  /*7e60*/  IMAD.MOV R153, RZ, RZ, -R188 ;  /* 0x000000ffff997224 */ /* 0x000fcc00078e0abc */
[----:B------:R-:W-:Y:S01]  /*7e70*/  MUFU.EX2 R173, R173 ;  /* 0x000000ad00ad7308 */ /* 0x000fe20000000800 */
[C---:B------:R-:W-:Y:S01]  /*7e80*/  FSETP.NEU.FTZ.AND P3, PT, R8.reuse, -INF , PT ;  /* 0xff8000000800780b */ /* 0x040fe20003f7d000 */
[----:B------:R-:W-:-:S03]  /*7e90*/  FMUL.FTZ R152, R8, UR10 ;  /* 0x0000000a08987c20 */ /* 0x000fc60008410000 */
[----:B0-----:R-:W-:Y:S02]  /*7ea0*/  FSEL R156, R8, RZ, P3 ;  /* 0x000000ff089c7208 */ /* 0x001fe40001800000 */
[----:B------:R-:W-:Y:S01]  /*7eb0*/  FSEL R152, R152, RZ, P3 ;  /* 0x000000ff98987208 */ /* 0x000fe20001800000 */
[----:B------:R-:W-:Y:S02]  /*7ec0*/  MUFU.EX2 R172, R172 ;  /* 0x000000ac00ac7308 */ /* 0x000fe40000000800 */
[----:B------:R-:W-:Y:S01]  /*7ed0*/  FADD.FTZ R156, -R156, R11 ;  /* 0x0000000b9c9c7221 */ /* 0x000fe20000010100 */
[----:B------:R-:W-:Y:S01]  /*7ee0*/  @!P1 IADD3 R11, R10, 0x38840, RZ ;  /* 0x000388400a0b9810 */ /* 0x000fe20007ffe0ff */
[--C-:B------:R-:W-:Y:S01]  /*7ef0*/  FFMA.FTZ R200, R154, UR10, -R152.reuse ;  /* 0x0000000a9ac87c23 */ /* 0x100fe20008010898 */
[----:B------:R-:W-:Y:S01]  /*7f00*/  FSEL R154, R5, RZ, P2 ;  /* 0x000000ff059a7208 */ /* 0x000fe20001000000 */
[----:B------:R-:W-:Y:S01]  /*7f10*/  FMUL.FTZ R156, R156, UR10 ;  /* 0x0000000a9c9c7c20 */ /* 0x000fe20008410000 */
[----:B------:R-:W-:Y:S01]  /*7f20*/  ISETP.NE.AND P2, PT, R22, R153, PT ;  /* 0x000000991600720c */ /* 0x000fe20003f45270 */
[--C-:B------:R-:W-:Y:S01]  /*7f30*/  FFMA.FTZ R201, R158, UR10, -R152.reuse ;  /* 0x0000000a9ec97c23 */ /* 0x100fe20008010898 */
[--C-:B------:R-:W-:Y:S01]  /*7f40*/  FFMA.FTZ R199, R155, UR10, -R152.reuse ;  /* 0x0000000a9bc77c23 */ /* 0x100fe20008010898 */
[----:B------:R-:W-:Y:S01]  /*7f50*/  FADD.FTZ R154, -R154, R13 ;  /* 0x0000000d9a9a7221 */ /* 0x000fe20000010100 */
[----:B------:R-:W0:Y:S01]  /*7f60*/  MUFU.EX2 R213, R156 ;  /* 0x0000009c00d57308 */ /* 0x000e220000000800 */
[--C-:B------:R-:W-:Y:S01]  /*7f70*/  FFMA.FTZ R206, R159, UR10, -R152.reuse ;  /* 0x0000000a9fce7c23 */ /* 0x100fe20008010898 */
[--C-:B------:R-:W-:Y:S01]  /*7f80*/  FFMA.FTZ R207, R162, UR10, -R152.reuse ;  /* 0x0000000aa2cf7c23 */ /* 0x100fe20008010898 */
[----:B------:R-:W-:Y:S01]  /*7f90*/  FMUL.FTZ R154, R154, UR10 ;  /* 0x0000000a9a9a7c20 */ /* 0x000fe20008410000 */
[--C-:B------:R-:W-:Y:S01]  /*7fa0*/  FFMA.FTZ R208, R163, UR10, -R152.reuse ;  /* 0x0000000aa3d07c23 */ /* 0x100fe20008010898 */
[--C-:B------:R-:W-:Y:S01]  /*7fb0*/  FFMA.FTZ R209, R166, UR10, -R152.reuse ;  /* 0x0000000aa6d17c23 */ /* 0x100fe20008010898 */
[--C-:B------:R-:W-:Y:S01]  /*7fc0*/  FFMA.FTZ R210, R167, UR10, -R152.reuse ;  /* 0x0000000aa7d27c23 */ /* 0x100fe20008010898 */
[----:B------:R-:W-:Y:S01]  /*7fd0*/  FFMA.FTZ R202, R202, UR10, -R152 ;  /* 0x0000000acaca7c23 */ /* 0x000fe20008010898 */
[----:B------:R1:W2:Y:S01]  /*7fe0*/  MUFU.EX2 R212, R154 ;  /* 0x0000009a00d47308 */ /* 0x0002a20000000800 */
[----:B------:R-:W-:Y:S01]  /*7ff0*/  @!P2 IMAD R158, R15, 0x40, R18 ;  /* 0x000000400f9ea824 */ /* 0x000fe200078e0212 */
[----:B------:R-:W-:Y:S01]  /*8000*/  @!P1 PRMT R15, RZ, 0x654, R11 ;  /* 0x00000654ff0f9816 */ /* 0x000fe2000000000b */
[--C-:B------:R-:W-:Y:S01]  /*8010*/  FFMA.FTZ R203, R203, UR10, -R152.reuse ;  /* 0x0000000acbcb7c23 */ /* 0x100fe20008010898 */
[----:B------:R-:W-:Y:S01]  /*8020*/  FFMA.FTZ R204, R204, UR10, -R152 ;  /* 0x0000000acccc7c23 */ /* 0x000fe20008010898 */
[----:B------:R-:W-:-:S02]  /*8030*/  @!P2 IMAD R160, R158, 0x4, R17 ;  /* 0x000000049ea0a824 */ /* 0x000fc400078e0211 */
[--C-:B------:R-:W-:Y:S01]  /*8040*/  FFMA.FTZ R205, R205, UR10, -R152.reuse ;  /* 0x0000000acdcd7c23 */ /* 0x100fe20008010898 */
[--C-:B------:R-:W-:Y:S01]  /*8050*/  FFMA.FTZ R155, R182, UR10, -R152.reuse ;  /* 0x0000000ab69b7c23 */ /* 0x100fe20008010898 */
[----:B------:R3:W-:Y:S01]  /*8060*/  @!P1 SYNCS.ARRIVE.TRANS64.RED.A1T0 RZ, [R15+URZ], RZ ;  /* 0x000000ff0fff99a7 */ /* 0x0007e2000810043f */
[--C-:B------:R-:W-:Y:S01]  /*8070*/  FFMA.FTZ R178, R178, UR10, -R152.reuse ;  /* 0x0000000ab2b27c23 */ /* 0x100fe20008010898 */
[--C-:B------:R-:W-:Y:S01]  /*8080*/  FFMA.FTZ R182, R183, UR10, -R152.reuse ;  /* 0x0000000ab7b67c23 */ /* 0x100fe20008010898 */
[----:B0-----:R-:W-:Y:S01]  /*8090*/  @!P2 STS [R160+0x38420], R213 ;  /* 0x038420d5a000a388 */ /* 0x001fe20000000800 */
[----:B------:R-:W-:Y:S01]  /*80a0*/  FFMA.FTZ R179, R179, UR10, -R152 ;  /* 0x0000000ab3b37c23 */ /* 0x000fe20008010898 */
[----:B------:R-:W-:Y:S01]  /*80b0*/  MUFU.EX2 R200, R200 ;  /* 0x000000c800c87308 */ /* 0x000fe20000000800 */
[----:B------:R-:W-:Y:S01]  /*80c0*/  F2FP.F16.F32.PACK_AB R152, R14, R21 ;  /* 0x000000150e98723e */ /* 0x000fe200000000ff */
[-C--:B------:R-:W-:Y:S01]  /*80d0*/  FMUL.FTZ R26, R26, R213.reuse ;  /* 0x000000d51a1a7220 */ /* 0x080fe20000410000 */
[----:B-1----:R-:W-:Y:S01]  /*80e0*/  F2FP.F16.F32.PACK_AB R154, R169, R20 ;  /* 0x00000014a99a723e */ /* 0x002fe200000000ff */
[----:B--2---:R0:W-:Y:S01]  /*80f0*/  @!P2 STS [R160+0x38400], R212 ;  /* 0x038400d4a000a388 */ /* 0x0041e20000000800 */
[----:B------:R-:W-:Y:S01]  /*8100*/  F2FP.F16.F32.PACK_AB R156, R171, R168 ;  /* 0x000000a8ab9c723e */ /* 0x000fe200000000ff */
[----:B------:R-:W-:Y:S01]  /*8110*/  FMUL.FTZ R24, R24, R212 ;  /* 0x000000d418187220 */ /* 0x000fe20000410000 */
[----:B------:R-:W-:Y:S01]  /*8120*/  F2FP.F16.F32.PACK_AB R158, R173, R170 ;  /* 0x000000aaad9e723e */ /* 0x000fe200000000ff */
        /* <DEDUP_REMOVED lines=150> */
[----:B------:R-:W-:Y:S01]  /*8a90*/  FMUL.FTZ R149, R149, R212 ;  /* 0x000000d495957220 */ /* 0x000fe20000410000 */
[-C--:B------:R-:W-:Y:S01]  /*8aa0*/  FMUL.FTZ R150, R150, R213.reuse ;  /* 0x000000d596967220 */ /* 0x080fe20000410000 */
[----:B------:R-:W0:Y:S01]  /*8ab0*/  MUFU.EX2 R178, R179 ;  /* 0x000000b300b27308 */ /* 0x000e220000000800 */
[----:B------:R-:W-:Y:S01]  /*8ac0*/  FMUL.FTZ R151, R151, R213 ;  /* 0x000000d597977220 */ /* 0x000fe20000410000 */
[----:B---3--:R-:W-:-:S02]  /*8ad0*/  VIADD R15, R211, 0x80 ;  /* 0x00000080d30f7836 */ /* 0x008fc40000000000 */
[----:B------:R-:W-:Y:S01]  /*8ae0*/  FFMA.FTZ R21, R212, R6, R21 ;  /* 0x00000006d4157223 */ /* 0x000fe20000010015 */
[----:B------:R-:W-:Y:S01]  /*8af0*/  FFMA.FTZ R200, R213, R7, R200 ;  /* 0x00000007d5c87223 */ /* 0x000fe200000100c8 */
[----:B------:R-:W-:Y:S01]  /*8b00*/  ISETP.GT.AND P2, PT, R12, R9, PT ;  /* 0x000000090c00720c */ /* 0x000fe20003f44270 */
[----:B------:R-:W-:Y:S01]  /*8b10*/  @!P1 VIADD R10, R10, 0x38860 ;  /* 0x000388600a0a9836 */ /* 0x000fe20000000000 */
[----:B------:R-:W-:Y:S01]  /*8b20*/  R2UR UR4, R15 ;  /* 0x000000000f0472ca */ /* 0x000fe200000e0000 */
[----:B------:R2:W-:Y:S01]  /*8b30*/  MUFU.EX2 R11, R155 ;  /* 0x0000009b000b7308 */ /* 0x0005e20000000800 */
[----:B-1----:R-:W-:Y:S01]  /*8b40*/  F2FP.F16.F32.PACK_AB R166, R181, R180 ;  /* 0x000000b4b5a6723e */ /* 0x002fe200000000ff */
[C---:B------:R-:W-:Y:S02]  /*8b50*/  VIADD R15, R211.reuse, 0x100 ;  /* 0x00000100d30f7836 */ /* 0x040fe40000000000 */
[----:B------:R-:W-:Y:S01]  /*8b60*/  FADD.FTZ R21, R14, R21 ;  /* 0x000000150e157221 */ /* 0x000fe20000010000 */
[----:B------:R-:W-:-:S02]  /*8b70*/  VIADD R211, R211, 0x180 ;  /* 0x00000180d3d37836 */ /* 0x000fc40000000000 */
[----:B------:R-:W-:Y:S01]  /*8b80*/  FADD.FTZ R200, R199, R200 ;  /* 0x000000c8c7c87221 */ /* 0x000fe20000010000 */
[----:B------:R-:W-:Y:S01]  /*8b90*/  @!P1 PRMT R10, RZ, 0x654, R10 ;  /* 0x00000654ff0a9816 */ /* 0x000fe2000000000a */
[----:B------:R-:W-:Y:S01]  /*8ba0*/  FADD.FTZ R20, R20, R21 ;  /* 0x0000001514147221 */ /* 0x000fe20000010000 */
[----:B------:R-:W1:Y:S01]  /*8bb0*/  MUFU.EX2 R182, R182 ;  /* 0x000000b600b67308 */ /* 0x000e620000000800 */
[----:B--2---:R-:W-:Y:S01]  /*8bc0*/  F2FP.F16.F32.PACK_AB R155, R206, R201 ;  /* 0x000000c9ce9b723e */ /* 0x004fe200000000ff */
[----:B------:R-:W-:Y:S01]  /*8bd0*/  BAR.SYNC.DEFER_BLOCKING 0xf, 0x100 ;  /* 0x03c4000000007b1d */ /* 0x000fe20000010000 */
[----:B0-----:R-:W-:Y:S01]  /*8be0*/  F2FP.F16.F32.PACK_AB R165, R178, R13 ;  /* 0x0000000db2a5723e */ /* 0x001fe200000000ff */
        /* <DEDUP_REMOVED lines=29> */
[----:B------:R-:W-:Y:S01]  /*8dc0*/  R2UR UR4, R15 ;  /* 0x000000000f0472ca */ /* 0x000fe200000e0000 */
[----:B------:R-:W-:Y:S01]  /*8dd0*/  FADD.FTZ R13, R13, R204 ;  /* 0x000000cc0d0d7221 */ /* 0x000fe20000010000 */
[----:B------:R-:W-:Y:S01]  /*8de0*/  FADD.FTZ R187, R187, R176 ;  /* 0x000000b0bbbb7221 */ /* 0x000fe20000010000 */
[----:B------:R-:W-:Y:S02]  /*8df0*/  IMAD.MOV.U32 R15, RZ, RZ, R2 ;  /* 0x000000ffff0f7224 */ /* 0x000fe400078e0002 */
[----:B------:R-:W-:Y:S01]  /*8e00*/  FADD.FTZ R178, R178, R13 ;  /* 0x0000000db2b27221 */ /* 0x000fe20000010000 */
[----:B------:R-:W-:Y:S01]  /*8e10*/  FADD.FTZ R6, R180, R187 ;  /* 0x000000bbb4067221 */ /* 0x000fe20000010000 */
[----:B------:R-:W-:-:S02]  /*8e20*/  MOV R13, R5 ;  /* 0x00000005000d7202 */ /* 0x000fc40000000f00 */
[----:B------:R-:W-:Y:S01]  /*8e30*/  FADD.FTZ R7, R11, R178 ;  /* 0x000000b20b077221 */ /* 0x000fe20000010000 */
[----:B------:R-:W-:Y:S01]  /*8e40*/  FADD.FTZ R6, R181, R6 ;  /* 0x00000006b5067221 */ /* 0x000fe20000010000 */
[----:B------:R-:W-:Y:S02]  /*8e50*/  IMAD.MOV.U32 R11, RZ, RZ, R8 ;  /* 0x000000ffff0b7224 */ /* 0x000fe400078e0008 */
[----:B------:R-:W-:Y:S01]  /*8e60*/  FADD.FTZ R7, R182, R7 ;  /* 0x00000007b6077221 */ /* 0x000fe20000010000 */
[----:B------:R-:W-:Y:S02]  /*8e70*/  WARPGROUP.DEPBAR.LE gsb0, 0x0 ;  /* 0x00008000000079c5 */ /* 0x000fe40000010000 */
[----:B------:R-:W-:-:S09]  /*8e80*/  WARPGROUP.ARRIVE ;  /* 0x00000000000079c5 */ /* 0x000fd20000000000 */
        /* <DEDUP_REMOVED lines=26> */
[----:B0-----:R-:W-:Y:S06]  /*9030*/  @P2 BRA `(.L_x_4015) ;  /* 0xffffffcc008c2947 */ /* 0x001fec000383ffff */
[----:B------:R-:W-:-:S07]  /*9040*/  IMAD.MOV.U32 R12, RZ, RZ, R10 ;  /* 0x000000ffff0c7224 */ /* 0x000fce00078e000a */
.L_x_4006:
[----:B------:R-:W-:-:S13]  /*9050*/  ISETP.GE.AND P2, PT, R12, RZ, PT ;  /* 0x000000ff0c00720c */ /* 0x000fda0003f46270 */
[----:B------:R-:W-:Y:S05]  /*9060*/  @!P2 BRA `(.L_x_4016) ;  /* 0x0000002c0058a947 */ /* 0x000fea0003800000 */
[----:B------:R-:W-:Y:S01]  /*9070*/  IMAD.MOV.U32 R187, RZ, RZ, R8 ;  /* 0x000000ffffbb7224 */ /* 0x000fe200078e0008 */
[----:B------:R-:W-:Y:S01]  /*9080*/  ULDC UR10, c[0x0][0xa80] ;  /* 0x0002a000000a7ab9 */ /* 0x000fe20000000800 */
[----:B------:R-:W-:Y:S02]  /*9090*/  IMAD.MOV.U32 R10, RZ, RZ, R5 ;  /* 0x000000ffff0a7224 */ /* 0x000fe400078e0005 */
[----:B------:R-:W-:-:S07]  /*90a0*/  IMAD.MOV.U32 R185, RZ, RZ, R2 ;  /* 0x000000ffffb97224 */ /* 0x000fce00078e0002 */
.L_x_4025:
[----:B------:R-:W-:-:S05]  /*90b0*/  VIADD R2, R185, 0x1 ;  /* 0x00000001b9027836 */ /* 0x000fca0000000000 */
[----:B------:R-:W-:-:S04]  /*90c0*/  ISETP.NE.AND P2, PT, R2, 0x2, PT ;  /* 0x000000020200780c */ /* 0x000fc80003f45270 */
[----:B------:R-:W-:Y:S02]  /*90d0*/  SEL R5, RZ, 0x1, P2 ;  /* 0x00000001ff057807 */ /* 0x000fe40001000000 */
[----:B------:R-:W-:Y:S02]  /*90e0*/  SEL R2, R2, RZ, P2 ;  /* 0x000000ff02027207 */ /* 0x000fe40001000000 */
[----:B------:R-:W-:Y:S01]  /*90f0*/  LOP3.LUT R16, R16, R5, RZ, 0x3c, !PT ;  /* 0x0000000510107212 */ /* 0x000fe200078e3cff */
[----:B------:R-:W-:Y:S06]  /*9100*/  @!P0 BRA `(.L_x_4017) ;  /* 0x0000000000048947 */ /* 0x000fec0003800000 */
[----:B------:R-:W-:Y:S01]  /*9110*/  BPT.TRAP 0x1 ;  /* 0x000000040000795c */ /* 0x000fe20000300000 */
.L_x_4017:
[----:B------:R-:W-:Y:S01]  /*9120*/  IMAD R9, R2, 0x8, R17 ;  /* 0x0000000802097824 */ /* 0x000fe200078e0211 */
[----:B------:R-:W-:-:S04]  /*9130*/  SHF.L.U32 R8, R16, 0x1f, RZ ;  /* 0x0000001f10087819 */ /* 0x000fc800000006ff */
[----:B------:R0:W1:Y:S01]  /*9140*/  SYNCS.PHASECHK.TRANS64.TRYWAIT P2, [R9+URZ+0x38830], R8 ;  /* 0x03883008090075a7 */ /* 0x000062000804017f */
[----:B------:R-:W-:Y:S05]  /*9150*/  @!P0 BRA `(.L_x_4018) ;  /* 0x0000000000048947 */ /* 0x000fea0003800000 */
[----:B------:R-:W-:Y:S01]  /*9160*/  BPT.TRAP 0x1 ;  /* 0x000000040000795c */ /* 0x000fe20000300000 */
.L_x_4018:
[----:B------:R-:W-:Y:S01]  /*9170*/  IMAD R5, R2, 0x200, R0 ;  /* 0x0000020002057824 */ /* 0x000fe200078e0200 */
[----:B-1----:R-:W-:Y:S06]  /*9180*/  @P2 BRA `(.L_x_4019) ;  /* 0x0000000000082947 */ /* 0x002fec0003800000 */
[----:B------:R-:W1:Y:S02]  /*9190*/  SYNCS.PHASECHK.TRANS64.TRYWAIT P2, [R9+URZ+0x38830], R8 ;  /* 0x03883008090075a7 */ /* 0x000e64000804017f */
[----:B-1----:R-:W-:Y:S05]  /*91a0*/  @!P2 BRA `(.L_x_4020) ;  /* 0x000000b8002ca947 */ /* 0x002fea0003800000 */
.L_x_4019:
        /* <DEDUP_REMOVED lines=24> */
.L_x_4021:
[----:B------:R2:W3:Y:S01]  /*9330*/  SYNCS.PHASECHK.TRANS64.TRYWAIT P2, [R9+URZ+0x38850], R8 ;  /* 0x03885008090075a7 */ /* 0x0004e2000804017f */
[----:B------:R-:W-:Y:S05]  /*9340*/  @!P0 BRA `(.L_x_4022) ;  /* 0x0000000000048947 */ /* 0x000fea0003800000 */
[----:B------:R-:W-:Y:S01]  /*9350*/  BPT.TRAP 0x1 ;  /* 0x000000040000795c */ /* 0x000fe20000300000 */
.L_x_4022:
[----:B---3--:R-:W-:Y:S05]  /*9360*/  @P2 BRA `(.L_x_4023) ;  /* 0x0000000000082947 */ /* 0x008fea0003800000 */
[----:B------:R-:W3:Y:S02]  /*9370*/  SYNCS.PHASECHK.TRANS64.TRYWAIT P2, [R9+URZ+0x38850], R8 ;  /* 0x03885008090075a7 */ /* 0x000ee4000804017f */
[----:B---3--:R-:W-:Y:S05]  /*9380*/  @!P2 BRA `(.L_x_4024) ;  /* 0x000000b400c8a947 */ /* 0x008fea0003800000 */
.L_x_4023:
[----:B------:R-:W-:Y:S01]  /*9390*/  IMAD R5, R2, 0x1000, R3 ;  /* 0x0000100002057824 */ /* 0x000fe200078e0203 */
[----:B------:R-:W-:Y:S01]  /*93a0*/  WARPGROUP.ARRIVE ;  /* 0x00000000000079c5 */ /* 0x000fe20000000000 */
[----:B------:R-:W-:Y:S01]  /*93b0*/  UMOV UR27, 0x40000040 ;  /* 0x40000040001b7882 */ /* 0x000fe20000000000 */
[C---:B------:R-:W-:Y:S01]  /*93c0*/  VIADD R11, R4.reuse, 0x2 ;  /* 0x00000002040b7836 */ /* 0x040fe20000000000 */
[----:B------:R-:W-:Y:S01]  /*93d0*/  UMOV UR5, 0x40000040 ;  /* 0x4000004000057882 */ /* 0x000fe20000000000 */
[C---:B------:R-:W-:Y:S01]  /*93e0*/  R2UR UR26, R5.reuse ;  /* 0x00000000051a72ca */ /* 0x040fe200000e0000 */
[----:B0123--:R-:W-:Y:S01]  /*93f0*/  VIADD R8, R5, 0x2 ;  /* 0x0000000205087836 */ /* 0x00ffe20000000000 */
[----:B------:R-:W-:Y:S01]  /*9400*/  UMOV UR7, 0x40000040 ;  /* 0x4000004000077882 */ /* 0x000fe20000000000 */
[----:B------:R-:W-:Y:S01]  /*9410*/  R2UR UR4, R11 ;  /* 0x000000000b0472ca */ /* 0x000fe200000e0000 */
[----:B------:R-:W0:Y:S01]  /*9420*/  S2R R13, SR_TID.X ;  /* 0x00000000000d7919 */ /* 0x000e220000002100 */
[C---:B------:R-:W-:Y:S01]  /*9430*/  IADD3 R11, R4.reuse, 0x4, RZ ;  /* 0x00000004040b7810 */ /* 0x040fe20007ffe0ff */
[----:B------:R-:W-:Y:S01]  /*9440*/  VIADD R20, R4, 0x800 ;  /* 0x0000080004147836 */ /* 0x000fe20000000000 */
[----:B------:R-:W-:Y:S01]  /*9450*/  R2UR UR6, R8 ;  /* 0x00000000080672ca */ /* 0x000fe200000e0000 */
[----:B------:R-:W-:-:S02]  /*9460*/  VIADD R8, R5, 0x4 ;  /* 0x0000000405087836 */ /* 0x000fc40000000000 */
[----:B------:R-:W-:Y:S02]  /*9470*/  VIADD R14, R5, 0x800 ;  /* 0x00000800050e7836 */ /* 0x000fe40000000000 */
[----:B------:R-:W-:Y:S01]  /*9480*/  IMAD R207, R2, 0x1000, R19 ;  /* 0x0000100002cf7824 */ /* 0x000fe200078e0213 */
[----:B------:R-:W-:Y:S01]  /*9490*/  HGMMA.64x64x16.F32 R152, gdesc[UR24], R152, gsb0 ;  /* 0x00e00000189879f0 */ /* 0x000fe20008000898 */
[----:B0-----:R-:W-:Y:S02]  /*94a0*/  SHF.R.U32.HI R13, RZ, 0x7, R13 ;  /* 0x00000007ff0d7819 */ /* 0x001fe4000001160d */
        /* <DEDUP_REMOVED lines=327> */
[----:B------:R-:W0:Y:S02]  /*a920*/  SHFL.BFLY PT, R8, R13, 0x2, 0x1f ;  /* 0x0c401f000d087f89 */ /* 0x000e2400000e0000 */
[----:B0-----:R-:W-:Y:S02]  /*a930*/  FMNMX.FTZ R14, R13, R8, !PT ;  /* 0x000000080d0e7209 */ /* 0x001fe40007810000 */
[----:B------:R-:W-:-:S03]  /*a940*/  FMNMX.FTZ R8, R154, R187, !PT ;  /* 0x000000bb9a087209 */ /* 0x000fc60007810000 */
[----:B------:R-:W0:Y:S01]  /*a950*/  SHFL.BFLY PT, R11, R14, 0x1, 0x1f ;  /* 0x0c201f000e0b7f89 */ /* 0x000e2200000e0000 */
        /* <DEDUP_REMOVED lines=29> */
[----:B------:R-:W-:Y:S01]  /*ab30*/  FFMA.FTZ R181, R181, UR10, -R186 ;  /* 0x0000000ab5b57c23 */ /* 0x000fe200080108ba */
[----:B------:R-:W-:Y:S01]  /*ab40*/  FMNMX.FTZ R8, R178, R15, !PT ;  /* 0x0000000fb2087209 */ /* 0x000fe20007810000 */
[----:B------:R-:W0:Y:S03]  /*ab50*/  MUFU.EX2 R11, R11 ;  /* 0x0000000b000b7308 */ /* 0x000e260000000800 */
[----:B------:R-:W-:-:S04]  /*ab60*/  FMNMX.FTZ R15, R179, R8, !PT ;  /* 0x00000008b30f7209 */ /* 0x000fc80007810000 */
[----:B------:R-:W-:Y:S01]  /*ab70*/  FMNMX.FTZ R8, R182, R15, !PT ;  /* 0x0000000fb6087209 */ /* 0x000fe20007810000 */
[----:B------:R-:W-:Y:S01]  /*ab80*/  FFMA.FTZ R15, R157, UR10, -R186 ;  /* 0x0000000a9d0f7c23 */ /* 0x000fe200080108ba */
[----:B------:R-:W-:Y:S02]  /*ab90*/  MUFU.EX2 R10, R10 ;  /* 0x0000000a000a7308 */ /* 0x000fe40000000800 */
[----:B------:R-:W-:-:S05]  /*aba0*/  FMNMX.FTZ R8, R183, R8, !PT ;  /* 0x00000008b7087209 */ /* 0x000fca0007810000 */
[----:B------:R-:W1:Y:S01]  /*abb0*/  SHFL.BFLY PT, R153, R8, 0x2, 0x1f ;  /* 0x0c401f0008997f89 */ /* 0x000e6200000e0000 */
[----:B------:R-:W-:Y:S01]  /*abc0*/  MUFU.EX2 R13, R13 ;  /* 0x0000000d000d7308 */ /* 0x000fe20000000800 */
[-C--:B0-----:R-:W-:Y:S01]  /*abd0*/  FMUL.FTZ R24, R24, R11.reuse ;  /* 0x0000000b18187220 */ /* 0x081fe20000410000 */
        /* <DEDUP_REMOVED lines=63> */
[----:B------:R0:W2:Y:S01]  /*afd0*/  MUFU.EX2 R186, R152 ;  /* 0x0000009800ba7308 */ /* 0x0000a20000000800 */
        /* <DEDUP_REMOVED lines=8> */
[----:B0-----:R-:W-:Y:S02]  /*b060*/  @!P1 VIADD R152, R9, 0x38840 ;  /* 0x0003884009989836 */ /* 0x001fe40000000000 */
[--C-:B------:R-:W-:Y:S01]  /*b070*/  FFMA.FTZ R171, R171, UR10, -R156.reuse ;  /* 0x0000000aabab7c23 */ /* 0x100fe2000801089c */
[----:B------:R-:W-:Y:S02]  /*b080*/  @!P2 IMAD R154, R154, 0x4, R17 ;  /* 0x000000049a9aa824 */ /* 0x000fe400078e0211 */
        /* <DEDUP_REMOVED lines=10> */
[----:B-1----:R-:W-:Y:S01]  /*b130*/  F2FP.F16.F32.PACK_AB R156, R21, R20 ;  /* 0x00000014159c723e */ /* 0x002fe200000000ff */
[----:B--2---:R-:W-:Y:S01]  /*b140*/  FMUL.FTZ R26, R26, R186 ;  /* 0x000000ba1a1a7220 */ /* 0x004fe20000410000 */
[----:B------:R1:W-:Y:S01]  /*b150*/  @!P2 STS [R154+0x38420], R186 ;  /* 0x038420ba9a00a388 */ /* 0x0003e20000000800 */
[----:B------:R-:W-:Y:S01]  /*b160*/  F2FP.F16.F32.PACK_AB R158, R199, R184 ;  /* 0x000000b8c79e723e */ /* 0x000fe200000000ff */
[----:B------:R-:W-:Y:S01]  /*b170*/  FMUL.FTZ R27, R27, R186 ;  /* 0x000000ba1b1b7220 */ /* 0x000fe20000410000 */
[----:B0-----:R-:W-:Y:S01]  /*b180*/  F2FP.F16.F32.PACK_AB R152, R13, R10 ;  /* 0x0000000a0d98723e */ /* 0x001fe200000000ff */
[-C--:B------:R-:W-:Y:S01]  /*b190*/  FMUL.FTZ R30, R30, R186.reuse ;  /* 0x000000ba1e1e7220 */ /* 0x080fe20000410000 */
[----:B------:R-:W0:Y:S01]  /*b1a0*/  MUFU.EX2 R200, R200 ;  /* 0x000000c800c87308 */ /* 0x000e220000000800 */
[-C--:B------:R-:W-:Y:S01]  /*b1b0*/  FMUL.FTZ R31, R31, R186.reuse ;  /* 0x000000ba1f1f7220 */ /* 0x080fe20000410000 */
[-C--:B------:R-:W-:Y:S01]  /*b1c0*/  FMUL.FTZ R34, R34, R186.reuse ;  /* 0x000000ba22227220 */ /* 0x080fe20000410000 */
        /* <DEDUP_REMOVED lines=92> */
[----:B------:R-:W-:Y:S01]  /*b790*/  FMUL.FTZ R149, R149, R11 ;  /* 0x0000000b95957220 */ /* 0x000fe20000410000 */
[----:B------:R-:W-:Y:S01]  /*b7a0*/  MUFU.EX2 R174, R174 ;  /* 0x000000ae00ae7308 */ /* 0x000fe20000000800 */
[-C--:B------:R-:W-:Y:S01]  /*b7b0*/  FMUL.FTZ R150, R150, R186.reuse ;  /* 0x000000ba96967220 */ /* 0x080fe20000410000 */
[----:B------:R-:W-:Y:S01]  /*b7c0*/  FMUL.FTZ R151, R151, R186 ;  /* 0x000000ba97977220 */ /* 0x000fe20000410000 */
[----:B------:R1:W-:Y:S01]  /*b7d0*/  STSM.16.M88.4 [R189+0x36400], R152 ;  /* 0x03640098bd007844 */ /* 0x0003e20000000200 */
[----:B------:R-:W-:-:S02]  /*b7e0*/  VIADD R185, R207, 0x80 ;  /* 0x00000080cfb97836 */ /* 0x000fc40000000000 */
[----:B------:R-:W-:Y:S01]  /*b7f0*/  FFMA.FTZ R6, R11, R6, R10 ;  /* 0x000000060b067223 */ /* 0x000fe2000001000a */
[----:B------:R-:W-:Y:S01]  /*b800*/  FFMA.FTZ R7, R186, R7, R187 ;  /* 0x00000007ba077223 */ /* 0x000fe200000100bb */
[----:B------:R1:W-:Y:S01]  /*b810*/  STSM.16.M88.4 [R190], R156 ;  /* 0x0000009cbe007844 */ /* 0x0003e20000000200 */
[----:B------:R-:W2:Y:S01]  /*b820*/  MUFU.EX2 R175, R175 ;  /* 0x000000af00af7308 */ /* 0x000ea20000000800 */
[----:B0-----:R-:W-:Y:S01]  /*b830*/  F2FP.F16.F32.PACK_AB R161, R171, R170 ;  /* 0x000000aaaba1723e */ /* 0x001fe200000000ff */
[----:B------:R-:W-:Y:S01]  /*b840*/  FADD.FTZ R13, R13, R6 ;  /* 0x000000060d0d7221 */ /* 0x000fe20000010000 */
[----:B------:R-:W-:Y:S01]  /*b850*/  R2UR UR4, R185 ;  /* 0x00000000b90472ca */ /* 0x000fe200000e0000 */
[C---:B------:R-:W-:Y:S02]  /*b860*/  VIADD R185, R207.reuse, 0x100 ;  /* 0x00000100cfb97836 */ /* 0x040fe40000000000 */
[----:B------:R-:W-:Y:S01]  /*b870*/  FADD.FTZ R200, R200, R7 ;  /* 0x00000007c8c87221 */ /* 0x000fe20000010000 */
[----:B------:R-:W-:-:S02]  /*b880*/  VIADD R207, R207, 0x180 ;  /* 0x00000180cfcf7836 */ /* 0x000fc40000000000 */
[----:B------:R-:W-:Y:S01]  /*b890*/  FADD.FTZ R14, R14, R13 ;  /* 0x0000000d0e0e7221 */ /* 0x000fe20000010000 */
[----:B------:R-:W-:Y:S01]  /*b8a0*/  MUFU.EX2 R176, R176 ;  /* 0x000000b000b07308 */ /* 0x000fe20000000800 */
[----:B------:R-:W-:Y:S01]  /*b8b0*/  FADD.FTZ R201, R201, R200 ;  /* 0x000000c8c9c97221 */ /* 0x000fe20000010000 */
[----:B------:R-:W-:Y:S01]  /*b8c0*/  ISETP.GT.AND P2, PT, R12, RZ, PT ;  /* 0x000000ff0c00720c */ /* 0x000fe20003f44270 */
[----:B------:R-:W-:Y:S01]  /*b8d0*/  FADD.FTZ R15, R15, R14 ;  /* 0x0000000e0f0f7221 */ /* 0x000fe20000010000 */
[----:B------:R-:W-:Y:S01]  /*b8e0*/  @!P1 IADD3 R9, R9, 0x38860, RZ ;  /* 0x0003886009099810 */ /* 0x000fe20007ffe0ff */
[----:B------:R-:W-:Y:S01]  /*b8f0*/  FADD.FTZ R202, R202, R201 ;  /* 0x000000c9caca7221 */ /* 0x000fe20000010000 */
[----:B------:R-:W-:Y:S02]  /*b900*/  IMAD.MOV.U32 R187, RZ, RZ, R8 ;  /* 0x000000ffffbb7224 */ /* 0x000fe400078e0008 */
[----:B------:R-:W-:Y:S01]  /*b910*/  FADD.FTZ R20, R20, R15 ;  /* 0x0000000f14147221 */ /* 0x000fe20000010000 */
[----:B------:R-:W0:Y:S01]  /*b920*/  MUFU.EX2 R177, R177 ;  /* 0x000000b100b17308 */ /* 0x000e220000000800 */
[----:B--2---:R-:W-:Y:S01]  /*b930*/  F2FP.F16.F32.PACK_AB R163, R175, R174 ;  /* 0x000000aeafa3723e */ /* 0x004fe200000000ff */
        /* <DEDUP_REMOVED lines=70> */
[----:B0-----:R-:W-:-:S04]  /*bda0*/  VIADD R9, R12, 0xffffffff ;  /* 0xffffffff0c097836 */ /* 0x001fc80000000000 */
[----:B------:R-:W-:Y:S01]  /*bdb0*/  IMAD.MOV.U32 R12, RZ, RZ, R9 ;  /* 0x000000ffff0c7224 */ /* 0x000fe200078e0009 */
[----:B-1----:R-:W-:Y:S06]  /*bdc0*/  @P2 BRA `(.L_x_4025) ;  /* 0xffffffd000b82947 */ /* 0x002fec000383ffff */
.L_x_4016:
[----:B------:R-:W0:Y:S01]  /*bdd0*/  SHFL.BFLY PT, R3, R6, 0x2, 0x1f ;  /* 0x0c401f0006037f89 */ /* 0x000e2200000e0000 */
[----:B------:R-:W-:Y:S01]  /*bde0*/  IMAD.MOV R13, RZ, RZ, -R188 ;  /* 0x000000ffff0d7224 */ /* 0x000fe200078e0abc */
[----:B------:R-:W-:Y:S02]  /*bdf0*/  UIADD3 UR36, UR36, 0x1, URZ ;  /* 0x0000000124247890 */ /* 0x000fe4000fffe03f */
[----:B------:R-:W1:Y:S01]  /*be00*/  SHFL.BFLY PT, R4, R7, 0x2, 0x1f ;  /* 0x0c401f0007047f89 */ /* 0x000e6200000e0000 */
[----:B------:R-:W-:Y:S08]  /*be10*/  BAR.ARV 0x8, 0xa0 ;  /* 0x0202800000007b1d */ /* 0x000ff00000002000 */
[----:B------:R-:W-:Y:S01]  /*be20*/  BAR.SYNC.DEFER_BLOCKING 0xf, 0x100 ;  /* 0x03c4000000007b1d */ /* 0x000fe20000010000 */
[----:B------:R-:W-:Y:S01]  /*be30*/  ISETP.NE.AND P0, PT, R22, R13, PT ;  /* 0x0000000d1600720c */ /* 0x000fe20003f05270 */
[----:B0-----:R-:W-:Y:S01]  /*be40*/  FADD.FTZ R3, R3, R6 ;  /* 0x0000000603037221 */ /* 0x001fe20000010000 */
[----:B------:R-:W-:-:S02]  /*be50*/  IMAD.MOV.U32 R6, RZ, RZ, RZ ;  /* 0x000000ffff067224 */ /* 0x000fc400078e00ff */
[----:B-1----:R-:W-:Y:S02]  /*be60*/  FADD.FTZ R9, R4, R7 ;  /* 0x0000000704097221 */ /* 0x002fe40000010000 */
[----:B------:R-:W0:Y:S04]  /*be70*/  SHFL.BFLY PT, R0, R3, 0x1, 0x1f ;  /* 0x0c201f0003007f89 */ /* 0x000e2800000e0000 */
[----:B------:R-:W1:Y:S01]  /*be80*/  SHFL.BFLY PT, R4, R9, 0x1, 0x1f ;  /* 0x0c201f0009047f89 */ /* 0x000e6200000e0000 */
[----:B0-----:R-:W-:Y:S01]  /*be90*/  FADD.FTZ R11, R3, R0 ;  /* 0x00000000030b7221 */ /* 0x001fe20000010000 */
[----:B------:R-:W-:Y:S02]  /*bea0*/  IMAD.MOV.U32 R0, RZ, RZ, RZ ;  /* 0x000000ffff007224 */ /* 0x000fe400078e00ff */
[----:B-1----:R-:W-:-:S02]  /*beb0*/  FADD.FTZ R20, R9, R4 ;  /* 0x0000000409147221 */ /* 0x002fc40000010000 */
[----:B------:R-:W-:Y:S01]  /*bec0*/  FSETP.NE.FTZ.AND P2, PT, R11, RZ, PT ;  /* 0x000000ff0b00720b */ /* 0x000fe20003f55000 */
[C---:B------:R-:W-:Y:S02]  /*bed0*/  VIADD R4, R2.reuse, 0x1 ;  /* 0x0000000102047836 */ /* 0x040fe40000000000 */
[----:B------:R-:W-:Y:S01]  /*bee0*/  @!P0 IMAD R2, R2, 0x40, R18 ;  /* 0x0000004002028824 */ /* 0x000fe200078e0212 */
[----:B------:R-:W-:Y:S02]  /*bef0*/  FSETP.NE.FTZ.AND P3, PT, R20, RZ, PT ;  /* 0x000000ff1400720b */ /* 0x000fe40003f75000 */
[----:B------:R-:W-:Y:S02]  /*bf00*/  ISETP.NE.AND P1, PT, R4, 0x2, PT ;  /* 0x000000020400780c */ /* 0x000fe40003f25270 */
[----:B------:R-:W-:Y:S01]  /*bf10*/  @!P0 LEA R17, R2, R17, 0x2 ;  /* 0x0000001102118211 */ /* 0x000fe200078e10ff */
[----:B------:R-:W-:Y:S01]  /*bf20*/  IMAD.U32 R2, RZ, RZ, UR10 ;  /* 0x0000000aff027e24 */ /* 0x000fe2000f8e00ff */
[----:B------:R-:W-:-:S03]  /*bf30*/  SEL R3, RZ, 0x1, P1 ;  /* 0x00000001ff037807 */ /* 0x000fc60000800000 */
[----:B------:R-:W0:Y:S01]  /*bf40*/  @P2 MUFU.RCP R0, R11 ;  /* 0x0000000b00002308 */ /* 0x000e220000001000 */
[----:B------:R-:W-:Y:S01]  /*bf50*/  @P2 FMUL.FTZ R2, R2, 0.69314718246459960938 ;  /* 0x3f31721802022820 */ /* 0x000fe20000410000 */
[----:B------:R-:W-:Y:S01]  /*bf60*/  LOP3.LUT R16, R16, R3, RZ, 0x3c, !PT ;  /* 0x0000000310107212 */ /* 0x000fe200078e3cff */
[----:B------:R-:W-:-:S05]  /*bf70*/  IMAD.MOV.U32 R3, RZ, RZ, -0x800000 ;  /* 0xff800000ff037424 */ /* 0x000fca00078e00ff */
[----:B------:R-:W1:Y:S08]  /*bf80*/  @P3 MUFU.RCP R6, R20 ;  /* 0x0000001400063308 */ /* 0x000e700000001000 */
[----:B------:R-:W2:Y:S01]  /*bf90*/  @P3 MUFU.LG2 R20, R20 ;  /* 0x0000001400143308 */ /* 0x000ea20000000c00 */
[----:B0-----:R-:W-:Y:S01]  /*bfa0*/  @!P0 STS [R17+0x38400], R0 ;  /* 0x0384000011008388 */ /* 0x001fe20000000800 */
[----:B------:R-:W-:Y:S01]  /*bfb0*/  FMUL.FTZ R171, R28, R0 ;  /* 0x000000001cab7220 */ /* 0x000fe20000410000 */
[----:B------:R-:W-:-:S02]  /*bfc0*/  IMAD.U32 R28, RZ, RZ, UR10 ;  /* 0x0000000aff1c7e24 */ /* 0x000fc4000f8e00ff */
[-C--:B------:R-:W-:Y:S01]  /*bfd0*/  FMUL.FTZ R172, R24, R0.reuse ;  /* 0x0000000018ac7220 */ /* 0x080fe20000410000 */
[-C--:B------:R-:W-:Y:S01]  /*bfe0*/  FMUL.FTZ R170, R25, R0.reuse ;  /* 0x0000000019aa7220 */ /* 0x080fe20000410000 */
[-C--:B------:R-:W-:Y:S01]  /*bff0*/  FMUL.FTZ R24, R29, R0.reuse ;  /* 0x000000001d187220 */ /* 0x080fe20000410000 */
[----:B------:R-:W-:Y:S01]  /*c000*/  @P3 FMUL.FTZ R28, R28, 0.69314718246459960938 ;  /* 0x3f3172181c1c3820 */ /* 0x000fe20000410000 */
[-C--:B------:R-:W-:Y:S01]  /*c010*/  FMUL.FTZ R169, R32, R0.reuse ;  /* 0x0000000020a97220 */ /* 0x080fe20000410000 */
        /* <DEDUP_REMOVED lines=10> */
[----:B0-----:R-:W0:Y:S01]  /*c0c0*/  @P2 MUFU.LG2 R17, R11 ;  /* 0x0000000b00112308 */ /* 0x001e220000000c00 */
        /* <DEDUP_REMOVED lines=122> */
.L_x_3992:
[----:B------:R-:W0:Y:S01]  /*c870*/  S2R R4, SR_CgaCtaId ;  /* 0x0000000000047919 */ /* 0x000e220000008800 */
[----:B------:R-:W-:Y:S01]  /*c880*/  MOV R17, 0x400 ;  /* 0x0000040000117802 */ /* 0x000fe20000000f00 */
[----:B------:R-:W-:Y:S01]  /*c890*/  BSSY B0, `(.L_x_4026) ;  /* 0x0000291000007945 */ /* 0x000fe20003800000 */
[----:B------:R-:W-:Y:S02]  /*c8a0*/  BAR.SYNC.DEFER_BLOCKING 0x5, 0x120 ;  /* 0x0144800000007b1d */ /* 0x000fe40000010000 */
[----:B0-----:R-:W-:-:S05]  /*c8b0*/  LEA R17, R4, R17, 0x18 ;  /* 0x0000001104117211 */ /* 0x001fca00078ec0ff */
[----:B------:R-:W0:Y:S02]  /*c8c0*/  LDS.128 R184, [R17+0x388d0] ;  /* 0x0388d00011b87984 */ /* 0x000e240000000c00 */
[----:B0-----:R-:W-:Y:S01]  /*c8d0*/  R2UR UR5, R186 ;  /* 0x00000000ba0572ca */ /* 0x001fe200000e0000 */
[----:B------:R-:W-:Y:S06]  /*c8e0*/  BAR.ARV 0x4, 0x120 ;  /* 0x0104800000007b1d */ /* 0x000fec0000002000 */
[----:B------:R-:W-:Y:S08]  /*c8f0*/  @P0 BRA `(.L_x_4027) ;  /* 0x0000001c005c0947 */ /* 0x000ff00003800000 */
[----:B------:R-:W0:Y:S01]  /*c900*/  S2R R4, SR_SWINHI ;  /* 0x0000000000047919 */ /* 0x000e220000002f00 */
[----:B------:R-:W-:Y:S01]  /*c910*/  F2FP.F16.F32.PACK_AB R7, R31, R7 ;  /* 0x000000071f07723e */ /* 0x000fe200000000ff */
[----:B------:R-:W-:Y:S01]  /*c920*/  ULDC.64 UR6, c[0x0][0xcd8] ;  /* 0x0003360000067ab9 */ /* 0x000fe20000000a00 */
[----:B------:R-:W-:Y:S01]  /*c930*/  F2FP.F16.F32.PACK_AB R9, R35, R9 ;  /* 0x000000092309723e */ /* 0x000fe200000000ff */
[----:B------:R-:W-:Y:S01]  /*c940*/  UISETP.NE.U32.AND UP0, UPT, UR6, URZ, UPT ;  /* 0x0000003f0600728c */ /* 0x000fe2000bf05070 */
[----:B------:R-:W-:Y:S01]  /*c950*/  F2FP.F16.F32.PACK_AB R10, R10, R167 ;  /* 0x000000a70a0a723e */ /* 0x000fe200000000ff */
[----:B------:R-:W-:Y:S01]  /*c960*/  USHF.L.U32 UR8, UR39, 0x2, URZ ;  /* 0x0000000227087899 */ /* 0x000fe2000800063f */
[----:B------:R-:W-:Y:S01]  /*c970*/  F2FP.F16.F32.PACK_AB R11, R39, R11 ;  /* 0x0000000b270b723e */ /* 0x000fe200000000ff */
[----:B------:R-:W-:Y:S01]  /*c980*/  UISETP.NE.AND.EX UP0, UPT, UR7, URZ, UPT, UP0 ;  /* 0x0000003f0700728c */ /* 0x000fe2000bf05300 */
[----:B------:R-:W-:Y:S01]  /*c990*/  F2FP.F16.F32.PACK_AB R56, R57, R56 ;  /* 0x000000383938723e */ /* 0x000fe200000000ff */
[----:B------:R-:W-:Y:S01]  /*c9a0*/  USHF.L.U64.HI UR9, UR39, 0x2, UR38 ;  /* 0x0000000227097899 */ /* 0x000fe20008010226 */
[----:B------:R-:W-:Y:S01]  /*c9b0*/  F2FP.F16.F32.PACK_AB R13, R51, R13 ;  /* 0x0000000d330d723e */ /* 0x000fe200000000ff */
[----:B------:R-:W-:Y:S01]  /*c9c0*/  UIADD3 UR4, UP1, UR8, UR6, URZ ;  /* 0x0000000608047290 */ /* 0x000fe2000ff3e03f */
[----:B------:R-:W-:Y:S01]  /*c9d0*/  F2FP.F16.F32.PACK_AB R14, R53, R14 ;  /* 0x0000000e350e723e */ /* 0x000fe200000000ff */
[----:B------:R-:W-:Y:S01]  /*c9e0*/  ULDC.64 UR10, c[0x0][0x208] ;  /* 0x00008200000a7ab9 */ /* 0x000fe20000000a00 */
[----:B------:R-:W-:Y:S01]  /*c9f0*/  F2FP.F16.F32.PACK_AB R15, R55, R15 ;  /* 0x0000000f370f723e */ /* 0x000fe200000000ff */
[----:B------:R-:W-:Y:S01]  /*ca00*/  UIADD3.X UR6, UR9, UR7, URZ, UP1, !UPT ;  /* 0x0000000709067290 */ /* 0x000fe20008ffe43f */
        /* <DEDUP_REMOVED lines=8> */
[----:B------:R-:W-:Y:S02]  /*ca90*/  MOV R20, R17 ;  /* 0x0000001100147202 */ /* 0x000fe40000000f00 */
[----:B0-----:R-:W-:Y:S02]  /*caa0*/  MOV R21, R4 ;  /* 0x0000000400157202 */ /* 0x001fe40000000f00 */
[----:B------:R-:W-:Y:S02]  /*cab0*/  F2FP.F16.F32.PACK_AB R73, R75, R74 ;  /* 0x0000004a4b49723e */ /* 0x000fe400000000ff */
[----:B------:R-:W-:Y:S01]  /*cac0*/  F2FP.F16.F32.PACK_AB R80, R81, R80 ;  /* 0x000000505150723e */ /* 0x000fe200000000ff */
[----:B------:R-:W-:Y:S01]  /*cad0*/  IMAD.WIDE R4, R197, 0x2, R20 ;  /* 0x00000002c5047825 */ /* 0x000fe200078e0214 */
[----:B------:R-:W-:-:S02]  /*cae0*/  F2FP.F16.F32.PACK_AB R74, R77, R76 ;  /* 0x0000004c4d4a723e */ /* 0x000fc400000000ff */
        /* <DEDUP_REMOVED lines=10> */
[----:B------:R-:W-:Y:S02]  /*cb90*/  LOP3.LUT R28, R6, R173, RZ, 0x3c, !PT ;  /* 0x000000ad061c7212 */ /* 0x000fe400078e3cff */
[----:B------:R-:W-:Y:S02]  /*cba0*/  LOP3.LUT R6, R181, 0x380, RZ, 0xc0, !PT ;  /* 0x00000380b5067812 */ /* 0x000fe400078ec0ff */
        /* <DEDUP_REMOVED lines=10> */
[----:B------:R-:W-:-:S02]  /*cc50*/  SHF.R.U64 R6, R6, 0x3, RZ ;  /* 0x0000000306067819 */ /* 0x000fc400000012ff */
[C---:B------:R-:W-:Y:S02]  /*cc60*/  IADD3 R203, P0, R4.reuse, 0x4020, RZ ;  /* 0x0000402004cb7810 */ /* 0x040fe40007f1e0ff */
[----:B------:R-:W-:Y:S02]  /*cc70*/  IADD3.X R99, RZ, R5, RZ, P2, !PT ;  /* 0x00000005ff637210 */ /* 0x000fe400017fe4ff */
[C---:B------:R-:W-:Y:S01]  /*cc80*/  IADD3 R205, P4, R4.reuse, 0x4040, RZ ;  /* 0x0000404004cd7810 */ /* 0x040fe20007f9e0ff */
[--C-:B------:R-:W-:Y:S01]  /*cc90*/  IMAD.X R107, RZ, RZ, R5.reuse, P0 ;  /* 0x000000ffff6b7224 */ /* 0x100fe200000e0605 */
        /* <DEDUP_REMOVED lines=15> */
[----:B------:R-:W-:Y:S02]  /*cd90*/  MOV R173, R4 ;  /* 0x0000000400ad7202 */ /* 0x000fe40000000f00 */
[----:B------:R-:W-:Y:S02]  /*cda0*/  LOP3.LUT R36, R177, 0x380, RZ, 0xc0, !PT ;  /* 0x00000380b1247812 */ /* 0x000fe400078ec0ff */
[----:B------:R-:W-:Y:S02]  /*cdb0*/  SHF.R.U64 R6, R6, 0x3, RZ ;  /* 0x0000000306067819 */ /* 0x000fe400000012ff */
[----:B------:R-:W-:Y:S02]  /*cdc0*/  F2FP.F16.F32.PACK_AB R5, R27, R26 ;  /* 0x0000001a1b05723e */ /* 0x000fe400000000ff */
[----:B------:R-:W-:-:S02]  /*cdd0*/  LOP3.LUT R40, R179, 0x380, RZ, 0xc0, !PT ;  /* 0x00000380b3287812 */ /* 0x000fc400078ec0ff */
[----:B------:R-:W-:Y:S02]  /*cde0*/  LOP3.LUT R27, R8, 0x380, RZ, 0xc0, !PT ;  /* 0x00000380081b7812 */ /* 0x000fe400078ec0ff */
[----:B------:R-:W-:Y:S02]  /*cdf0*/  SHF.R.U64 R32, R32, 0x3, RZ ;  /* 0x0000000320207819 */ /* 0x000fe400000012ff */
[----:B------:R-:W-:Y:S02]  /*ce00*/  LOP3.LUT R94, R183, 0x380, RZ, 0xc0, !PT ;  /* 0x00000380b75e7812 */ /* 0x000fe400078ec0ff */
[----:B------:R-:W-:Y:S02]  /*ce10*/  SHF.R.U64 R36, R36, 0x3, RZ ;  /* 0x0000000324247819 */ /* 0x000fe400000012ff */
[----:B------:R-:W-:Y:S02]  /*ce20*/  LOP3.LUT R98, R199, 0x380, RZ, 0xc0, !PT ;  /* 0x00000380c7627812 */ /* 0x000fe400078ec0ff */
[----:B------:R-:W-:-:S02]  /*ce30*/  LOP3.LUT R106, R6, R203, RZ, 0x3c, !PT ;  /* 0x000000cb066a7212 */ /* 0x000fc400078e3cff */
[----:B------:R-:W-:Y:S02]  /*ce40*/  SHF.R.U64 R40, R40, 0x3, RZ ;  /* 0x0000000328287819 */ /* 0x000fe400000012ff */
[----:B------:R-:W-:Y:S02]  /*ce50*/  LOP3.LUT R102, R201, 0x380, RZ, 0xc0, !PT ;  /* 0x00000380c9667812 */ /* 0x000fe400078ec0ff */
[----:B------:R-:W-:Y:S02]  /*ce60*/  F2FP.F16.F32.PACK_AB R4, R170, R172 ;  /* 0x000000acaa04723e */ /* 0x000fe400000000ff */
[----:B------:R-:W-:Y:S01]  /*ce70*/  F2FP.F16.F32.PACK_AB R6, R24, R171 ;  /* 0x000000ab1806723e */ /* 0x000fe200000000ff */
[----:B------:R-:W-:Y:S01]  /*ce80*/  BAR.SYNC.DEFER_BLOCKING 0x1, 0x100 ;  /* 0x0044000000007b1d */ /* 0x000fe20000010000 */
[----:B------:R-:W-:Y:S02]  /*ce90*/  SHF.R.U64 R27, R27, 0x3, RZ ;  /* 0x000000031b1b7819 */ /* 0x000fe400000012ff */
[----:B------:R-:W-:-:S02]  /*cea0*/  LOP3.LUT R32, R32, R175, RZ, 0x3c, !PT ;  /* 0x000000af20207212 */ /* 0x000fc400078e3cff */
[----:B------:R-:W-:Y:S02]  /*ceb0*/  SHF.R.U64 R94, R94, 0x3, RZ ;  /* 0x000000035e5e7819 */ /* 0x000fe400000012ff */
[----:B------:R-:W-:Y:S02]  /*cec0*/  LOP3.LUT R110, R205, 0x380, RZ, 0xc0, !PT ;  /* 0x00000380cd6e7812 */ /* 0x000fe400078ec0ff */
[----:B------:R-:W-:Y:S02]  /*ced0*/  LOP3.LUT R36, R36, R177, RZ, 0x3c, !PT ;  /* 0x000000b124247212 */ /* 0x000fe400078e3cff */
[----:B------:R-:W-:Y:S02]  /*cee0*/  SHF.R.U64 R98, R98, 0x3, RZ ;  /* 0x0000000362627819 */ /* 0x000fe400000012ff */
[----:B------:R-:W-:Y:S02]  /*cef0*/  LOP3.LUT R114, R207, 0x380, RZ, 0xc0, !PT ;  /* 0x00000380cf727812 */ /* 0x000fe400078ec0ff */
[----:B------:R-:W-:-:S02]  /*cf00*/  LOP3.LUT R40, R40, R179, RZ, 0x3c, !PT ;  /* 0x000000b328287212 */ /* 0x000fc400078e3cff */
[----:B------:R-:W-:Y:S02]  /*cf10*/  SHF.R.U64 R102, R102, 0x3, RZ ;  /* 0x0000000366667819 */ /* 0x000fe400000012ff */
[----:B------:R-:W-:Y:S02]  /*cf20*/  LOP3.LUT R118, R209, 0x380, RZ, 0xc0, !PT ;  /* 0x00000380d1767812 */ /* 0x000fe400078ec0ff */
[----:B------:R-:W-:Y:S02]  /*cf30*/  LOP3.LUT R122, R27, R8, RZ, 0x3c, !PT ;  /* 0x000000081b7a7212 */ /* 0x000fe400078e3cff */
[----:B------:R-:W-:Y:S01]  /*cf40*/  MOV R28, R28 ;  /* 0x0000001c001c7202 */ /* 0x000fe20000000f00 */
[----:B------:R0:W-:Y:S01]  /*cf50*/  STSM.16.M88.4 [R173], R4 ;  /* 0x00000004ad007844 */ /* 0x0001e20000000200 */
[----:B------:R-:W-:Y:S02]  /*cf60*/  F2FP.F16.F32.PACK_AB R8, R166, R169 ;  /* 0x000000a9a608723e */ /* 0x000fe400000000ff */
[----:B------:R-:W-:-:S02]  /*cf70*/  LOP3.LUT R94, R94, R183, RZ, 0x3c, !PT ;  /* 0x000000b75e5e7212 */ /* 0x000fc400078e3cff */
[----:B------:R-:W-:Y:S01]  /*cf80*/  SHF.R.U64 R110, R110, 0x3, RZ ;  /* 0x000000036e6e7819 */ /* 0x000fe200000012ff */
[----:B------:R-:W-:Y:S01]  /*cf90*/  STSM.16.M88.4 [R28], R8 ;  /* 0x000000081c007844 */ /* 0x000fe20000000200 */
[----:B------:R-:W-:Y:S02]  /*cfa0*/  LOP3.LUT R26, R126, 0x380, RZ, 0xc0, !PT ;  /* 0x000003807e1a7812 */ /* 0x000fe400078ec0ff */
[----:B------:R-:W-:Y:S02]  /*cfb0*/  MOV R32, R32 ;  /* 0x0000002000207202 */ /* 0x000fe40000000f00 */
[----:B------:R-:W-:Y:S02]  /*cfc0*/  LOP3.LUT R98, R98, R199, RZ, 0x3c, !PT ;  /* 0x000000c762627212 */ /* 0x000fe400078e3cff */
[----:B------:R-:W-:Y:S02]  /*cfd0*/  SHF.R.U64 R114, R114, 0x3, RZ ;  /* 0x0000000372727819 */ /* 0x000fe400000012ff */
[----:B------:R-:W-:-:S02]  /*cfe0*/  LOP3.LUT R175, R168, 0x380, RZ, 0xc0, !PT ;  /* 0x00000380a8af7812 */ /* 0x000fc400078ec0ff */
[----:B0-----:R-:W-:Y:S02]  /*cff0*/  F2FP.F16.F32.PACK_AB R4, R156, R165 ;  /* 0x000000a59c04723e */ /* 0x001fe400000000ff */
[----:B------:R-:W-:Y:S02]  /*d000*/  F2FP.F16.F32.PACK_AB R5, R43, R42 ;  /* 0x0000002a2b05723e */ /* 0x000fe400000000ff */
[----:B------:R-:W-:Y:S02]  /*d010*/  F2FP.F16.F32.PACK_AB R6, R12, R158 ;  /* 0x0000009e0c06723e */ /* 0x000fe400000000ff */
[----:B------:R-:W-:Y:S02]  /*d020*/  F2FP.F16.F32.PACK_AB R7, R47, R46 ;  /* 0x0000002e2f07723e */ /* 0x000fe400000000ff */
[----:B------:R-:W-:Y:S02]  /*d030*/  MOV R36, R36 ;  /* 0x0000002400247202 */ /* 0x000fe40000000f00 */
[----:B------:R-:W-:Y:S01]  /*d040*/  F2FP.F16.F32.PACK_AB R12, R49, R154 ;  /* 0x0000009a310c723e */ /* 0x000fe200000000ff */
[----:B------:R0:W-:Y:S01]  /*d050*/  STSM.16.M88.4 [R32], R4 ;  /* 0x0000000420007844 */ /* 0x0001e20000000200 */
[----:B------:R-:W-:-:S02]  /*d060*/  LOP3.LUT R102, R102, R201, RZ, 0x3c, !PT ;  /* 0x000000c966667212 */ /* 0x000fc400078e3cff */
[----:B------:R-:W-:Y:S01]  /*d070*/  SHF.R.U64 R118, R118, 0x3, RZ ;  /* 0x0000000376767819 */ /* 0x000fe200000012ff */
[----:B------:R1:W-:Y:S01]  /*d080*/  STSM.16.M88.4 [R36], R12 ;  /* 0x0000000c24007844 */ /* 0x0003e20000000200 */
[----:B------:R-:W-:Y:S02]  /*d090*/  MOV R40, R40 ;  /* 0x0000002800287202 */ /* 0x000fe40000000f00 */
[----:B------:R-:W-:Y:S02]  /*d0a0*/  MOV R44, R44 ;  /* 0x0000002c002c7202 */ /* 0x000fe40000000f00 */
[----:B------:R-:W-:Y:S01]  /*d0b0*/  LOP3.LUT R110, R110, R205, RZ, 0x3c, !PT ;  /* 0x000000cd6e6e7212 */ /* 0x000fe200078e3cff */
[----:B------:R-:W-:Y:S01]  /*d0c0*/  STSM.16.M88.4 [R40], R56 ;  /* 0x0000003828007844 */ /* 0x000fe20000000200 */
[----:B------:R-:W-:Y:S02]  /*d0d0*/  SHF.R.U64 R171, R26, 0x3, RZ ;  /* 0x000000031aab7819 */ /* 0x000fe400000012ff */
[----:B------:R-:W-:Y:S01]  /*d0e0*/  MOV R94, R94 ;  /* 0x0000005e005e7202 */ /* 0x000fe20000000f00 */
[----:B------:R-:W-:Y:S01]  /*d0f0*/  STSM.16.M88.4 [R44], R64 ;  /* 0x000000402c007844 */ /* 0x000fe20000000200 */
[----:B------:R-:W-:Y:S01]  /*d100*/  F2FP.F16.F32.PACK_AB R81, R83, R82 ;  /* 0x000000525351723e */ /* 0x000fe200000000ff */
[----:B0-----:R-:W-:Y:S01]  /*d110*/  IMAD.U32 R4, RZ, RZ, UR4 ;  /* 0x00000004ff047e24 */ /* 0x001fe2000f8e00ff */
[----:B------:R-:W-:Y:S01]  /*d120*/  F2FP.F16.F32.PACK_AB R88, R89, R88 ;  /* 0x000000585958723e */ /* 0x000fe200000000ff */
[----:B------:R-:W-:Y:S01]  /*d130*/  STSM.16.M88.4 [R94], R72 ;  /* 0x000000485e007844 */ /* 0x000fe20000000200 */
[----:B------:R-:W-:Y:S01]  /*d140*/  LOP3.LUT R114, R114, R207, RZ, 0x3c, !PT ;  /* 0x000000cf72727212 */ /* 0x000fe200078e3cff */
[----:B------:R-:W-:Y:S01]  /*d150*/  IMAD.U32 R5, RZ, RZ, UR6 ;  /* 0x00000006ff057e24 */ /* 0x000fe2000f8e00ff */
[----:B------:R-:W-:Y:S01]  /*d160*/  SHF.R.U64 R175, R175, 0x3, RZ ;  /* 0x00000003afaf7819 */ /* 0x000fe200000012ff */
[----:B------:R-:W-:Y:S01]  /*d170*/  ULDC.64 UR6, c[0x0][0xce0] ;  /* 0x0003380000067ab9 */ /* 0x000fe20000000a00 */
        /* <DEDUP_REMOVED lines=22> */
[----:B------:R-:W-:Y:S02]  /*d2e0*/  LOP3.LUT R24, R175, R168, RZ, 0x3c, !PT ;  /* 0x000000a8af187212 */ /* 0x000fe400078e3cff */
[----:B------:R-:W-:Y:S01]  /*d2f0*/  MOV R114, R114 ;  /* 0x0000007200727202 */ /* 0x000fe20000000f00 */
[----:B------:R-:W-:Y:S01]  /*d300*/  STSM.16.M88.4 [R110], R104 ;  /* 0x000000686e007844 */ /* 0x000fe20000000200 */
[----:B------:R-:W-:Y:S02]  /*d310*/  F2FP.F16.F32.PACK_AB R156, R113, R112 ;  /* 0x00000070719c723e */ /* 0x000fe400000000ff */
[----:B------:R-:W-:Y:S02]  /*d320*/  F2FP.F16.F32.PACK_AB R157, R157, R155 ;  /* 0x0000009b9d9d723e */ /* 0x000fe400000000ff */
[----:B------:R-:W-:Y:S02]  /*d330*/  F2FP.F16.F32.PACK_AB R158, R117, R116 ;  /* 0x00000074759e723e */ /* 0x000fe400000000ff */
[----:B------:R-:W-:-:S02]  /*d340*/  F2FP.F16.F32.PACK_AB R159, R160, R159 ;  /* 0x0000009fa09f723e */ /* 0x000fc400000000ff */
[----:B------:R-:W-:Y:S02]  /*d350*/  F2FP.F16.F32.PACK_AB R161, R162, R161 ;  /* 0x000000a1a2a1723e */ /* 0x000fe400000000ff */
[----:B------:R-:W-:Y:S01]  /*d360*/  F2FP.F16.F32.PACK_AB R128, R129, R128 ;  /* 0x000000808180723e */ /* 0x000fe200000000ff */
        /* <DEDUP_REMOVED lines=12> */
[----:B------:R-:W-:Y:S01]  /*d430*/  F2FP.F16.F32.PACK_AB R144, R145, R144 ;  /* 0x000000909190723e */ /* 0x000fe200000000ff */
[----:B------:R-:W-:Y:S01]  /*d440*/  STSM.16.M88.4 [R122], R128 ;  /* 0x000000807a007844 */ /* 0x000fe20000000200 */
        /* <DEDUP_REMOVED lines=8> */
[----:B------:R-:W-:-:S03]  /*d4d0*/  PLOP3.LUT P0, PT, PT, PT, UP0, 0x80, 0x0 ;  /* 0x000000000000781c */ /* 0x000fc60003f0f008 */
[----:B------:R0:W-:Y:S01]  /*d4e0*/  STSM.16.M88.4 [R24], R144 ;  /* 0x0000009018007844 */ /* 0x0001e20000000200 */
[----:B------:R-:W-:Y:S09]  /*d4f0*/  BAR.SYNC.DEFER_BLOCKING 0x1, 0x100 ;  /* 0x0044000000007b1d */ /* 0x000ff20000010000 */
[----:B------:R-:W2:Y:S01]  /*d500*/  @P0 LDG.E R6, desc[UR10][R4.64] ;  /* 0x0000000a04060981 */ /* 0x000ea2000c1e1900 */
[----:B------:R-:W-:Y:S01]  /*d510*/  UISETP.NE.U32.AND UP1, UPT, UR6, URZ, UPT ;  /* 0x0000003f0600728c */ /* 0x000fe2000bf25070 */
[----:B------:R-:W-:Y:S01]  /*d520*/  LEA R7, R194, R23, 0x6 ;  /* 0x00000017c2077211 */ /* 0x000fe200078e30ff */
[----:B------:R-:W3:Y:S02]  /*d530*/  LDC R76, c[0x0][0xb88] ;  /* 0x0002e200ff4c7b82 */ /* 0x000ee40000000800 */
[----:B------:R-:W-:-:S02]  /*d540*/  UISETP.NE.AND.EX UP1, UPT, UR7, URZ, UPT, UP1 ;  /* 0x0000003f0700728c */ /* 0x000fc4000bf25310 */
[----:B------:R-:W-:-:S04]  /*d550*/  IMAD.WIDE R20, R7, 0x2, R20 ;  /* 0x0000000207147825 */ /* 0x000fc800078e0214 */
[----:B------:R-:W-:Y:S02]  /*d560*/  PLOP3.LUT P6, PT, PT, PT, UP1, 0x80, 0x0 ;  /* 0x000000000000781c */ /* 0x000fe40003fcf018 */
[C---:B------:R-:W-:Y:S02]  /*d570*/  IADD3 R9, P2, R20.reuse, 0x1000, RZ ;  /* 0x0000100014097810 */ /* 0x040fe40007f5e0ff */
[C---:B------:R-:W-:Y:S01]  /*d580*/  IADD3 R25, P1, R20.reuse, 0x2000, RZ ;  /* 0x0000200014197810 */ /* 0x040fe20007f3e0ff */
[----:B------:R-:W-:Y:S01]  /*d590*/  @UP1 UIADD3 UR6, UP2, UR8, UR6, URZ ;  /* 0x0000000608061290 */ /* 0x000fe2000ff5e03f */
[----:B------:R-:W-:Y:S02]  /*d5a0*/  P2R R10, PR, RZ, 0x4 ;  /* 0x00000004ff0a7803 */ /* 0x000fe40000000000 */
[C---:B-1----:R-:W-:Y:S01]  /*d5b0*/  IADD3 R13, P2, R20.reuse, 0x3000, RZ ;  /* 0x00003000140d7810 */ /* 0x042fe20007f5e0ff */
[----:B------:R-:W-:Y:S01]  /*d5c0*/  @UP1 UIADD3.X UR7, UR9, UR7, URZ, UP2, !UPT ;  /* 0x0000000709071290 */ /* 0x000fe200097fe43f */
[C---:B------:R-:W-:Y:S01]  /*d5d0*/  IADD3 R33, P3, R20.reuse, 0x4000, RZ ;  /* 0x0000400014217810 */ /* 0x040fe20007f7e0ff */
[----:B------:R-:W-:Y:S01]  /*d5e0*/  IMAD.U32 R14, RZ, RZ, UR6 ;  /* 0x00000006ff0e7e24 */ /* 0x000fe2000f8e00ff */
[----:B------:R-:W-:-:S02]  /*d5f0*/  IADD3 R29, P4, R20, 0x5000, RZ ;  /* 0x00005000141d7810 */ /* 0x000fc40007f9e0ff */
[----:B------:R-:W-:Y:S01]  /*d600*/  IADD3 R41, P5, R20, 0x6000, RZ ;  /* 0x0000600014297810 */ /* 0x000fe20007fbe0ff */
[----:B------:R-:W-:Y:S01]  /*d610*/  IMAD.U32 R15, RZ, RZ, UR7 ;  /* 0x00000007ff0f7e24 */ /* 0x000fe2000f8e00ff */
[----:B------:R-:W-:Y:S02]  /*d620*/  LOP3.LUT R8, R9, 0x380, RZ, 0xc0, !PT ;  /* 0x0000038009087812 */ /* 0x000fe400078ec0ff */
[----:B0-----:R-:W-:Y:S02]  /*d630*/  LOP3.LUT R24, R25, 0x380, RZ, 0xc0, !PT ;  /* 0x0000038019187812 */ /* 0x001fe400078ec0ff */
[----:B------:R-:W-:Y:S01]  /*d640*/  LOP3.LUT R12, R13, 0x380, RZ, 0xc0, !PT ;  /* 0x000003800d0c7812 */ /* 0x000fe200078ec0ff */
[----:B------:R-:W-:Y:S01]  /*d650*/  UMOV UR4, URZ ;  /* 0x0000003f00047c82 */ /* 0x000fe20008000000 */
[----:B------:R-:W-:Y:S01]  /*d660*/  LOP3.LUT R32, R33, 0x380, RZ, 0xc0, !PT ;  /* 0x0000038021207812 */ /* 0x000fe200078ec0ff */
[----:B---3--:R0:W5:Y:S01]  /*d670*/  @P6 LDG.E R76, desc[UR10][R14.64] ;  /* 0x0000000a0e4c6981 */ /* 0x008162000c1e1900 */
        /* <DEDUP_REMOVED lines=14> */
[----:B--2---:R-:W-:Y:S01]  /*d760*/  @P0 R2UR UR4, R6 ;  /* 0x00000000060402ca */ /* 0x004fe200000e0000 */
[----:B0-----:R-:W-:-:S14]  /*d770*/  @P6 BRA `(.L_x_4028) ;  /* 0x0000000000146947 */ /* 0x001fdc0003800000 */
[----:B------:R-:W-:Y:S05]  /*d780*/  @!P0 BRA `(.L_x_4028) ;  /* 0x0000000000108947 */ /* 0x000fea0003800000 */
[----:B------:R-:W-:Y:S02]  /*d790*/  ULDC.64 UR6, c[0x0][0x208] ;  /* 0x0000820000067ab9 */ /* 0x000fe40000000a00 */
[----:B------:R-:W2:Y:S04]  /*d7a0*/  LDG.E R7, desc[UR6][R4.64] ;  /* 0x0000000604077981 */ /* 0x000ea8000c1e1900 */
[----:B-----5:R-:W2:Y:S02]  /*d7b0*/  LDG.E R76, desc[UR6][R4.64+0x4] ;  /* 0x00000406044c7981 */ /* 0x020ea4000c1e1900 */
[----:B--2---:R-:W-:-:S07]  /*d7c0*/  IMAD.IADD R76, R76, 0x1, -R7 ;  /* 0x000000014c4c7824 */ /* 0x004fce00078e0a07 */
.L_x_4028:
        /* <DEDUP_REMOVED lines=12> */
[----:B------:R-:W-:Y:S01]  /*d890*/  IMAD.X R41, RZ, RZ, R21, P5 ;  /* 0x000000ffff297224 */ /* 0x000fe200028e0615 */
[----:B------:R-:W-:Y:S01]  /*d8a0*/  LOP3.LUT R44, R45, 0x380, RZ, 0xc0, !PT ;  /* 0x000003802d2c7812 */ /* 0x000fe200078ec0ff */
[----:B------:R-:W-:Y:S01]  /*d8b0*/  USHF.R.S32.HI UR9, URZ, 0x1f, UR4 ;  /* 0x0000001f3f097899 */ /* 0x000fe20008011404 */
[----:B------:R-:W-:Y:S01]  /*d8c0*/  SHF.R.U64 R52, R52, 0x3, RZ ;  /* 0x0000000334347819 */ /* 0x000fe200000012ff */
[----:B------:R-:W-:Y:S01]  /*d8d0*/  USHF.R.S32.HI UR12, URZ, 0x1f, UR37 ;  /* 0x0000001f3f0c7899 */ /* 0x000fe20008011425 */
[----:B------:R-:W-:Y:S01]  /*d8e0*/  SHF.R.U64 R36, R36, 0x3, RZ ;  /* 0x0000000324247819 */ /* 0x000fe200000012ff */
[----:B------:R-:W-:Y:S01]  /*d8f0*/  USEL UR39, UR39, URZ, !UP0 ;  /* 0x0000003f27277287 */ /* 0x000fe2000c000000 */
[----:B------:R-:W-:Y:S01]  /*d900*/  SHF.R.U64 R44, R44, 0x3, RZ ;  /* 0x000000032c2c7819 */ /* 0x000fe200000012ff */
[----:B------:R-:W-:Y:S01]  /*d910*/  USEL UR38, UR38, URZ, !UP0 ;  /* 0x0000003f26267287 */ /* 0x000fe2000c000000 */
[----:B------:R-:W-:-:S02]  /*d920*/  LOP3.LUT R52, R52, R53, RZ, 0x3c, !PT ;  /* 0x0000003534347212 */ /* 0x000fc400078e3cff */
[----:B------:R-:W-:Y:S02]  /*d930*/  IADD3.X R53, RZ, R21, RZ, P6, !PT ;  /* 0x00000015ff357210 */ /* 0x000fe400037fe4ff */
[----:B------:R-:W-:Y:S01]  /*d940*/  LOP3.LUT R36, R36, R37, RZ, 0x3c, !PT ;  /* 0x0000002524247212 */ /* 0x000fe200078e3cff */
[--C-:B------:R-:W-:Y:S01]  /*d950*/  IMAD.X R37, RZ, RZ, R21.reuse, P0 ;  /* 0x000000ffff257224 */ /* 0x100fe200000e0615 */
[----:B0-----:R-:W-:Y:S02]  /*d960*/  ISETP.NE.AND P6, PT, R4, RZ, PT ;  /* 0x000000ff0400720c */ /* 0x001fe40003fc5270 */
[----:B------:R-:W-:Y:S01]  /*d970*/  LOP3.LUT R44, R44, R45, RZ, 0x3c, !PT ;  /* 0x0000002d2c2c7212 */ /* 0x000fe200078e3cff */
[----:B------:R-:W-:Y:S01]  /*d980*/  IMAD.X R45, RZ, RZ, R21, P1 ;  /* 0x000000ffff2d7224 */ /* 0x000fe200008e0615 */
[C---:B------:R-:W-:Y:S02]  /*d990*/  IADD3 R57, P2, R20.reuse, 0xa000, RZ ;  /* 0x0000a00014397810 */ /* 0x040fe40007f5e0ff */
[----:B------:R-:W-:-:S02]  /*d9a0*/  IADD3 R49, P3, R20, 0xb000, RZ ;  /* 0x0000b00014317810 */ /* 0x000fc40007f7e0ff */
[C---:B------:R-:W-:Y:S02]  /*d9b0*/  IADD3 R65, P4, R20.reuse, 0xc000, RZ ;  /* 0x0000c00014417810 */ /* 0x040fe40007f9e0ff */
[C---:B------:R-:W-:Y:S02]  /*d9c0*/  IADD3 R61, P5, R20.reuse, 0xd000, RZ ;  /* 0x0000d000143d7810 */ /* 0x040fe40007fbe0ff */
[C---:B------:R-:W-:Y:S02]  /*d9d0*/  IADD3 R73, P0, R20.reuse, 0xe000, RZ ;  /* 0x0000e00014497810 */ /* 0x040fe40007f1e0ff */
[----:B------:R-:W-:Y:S02]  /*d9e0*/  IADD3 R5, P1, R20, 0xf000, RZ ;  /* 0x0000f00014057810 */ /* 0x000fe40007f3e0ff */
[----:B------:R-:W-:Y:S02]  /*d9f0*/  LOP3.LUT R56, R57, 0x380, RZ, 0xc0, !PT ;  /* 0x0000038039387812 */ /* 0x000fe400078ec0ff */
[----:B------:R-:W-:Y:S01]  /*da00*/  LOP3.LUT R48, R49, 0x380, RZ, 0xc0, !PT ;  /* 0x0000038031307812 */ /* 0x000fe200078ec0ff */
[----:B------:R-:W-:Y:S01]  /*da10*/  IMAD.X R69, RZ, RZ, R21, P1 ;  /* 0x000000ffff457224 */ /* 0x000fe200008e0615 */
[----:B------:R-:W-:-:S02]  /*da20*/  LOP3.LUT R64, R65, 0x380, RZ, 0xc0, !PT ;  /* 0x0000038041407812 */ /* 0x000fc400078ec0ff */
        /* <DEDUP_REMOVED lines=8> */
[----:B------:R-:W-:Y:S02]  /*dab0*/  SHF.R.U64 R72, R72, 0x3, RZ ;  /* 0x0000000348487819 */ /* 0x000fe400000012ff */
        /* <DEDUP_REMOVED lines=13> */
[----:B------:R-:W-:Y:S01]  /*db90*/  LOP3.LUT R68, R4, R5, RZ, 0x3c, !PT ;  /* 0x0000000504447212 */ /* 0x000fe200078e3cff */
        /* <DEDUP_REMOVED lines=22> */
[----:B------:R-:W-:-:S04]  /*dd00*/  MOV R11, UR8 ;  /* 0x00000008000b7c02 */ /* 0x000fc80008000f00 */
[----:B------:R-:W-:Y:S02]  /*dd10*/  IADD3.X R5, R4, UR7, R11, P2, !PT ;  /* 0x0000000704057c10 */ /* 0x000fe400097fe40b */
[----:B------:R-:W-:-:S04]  /*dd20*/  LEA R4, P2, R6, UR10, 0x2 ;  /* 0x0000000a06047c11 */ /* 0x000fc8000f8410ff */
[----:B------:R-:W-:-:S05]  /*dd30*/  LEA.HI.X R5, R6, UR11, R5, 0x2, P2 ;  /* 0x0000000b06057c11 */ /* 0x000fca00090f1405 */
[----:B------:R0:W-:Y:S04]  /*dd40*/  @!P1 STG.E desc[UR14][R4.64], R0 ;  /* 0x0000000004009986 */ /* 0x0001e8000c10190e */
[----:B------:R0:W-:Y:S02]  /*dd50*/  @!P0 STG.E desc[UR14][R4.64+0x20], R3 ;  /* 0x0000200304008986 */ /* 0x0001e4000c10190e */
.L_x_4029:
[C---:B0-----:R-:W-:Y:S01]  /*dd60*/  VIADD R3, R23.reuse, 0x40 ;  /* 0x0000004017037836 */ /* 0x041fe20000000000 */
[----:B------:R-:W-:Y:S01]  /*dd70*/  ULDC UR10, c[0x0][0xb8c] ;  /* 0x0002e300000a7ab9 */ /* 0x000fe20000000800 */
[C---:B------:R-:W-:Y:S01]  /*dd80*/  VIADD R82, R23.reuse, 0x80 ;  /* 0x0000008017527836 */ /* 0x040fe20000000000 */
[----:B------:R-:W-:Y:S01]  /*dd90*/  ULDC.64 UR6, c[0x0][0x208] ;  /* 0x0000820000067ab9 */ /* 0x000fe20000000a00 */
[----:B------:R-:W-:Y:S01]  /*dda0*/  VIADD R83, R23, 0xc0 ;  /* 0x000000c017537836 */ /* 0x000fe20000000000 */
[----:B------:R-:W-:Y:S01]  /*ddb0*/  ISETP.GE.AND P1, PT, R3, UR10, PT ;  /* 0x0000000a03007c0c */ /* 0x000fe2000bf26270 */
[----:B------:R0:W5:Y:S01]  /*ddc0*/  LD.E.128 R4, desc[UR6][R20.64] ;  /* 0x0000000614047980 */ /* 0x000162000c101d00 */
[C---:B------:R-:W-:Y:S01]  /*ddd0*/  ISETP.GE.AND P0, PT, R23.reuse, UR10, PT ;  /* 0x0000000a17007c0c */ /* 0x040fe2000bf06270 */
[----:B------:R-:W-:Y:S01]  /*dde0*/  ULDC.64 UR14, c[0x0][0xba0] ;  /* 0x0002e800000e7ab9 */ /* 0x000fe20000000a00 */
[----:B------:R-:W-:Y:S01]  /*ddf0*/  SEL R19, RZ, 0xffffffff, P1 ;  /* 0xffffffffff137807 */ /* 0x000fe20000800000 */
[C---:B------:R-:W-:Y:S01]  /*de00*/  VIADD R84, R23.reuse, 0x100 ;  /* 0x0000010017547836 */ /* 0x040fe20000000000 */
[----:B------:R-:W-:Y:S01]  /*de10*/  SEL R0, RZ, 0x1, P0 ;  /* 0x00000001ff007807 */ /* 0x000fe20000000000 */
[----:B------:R-:W-:Y:S01]  /*de20*/  VIADD R86, R23, 0x140 ;  /* 0x0000014017567836 */ /* 0x000fe20000000000 */
[----:B------:R-:W5:Y:S01]  /*de30*/  LD.E.128 R8, desc[UR6][R8.64] ;  /* 0x0000000608087980 */ /* 0x000f62000c101d00 */
[----:B------:R-:W-:Y:S01]  /*de40*/  IMAD.SHL.U32 R19, R19, 0x2, RZ ;  /* 0x0000000213137824 */ /* 0x000fe200078e00ff */
[----:B------:R-:W-:-:S02]  /*de50*/  ISETP.GE.AND P0, PT, R82, UR10, PT ;  /* 0x0000000a52007c0c */ /* 0x000fc4000bf06270 */
[----:B------:R-:W-:Y:S01]  /*de60*/  ISETP.GE.AND P1, PT, R83, UR10, PT ;  /* 0x0000000a53007c0c */ /* 0x000fe2000bf26270 */
[----:B------:R-:W5:Y:S01]  /*de70*/  LD.E.128 R24, desc[UR6][R24.64] ;  /* 0x0000000618187980 */ /* 0x000f62000c101d00 */
[----:B------:R-:W-:Y:S02]  /*de80*/  LOP3.LUT R0, R19, 0x2, R0, 0xe2, !PT ;  /* 0x0000000213007812 */ /* 0x000fe400078ee200 */
[----:B------:R-:W-:Y:S01]  /*de90*/  SEL R19, RZ, 0x4, P0 ;  /* 0x00000004ff137807 */ /* 0x000fe20000000000 */
[----:B------:R-:W5:Y:S01]  /*dea0*/  LD.E.128 R12, desc[UR6][R12.64] ;  /* 0x000000060c0c7980 */ /* 0x000f62000c101d00 */
[----:B0-----:R-:W-:-:S03]  /*deb0*/  SEL R20, RZ, 0x8, P1 ;  /* 0x00000008ff147807 */ /* 0x001fc60000800000 */
        /* <DEDUP_REMOVED lines=17> */
[----:B------:R-:W-:Y:S01]  /*dfd0*/  ISETP.GE.AND P0, PT, R84, UR10, PT ;  /* 0x0000000a54007c0c */ /* 0x000fe2000bf06270 */
[----:B------:R-:W-:Y:S01]  /*dfe0*/  VIADD R78, R23, 0x180 ;  /* 0x00000180174e7836 */ /* 0x000fe20000000000 */
[----:B------:R-:W-:Y:S01]  /*dff0*/  ISETP.GE.AND P1, PT, R86, UR10, PT ;  /* 0x0000000a56007c0c */ /* 0x000fe2000bf26270 */
[----:B------:R-:W-:Y:S01]  /*e000*/  @!PT LDS RZ, [RZ] ;  /* 0x00000000fffff984 */ /* 0x000fe20000000800 */
[----:B------:R-:W-:Y:S01]  /*e010*/  @!PT LDS RZ, [RZ] ;  /* 0x00000000fffff984 */ /* 0x000fe20000000800 */
[----:B------:R-:W-:Y:S01]  /*e020*/  @!PT LDS RZ, [RZ] ;  /* 0x00000000fffff984 */ /* 0x000fe20000000800 */
[----:B------:R-:W-:Y:S01]  /*e030*/  @!PT LDS RZ, [RZ] ;  /* 0x00000000fffff984 */ /* 0x000fe20000000800 */
[----:B------:R0:W-:Y:S06]  /*e040*/  MEMBAR.ALL.CTA ;  /* 0x0000000000007992 */ /* 0x0001ec0000008000 */
[----:B0-----:R-:W0:Y:S01]  /*e050*/  FENCE.VIEW.ASYNC.S ;  /* 0x00000000000073c6 */ /* 0x001e220000000000 */
[----:B------:R-:W-:-:S02]  /*e060*/  UIMAD UR6, UR4, UR15, UR6 ;  /* 0x0000000f040672a4 */ /* 0x000fc4000f8e0206 */
[----:B------:R-:W-:Y:S01]  /*e070*/  IMAD.WIDE.U32 R20, R19, UR4, R20 ;  /* 0x0000000413147c25 */ /* 0x000fe2000f8e0014 */
[----:B------:R-:W-:Y:S01]  /*e080*/  ULDC.64 UR8, c[0x0][0xbe0] ;  /* 0x0002f80000087ab9 */ /* 0x000fe20000000a00 */
[----:B------:R-:W-:Y:S01]  /*e090*/  SEL R19, RZ, 0x10, P0 ;  /* 0x00000010ff137807 */ /* 0x000fe20000000000 */
[----:B------:R-:W-:Y:S01]  /*e0a0*/  UIMAD UR4, UR12, UR8, URZ ;  /* 0x000000080c0472a4 */ /* 0x000fe2000f8e023f */
[----:B------:R-:W-:Y:S01]  /*e0b0*/  SEL R77, RZ, 0x20, P1 ;  /* 0x00000020ff4d7807 */ /* 0x000fe20000800000 */
[----:B------:R-:W-:Y:S01]  /*e0c0*/  VIADD R21, R21, UR6 ;  /* 0x0000000615157c36 */ /* 0x000fe20008000000 */
[----:B------:R-:W-:Y:S01]  /*e0d0*/  MOV R79, UR8 ;  /* 0x00000008004f7c02 */ /* 0x000fe20008000f00 */
[----:B------:R-:W-:Y:S01]  /*e0e0*/  UIMAD UR4, UR37, UR9, UR4 ;  /* 0x00000009250472a4 */ /* 0x000fe2000f8e0204 */
[----:B------:R-:W-:Y:S01]  /*e0f0*/  ISETP.GE.AND P0, PT, R78, UR10, PT ;  /* 0x0000000a4e007c0c */ /* 0x000fe2000bf06270 */
[----:B------:R-:W-:Y:S01]  /*e100*/  ULDC.64 UR6, c[0x0][0xbe8] ;  /* 0x0002fa0000067ab9 */ /* 0x000fe20000000a00 */
[----:B------:R-:W-:Y:S01]  /*e110*/  LOP3.LUT R19, R77, R0, R19, 0xfe, !PT ;  /* 0x000000004d137212 */ /* 0x000fe200078efe13 */
[----:B-----5:R-:W-:Y:S01]  /*e120*/  IMAD R77, R193, -0x40, R76 ;  /* 0xffffffc0c14d7824 */ /* 0x020fe200078e024c */
[----:B------:R-:W-:Y:S01]  /*e130*/  SEL R0, RZ, 0x40, P0 ;  /* 0x00000040ff007807 */ /* 0x000fe20000000000 */
[----:B------:R-:W-:Y:S01]  /*e140*/  IMAD.WIDE.U32 R20, R79, UR37, R20 ;  /* 0x000000254f147c25 */ /* 0x000fe2000f8e0014 */
[----:B------:R-:W-:Y:S01]  /*e150*/  SHF.R.S32.HI R195, RZ, 0x1f, R194 ;  /* 0x0000001fffc37819 */ /* 0x000fe200000114c2 */
[----:B------:R-:W-:Y:S01]  /*e160*/  BSSY B1, `(.L_x_4030) ;  /* 0x000002f000017945 */ /* 0x000fe20003800000 */
[----:B------:R-:W-:Y:S01]  /*e170*/  LOP3.LUT R19, R19, R0, RZ, 0xfc, !PT ;  /* 0x0000000013137212 */ /* 0x000fe200078efcff */
[----:B------:R-:W-:Y:S01]  /*e180*/  VIADD R21, R21, UR4 ;  /* 0x0000000415157c36 */ /* 0x000fe20008000000 */
[----:B------:R-:W-:Y:S01]  /*e190*/  ISETP.GE.AND P2, PT, R194, R77, PT ;  /* 0x0000004dc200720c */ /* 0x000fe20003f46270 */
[----:B------:R-:W-:Y:S01]  /*e1a0*/  VIADD R0, R17, 0x38820 ;  /* 0x0003882011007836 */ /* 0x000fe20000000000 */
[----:B------:R-:W-:Y:S01]  /*e1b0*/  UIMAD UR4, UR38, UR6, URZ ;  /* 0x00000006260472a4 */ /* 0x000fe2000f8e023f */
[----:B------:R-:W-:-:S02]  /*e1c0*/  VIADD R78, R23, 0x1c0 ;  /* 0x000001c0174e7836 */ /* 0x000fc40000000000 */
[----:B------:R-:W-:Y:S01]  /*e1d0*/  IMAD.U32 R79, RZ, RZ, UR6 ;  /* 0x00000006ff4f7e24 */ /* 0x000fe2000f8e00ff */
[----:B------:R-:W-:Y:S01]  /*e1e0*/  PRMT R0, RZ, 0x654, R0 ;  /* 0x00000654ff007816 */ /* 0x000fe20000000000 */
[----:B------:R-:W-:Y:S01]  /*e1f0*/  UIMAD UR4, UR39, UR7, UR4 ;  /* 0x00000007270472a4 */ /* 0x000fe2000f8e0204 */
[----:B------:R-:W-:Y:S01]  /*e200*/  ISETP.GE.AND P1, PT, R78, UR10, PT ;  /* 0x0000000a4e007c0c */ /* 0x000fe2000bf26270 */
[----:B------:R-:W-:Y:S01]  /*e210*/  IMAD.WIDE.U32 R78, R79, UR39, R20 ;  /* 0x000000274f4e7c25 */ /* 0x000fe2000f8e0014 */
[----:B0-----:R0:W-:Y:S03]  /*e220*/  SYNCS.ARRIVE.TRANS64.RED.A1T0 RZ, [R0+URZ], RZ ;  /* 0x000000ff00ff79a7 */ /* 0x0011e6000810043f */
[----:B------:R-:W-:Y:S02]  /*e230*/  VIADD R76, R194, 0x20 ;  /* 0x00000020c24c7836 */ /* 0x000fe40000000000 */
[----:B------:R-:W-:Y:S01]  /*e240*/  VIADD R85, R79, UR4 ;  /* 0x000000044f557c36 */ /* 0x000fe20008000000 */
[----:B0-----:R-:W-:-:S02]  /*e250*/  SEL R0, RZ, 0x80, P1 ;  /* 0x00000080ff007807 */ /* 0x001fc40000800000 */
[----:B------:R-:W-:Y:S01]  /*e260*/  ISETP.GE.AND P0, PT, R76, R77, PT ;  /* 0x0000004d4c00720c */ /* 0x000fe20003f06270 */
        /* <DEDUP_REMOVED lines=30> */
.L_x_4031:
[----:B------:R-:W-:Y:S05]  /*e450*/  BSYNC B1 ;  /* 0x0000000000017941 */ /* 0x000fea0003800000 */
.L_x_4030:
        /* <DEDUP_REMOVED lines=33> */
.L_x_4027:
        /* <DEDUP_REMOVED lines=22> */
[----:B------:R-:W-:-:S05]  /*e7d0*/  IMAD.U32 R7, RZ, RZ, UR7 ;  /* 0x00000007ff077e24 */ /* 0x000fca000f8e00ff */
[----:B0-----:R0:W5:Y:S01]  /*e7e0*/  @P2 LDG.E R0, desc[UR10][R6.64] ;  /* 0x0000000a06002981 */ /* 0x001162000c1e1900 */
[----:B------:R-:W-:Y:S01]  /*e7f0*/  ULDC UR10, c[0x0][0xb8c] ;  /* 0x0002e300000a7ab9 */ /* 0x000fe20000000800 */
[C---:B------:R-:W-:Y:S01]  /*e800*/  VIADD R13, R23.reuse, 0x80 ;  /* 0x00000080170d7836 */ /* 0x040fe20000000000 */
[----:B------:R-:W-:Y:S01]  /*e810*/  ISETP.GE.AND P3, PT, R12, UR10, PT ;  /* 0x0000000a0c007c0c */ /* 0x000fe2000bf66270 */
[C---:B------:R-:W-:Y:S01]  /*e820*/  VIADD R10, R23.reuse, 0x180 ;  /* 0x00000180170a7836 */ /* 0x040fe20000000000 */
[C---:B------:R-:W-:Y:S02]  /*e830*/  ISETP.GE.AND P0, PT, R23.reuse, UR10, PT ;  /* 0x0000000a17007c0c */ /* 0x040fe4000bf06270 */
[----:B------:R-:W-:Y:S02]  /*e840*/  SEL R9, RZ, 0xffffffff, P3 ;  /* 0xffffffffff097807 */ /* 0x000fe40001800000 */
[----:B------:R-:W-:Y:S02]  /*e850*/  IADD3 R14, R23, 0xc0, RZ ;  /* 0x000000c0170e7810 */ /* 0x000fe40007ffe0ff */
[----:B------:R-:W-:Y:S01]  /*e860*/  SEL R8, RZ, 0x1, P0 ;  /* 0x00000001ff087807 */ /* 0x000fe20000000000 */
[----:B------:R-:W-:Y:S01]  /*e870*/  IMAD.SHL.U32 R9, R9, 0x2, RZ ;  /* 0x0000000209097824 */ /* 0x000fe200078e00ff */
[----:B------:R-:W-:-:S02]  /*e880*/  ISETP.GE.AND P4, PT, R13, UR10, PT ;  /* 0x0000000a0d007c0c */ /* 0x000fc4000bf86270 */
[----:B------:R-:W-:Y:S02]  /*e890*/  ISETP.GE.AND P5, PT, R14, UR10, PT ;  /* 0x0000000a0e007c0c */ /* 0x000fe4000bfa6270 */
[----:B------:R-:W-:Y:S02]  /*e8a0*/  LOP3.LUT R8, R9, 0x2, R8, 0xe2, !PT ;  /* 0x0000000209087812 */ /* 0x000fe400078ee208 */
[----:B0-----:R-:W-:Y:S02]  /*e8b0*/  SEL R7, RZ, 0x4, P4 ;  /* 0x00000004ff077807 */ /* 0x001fe40002000000 */
[----:B------:R-:W-:Y:S02]  /*e8c0*/  SEL R6, RZ, 0x8, P5 ;  /* 0x00000008ff067807 */ /* 0x000fe40002800000 */
[----:B------:R-:W-:Y:S02]  /*e8d0*/  ISETP.GE.AND P0, PT, R10, UR10, PT ;  /* 0x0000000a0a007c0c */ /* 0x000fe4000bf06270 */
[----:B------:R-:W-:-:S02]  /*e8e0*/  ISETP.GT.AND P3, PT, R198, 0x3f, PT ;  /* 0x0000003fc600780c */ /* 0x000fc40003f64270 */
[----:B------:R-:W-:Y:S01]  /*e8f0*/  LOP3.LUT R9, R6, R8, R7, 0xfe, !PT ;  /* 0x0000000806097212 */ /* 0x000fe200078efe07 */
[----:B------:R-:W-:Y:S10]  /*e900*/  @P2 BRA `(.L_x_4033) ;  /* 0x0000000000142947 */ /* 0x000ff40003800000 */
[----:B------:R-:W-:Y:S05]  /*e910*/  @!P1 BRA `(.L_x_4033) ;  /* 0x0000000000109947 */ /* 0x000fea0003800000 */
[----:B------:R-:W-:Y:S02]  /*e920*/  ULDC.64 UR6, c[0x0][0x208] ;  /* 0x0000820000067ab9 */ /* 0x000fe40000000a00 */
[----:B------:R-:W2:Y:S04]  /*e930*/  LDG.E R7, desc[UR6][R4.64] ;  /* 0x0000000604077981 */ /* 0x000ea8000c1e1900 */
[----:B-----5:R-:W2:Y:S02]  /*e940*/  LDG.E R0, desc[UR6][R4.64+0x4] ;  /* 0x0000040604007981 */ /* 0x020ea4000c1e1900 */
[----:B--2---:R-:W-:-:S07]  /*e950*/  IMAD.IADD R0, R0, 0x1, -R7 ;  /* 0x0000000100007824 */ /* 0x004fce00078e0a07 */
.L_x_4033:
        /* <DEDUP_REMOVED lines=34> */
.L_x_4035:
[----:B------:R-:W-:Y:S05]  /*eb80*/  BSYNC B1 ;  /* 0x0000000000017941 */ /* 0x000fea0003800000 */
.L_x_4034:
        /* <DEDUP_REMOVED lines=10> */
[----:B------:R-:W-:Y:S01]  /*ec30*/  ULDC.64 UR8, c[0x0][0xbe0] ;  /* 0x0002f80000087ab9 */ /* 0x000fe20000000a00 */
[----:B------:R-:W-:Y:S01]  /*ec40*/  SEL R6, RZ, 0x10, P1 ;  /* 0x00000010ff067807 */ /* 0x000fe20000800000 */
[----:B------:R-:W-:Y:S01]  /*ec50*/  UIMAD UR4, UR7, UR8, URZ ;  /* 0x00000008070472a4 */ /* 0x000fe2000f8e023f */
[----:B------:R-:W-:Y:S02]  /*ec60*/  IMAD.IADD R5, R5, 0x1, R3 ;  /* 0x0000000105057824 */ /* 0x000fe400078e0203 */
[----:B------:R-:W-:Y:S01]  /*ec70*/  IMAD.U32 R3, RZ, RZ, UR8 ;  /* 0x00000008ff037e24 */ /* 0x000fe2000f8e00ff */
[----:B------:R-:W-:Y:S01]  /*ec80*/  UIMAD UR4, UR37, UR9, UR4 ;  /* 0x00000009250472a4 */ /* 0x000fe2000f8e0204 */
[----:B------:R-:W-:Y:S01]  /*ec90*/  LOP3.LUT R7, R7, R9, R6, 0xfe, !PT ;  /* 0x0000000907077212 */ /* 0x000fe200078efe06 */
[----:B------:R-:W-:Y:S01]  /*eca0*/  ULDC.64 UR6, c[0x0][0xbe8] ;  /* 0x0002fa0000067ab9 */ /* 0x000fe20000000a00 */
[----:B------:R-:W-:Y:S01]  /*ecb0*/  IMAD.WIDE.U32 R4, R3, UR37, R4 ;  /* 0x0000002503047c25 */ /* 0x000fe2000f8e0004 */
[----:B------:R-:W-:-:S02]  /*ecc0*/  SEL R6, RZ, 0x40, P0 ;  /* 0x00000040ff067807 */ /* 0x000fc40000000000 */
[----:B------:R-:W-:Y:S01]  /*ecd0*/  SHF.R.S32.HI R9, RZ, 0x1f, R194 ;  /* 0x0000001fff097819 */ /* 0x000fe200000114c2 */
[----:B------:R-:W-:Y:S01]  /*ece0*/  IMAD R3, R193, -0x40, R0 ;  /* 0xffffffc0c1037824 */ /* 0x000fe200078e0200 */
[----:B------:R-:W-:Y:S01]  /*ecf0*/  LOP3.LUT R15, R7, R6, RZ, 0xfc, !PT ;  /* 0x00000006070f7212 */ /* 0x000fe200078efcff */
[----:B------:R-:W-:Y:S01]  /*ed00*/  VIADD R5, R5, UR4 ;  /* 0x0000000405057c36 */ /* 0x000fe20008000000 */
[----:B------:R-:W-:Y:S01]  /*ed10*/  UIMAD UR4, UR38, UR6, URZ ;  /* 0x00000006260472a4 */ /* 0x000fe2000f8e023f */
[----:B------:R-:W-:Y:S01]  /*ed20*/  VIADD R8, R23, 0x1c0 ;  /* 0x000001c017087836 */ /* 0x000fe20000000000 */
[C---:B------:R-:W-:Y:S01]  /*ed30*/  ISETP.GE.AND P1, PT, R194.reuse, R3, PT ;  /* 0x00000003c200720c */ /* 0x040fe20003f26270 */
[----:B------:R-:W-:Y:S01]  /*ed40*/  IMAD.U32 R7, RZ, RZ, UR6 ;  /* 0x00000006ff077e24 */ /* 0x000fe2000f8e00ff */
[----:B------:R-:W-:Y:S01]  /*ed50*/  UIMAD UR4, UR39, UR7, UR4 ;  /* 0x00000007270472a4 */ /* 0x000fe2000f8e0204 */
[----:B------:R-:W-:Y:S01]  /*ed60*/  VIADD R0, R194, 0x20 ;  /* 0x00000020c2007836 */ /* 0x000fe20000000000 */
[----:B------:R-:W-:Y:S01]  /*ed70*/  ISETP.GE.AND P2, PT, R8, UR10, PT ;  /* 0x0000000a08007c0c */ /* 0x000fe2000bf46270 */
[----:B------:R-:W-:-:S03]  /*ed80*/  IMAD.WIDE.U32 R6, R7, UR39, R4 ;  /* 0x0000002707067c25 */ /* 0x000fc6000f8e0004 */
[----:B------:R-:W-:Y:S01]  /*ed90*/  ISETP.GE.AND P0, PT, R0, R3, PT ;  /* 0x000000030000720c */ /* 0x000fe20003f06270 */
[----:B------:R-:W-:Y:S01]  /*eda0*/  IMAD.MOV.U32 R8, RZ, RZ, R194 ;  /* 0x000000ffff087224 */ /* 0x000fe200078e00c2 */
[----:B------:R-:W-:Y:S01]  /*edb0*/  SEL R0, RZ, 0x80, P2 ;  /* 0x00000080ff007807 */ /* 0x000fe20001000000 */
[----:B------:R-:W-:Y:S02]  /*edc0*/  VIADD R11, R7, UR4 ;  /* 0x00000004070b7c36 */ /* 0x000fe40008000000 */
[----:B------:R-:W-:Y:S01]  /*edd0*/  IMAD.WIDE R8, R193, 0x40, R8 ;  /* 0x00000040c1087825 */ /* 0x000fe200078e0208 */
        /* <DEDUP_REMOVED lines=9> */
[----:B------:R-:W-:Y:S01]  /*ee70*/  ULDC.64 UR8, c[0x0][0x208] ;  /* 0x0000820000087ab9 */ /* 0x000fe20000000a00 */
[----:B------:R-:W-:Y:S01]  /*ee80*/  IMAD.WIDE.U32 R4, R8, UR6, R4 ;  /* 0x0000000608047c25 */ /* 0x000fe2000f8e0004 */
[----:B------:R-:W-:Y:S01]  /*ee90*/  ULDC.64 UR6, c[0x0][0xb80] ;  /* 0x0002e00000067ab9 */ /* 0x000fe20000000a00 */
[----:B------:R-:W-:-:S02]  /*eea0*/  ISETP.GE.AND P4, PT, R14, UR10, PT ;  /* 0x0000000a0e007c0c */ /* 0x000fc4000bf86270 */
[----:B------:R-:W-:Y:S01]  /*eeb0*/  IMAD.IADD R3, R5, 0x1, R3 ;  /* 0x0000000105037824 */ /* 0x000fe200078e0203 */
[C---:B------:R-:W-:Y:S02]  /*eec0*/  LEA R20, P1, R4.reuse, UR6, 0x1 ;  /* 0x0000000604147c11 */ /* 0x040fe4000f8208ff */
[----:B------:R-:W-:Y:S02]  /*eed0*/  ISETP.GE.AND P3, PT, R19, UR10, PT ;  /* 0x0000000a13007c0c */ /* 0x000fe4000bf66270 */
[----:B------:R-:W-:Y:S02]  /*eee0*/  LEA.HI.X R21, R4, UR7, R3, 0x1, P1 ;  /* 0x0000000704157c11 */ /* 0x000fe400088f0c03 */
[----:B------:R-:W-:Y:S02]  /*eef0*/  ISETP.GE.AND P1, PT, R13, UR10, PT ;  /* 0x0000000a0d007c0c */ /* 0x000fe4000bf26270 */
[----:B------:R-:W-:Y:S01]  /*ef00*/  ISETP.GE.AND P2, PT, R24, UR10, PT ;  /* 0x0000000a18007c0c */ /* 0x000fe2000bf46270 */
        /* <DEDUP_REMOVED lines=10> */
.L_x_4037:
[----:B------:R-:W-:Y:S05]  /*efb0*/  BSYNC B1 ;  /* 0x0000000000017941 */ /* 0x000fea0003800000 */
.L_x_4036:
[----:B------:R-:W-:Y:S05]  /*efc0*/  @P0 BRA `(.L_x_4032) ;  /* 0x0000000000740947 */ /* 0x000fea0003800000 */
[----:B------:R-:W-:Y:S01]  /*efd0*/  IADD3 R3, P0, R8, 0x20, RZ ;  /* 0x0000002008037810 */ /* 0x000fe20007f1e0ff */
[----:B------:R-:W-:Y:S01]  /*efe0*/  ULDC.64 UR6, c[0x0][0xbd8] ;  /* 0x0002f60000067ab9 */ /* 0x000fe20000000a00 */
[----:B------:R-:W-:Y:S01]  /*eff0*/  IMAD.MOV.U32 R4, RZ, RZ, R6 ;  /* 0x000000ffff047224 */ /* 0x000fe200078e0006 */
[----:B------:R-:W-:Y:S01]  /*f000*/  ULDC.64 UR8, c[0x0][0x208] ;  /* 0x0000820000087ab9 */ /* 0x000fe20000000a00 */
        /* <DEDUP_REMOVED lines=25> */
.L_x_4032:
[----:B------:R-:W-:Y:S05]  /*f1a0*/  BSYNC B0 ;  /* 0x0000000000007941 */ /* 0x000fea0003800000 */
.L_x_4026:
[----:B------:R-:W-:Y:S02]  /*f1b0*/  ULDC UR4, c[0x0][0xd14] ;  /* 0x0003450000047ab9 */ /* 0x000fe40000000800 */
[----:B------:R-:W-:-:S13]  /*f1c0*/  ISETP.GE.AND P0, PT, R187, UR4, PT ;  /* 0x00000004bb007c0c */ /* 0x000fda000bf06270 */
[----:B------:R-:W-:Y:S05]  /*f1d0*/  @!P0 BRA `(.L_x_4038) ;  /* 0xffffff1c00708947 */ /* 0x000fea000383ffff */
[----:B------:R-:W-:Y:S05]  /*f1e0*/  EXIT ;  /* 0x000000000000794d */ /* 0x000fea0003800000 */
.L_x_3986:
[----:B------:R-:W-:-:S08]  /*f1f0*/  NOP ;  /* 0x0000000000007918 */ /* 0x000fd00000000000 */
[----:B0-----:R-:W0:-:S00]  /*f200*/  USETMAXREG.DEALLOC.CTAPOOL 0x18 ;  /* 0x00000018000079c8 */ /* 0x001e0000080e0500 */
        /* <DEDUP_REMOVED lines=60> */
.L_x_4043:
        /* <DEDUP_REMOVED lines=16> */
.L_x_4042:
[----:B------:R-:W-:Y:S05]  /*f6d0*/  BSYNC B0 ;  /* 0x0000000000007941 */ /* 0x000fea0003800000 */
.L_x_4041:
        /* <DEDUP_REMOVED lines=25> */
.L_x_4039:
        /* <DEDUP_REMOVED lines=21> */
.L_x_4044:
        /* <DEDUP_REMOVED lines=32> */
[----:B-1----:R-:W-:Y:S01]  /*fbc0*/  IMAD.MOV.U32 R2, RZ, RZ, RZ ;  /* 0x000000ffff027224 */ /* 0x002fe200078e00ff */
[----:B--2---:R-:W-:-:S05]  /*fbd0*/  IADD3 R6, RZ, -R3, RZ ;  /* 0x80000003ff067210 */ /* 0x004fca0007ffe0ff */
        /* <DEDUP_REMOVED lines=22> */
.L_x_4040:
[----:B------:R-:W-:Y:S01]  /*fd40*/  MOV R17, RZ ;  /* 0x000000ff00117202 */ /* 0x000fe20000000f00 */
[----:B------:R-:W-:Y:S02]  /*fd50*/  IMAD.U32 R16, RZ, RZ, UR6 ;  /* 0x00000006ff107e24 */ /* 0x000fe4000f8e00ff */
[----:B------:R-:W-:-:S07]  /*fd60*/  IMAD.MOV.U32 R18, RZ, RZ, RZ ;  /* 0x000000ffff127224 */ /* 0x000fce00078e00ff */
.L_x_4045:
        /* <DEDUP_REMOVED lines=26> */
.L_x_4112:
[----:B--2---:R-:W2:Y:S01]  /*ff10*/  LDC.64 R2, c[0x0][0xd60] ;  /* 0x00035800ff027b82 */ /* 0x004ea20000000a00 */
[----:B------:R-:W-:Y:S01]  /*ff20*/  ULDC.64 UR4, c[0x0][0x208] ;  /* 0x0000820000047ab9 */ /* 0x000fe20000000a00 */
[----:B--2---:R-:W-:-:S05]  /*ff30*/  IMAD.WIDE R2, R19, 0x4, R2 ;  /* 0x0000000413027825 */ /* 0x004fca00078e0202 */
[----:B------:R-:W2:Y:S01]  /*ff40*/  LDG.E R5, desc[UR4][R2.64] ;  /* 0x0000000402057981 */ /* 0x000ea2000c1e1900 */
[----:B------:R-:W-:Y:S05]  /*ff50*/  YIELD ;  /* 0x0000000000007946 */ /* 0x000fea0003800000 */
[----:B------:R-:W-:Y:S01]  /*ff60*/  ULDC.64 UR4, c[0x0][0xb20] ;  /* 0x0002c80000047ab9 */ /* 0x000fe20000000a00 */
[----:B-1----:R-:W-:Y:S01]  /*ff70*/  IMAD.MOV.U32 R0, RZ, RZ, RZ ;  /* 0x000000ffff007224 */ /* 0x002fe200078e00ff */
[----:B------:R-:W-:Y:S01]  /*ff80*/  ISETP.NE.U32.AND P0, PT, RZ, UR4, PT ;  /* 0x00000004ff007c0c */ /* 0x000fe2000bf05070 */
[----:B------:R-:W-:Y:S01]  /*ff90*/  ULDC.64 UR8, c[0x0][0x208] ;  /* 0x0000820000087ab9 */ /* 0x000fe20000000a00 */
[----:B------:R-:W-:Y:S01]  /*ffa0*/  MOV R8, RZ ;  /* 0x000000ff00087202 */ /* 0x000fe20000000f00 */
[----:B------:R-:W-:Y:S01]  /*ffb0*/  ULDC.64 UR6, c[0x0][0xb00] ;  /* 0x0002c00000067ab9 */ /* 0x000fe20000000a00 */
[----:B------:R-:W-:-:S02]  /*ffc0*/  ISETP.NE.AND.EX P0, PT, RZ, UR5, PT, P0 ;  /* 0x00000005ff007c0c */ /* 0x000fc4000bf05300 */
[----:B--2---:R-:W-:Y:S01]  /*ffd0*/  SHF.R.S32.HI R4, RZ, 0x1f, R5 ;  /* 0x0000001fff047819 */ /* 0x004fe20000011405 */
[----:B------:R-:W-:-:S10]  /*ffe0*/  IMAD.SHL.U32 R10, R5, 0x4, RZ ;  /* 0x00000004050a7824 */ /* 0x000fd400078e00ff */
[C---:B------:R-:W-:Y:S01]  /*fff0*/  @P0 LEA R2, P1, R5.reuse, UR4, 0x2 ;  /* 0x0000000405020c11 */ /* 0x040fe2000f8210ff */
[----:B------:R1:W-:Y:S03]  /*10000*/  STL [R1+0x10], R5 ;  /* 0x0000100501007387 */ /* 0x0003e60000100800 */
[C-C-:B------:R-:W-:Y:S01]  /*10010*/  @P0 LEA.HI.X R3, R5.reuse, UR5, R4.reuse, 0x2, P1 ;  /* 0x0000000505030c11 */ /* 0x140fe200088f1404 */
[----:B------:R-:W-:Y:S02]  /*10020*/  ULDC.64 UR4, c[0x0][0xb10] ;  /* 0x0002c40000047ab9 */ /* 0x000fe40000000a00 */
[----:B------:R-:W-:Y:S02]  /*10030*/  ISETP.NE.U32.AND P1, PT, RZ, UR4, PT ;  /* 0x00000004ff007c0c */ /* 0x000fe4000bf25070 */
[----:B------:R2:W5:Y:S01]  /*10040*/  @P0 LDG.E R0, desc[UR8][R2.64] ;  /* 0x0000000802000981 */ /* 0x000562000c1e1900 */
[----:B------:R-:W-:-:S02]  /*10050*/  SHF.L.U64.HI R9, R5, 0x2, R4 ;  /* 0x0000000205097819 */ /* 0x000fc40000010204 */
[----:B------:R-:W-:Y:S01]  /*10060*/  ISETP.NE.AND.EX P1, PT, RZ, UR5, PT, P1 ;  /* 0x00000005ff007c0c */ /* 0x000fe2000bf25310 */
[----:B------:R-:W-:Y:S04]  /*10070*/  STL [R1+0x18], R10 ;  /* 0x0000180a01007387 */ /* 0x000fe80000100800 */
[----:B------:R-:W-:Y:S08]  /*10080*/  STL [R1+0x1c], R9 ;  /* 0x00001c0901007387 */ /* 0x000ff00000100800 */
        /* <DEDUP_REMOVED lines=11> */
[----:B------:R-:W-:-:S04]  /*10140*/  ISETP.NE.U32.AND P0, PT, RZ, UR6, PT ;  /* 0x00000006ff007c0c */ /* 0x000fc8000bf05070 */
[----:B------:R-:W-:Y:S01]  /*10150*/  ISETP.NE.AND.EX P0, PT, RZ, UR7, PT, P0 ;  /* 0x00000007ff007c0c */ /* 0x000fe2000bf05300 */
[----:B--2---:R1:W-:Y:S02]  /*10160*/  STL [R1+0x20], R8 ;  /* 0x0000200801007387 */ /* 0x0043e40000100800 */
[----:B-1----:R-:W-:Y:S01]  /*10170*/  IMAD.U32 R8, RZ, RZ, UR4 ;  /* 0x00000004ff087e24 */ /* 0x002fe2000f8e00ff */
[----:B------:R-:W-:Y:S02]  /*10180*/  ULDC.64 UR4, c[0x0][0x3f8] ;  /* 0x0000fe0000047ab9 */ /* 0x000fe40000000a00 */
[----:B------:R-:W-:-:S03]  /*10190*/  UISETP.NE.U32.AND UP0, UPT, UR4, URZ, UPT ;  /* 0x0000003f0400728c */ /* 0x000fc6000bf05070 */
[----:B------:R-:W-:Y:S01]  /*101a0*/  ULDC UR4, c[0x0][0x404] ;  /* 0x0001010000047ab9 */ /* 0x000fe20000000800 */
[----:B------:R-:W-:Y:S01]  /*101b0*/  UISETP.NE.AND.EX UP0, UPT, UR5, URZ, UPT, UP0 ;  /* 0x0000003f0500728c */ /* 0x000fe2000bf05300 */
[----:B------:R1:W5:Y:S02]  /*101c0*/  @P1 LDG.E R8, desc[UR8][R6.64] ;  /* 0x0000000806081981 */ /* 0x000364000c1e1900 */
[----:B------:R-:W-:Y:S01]  /*101d0*/  ULDC UR5, c[0x0][0x2e0] ;  /* 0x0000b80000057ab9 */ /* 0x000fe20000000800 */
[----:B------:R-:W-:-:S04]  /*101e0*/  USEL UR4, UR4, 0x1, UP0 ;  /* 0x0000000104047887 */ /* 0x000fc80008000000 */
[----:B------:R-:W-:-:S06]  /*101f0*/  UIMAD UR4, UR4, UR5, URZ ;  /* 0x00000005040472a4 */ /* 0x000fcc000f8e023f */
[----:B-1----:R-:W-:Y:S01]  /*10200*/  IMAD.U32 R6, RZ, RZ, UR4 ;  /* 0x00000004ff067e24 */ /* 0x002fe2000f8e00ff */
[----:B------:R-:W-:Y:S06]  /*10210*/  @P1 BRA `(.L_x_4047) ;  /* 0x0000000000141947 */ /* 0x000fec0003800000 */
[----:B------:R-:W-:Y:S05]  /*10220*/  @!P2 BRA `(.L_x_4047) ;  /* 0x000000000010a947 */ /* 0x000fea0003800000 */
[----:B------:R-:W-:Y:S02]  /*10230*/  ULDC.64 UR4, c[0x0][0x208] ;  /* 0x0000820000047ab9 */ /* 0x000fe40000000a00 */
[----:B-----5:R-:W2:Y:S04]  /*10240*/  LDG.E R8, desc[UR4][R2.64] ;  /* 0x0000000402087981 */ /* 0x020ea8000c1e1900 */
[----:B------:R-:W2:Y:S02]  /*10250*/  LDG.E R2, desc[UR4][R2.64+0x4] ;  /* 0x0000040402027981 */ /* 0x000ea4000c1e1900 */
[----:B--2---:R-:W-:-:S07]  /*10260*/  IMAD.IADD R8, R2, 0x1, -R8 ;  /* 0x0000000102087824 */ /* 0x004fce00078e0a08 */
.L_x_4047:
[----:B------:R-:W-:Y:S01]  /*10270*/  IMAD.MOV.U32 R2, RZ, RZ, RZ ;  /* 0x000000ffff027224 */ /* 0x000fe200078e00ff */
[----:B------:R-:W-:-:S05]  /*10280*/  ULDC.64 UR4, c[0x0][0x208] ;  /* 0x0000820000047ab9 */ /* 0x000fca0000000a00 */
[----:B------:R-:W2:Y:S01]  /*10290*/  @P0 LDG.E R2, desc[UR4][R4.64] ;  /* 0x0000000404020981 */ /* 0x000ea2000c1e1900 */
[----:B------:R-:W-:Y:S02]  /*102a0*/  ULDC.64 UR4, c[0x0][0xb18] ;  /* 0x0002c60000047ab9 */ /* 0x000fe40000000a00 */
[----:B------:R-:W-:-:S04]  /*102b0*/  ISETP.NE.U32.AND P1, PT, RZ, UR4, PT ;  /* 0x00000004ff007c0c */ /* 0x000fc8000bf25070 */
[----:B------:R-:W-:Y:S01]  /*102c0*/  ISETP.NE.AND.EX P1, PT, RZ, UR5, PT, P1 ;  /* 0x00000005ff007c0c */ /* 0x000fe2000bf25310 */
[----:B--2--5:R-:W-:-:S05]  /*102d0*/  IMAD.IADD R2, R2, 0x1, R0 ;  /* 0x0000000102027824 */ /* 0x024fca00078e0200 */
[----:B------:R1:W-:Y:S07]  /*102e0*/  STL [R1+0x8], R2 ;  /* 0x0000080201007387 */ /* 0x0003ee0000100800 */
[----:B------:R-:W-:Y:S05]  /*102f0*/  @!P1 BRA `(.L_x_4048) ;  /* 0x0000000000149947 */ /* 0x000fea0003800000 */
[----:B-1----:R-:W-:Y:S01]  /*10300*/  IADD3 R2, P0, R10, UR4, RZ ;  /* 0x000000040a027c10 */ /* 0x002fe2000ff1e0ff */
[----:B------:R-:W-:-:S03]  /*10310*/  ULDC.64 UR6, c[0x0][0x208] ;  /* 0x0000820000067ab9 */ /* 0x000fc60000000a00 */
[----:B------:R-:W-:-:S05]  /*10320*/  IADD3.X R3, R9, UR5, RZ, P0, !PT ;  /* 0x0000000509037c10 */ /* 0x000fca00087fe4ff */
[----:B------:R1:W5:Y:S01]  /*10330*/  LDG.E R6, desc[UR6][R2.64] ;  /* 0x0000000602067981 */ /* 0x000362000c1e1900 */
[----:B------:R-:W-:Y:S05]  /*10340*/  BRA `(.L_x_4049) ;  /* 0x0000000000147947 */ /* 0x000fea0003800000 */
.L_x_4048:
[----:B------:R-:W-:Y:S05]  /*10350*/  @!P0 BRA `(.L_x_4049) ;  /* 0x0000000000108947 */ /* 0x000fea0003800000 */
[----:B------:R-:W-:Y:S02]  /*10360*/  ULDC.64 UR4, c[0x0][0x208] ;  /* 0x0000820000047ab9 */ /* 0x000fe40000000a00 */
[----:B------:R-:W2:Y:S04]  /*10370*/  LDG.E R6, desc[UR4][R4.64] ;  /* 0x0000000404067981 */ /* 0x000ea8000c1e1900 */
[----:B------:R-:W2:Y:S02]  /*10380*/  LDG.E R3, desc[UR4][R4.64+0x4] ;  /* 0x0000040404037981 */ /* 0x000ea4000c1e1900 */
[----:B--2---:R-:W-:-:S07]  /*10390*/  IMAD.IADD R6, R3, 0x1, -R6 ;  /* 0x0000000103067824 */ /* 0x004fce00078e0a06 */
.L_x_4049:
[----:B-1---5:R-:W-:Y:S01]  /*103a0*/  IMAD.IADD R3, R6, 0x1, -R0 ;  /* 0x0000000106037824 */ /* 0x022fe200078e0a00 */
[----:B------:R-:W-:Y:S01]  /*103b0*/  LEA R0, R17, 0x7f, 0x6 ;  /* 0x0000007f11007811 */ /* 0x000fe200078e30ff */
[----:B------:R-:W-:Y:S03]  /*103c0*/  BSSY B6, `(.L_x_4050) ;  /* 0x0000349000067945 */ /* 0x000fe60003800000 */
[C---:B------:R-:W-:Y:S01]  /*103d0*/  IADD3 R8, R3.reuse, R0, -R8 ;  /* 0x0000000003087210 */ /* 0x040fe20007ffe808 */
[----:B------:R-:W-:-:S05]  /*103e0*/  VIADD R3, R3, 0x3f ;  /* 0x0000003f03037836 */ /* 0x000fca0000000000 */
[----:B------:R-:W-:-:S04]  /*103f0*/  SHF.R.S32.HI R0, RZ, 0x1f, R3 ;  /* 0x0000001fff007819 */ /* 0x000fc80000011403 */
[----:B------:R-:W-:Y:S02]  /*10400*/  LEA.HI R0, R0, R3, RZ, 0x6 ;  /* 0x0000000300007211 */ /* 0x000fe400078f30ff */
[----:B------:R-:W-:Y:S02]  /*10410*/  SHF.R.S32.HI R3, RZ, 0x1f, R8 ;  /* 0x0000001fff037819 */ /* 0x000fe40000011408 */
[----:B------:R-:W-:Y:S02]  /*10420*/  SHF.R.S32.HI R0, RZ, 0x6, R0 ;  /* 0x00000006ff007819 */ /* 0x000fe40000011400 */
[----:B------:R-:W-:-:S04]  /*10430*/  LEA.HI R3, R3, R8, RZ, 0x6 ;  /* 0x0000000803037211 */ /* 0x000fc800078f30ff */
[----:B------:R-:W-:-:S04]  /*10440*/  SHF.R.S32.HI R3, RZ, 0x6, R3 ;  /* 0x00000006ff037819 */ /* 0x000fc80000011403 */
[----:B------:R-:W-:-:S04]  /*10450*/  VIMNMX R2, R0, R3, PT ;  /* 0x0000000300027248 */ /* 0x000fc80003fe0100 */
[----:B------:R-:W-:Y:S01]  /*10460*/  ISETP.GT.AND P0, PT, R2, RZ, PT ;  /* 0x000000ff0200720c */ /* 0x000fe20003f04270 */
[----:B------:R1:W-:-:S12]  /*10470*/  STL [R1+0x14], R2 ;  /* 0x0000140201007387 */ /* 0x0003d80000100800 */
[----:B-1----:R-:W-:Y:S05]  /*10480*/  @P0 BRA `(.L_x_4051) ;  /* 0x0000000000500947 */ /* 0x002fea0003800000 */
[----:B------:R-:W1:Y:S02]  /*10490*/  S2R R2, SR_TID.X ;  /* 0x0000000000027919 */ /* 0x000e640000002100 */
[----:B-1----:R-:W-:-:S04]  /*104a0*/  LOP3.LUT R2, R2, 0x1f, RZ, 0xc0, !PT ;  /* 0x0000001f02027812 */ /* 0x002fc800078ec0ff */
[----:B------:R-:W-:-:S13]  /*104b0*/  ISETP.NE.AND P1, PT, R2, RZ, PT ;  /* 0x000000ff0200720c */ /* 0x000fda0003f25270 */
[----:B------:R-:W-:Y:S05]  /*104c0*/  @P1 BRA `(.L_x_4052) ;  /* 0x0000003000e01947 */ /* 0x000fea0003800000 */
[----:B------:R-:W2:Y:S01]  /*104d0*/  LDL R2, [R1+0x28] ;  /* 0x0000280001027983 */ /* 0x000ea20000100800 */
[----:B------:R-:W-:Y:S01]  /*104e0*/  VOTEU.ANY UR4, UPT, PT ;  /* 0x0000000000047886 */ /* 0x000fe200038e0100 */
[----:B------:R-:W-:Y:S01]  /*104f0*/  ULDC.64 UR6, c[0x0][0x208] ;  /* 0x0000820000067ab9 */ /* 0x000fe20000000a00 */
[----:B------:R-:W1:Y:S01]  /*10500*/  FLO.U32 R0, UR4 ;  /* 0x0000000400007d00 */ /* 0x000e6200080e0000 */
[----:B------:R-:W1:Y:S07]  /*10510*/  S2R R7, SR_LANEID ;  /* 0x0000000000077919 */ /* 0x000e6e0000000000 */
[----:B------:R-:W3:Y:S01]  /*10520*/  POPC R5, UR4 ;  /* 0x0000000400057d09 */ /* 0x000ee20008000000 */
[----:B-1----:R-:W-:-:S02]  /*10530*/  ISETP.EQ.U32.AND P0, PT, R0, R7, PT ;  /* 0x000000070000720c */ /* 0x002fc40003f02070 */
[----:B--2---:R-:W-:Y:S02]  /*10540*/  R2UR UR5, R2 ;  /* 0x00000000020572ca */ /* 0x004fe400000e0000 */
[----:B------:R-:W3:Y:S09]  /*10550*/  LDC.64 R2, c[0x0][0xd38] ;  /* 0x00034e00ff027b82 */ /* 0x000ef20000000a00 */
[----:B---3--:R-:W2:Y:S01]  /*10560*/  @P0 ATOMG.E.ADD.STRONG.GPU PT, R3, desc[UR6][R2.64], R5 ;  /* 0x00000005020309a8 */ /* 0x008ea200081ee1c6 */
[----:B------:R-:W1:Y:S02]  /*10570*/  S2R R4, SR_LTMASK ;  /* 0x0000000000047919 */ /* 0x000e640000003900 */
[----:B-1----:R-:W-:-:S04]  /*10580*/  LOP3.LUT R4, R4, UR4, RZ, 0xc0, !PT ;  /* 0x0000000404047c12 */ /* 0x002fc8000f8ec0ff */
[----:B------:R-:W1:Y:S01]  /*10590*/  POPC R7, R4 ;  /* 0x0000000400077309 */ /* 0x000e620000000000 */
[----:B--2---:R-:W1:Y:S02]  /*105a0*/  SHFL.IDX PT, R0, R3, R0, 0x1f ;  /* 0x00001f0003007589 */ /* 0x004e6400000e0000 */
[----:B-1----:R-:W-:Y:S01]  /*105b0*/  IADD3 R16, R0, UR5, R7 ;  /* 0x0000000500107c10 */ /* 0x002fe2000fffe007 */
[----:B------:R-:W-:Y:S06]  /*105c0*/  BRA `(.L_x_4052) ;  /* 0x0000003000a07947 */ /* 0x000fec0003800000 */
.L_x_4051:
        /* <DEDUP_REMOVED lines=11> */
[----:B------:R-:W-:Y:S01]  /*10680*/  MOV R4, UR6 ;  /* 0x0000000600047c02 */ /* 0x000fe20008000f00 */
[----:B------:R-:W-:Y:S01]  /*10690*/  IMAD.U32 R5, RZ, RZ, UR7 ;  /* 0x00000007ff057e24 */ /* 0x000fe2000f8e00ff */
        /* <DEDUP_REMOVED lines=10> */
.L_x_4053:
        /* <DEDUP_REMOVED lines=10> */
[----:B------:R-:W-:Y:S02]  /*107e0*/  IMAD.U32 R5, RZ, RZ, UR7 ;  /* 0x00000007ff057e24 */ /* 0x000fe4000f8e00ff */
[----:B------:R-:W-:Y:S02]  /*107f0*/  IMAD.U32 R6, RZ, RZ, UR8 ;  /* 0x00000008ff067e24 */ /* 0x000fe4000f8e00ff */
[----:B------:R-:W-:-:S02]  /*10800*/  IMAD.U32 R7, RZ, RZ, UR9 ;  /* 0x00000009ff077e24 */ /* 0x000fc4000f8e00ff */
[----:B------:R-:W-:Y:S02]  /*10810*/  IMAD.U32 R10, RZ, RZ, UR4 ;  /* 0x00000004ff0a7e24 */ /* 0x000fe4000f8e00ff */
[----:B------:R-:W-:Y:S02]  /*10820*/  IMAD.U32 R11, RZ, RZ, UR5 ;  /* 0x00000005ff0b7e24 */ /* 0x000fe4000f8e00ff */
[----:B------:R-:W-:Y:S02]  /*10830*/  IMAD.MOV.U32 R8, RZ, RZ, 0x70 ;  /* 0x00000070ff087424 */ /* 0x000fe400078e00ff */
[----:B------:R-:W-:Y:S02]  /*10840*/  IMAD.MOV.U32 R12, RZ, RZ, 0x1 ;  /* 0x00000001ff0c7424 */ /* 0x000fe400078e00ff */
[----:B01----:R-:W-:-:S07]  /*10850*/  IMAD.MOV.U32 R13, RZ, RZ, RZ ;  /* 0x000000ffff0d7224 */ /* 0x003fce00078e00ff */
[----:B------:R-:W-:-:S07]  /*10860*/  LEPC R20, `(.L_x_4055) ;  /* 0x000000001014794e */ /* 0x000fce0000000000 */
[----:B--2---:R-:W-:Y:S05]  /*10870*/  CALL.ABS.NOINC R2 ;  /* 0x0000000002007343 */ /* 0x004fea0003c00000 */
.L_x_4055:
        /* <DEDUP_REMOVED lines=16> */
.L_x_4054:
[----:B------:R-:W2:Y:S01]  /*10980*/  LDL.LU R2, [R1+0x18] ;  /* 0x0000180001027983 */ /* 0x000ea20000300800 */
[----:B------:R-:W-:Y:S01]  /*10990*/  ULDC.64 UR4, c[0x0][0xaf0] ;  /* 0x0002bc0000047ab9 */ /* 0x000fe20000000a00 */
[----:B------:R-:W1:Y:S02]  /*109a0*/  LDC R4, c[0x0][0x428] ;  /* 0x00010a00ff047b82 */ /* 0x000e640000000800 */
[----:B------:R-:W3:Y:S04]  /*109b0*/  LDL.LU R0, [R1+0x1c] ;  /* 0x00001c0001007983 */ /* 0x000ee80000300800 */
[----:B------:R-:W4:Y:S04]  /*109c0*/  LDL.LU R9, [R1+0x10] ;  /* 0x0000100001097983 */ /* 0x000f280000300800 */
[----:B------:R-:W4:Y:S01]  /*109d0*/  LDL.LU R8, [R1+0x20] ;  /* 0x0000200001087983 */ /* 0x000f220000300800 */
[----:B------:R-:W-:Y:S01]  /*109e0*/  ISETP.NE.U32.AND P0, PT, RZ, UR4, PT ;  /* 0x00000004ff007c0c */ /* 0x000fe2000bf05070 */
[----:B------:R-:W-:-:S03]  /*109f0*/  ULDC.64 UR6, c[0x0][0x208] ;  /* 0x0000820000067ab9 */ /* 0x000fc60000000a00 */
        /* <DEDUP_REMOVED lines=14> */
[----:B------:R-:W-:Y:S01]  /*10ae0*/  IMAD.MOV.U32 R4, RZ, RZ, R18 ;  /* 0x000000ffff047224 */ /* 0x000fe200078e0012 */
[----:B------:R-:W-:Y:S02]  /*10af0*/  LEA R17, R17, R8, 0x6 ;  /* 0x0000000811117211 */ /* 0x000fe400078e30ff */
        /* <DEDUP_REMOVED lines=8> */
.L_x_4056:
        /* <DEDUP_REMOVED lines=19> */
.L_x_4128:
[----:B------:R-:W-:Y:S01]  /*10cb0*/  UMOV UR4, 0xffffffff ;  /* 0xffffffff00047882 */ /* 0x000fe20000000000 */
[----:B------:R-:W-:Y:S02]  /*10cc0*/  SHF.R.S32.HI R5, RZ, 0x1f, R0 ;  /* 0x0000001fff057819 */ /* 0x000fe40000011400 */
[----:B------:R-:W-:Y:S05]  /*10cd0*/  BRA.DIV UR4, `(.L_x_4058) ;  /* 0x0000003e04bc7947 */ /* 0x000fea000b800000 */
[----:B------:R-:W-:-:S13]  /*10ce0*/  ELECT P6, URZ, PT ;  /* 0x00000000003f782f */ /* 0x000fda00038c0000 */
.L_x_4131:
[----:B------:R-:W-:Y:S05]  /*10cf0*/  @!P6 BRA `(.L_x_4059) ;  /* 0x0000000000fce947 */ /* 0x000fea0003800000 */
[----:B------:R-:W-:-:S04]  /*10d00*/  ISETP.NE.U32.AND P0, PT, R2, RZ, PT ;  /* 0x000000ff0200720c */ /* 0x000fc80003f05070 */
[----:B------:R-:W-:-:S13]  /*10d10*/  ISETP.NE.AND.EX P0, PT, R3, RZ, PT, P0 ;  /* 0x000000ff0300720c */ /* 0x000fda0003f05300 */
[----:B------:R-:W-:Y:S05]  /*10d20*/  @!P0 BRA `(.L_x_4060) ;  /* 0x0000000000488947 */ /* 0x000fea0003800000 */
[----:B------:R-:W0:Y:S01]  /*10d30*/  LDC R11, c[0x0][0x41c] ;  /* 0x00010700ff0b7b82 */ /* 0x000e220000000800 */
[----:B------:R-:W-:Y:S01]  /*10d40*/  ULDC.64 UR4, c[0x0][0x408] ;  /* 0x0001020000047ab9 */ /* 0x000fe20000000a00 */
        /* <DEDUP_REMOVED lines=16> */
.L_x_4060:
        /* <DEDUP_REMOVED lines=9> */
.L_x_4132:
        /* <DEDUP_REMOVED lines=11> */
.L_x_4062:
        /* <DEDUP_REMOVED lines=22> */
.L_x_4059:
        /* <DEDUP_REMOVED lines=27> */
[----:B0-----:R-:W-:Y:S01]  /*112a0*/  IMAD.MOV.U32 R6, RZ, RZ, 0x10000 ;  /* 0x00010000ff067424 */ /* 0x001fe200078e00ff */
        /* <DEDUP_REMOVED lines=23> */
[----:B0-----:R-:W-:Y:S01]  /*11420*/  UIADD3 UR8, UR16, 0x26400, URZ ;  /* 0x0002640010087890 */ /* 0x001fe2000fffe03f */
[----:B-1----:R-:W-:Y:S01]  /*11430*/  MOV R6, UR47 ;  /* 0x0000002f00067c02 */ /* 0x002fe20008000f00 */
        /* <DEDUP_REMOVED lines=28> */
.L_x_4064:
[----:B------:R-:W-:Y:S05]  /*11600*/  BSYNC B0 ;  /* 0x0000000000007941 */ /* 0x000fea0003800000 */
.L_x_4063:
[----:B------:R-:W2:Y:S02]  /*11610*/  LDL.LU R6, [R1+0x24] ;  /* 0x0000240001067983 */ /* 0x000ea40000300800 */
[----:B--2---:R-:W-:-:S13]  /*11620*/  R2UR UR5, R6 ;  /* 0x00000000060572ca */ /* 0x004fda00000e0000 */
[----:B------:R-:W-:-:S04]  /*11630*/  UIADD3 UR5, UR5, 0x1, URZ ;  /* 0x0000000105057890 */ /* 0x000fc8000fffe03f */
[----:B------:R-:W-:Y:S02]  /*11640*/  ULEA.HI UR4, UR5, UR5, URZ, 0x1 ;  /* 0x0000000505047291 */ /* 0x000fe4000f8f083f */
[----:B------:R-:W-:Y:S02]  /*11650*/  MOV R6, UR5 ;  /* 0x0000000500067c02 */ /* 0x000fe40008000f00 */
[----:B------:R-:W-:-:S03]  /*11660*/  ULOP3.LUT UR4, UR4, 0xfffffffe, URZ, 0xc0, !UPT ;  /* 0xfffffffe04047892 */ /* 0x000fc6000f8ec03f */
[----:B------:R0:W-:Y:S01]  /*11670*/  STL [R1+0x24], R6 ;  /* 0x0000240601007387 */ /* 0x0001e20000100800 */
[----:B------:R-:W-:-:S06]  /*11680*/  UIADD3 UR4, UR5, -UR4, URZ ;  /* 0x8000000405047290 */ /* 0x000fcc000fffe03f */
[----:B0-----:R-:W-:-:S05]  /*11690*/  IMAD.U32 R6, RZ, RZ, UR4 ;  /* 0x00000004ff067e24 */ /* 0x001fca000f8e00ff */
[----:B------:R-:W-:-:S04]  /*116a0*/  SHF.L.U32 R6, R6, 0x1f, RZ ;  /* 0x0000001f06067819 */ /* 0x000fc800000006ff */
[----:B------:R-:W0:Y:S02]  /*116b0*/  SYNCS.PHASECHK.TRANS64.TRYWAIT P0, [R11+URZ+0x38820], R6 ;  /* 0x038820060b0075a7 */ /* 0x000e24000800017f */
[----:B0-----:R-:W-:Y:S05]  /*116c0*/  @!P0 BRA `(.L_x_4065) ;  /* 0x0000003400748947 */ /* 0x001fea0003800000 */
.L_x_4133:
        /* <DEDUP_REMOVED lines=13> */
.L_x_4134:
        /* <DEDUP_REMOVED lines=11> */
.L_x_4069:
        /* <DEDUP_REMOVED lines=57> */
.L_x_4067:
[----:B------:R-:W-:Y:S05]  /*11be0*/  BSYNC B0 ;  /* 0x0000000000007941 */ /* 0x000fea0003800000 */
.L_x_4066:
[----:B------:R-:W2:Y:S01]  /*11bf0*/  LDL R7, [R1+0x14] ;  /* 0x0000140001077983 */ /* 0x000ea20000100800 */
[----:B------:R-:W-:Y:S01]  /*11c00*/  BSSY B0, `(.L_x_4070) ;  /* 0x00001a6000007945 */ /* 0x000fe20003800000 */
[----:B--2---:R-:W-:-:S13]  /*11c10*/  ISETP.GE.AND P0, PT, R7, 0x2, PT ;  /* 0x000000020700780c */ /* 0x004fda0003f06270 */
[----:B------:R-:W-:Y:S05]  /*11c20*/  @!P0 BRA `(.L_x_4071) ;  /* 0x00000018008c8947 */ /* 0x000fea0003800000 */
[C---:B0-----:R-:W-:Y:S01]  /*11c30*/  LOP3.LUT R6, R7.reuse, 0x1, RZ, 0xc0, !PT ;  /* 0x0000000107067812 */ /* 0x041fe200078ec0ff */
[----:B------:R-:W-:Y:S01]  /*11c40*/  VIADD R10, R7, 0xfffffffe ;  /* 0xfffffffe070a7836 */ /* 0x000fe20000000000 */
[----:B------:R-:W-:Y:S02]  /*11c50*/  BSSY B1, `(.L_x_4072) ;  /* 0x000008f000017945 */ /* 0x000fe40003800000 */
[----:B------:R-:W-:Y:S01]  /*11c60*/  ISETP.NE.U32.AND P0, PT, R6, 0x1, PT ;  /* 0x000000010600780c */ /* 0x000fe20003f05070 */
[----:B------:R-:W-:-:S12]  /*11c70*/  IMAD.MOV.U32 R8, RZ, RZ, R10 ;  /* 0x000000ffff087224 */ /* 0x000fd800078e000a */
        /* <DEDUP_REMOVED lines=35> */
.L_x_4076:
[----:B-1----:R-:W1:Y:S01]  /*11eb0*/  S2R R3, SR_CgaCtaId ;  /* 0x0000000000037919 */ /* 0x002e620000008800 */
[----:B------:R-:W-:-:S04]  /*11ec0*/  MOV R2, 0x400 ;  /* 0x0000040000027802 */ /* 0x000fc80000000f00 */
[----:B-1----:R-:W-:Y:S02]  /*11ed0*/  LEA R2, R3, R2, 0x18 ;  /* 0x0000000203027211 */ /* 0x002fe400078ec0ff */
[----:B------:R-:W-:-:S03]  /*11ee0*/  SHF.L.U32 R3, R12, 0x1f, RZ ;  /* 0x0000001f0c037819 */ /* 0x000fc600000006ff */
[----:B------:R-:W-:-:S04]  /*11ef0*/  IMAD R2, R13, 0x8, R2 ;  /* 0x000000080d027824 */ /* 0x000fc800078e0202 */
[----:B------:R-:W1:Y:S02]  /*11f00*/  SYNCS.PHASECHK.TRANS64.TRYWAIT P0, [R2+URZ+0x38840], R3 ;  /* 0x03884003020075a7 */ /* 0x000e64000800017f */
[----:B-1----:R-:W-:Y:S05]  /*11f10*/  @!P0 BRA `(.L_x_4077) ;  /* 0x0000002c00948947 */ /* 0x002fea0003800000 */
.L_x_4135:
        /* <DEDUP_REMOVED lines=11> */
.L_x_4078:
[----:B--2---:R-:W2:Y:S01]  /*11fd0*/  LDL R6, [R1] ;  /* 0x0000000001067983 */ /* 0x004ea20000100800 */
        /* <DEDUP_REMOVED lines=19> */
[----:B------:R-:W2:Y:S02]  /*12110*/  SYNCS.PHASECHK.TRANS64.TRYWAIT P0, [R2+URZ+0x38860], R3 ;  /* 0x03886003020075a7 */ /* 0x000ea4000800017f */
[----:B0-2---:R-:W-:Y:S05]  /*12120*/  @!P0 BRA `(.L_x_4079) ;  /* 0x0000002c00248947 */ /* 0x005fea0003800000 */
.L_x_4136:
        /* <DEDUP_REMOVED lines=8> */
.L_x_4080:
        /* <DEDUP_REMOVED lines=54> */
.L_x_4075:
[----:B------:R-:W-:Y:S05]  /*12510*/  BSYNC B2 ;  /* 0x0000000000027941 */ /* 0x000fea0003800000 */
.L_x_4074:
[----:B------:R-:W2:Y:S02]  /*12520*/  LDL.LU R2, [R1+0x14] ;  /* 0x0000140001027983 */ /* 0x000ea40000300800 */
[----:B--2---:R-:W-:-:S07]  /*12530*/  VIADD R8, R2, 0xfffffffd ;  /* 0xfffffffd02087836 */ /* 0x004fce0000000000 */
.L_x_4073:
[----:B------:R-:W-:Y:S05]  /*12540*/  BSYNC B1 ;  /* 0x0000000000017941 */ /* 0x000fea0003800000 */
.L_x_4072:
[----:B------:R-:W-:-:S13]  /*12550*/  ISETP.NE.AND P0, PT, R10, RZ, PT ;  /* 0x000000ff0a00720c */ /* 0x000fda0003f05270 */
[----:B------:R-:W-:Y:S05]  /*12560*/  @!P0 BRA `(.L_x_4071) ;  /* 0x00000010003c8947 */ /* 0x000fea0003800000 */
.L_x_4095:
        /* <DEDUP_REMOVED lines=9> */
[----:B------:R-:W-:Y:S06]  /*12600*/  @!P6 BRA `(.L_x_4082) ;  /* 0x0000000400e8e947 */ /* 0x000fec0003800000 */
[----:B------:R-:W-:Y:S01]  /*12610*/  ISETP.NE.U32.AND P0, PT, RZ, UR38, PT ;  /* 0x00000026ff007c0c */ /* 0x000fe2000bf05070 */
[----:B0-----:R-:W-:-:S03]  /*12620*/  IMAD.MOV.U32 R12, RZ, RZ, R8 ;  /* 0x000000ffff0c7224 */ /* 0x001fc600078e0008 */
[----:B------:R-:W-:-:S13]  /*12630*/  ISETP.NE.AND.EX P0, PT, RZ, UR39, PT, P0 ;  /* 0x00000027ff007c0c */ /* 0x000fda000bf05300 */
[----:B------:R-:W-:Y:S05]  /*12640*/  @!P0 BRA `(.L_x_4083) ;  /* 0x0000000000488947 */ /* 0x000fea0003800000 */
[----:B------:R-:W0:Y:S01]  /*12650*/  LDC R12, c[0x0][0x41c] ;  /* 0x00010700ff0c7b82 */ /* 0x000e220000000800 */
[----:B------:R-:W-:Y:S01]  /*12660*/  IMAD.MOV.U32 R9, RZ, RZ, R8 ;  /* 0x000000ffff097224 */ /* 0x000fe200078e0008 */
[----:B------:R-:W-:Y:S01]  /*12670*/  ULDC.64 UR4, c[0x0][0x208] ;  /* 0x0000820000047ab9 */ /* 0x000fe20000000a00 */
[----:B------:R-:W-:-:S04]  /*12680*/  IMAD R7, R5, UR46, RZ ;  /* 0x0000002e05077c24 */ /* 0x000fc8000f8e02ff */
[----:B------:R-:W-:Y:S01]  /*12690*/  IMAD R6, R0, UR47, R7 ;  /* 0x0000002f00067c24 */ /* 0x000fe2000f8e0207 */
[----:B0-----:R-:W-:-:S13]  /*126a0*/  ISETP.NE.AND P0, PT, R12, 0x1, PT ;  /* 0x000000010c00780c */ /* 0x001fda0003f05270 */
        /* <DEDUP_REMOVED lines=10> */
[----:B------:R0:W5:Y:S01]  /*12750*/  LDG.E R9, desc[UR4][R6.64] ;  /* 0x0000000406097981 */ /* 0x000162000c1e1900 */
[----:B------:R-:W-:-:S07]  /*12760*/  IMAD R12, R12, R3, R8 ;  /* 0x000000030c0c7224 */ /* 0x000fce00078e0208 */
.L_x_4083:
[----:B------:R-:W1:Y:S01]  /*12770*/  S2R R3, SR_CgaCtaId ;  /* 0x0000000000037919 */ /* 0x000e620000008800 */
[----:B------:R-:W-:-:S04]  /*12780*/  MOV R2, 0x400 ;  /* 0x0000040000027802 */ /* 0x000fc80000000f00 */
[----:B-1----:R-:W-:Y:S02]  /*12790*/  LEA R2, R3, R2, 0x18 ;  /* 0x0000000203027211 */ /* 0x002fe400078ec0ff */
[----:B------:R-:W-:-:S03]  /*127a0*/  SHF.L.U32 R3, R11, 0x1f, RZ ;  /* 0x0000001f0b037819 */ /* 0x000fc600000006ff */
[----:B------:R-:W-:-:S04]  /*127b0*/  IMAD R2, R10, 0x8, R2 ;  /* 0x000000080a027824 */ /* 0x000fc800078e0202 */
[----:B------:R-:W1:Y:S02]  /*127c0*/  SYNCS.PHASECHK.TRANS64.TRYWAIT P0, [R2+URZ+0x38840], R3 ;  /* 0x03884003020075a7 */ /* 0x000e64000800017f */
[----:B-1----:R-:W-:Y:S05]  /*127d0*/  @!P0 BRA `(.L_x_4084) ;  /* 0x00000024008c8947 */ /* 0x002fea0003800000 */
.L_x_4137:
[----:B0-----:R-:W0:Y:S02]  /*127e0*/  S2R R6, SR_TID.X ;  /* 0x0000000000067919 */ /* 0x001e240000002100 */
[----:B0-----:R-:W-:-:S04]  /*127f0*/  LOP3.LUT R6, R6, 0x7f, RZ, 0xc0, !PT ;  /* 0x0000007f06067812 */ /* 0x001fc800078ec0ff */
[----:B------:R-:W-:-:S13]  /*12800*/  ISETP.NE.AND P0, PT, R6, RZ, PT ;  /* 0x000000ff0600720c */ /* 0x000fda0003f05270 */
[----:B------:R-:W-:Y:S05]  /*12810*/  @P0 BRA `(.L_x_4085) ;  /* 0x00000000001c0947 */ /* 0x000fea0003800000 */
[----:B------:R-:W0:Y:S01]  /*12820*/  S2R R6, SR_TID.X ;  /* 0x0000000000067919 */ /* 0x000e220000002100 */
[----:B------:R-:W-:-:S04]  /*12830*/  IMAD.MOV.U32 R7, RZ, RZ, 0x2000 ;  /* 0x00002000ff077424 */ /* 0x000fc800078e00ff */
[----:B------:R2:W-:Y:S01]  /*12840*/  SYNCS.ARRIVE.TRANS64 RZ, [R2+URZ+0x38830], R7 ;  /* 0x0388300702ff79a7 */ /* 0x0005e2000800003f */
[----:B0-----:R-:W-:-:S04]  /*12850*/  LOP3.LUT R6, R6, 0x1f, RZ, 0xc0, !PT ;  /* 0x0000001f06067812 */ /* 0x001fc800078ec0ff */
[----:B------:R-:W-:-:S13]  /*12860*/  ISETP.NE.AND P1, PT, R6, RZ, PT ;  /* 0x000000ff0600720c */ /* 0x000fda0003f25270 */
[----:B--2---:R-:W-:Y:S05]  /*12870*/  @!P1 BRA `(.L_x_4085) ;  /* 0x0000000000049947 */ /* 0x004fea0003800000 */
[----:B------:R-:W-:Y:S01]  /*12880*/  BPT.TRAP 0x1 ;  /* 0x000000040000795c */ /* 0x000fe20000300000 */
.L_x_4085:
[----:B------:R-:W2:Y:S01]  /*12890*/  LDL R7, [R1+0x8] ;  /* 0x0000080001077983 */ /* 0x000ea20000100800 */
        /* <DEDUP_REMOVED lines=20> */
.L_x_4138:
[----:B------:R-:W-:Y:S05]  /*129e0*/  @P0 BRA `(.L_x_4087) ;  /* 0x00000000001c0947 */ /* 0x000fea0003800000 */
[----:B------:R-:W2:Y:S01]  /*129f0*/  S2R R7, SR_TID.X ;  /* 0x0000000000077919 */ /* 0x000ea20000002100 */
[----:B01----:R-:W-:-:S04]  /*12a00*/  MOV R3, 0x10000 ;  /* 0x0001000000037802 */ /* 0x003fc80000000f00 */
[----:B------:R3:W-:Y:S01]  /*12a10*/  SYNCS.ARRIVE.TRANS64 RZ, [R2+URZ+0x38850], R3 ;  /* 0x0388500302ff79a7 */ /* 0x0007e2000800003f */
[----:B--2---:R-:W-:-:S04]  /*12a20*/  LOP3.LUT R7, R7, 0x1f, RZ, 0xc0, !PT ;  /* 0x0000001f07077812 */ /* 0x004fc800078ec0ff */
[----:B------:R-:W-:-:S13]  /*12a30*/  ISETP.NE.AND P1, PT, R7, RZ, PT ;  /* 0x000000ff0700720c */ /* 0x000fda0003f25270 */
[----:B---3--:R-:W-:Y:S05]  /*12a40*/  @!P1 BRA `(.L_x_4087) ;  /* 0x0000000000049947 */ /* 0x008fea0003800000 */
[----:B------:R-:W-:Y:S01]  /*12a50*/  BPT.TRAP 0x1 ;  /* 0x000000040000795c */ /* 0x000fe20000300000 */
.L_x_4087:
[----:B------:R-:W2:Y:S01]  /*12a60*/  S2R R7, SR_CgaCtaId ;  /* 0x0000000000077919 */ /* 0x000ea20000008800 */
[----:B01----:R-:W-:Y:S01]  /*12a70*/  MOV R3, 0x400 ;  /* 0x0000040000037802 */ /* 0x003fe20000000f00 */
        /* <DEDUP_REMOVED lines=51> */
.L_x_4082:
[----:B------:R-:W-:Y:S05]  /*12db0*/  BSYNC B1 ;  /* 0x0000000000017941 */ /* 0x000fea0003800000 */
.L_x_4081:
        /* <DEDUP_REMOVED lines=31> */
.L_x_4090:
[----:B------:R-:W2:Y:S01]  /*12fb0*/  S2R R3, SR_CgaCtaId ;  /* 0x0000000000037919 */ /* 0x000ea20000008800 */
[----:B------:R-:W-:-:S04]  /*12fc0*/  MOV R2, 0x400 ;  /* 0x0000040000027802 */ /* 0x000fc80000000f00 */
[----:B--2---:R-:W-:Y:S02]  /*12fd0*/  LEA R2, R3, R2, 0x18 ;  /* 0x0000000203027211 */ /* 0x004fe400078ec0ff */
[----:B------:R-:W-:-:S03]  /*12fe0*/  SHF.L.U32 R3, R12, 0x1f, RZ ;  /* 0x0000001f0c037819 */ /* 0x000fc600000006ff */
[----:B------:R-:W-:-:S04]  /*12ff0*/  IMAD R2, R13, 0x8, R2 ;  /* 0x000000080d027824 */ /* 0x000fc800078e0202 */
[----:B------:R-:W2:Y:S02]  /*13000*/  SYNCS.PHASECHK.TRANS64.TRYWAIT P0, [R2+URZ+0x38840], R3 ;  /* 0x03884003020075a7 */ /* 0x000ea4000800017f */
[----:B--2---:R-:W-:Y:S05]  /*13010*/  @!P0 BRA `(.L_x_4091) ;  /* 0x0000001c00a48947 */ /* 0x004fea0003800000 */
.L_x_4139:
        /* <DEDUP_REMOVED lines=11> */
.L_x_4092:
[----:B------:R-:W3:Y:S01]  /*130d0*/  LDL R6, [R1] ;  /* 0x0000000001067983 */ /* 0x000ee20000100800 */
        /* <DEDUP_REMOVED lines=13> */
[----:B---3--:R-:W-:-:S04]  /*131b0*/  LEA R6, R6, R11, 0xd ;  /* 0x0000000b06067211 */ /* 0x008fc800078e68ff */
[----:B------:R-:W-:Y:S01]  /*131c0*/  R2UR UR8, R6 ;  /* 0x00000000060872ca */ /* 0x000fe200000e0000 */
[----:B----4-:R-:W-:-:S05]  /*131d0*/  IMAD R10, R10, 0x40, R7 ;  /* 0x000000400a0a7824 */ /* 0x010fca00078e0207 */
[----:B------:R-:W-:-:S07]  /*131e0*/  R2UR UR11, R10 ;  /* 0x000000000a0b72ca */ /* 0x000fce00000e0000 */
[----:B------:R-:W-:-:S09]  /*131f0*/  UIADD3 UR8, UR8, 0x22400, URZ ;  /* 0x0002240008087890 */ /* 0x000fd2000fffe03f */
[----:B------:R0:W-:Y:S01]  /*13200*/  UTMALDG.4D [UR8], [UR4], desc[UR6] ;  /* 0x00000608040075b4 */ /* 0x0001e20008019000 */
[----:B------:R-:W1:Y:S02]  /*13210*/  SYNCS.PHASECHK.TRANS64.TRYWAIT P1, [R2+URZ+0x38860], R3 ;  /* 0x03886003020075a7 */ /* 0x000e64000802017f */
[----:B01----:R-:W-:Y:S05]  /*13220*/  @!P1 BRA `(.L_x_4093) ;  /* 0x0000001c00349947 */ /* 0x003fea0003800000 */
.L_x_4140:
        /* <DEDUP_REMOVED lines=8> */
.L_x_4094:
        /* <DEDUP_REMOVED lines=54> */
.L_x_4089:
[----:B------:R-:W-:Y:S05]  /*13610*/  BSYNC B1 ;  /* 0x0000000000017941 */ /* 0x000fea0003800000 */
.L_x_4088:
[C---:B------:R-:W-:Y:S01]  /*13620*/  ISETP.GT.AND P0, PT, R8.reuse, 0x1, PT ;  /* 0x000000010800780c */ /* 0x040fe20003f04270 */
[----:B------:R-:W-:-:S04]  /*13630*/  VIADD R2, R8, 0xfffffffe ;  /* 0xfffffffe08027836 */ /* 0x000fc80000000000 */
[----:B------:R-:W-:-:S08]  /*13640*/  IMAD.MOV.U32 R8, RZ, RZ, R2 ;  /* 0x000000ffff087224 */ /* 0x000fd000078e0002 */
[----:B------:R-:W-:Y:S05]  /*13650*/  @P0 BRA `(.L_x_4095) ;  /* 0xffffffec00c40947 */ /* 0x000fea000383ffff */
.L_x_4071:
[----:B------:R-:W-:Y:S05]  /*13660*/  BSYNC B0 ;  /* 0x0000000000007941 */ /* 0x000fea0003800000 */
.L_x_4070:
[----:B------:R-:W2:Y:S01]  /*13670*/  LDL.LU R3, [R1] ;  /* 0x0000000001037983 */ /* 0x000ea20000300800 */
[----:B------:R-:W-:Y:S01]  /*13680*/  BSSY B0, `(.L_x_4096) ;  /* 0x0000019000007945 */ /* 0x000fe20003800000 */
[----:B------:R-:W1:Y:S02]  /*13690*/  S2R R2, SR_TID.X ;  /* 0x0000000000027919 */ /* 0x000e640000002100 */
[----:B-1----:R-:W-:-:S04]  /*136a0*/  LOP3.LUT R2, R2, 0x1f, RZ, 0xc0, !PT ;  /* 0x0000001f02027812 */ /* 0x002fc800078ec0ff */
[----:B------:R-:W-:Y:S01]  /*136b0*/  ISETP.NE.AND P1, PT, R2, RZ, PT ;  /* 0x000000ff0200720c */ /* 0x000fe20003f25270 */
[----:B--2---:R-:W-:-:S05]  /*136c0*/  VIADD R0, R3, 0x1 ;  /* 0x0000000103007836 */ /* 0x004fca0000000000 */
[----:B------:R-:W-:-:S04]  /*136d0*/  ISETP.NE.AND P0, PT, R0, 0x2, PT ;  /* 0x000000020000780c */ /* 0x000fc80003f05270 */
[----:B------:R-:W-:Y:S02]  /*136e0*/  SEL R2, R0, RZ, P0 ;  /* 0x000000ff00027207 */ /* 0x000fe40000000000 */
[----:B------:R-:W-:-:S03]  /*136f0*/  SEL R0, RZ, 0x1, P0 ;  /* 0x00000001ff007807 */ /* 0x000fc60000000000 */
[----:B------:R1:W-:Y:S01]  /*13700*/  STL [R1], R2 ;  /* 0x0000000201007387 */ /* 0x0003e20000100800 */
[----:B------:R-:W-:Y:S05]  /*13710*/  @P1 BRA `(.L_x_4097) ;  /* 0x00000000003c1947 */ /* 0x000fea0003800000 */
[----:B-1----:R-:W2:Y:S01]  /*13720*/  LDL R2, [R1+0x28] ;  /* 0x0000280001027983 */ /* 0x002ea20000100800 */
        /* <DEDUP_REMOVED lines=9> */
[----:B0-----:R-:W0:Y:S02]  /*137c0*/  S2R R6, SR_LTMASK ;  /* 0x0000000000067919 */ /* 0x001e240000003900 */
[----:B0-----:R-:W-:-:S04]  /*137d0*/  LOP3.LUT R6, R6, UR4, RZ, 0xc0, !PT ;  /* 0x0000000406067c12 */ /* 0x001fc8000f8ec0ff */
[----:B------:R-:W0:Y:S01]  /*137e0*/  POPC R7, R6 ;  /* 0x0000000600077309 */ /* 0x000e220000000000 */
[----:B--2---:R-:W0:Y:S02]  /*137f0*/  SHFL.IDX PT, R4, R3, R4, 0x1f ;  /* 0x00001f0403047589 */ /* 0x004e2400000e0000 */
[----:B0-----:R-:W-:-:S07]  /*13800*/  IADD3 R16, R4, UR5, R7 ;  /* 0x0000000504107c10 */ /* 0x001fce000fffe007 */
.L_x_4097:
[----:B------:R-:W-:Y:S05]  /*13810*/  BSYNC B0 ;  /* 0x0000000000007941 */ /* 0x000fea0003800000 */
.L_x_4096:
[----:B-1----:R-:W2:Y:S02]  /*13820*/  LDL.LU R2, [R1+0x4] ;  /* 0x0000040001027983 */ /* 0x002ea40000300800 */
[----:B--2---:R-:W-:-:S05]  /*13830*/  LOP3.LUT R2, R2, R0, RZ, 0x3c, !PT ;  /* 0x0000000002027212 */ /* 0x004fca00078e3cff */
[----:B------:R1:W-:Y:S02]  /*13840*/  STL [R1+0x4], R2 ;  /* 0x0000040201007387 */ /* 0x0003e40000100800 */
.L_x_4052:
[----:B------:R-:W-:Y:S05]  /*13850*/  BSYNC B6 ;  /* 0x0000000000067941 */ /* 0x000fea0003800000 */
.L_x_4050:
[----:B------:R-:W-:-:S03]  /*13860*/  UMOV UR4, 0xffffffff ;  /* 0xffffffff00047882 */ /* 0x000fc60000000000 */
[----:B------:R-:W-:Y:S05]  /*13870*/  BRA.DIV UR4, `(.L_x_4098) ;  /* 0x0000001604b47947 */ /* 0x000fea000b800000 */
[----:B------:R2:W3:Y:S04]  /*13880*/  SHFL.IDX PT, R4, R16, RZ, 0x1f ;  /* 0x00001fff10047589 */ /* 0x0004e800000e0000 */
[----:B------:R-:W4:Y:S02]  /*13890*/  SHFL.IDX PT, R16, R16, 0x1, 0x1f ;  /* 0x00201f0010107f89 */ /* 0x000f2400000e0000 */
.L_x_4144:
        /* <DEDUP_REMOVED lines=10> */
[----:B-1----:R-:W0:Y:S01]  /*13940*/  LDC.64 R2, c[0x0][0xd58] ;  /* 0x00035600ff027b82 */ /* 0x002e220000000a00 */
[----:B------:R-:W-:Y:S01]  /*13950*/  ULDC.64 UR4, c[0x0][0x208] ;  /* 0x0000820000047ab9 */ /* 0x000fe20000000a00 */
[----:B0-----:R-:W-:-:S06]  /*13960*/  IMAD.WIDE R2, R5, 0x4, R2 ;  /* 0x0000000405027825 */ /* 0x001fcc00078e0202 */
[----:B------:R0:W5:Y:S02]  /*13970*/  LDG.E R3, desc[UR4][R2.64] ;  /* 0x0000000402037981 */ /* 0x000164000c1e1900 */
.L_x_4100:
[----:B------:R-:W-:Y:S05]  /*13980*/  BSYNC B0 ;  /* 0x0000000000007941 */ /* 0x000fea0003800000 */
.L_x_4099:
[----:B------:R-:W-:-:S03]  /*13990*/  UMOV UR4, 0xffffffff ;  /* 0xffffffff00047882 */ /* 0x000fc60000000000 */
[----:B------:R-:W-:Y:S05]  /*139a0*/  BRA.DIV UR4, `(.L_x_4101) ;  /* 0x0000001604b47947 */ /* 0x000fea000b800000 */
[----:B-----5:R-:W0:Y:S01]  /*139b0*/  SHFL.UP PT, R14, R3, 0x1, RZ ;  /* 0x04200000030e7989 */ /* 0x020e2200000e00ff */
        /* <DEDUP_REMOVED lines=17> */
[----:B-1----:R-:W-:-:S05]  /*13ad0*/  SEL R2, R14, RZ, P0 ;  /* 0x000000ff0e027207 */ /* 0x002fca0000000000 */
[----:B------:R-:W-:-:S05]  /*13ae0*/  IMAD.IADD R2, R7, 0x1, R2 ;  /* 0x0000000107027824 */ /* 0x000fca00078e0202 */
[----:B------:R0:W1:Y:S02]  /*13af0*/  SHFL.IDX PT, R14, R2, 0x1f, 0x1f ;  /* 0x03e01f00020e7f89 */ /* 0x00006400000e0000 */
.L_x_4152:
[----:B------:R-:W-:Y:S02]  /*13b00*/  ULDC UR4, c[0x0][0xd10] ;  /* 0x0003440000047ab9 */ /* 0x000fe40000000800 */
[----:B------:R-:W-:-:S04]  /*13b10*/  IMAD.U32 R5, RZ, RZ, UR4 ;  /* 0x00000004ff057e24 */ /* 0x000fc8000f8e00ff */
[----:B-1----:R-:W-:-:S04]  /*13b20*/  IMAD R7, R14, R5, RZ ;  /* 0x000000050e077224 */ /* 0x002fc800078e02ff */
[----:B--2-4-:R-:W-:-:S05]  /*13b30*/  IMAD.IADD R16, R16, 0x1, R7 ;  /* 0x0000000110107824 */ /* 0x014fca00078e0207 */
[----:B---3--:R-:W-:-:S13]  /*13b40*/  ISETP.GT.AND P0, PT, R16, R4, PT ;  /* 0x000000041000720c */ /* 0x008fda0003f04270 */
[----:B------:R-:W-:Y:S05]  /*13b50*/  @P0 BRA `(.L_x_4102) ;  /* 0x0000000000b80947 */ /* 0x000fea0003800000 */
[----:B------:R-:W1:Y:S02]  /*13b60*/  LDC R0, c[0x0][0xd14] ;  /* 0x00034500ff007b82 */ /* 0x000e640000000800 */
.L_x_4107:
        /* <DEDUP_REMOVED lines=15> */
.L_x_4105:
[----:B------:R-:W-:Y:S05]  /*13c60*/  BSYNC B0 ;  /* 0x0000000000007941 */ /* 0x000fea0003800000 */
.L_x_4104:
[----:B------:R-:W-:-:S03]  /*13c70*/  UMOV UR4, 0xffffffff ;  /* 0xffffffff00047882 */ /* 0x000fc60000000000 */
[----:B------:R-:W-:Y:S05]  /*13c80*/  BRA.DIV UR4, `(.L_x_4106) ;  /* 0x0000001604cc7947 */ /* 0x000fea000b800000 */
[----:B-----5:R-:W1:Y:S01]  /*13c90*/  SHFL.UP PT, R14, R3, 0x1, RZ ;  /* 0x04200000030e7989 */ /* 0x020e6200000e00ff */
[C---:B------:R-:W-:Y:S02]  /*13ca0*/  ISETP.NE.AND P0, PT, R7.reuse, RZ, PT ;  /* 0x000000ff0700720c */ /* 0x040fe40003f05270 */
[C---:B------:R-:W-:Y:S02]  /*13cb0*/  ISETP.GE.U32.AND P1, PT, R7.reuse, 0x2, PT ;  /* 0x000000020700780c */ /* 0x040fe40003f26070 */
        /* <DEDUP_REMOVED lines=18> */
.L_x_4160:
[----:B------:R-:W-:Y:S02]  /*13de0*/  ULDC UR4, c[0x0][0xd10] ;  /* 0x0003440000047ab9 */ /* 0x000fe40000000800 */
[----:B------:R-:W-:-:S04]  /*13df0*/  IMAD.U32 R5, RZ, RZ, UR4 ;  /* 0x00000004ff057e24 */ /* 0x000fc8000f8e00ff */
[----:B-1----:R-:W-:-:S04]  /*13e00*/  IMAD R7, R14, R5, RZ ;  /* 0x000000050e077224 */ /* 0x002fc800078e02ff */
[----:B------:R-:W-:-:S05]  /*13e10*/  IMAD.IADD R16, R7, 0x1, R16 ;  /* 0x0000000107107824 */ /* 0x000fca00078e0210 */
[----:B------:R-:W-:-:S13]  /*13e20*/  ISETP.GT.AND P0, PT, R16, R4, PT ;  /* 0x000000041000720c */ /* 0x000fda0003f04270 */
[----:B------:R-:W-:Y:S05]  /*13e30*/  @!P0 BRA `(.L_x_4107) ;  /* 0xfffffffc004c8947 */ /* 0x000fea000383ffff */
.L_x_4102:
        /* <DEDUP_REMOVED lines=8> */
.L_x_4164:
[----:B------:R-:W-:Y:S01]  /*13ec0*/  ISETP.NE.AND P0, PT, R6, RZ, PT ;  /* 0x000000ff0600720c */ /* 0x000fe20003f05270 */
[----:B------:R-:W-:-:S12]  /*13ed0*/  IMAD.MOV.U32 R8, RZ, RZ, RZ ;  /* 0x000000ffff087224 */ /* 0x000fd800078e00ff */
[----:B------:R-:W-:Y:S05]  /*13ee0*/  @!P0 BRA `(.L_x_4109) ;  /* 0x0000000000108947 */ /* 0x000fea0003800000 */
[----:B------:R-:W-:Y:S01]  /*13ef0*/  UMOV UR4, 0xffffffff ;  /* 0xffffffff00047882 */ /* 0x000fe20000000000 */
[----:B------:R-:W-:Y:S02]  /*13f00*/  VIADD R12, R7, 0xffffffff ;  /* 0xffffffff070c7836 */ /* 0x000fe40000000000 */
[----:B------:R-:W-:Y:S05]  /*13f10*/  BRA.DIV UR4, `(.L_x_4110) ;  /* 0x0000001a04407947 */ /* 0x000fea000b800000 */
[----:B------:R3:W4:Y:S02]  /*13f20*/  SHFL.IDX PT, R8, R2, R12, 0x1f ;  /* 0x00001f0c02087589 */ /* 0x00072400000e0000 */
.L_x_4109:
[----:B01-3--:R-:W0:Y:S01]  /*13f30*/  LDC.64 R2, c[0x0][0xd68] ;  /* 0x00035a00ff027b82 */ /* 0x00be220000000a00 */
[----:B------:R-:W-:Y:S01]  /*13f40*/  IADD3 R19, R7, R19, RZ ;  /* 0x0000001307137210 */ /* 0x000fe20007ffe0ff */
[----:B------:R-:W-:-:S04]  /*13f50*/  ULDC.64 UR4, c[0x0][0x208] ;  /* 0x0000820000047ab9 */ /* 0x000fc80000000a00 */
[----:B0-----:R-:W-:-:S05]  /*13f60*/  IMAD.WIDE R2, R19, 0x4, R2 ;  /* 0x0000000413027825 */ /* 0x001fca00078e0202 */
[----:B------:R-:W2:Y:S01]  /*13f70*/  LDG.E R7, desc[UR4][R2.64] ;  /* 0x0000000402077981 */ /* 0x000ea2000c1e1900 */
[----:B----4-:R-:W-:Y:S02]  /*13f80*/  IMAD R16, R8, R5, R16 ;  /* 0x0000000508107224 */ /* 0x010fe400078e0210 */
[----:B--2---:R-:W-:-:S05]  /*13f90*/  IMAD R6, R17, R7, RZ ;  /* 0x0000000711067224 */ /* 0x004fca00078e02ff */
        /* <DEDUP_REMOVED lines=29> */
[----:B------:R-:W-:Y:S02]  /*14170*/  VIADDMNMX R5, R8, R5, R7, PT ;  /* 0x0000000508057246 */ /* 0x000fe40003800107 */
[----:B------:R-:W-:Y:S02]  /*14180*/  IADD3 R4, R6, R4, RZ ;  /* 0x0000000406047210 */ /* 0x000fe40007ffe0ff */
[----:B------:R-:W-:-:S04]  /*14190*/  IABS R7, R5 ;  /* 0x0000000500077213 */ /* 0x000fc80000000000 */
[----:B------:R-:W0:Y:S08]  /*141a0*/  I2F.RP R8, R7 ;  /* 0x0000000700087306 */ /* 0x000e300000209400 */
[----:B0-----:R-:W0:Y:S02]  /*141b0*/  MUFU.RCP R8, R8 ;  /* 0x0000000800087308 */ /* 0x001e240000001000 */
[----:B0-----:R-:W-:Y:S01]  /*141c0*/  VIADD R9, R8, 0xffffffe ;  /* 0x0ffffffe08097836 */ /* 0x001fe20000000000 */
[----:B------:R-:W-:-:S05]  /*141d0*/  IABS R8, R5 ;  /* 0x0000000500087213 */ /* 0x000fca0000000000 */
[----:B------:R-:W0:Y:S01]  /*141e0*/  F2I.FTZ.U32.TRUNC.NTZ R3, R9 ;  /* 0x0000000900037305 */ /* 0x000e22000021f000 */
[----:B------:R-:W-:Y:S02]  /*141f0*/  IMAD.MOV R8, RZ, RZ, -R8 ;  /* 0x000000ffff087224 */ /* 0x000fe400078e0a08 */
[----:B0-----:R-:W-:-:S04]  /*14200*/  IMAD.MOV R2, RZ, RZ, -R3 ;  /* 0x000000ffff027224 */ /* 0x001fc800078e0a03 */
[----:B------:R-:W-:Y:S02]  /*14210*/  IMAD R11, R2, R7, RZ ;  /* 0x00000007020b7224 */ /* 0x000fe400078e02ff */
[----:B------:R-:W-:-:S04]  /*14220*/  IMAD.MOV.U32 R2, RZ, RZ, RZ ;  /* 0x000000ffff027224 */ /* 0x000fc800078e00ff */
[----:B------:R-:W-:Y:S01]  /*14230*/  IMAD.HI.U32 R3, R3, R11, R2 ;  /* 0x0000000b03037227 */ /* 0x000fe200078e0002 */
        /* <DEDUP_REMOVED lines=18> */
.L_x_4103:
[----:B------:R-:W-:Y:S01]  /*14360*/  UMOV UR4, URZ ;  /* 0x0000003f00047c82 */ /* 0x000fe20008000000 */
[----:B------:R-:W-:Y:S01]  /*14370*/  UMOV UR5, URZ ;  /* 0x0000003f00057c82 */ /* 0x000fe20008000000 */
[----:B------:R-:W-:Y:S01]  /*14380*/  ULDC UR6, c[0x0][0xd14] ;  /* 0x0003450000067ab9 */ /* 0x000fe20000000800 */
[----:B------:R-:W-:Y:S02]  /*14390*/  IMAD.MOV.U32 R16, RZ, RZ, R4 ;  /* 0x000000ffff107224 */ /* 0x000fe400078e0004 */
[----:B------:R-:W-:Y:S02]  /*143a0*/  IMAD.U32 R17, RZ, RZ, UR4 ;  /* 0x00000004ff117e24 */ /* 0x000fe4000f8e00ff */
[----:B------:R-:W-:Y:S02]  /*143b0*/  IMAD.U32 R18, RZ, RZ, UR5 ;  /* 0x00000005ff127e24 */ /* 0x000fe4000f8e00ff */
[----:B------:R-:W-:-:S07]  /*143c0*/  IMAD.U32 R19, RZ, RZ, UR6 ;  /* 0x00000006ff137e24 */ /* 0x000fce000f8e00ff */
.L_x_4111:
        /* <DEDUP_REMOVED lines=12> */
.L_x_4046:
        /* <DEDUP_REMOVED lines=13> */
.L_x_4167:
[----:B------:R-:W-:-:S03]  /*14560*/  UMOV UR4, 0xffffffff ;  /* 0xffffffff00047882 */ /* 0x000fc60000000000 */
[----:B------:R-:W-:Y:S05]  /*14570*/  BRA.DIV UR4, `(.L_x_4114) ;  /* 0x0000001204e47947 */ /* 0x000fea000b800000 */
[----:B--2---:R-:W2:Y:S02]  /*14580*/  S2R R2, SR_TID.X ;  /* 0x0000000000027919 */ /* 0x004ea40000002100 */
[----:B--2---:R-:W-:-:S04]  /*14590*/  SHF.R.U32.HI R2, RZ, 0x5, R2 ;  /* 0x00000005ff027819 */ /* 0x004fc80000011602 */
[----:B------:R-:W-:-:S05]  /*145a0*/  LOP3.LUT R2, R2, 0x3, RZ, 0xc0, !PT ;  /* 0x0000000302027812 */ /* 0x000fca00078ec0ff */
[----:B------:R2:W3:Y:S02]  /*145b0*/  SHFL.IDX PT, R14, R2, RZ, 0x1f ;  /* 0x00001fff020e7589 */ /* 0x0004e400000e0000 */
.L_x_4170:
[----:B---3--:R-:W-:Y:S01]  /*145c0*/  ISETP.NE.AND P0, PT, R14, RZ, PT ;  /* 0x000000ff0e00720c */ /* 0x008fe20003f05270 */
[----:B------:R-:W-:-:S12]  /*145d0*/  BSSY B0, `(.L_x_4115) ;  /* 0x0000029000007945 */ /* 0x000fd80003800000 */
[----:B------:R-:W-:Y:S05]  /*145e0*/  @P0 BRA `(.L_x_4116) ;  /* 0x00000000009c0947 */ /* 0x000fea0003800000 */
[----:B------:R-:W-:-:S03]  /*145f0*/  UMOV UR4, 0xffffffff ;  /* 0xffffffff00047882 */ /* 0x000fc60000000000 */
[----:B------:R-:W-:Y:S05]  /*14600*/  BRA.DIV UR4, `(.L_x_4117) ;  /* 0x0000001204f47947 */ /* 0x000fea000b800000 */
[----:B------:R-:W-:-:S13]  /*14610*/  ELECT P6, URZ, PT ;  /* 0x00000000003f782f */ /* 0x000fda00038c0000 */
.L_x_4173:
        /* <DEDUP_REMOVED lines=8> */
.L_x_4118:
[----:B-1----:R-:W2:Y:S04]  /*146a0*/  LDL R3, [R1] ;  /* 0x0000000001037983 */ /* 0x002ea80000100800 */
[----:B------:R-:W3:Y:S01]  /*146b0*/  LDL.LU R7, [R1+0x4] ;  /* 0x0000040001077983 */ /* 0x000ee20000300800 */
[----:B------:R-:W-:-:S05]  /*146c0*/  VIADD R2, R0, 0x38840 ;  /* 0x0003884000027836 */ /* 0x000fca0000000000 */
[C---:B--2---:R-:W-:Y:S01]  /*146d0*/  LEA R6, R3.reuse, R2, 0x3 ;  /* 0x0000000203067211 */ /* 0x044fe200078e18ff */
        /* <DEDUP_REMOVED lines=10> */
.L_x_4174:
[----:B------:R-:W2:Y:S02]  /*14780*/  SYNCS.PHASECHK.TRANS64.TRYWAIT P0, [R7+URZ], R2 ;  /* 0x00000002070075a7 */ /* 0x000ea4000800017f */
[----:B--2---:R-:W-:Y:S05]  /*14790*/  @!P0 BRA `(.L_x_4120) ;  /* 0x0000001000c48947 */ /* 0x004fea0003800000 */
.L_x_4175:
[----:B------:R-:W-:Y:S05]  /*147a0*/  @!P2 BRA `(.L_x_4121) ;  /* 0x000000000004a947 */ /* 0x000fea0003800000 */
[----:B------:R-:W-:Y:S01]  /*147b0*/  BPT.TRAP 0x1 ;  /* 0x000000040000795c */ /* 0x000fe20000300000 */
.L_x_4121:
[----:B------:R-:W3:Y:S01]  /*147c0*/  LDL.LU R4, [R1] ;  /* 0x0000000001047983 */ /* 0x000ee20000300800 */
[----:B------:R-:W-:-:S04]  /*147d0*/  VIADD R0, R0, 0x38860 ;  /* 0x0003886000007836 */ /* 0x000fc80000000000 */
[----:B---3--:R-:W-:-:S04]  /*147e0*/  IMAD R4, R4, 0x8, R0 ;  /* 0x0000000804047824 */ /* 0x008fc800078e0200 */
[----:B------:R-:W3:Y:S02]  /*147f0*/  SYNCS.PHASECHK.TRANS64.TRYWAIT P0, [R4+URZ], R5 ;  /* 0x00000005040075a7 */ /* 0x000ee4000800017f */
[----:B---3--:R-:W-:Y:S05]  /*14800*/  @!P0 BRA `(.L_x_4122) ;  /* 0x0000001000bc8947 */ /* 0x008fea0003800000 */
.L_x_4176:
[----:B------:R-:W-:-:S07]  /*14810*/  IMAD R3, R3, 0x8, R0 ;  /* 0x0000000803037824 */ /* 0x000fce00078e0200 */
.L_x_4123:
[----:B----4-:R4:W0:Y:S02]  /*14820*/  SYNCS.PHASECHK.TRANS64.TRYWAIT P0, [R3+URZ], R2 ;  /* 0x00000002030075a7 */ /* 0x010824000800017f */
[----:B0-----:R-:W-:Y:S05]  /*14830*/  @!P0 NANOSLEEP.SYNCS 0x989680 ;  /* 0x009896800000895d */ /* 0x001fea0003900000 */
[----:B------:R-:W0:Y:S02]  /*14840*/  @!P0 SYNCS.PHASECHK.TRANS64 P0, [R3+URZ], R2 ;  /* 0x00000002030085a7 */ /* 0x000e24000800007f */
[----:B0-----:R-:W-:Y:S05]  /*14850*/  @!P0 BRA `(.L_x_4123) ;  /* 0xfffffffc00f08947 */ /* 0x001fea000383ffff */
.L_x_4116:
[----:B------:R-:W-:Y:S05]  /*14860*/  BSYNC B0 ;  /* 0x0000000000007941 */ /* 0x000fea0003800000 */
.L_x_4115:
[----:B------:R-:W-:Y:S05]  /*14870*/  EXIT ;  /* 0x000000000000794d */ /* 0x000fea0003800000 */
.L_x_3996:
[----:B0-----:R0:W1:Y:S02]  /*14880*/  SYNCS.PHASECHK.TRANS64.TRYWAIT P1, [R17+URZ+0x38800], R4 ;  /* 0x03880004110075a7 */ /* 0x001064000802017f */
[----:B-1----:R-:W-:Y:S05]  /*14890*/  @!P1 NANOSLEEP.SYNCS 0x989680 ;  /* 0x009896800000995d */ /* 0x002fea0003900000 */
[----:B------:R-:W1:Y:S02]  /*148a0*/  @!P1 SYNCS.PHASECHK.TRANS64 P1, [R17+URZ+0x38800], R4 ;  /* 0x03880004110095a7 */ /* 0x000e64000802007f */
[----:B-1----:R-:W-:Y:S05]  /*148b0*/  @!P1 BRA `(.L_x_3996) ;  /* 0xfffffffc00f09947 */ /* 0x002fea000383ffff */
[----:B------:R-:W-:Y:S05]  /*148c0*/  BRA `(.L_x_4124) ;  /* 0xfffffee800a47947 */ /* 0x000fea000383ffff */
.L_x_4000:
[----:B--2---:R2:W3:Y:S02]  /*148d0*/  SYNCS.PHASECHK.TRANS64.TRYWAIT P1, [R6+URZ+0x38830], R7 ;  /* 0x03883007060075a7 */ /* 0x0044e4000802017f */
[----:B---3--:R-:W-:Y:S05]  /*148e0*/  @!P1 NANOSLEEP.SYNCS 0x989680 ;  /* 0x009896800000995d */ /* 0x008fea0003900000 */
[----:B------:R-:W3:Y:S02]  /*148f0*/  @!P1 SYNCS.PHASECHK.TRANS64 P1, [R6+URZ+0x38830], R7 ;  /* 0x03883007060095a7 */ /* 0x000ee4000802007f */
[----:B---3--:R-:W-:Y:S05]  /*14900*/  @!P1 BRA `(.L_x_4000) ;  /* 0xfffffffc00f09947 */ /* 0x008fea000383ffff */
[----:B------:R-:W-:Y:S05]  /*14910*/  BRA `(.L_x_3999) ;  /* 0xfffffee800c47947 */ /* 0x000fea000383ffff */
.L_x_4001:
[----:B---3--:R3:W4:Y:S02]  /*14920*/  SYNCS.PHASECHK.TRANS64.TRYWAIT P1, [R17+URZ+0x38810], R4 ;  /* 0x03881004110075a7 */ /* 0x008724000802017f */
[----:B----4-:R-:W-:Y:S05]  /*14930*/  @!P1 NANOSLEEP.SYNCS 0x989680 ;  /* 0x009896800000995d */ /* 0x010fea0003900000 */
[----:B------:R-:W4:Y:S02]  /*14940*/  @!P1 SYNCS.PHASECHK.TRANS64 P1, [R17+URZ+0x38810], R4 ;  /* 0x03881004110095a7 */ /* 0x000f24000802007f */
[----:B----4-:R-:W-:Y:S05]  /*14950*/  @!P1 BRA `(.L_x_4001) ;  /* 0xfffffffc00f09947 */ /* 0x010fea000383ffff */
[----:B------:R-:W-:Y:S05]  /*14960*/  BRA `(.L_x_4125) ;  /* 0xfffffeec00507947 */ /* 0x000fea000383ffff */
.L_x_4005:
[----:B0-----:R0:W3:Y:S02]  /*14970*/  SYNCS.PHASECHK.TRANS64.TRYWAIT P1, [R6+URZ+0x38850], R7 ;  /* 0x03885007060075a7 */ /* 0x0010e4000802017f */
[----:B---3--:R-:W-:Y:S05]  /*14980*/  @!P1 NANOSLEEP.SYNCS 0x989680 ;  /* 0x009896800000995d */ /* 0x008fea0003900000 */
[----:B------:R-:W3:Y:S02]  /*14990*/  @!P1 SYNCS.PHASECHK.TRANS64 P1, [R6+URZ+0x38850], R7 ;  /* 0x03885007060095a7 */ /* 0x000ee4000802007f */
[----:B---3--:R-:W-:Y:S05]  /*149a0*/  @!P1 BRA `(.L_x_4005) ;  /* 0xfffffffc00f09947 */ /* 0x008fea000383ffff */
[----:B------:R-:W-:Y:S05]  /*149b0*/  BRA `(.L_x_4004) ;  /* 0xfffffeec00807947 */ /* 0x000fea000383ffff */
.L_x_4010:
[----:B-1----:R1:W2:Y:S02]  /*149c0*/  SYNCS.PHASECHK.TRANS64.TRYWAIT P2, [R10+URZ+0x38830], R5 ;  /* 0x038830050a0075a7 */ /* 0x0022a4000804017f */
[----:B--2---:R-:W-:Y:S05]  /*149d0*/  @!P2 NANOSLEEP.SYNCS 0x989680 ;  /* 0x009896800000a95d */ /* 0x004fea0003900000 */
[----:B------:R-:W2:Y:S02]  /*149e0*/  @!P2 SYNCS.PHASECHK.TRANS64 P2, [R10+URZ+0x38830], R5 ;  /* 0x038830050a00a5a7 */ /* 0x000ea4000804007f */
[----:B--2---:R-:W-:Y:S05]  /*149f0*/  @!P2 BRA `(.L_x_4010) ;  /* 0xfffffffc00f0a947 */ /* 0x004fea000383ffff */
[----:B------:R-:W-:Y:S05]  /*14a00*/  BRA `(.L_x_4009) ;  /* 0xffffff1400587947 */ /* 0x000fea000383ffff */
.L_x_4014:
[----:B---3--:R3:W4:Y:S02]  /*14a10*/  SYNCS.PHASECHK.TRANS64.TRYWAIT P2, [R10+URZ+0x38850], R5 ;  /* 0x038850050a0075a7 */ /* 0x008724000804017f */
[----:B----4-:R-:W-:Y:S05]  /*14a20*/  @!P2 NANOSLEEP.SYNCS 0x989680 ;  /* 0x009896800000a95d */ /* 0x010fea0003900000 */
[----:B------:R-:W4:Y:S02]  /*14a30*/  @!P2 SYNCS.PHASECHK.TRANS64 P2, [R10+URZ+0x38850], R5 ;  /* 0x038850050a00a5a7 */ /* 0x000f24000804007f */
[----:B----4-:R-:W-:Y:S05]  /*14a40*/  @!P2 BRA `(.L_x_4014) ;  /* 0xfffffffc00f0a947 */ /* 0x010fea000383ffff */
[----:B------:R-:W-:Y:S05]  /*14a50*/  BRA `(.L_x_4013) ;  /* 0xffffff1400bc7947 */ /* 0x000fea000383ffff */
.L_x_4020:
[----:B-1----:R1:W2:Y:S02]  /*14a60*/  SYNCS.PHASECHK.TRANS64.TRYWAIT P2, [R9+URZ+0x38830], R8 ;  /* 0x03883008090075a7 */ /* 0x0022a4000804017f */
[----:B--2---:R-:W-:Y:S05]  /*14a70*/  @!P2 NANOSLEEP.SYNCS 0x989680 ;  /* 0x009896800000a95d */ /* 0x004fea0003900000 */
[----:B------:R-:W2:Y:S02]  /*14a80*/  @!P2 SYNCS.PHASECHK.TRANS64 P2, [R9+URZ+0x38830], R8 ;  /* 0x038830080900a5a7 */ /* 0x000ea4000804007f */
[----:B--2---:R-:W-:Y:S05]  /*14a90*/  @!P2 BRA `(.L_x_4020) ;  /* 0xfffffffc00f0a947 */ /* 0x004fea000383ffff */
[----:B------:R-:W-:Y:S05]  /*14aa0*/  BRA `(.L_x_4019) ;  /* 0xffffff4400c07947 */ /* 0x000fea000383ffff */
.L_x_4024:
[----:B---3--:R3:W4:Y:S02]  /*14ab0*/  SYNCS.PHASECHK.TRANS64.TRYWAIT P2, [R9+URZ+0x38850], R8 ;  /* 0x03885008090075a7 */ /* 0x008724000804017f */
[----:B----4-:R-:W-:Y:S05]  /*14ac0*/  @!P2 NANOSLEEP.SYNCS 0x989680 ;  /* 0x009896800000a95d */ /* 0x010fea0003900000 */
[----:B------:R-:W4:Y:S02]  /*14ad0*/  @!P2 SYNCS.PHASECHK.TRANS64 P2, [R9+URZ+0x38850], R8 ;  /* 0x038850080900a5a7 */ /* 0x000f24000804007f */
[----:B----4-:R-:W-:Y:S05]  /*14ae0*/  @!P2 BRA `(.L_x_4024) ;  /* 0xfffffffc00f0a947 */ /* 0x010fea000383ffff */
[----:B------:R-:W-:Y:S05]  /*14af0*/  BRA `(.L_x_4023) ;  /* 0xffffff4800247947 */ /* 0x000fea000383ffff */
.L_x_4057:
[----:B------:R-:W0:Y:S01]  /*14b00*/  S2R R5, SR_TID.X ;  /* 0x0000000000057919 */ /* 0x000e220000002100 */
[----:B------:R-:W-:Y:S01]  /*14b10*/  BSSY B0, `(.L_x_4126) ;  /* 0x000000a000007945 */ /* 0x000fe20003800000 */
[----:B------:R-:W-:Y:S02]  /*14b20*/  IMAD.MOV.U32 R12, RZ, RZ, RZ ;  /* 0x000000ffff0c7224 */ /* 0x000fe400078e00ff */
        /* <DEDUP_REMOVED lines=8> */
.L_x_4127:
[----:B------:R-:W-:Y:S05]  /*14bb0*/  BSYNC B0 ;  /* 0x0000000000007941 */ /* 0x000fea0003800000 */
.L_x_4126:
[----:B------:R-:W-:Y:S05]  /*14bc0*/  BRA `(.L_x_4128) ;  /* 0xffffffc000387947 */ /* 0x000fea000383ffff */
.L_x_4058:
[----:B------:R-:W-:Y:S01]  /*14bd0*/  BSSY B0, `(.L_x_4129) ;  /* 0x0000006000007945 */ /* 0x000fe20003800000 */
[----:B------:R-:W-:-:S07]  /*14be0*/  MOV R15, 0xffffffff ;  /* 0xffffffff000f7802 */ /* 0x000fce0000000f00 */
[----:B------:R-:W-:Y:S05]  /*14bf0*/  WARPSYNC.COLLECTIVE R15, `(.L_x_4130) ;  /* 0x000000000f0c7348 */ /* 0x000fea0003c00000 */
[----:B------:R-:W-:Y:S02]  /*14c00*/  ELECT P6, UR62, PT ;  /* 0x00000000003e782f */ /* 0x000fe400038c0000 */
[----:B------:R-:W-:Y:S01]  /*14c10*/  MOV R14, UR62 ;  /* 0x0000003e000e7c02 */ /* 0x000fe20008000f00 */
[----:B------:R-:W-:Y:S10]  /*14c20*/  ENDCOLLECTIVE ;  /* 0x000000000000791b */ /* 0x000ff40003800000 */
.L_x_4130:
[----:B------:R-:W-:Y:S05]  /*14c30*/  BSYNC B0 ;  /* 0x0000000000007941 */ /* 0x000fea0003800000 */
.L_x_4129:
[----:B------:R-:W-:Y:S05]  /*14c40*/  BRA `(.L_x_4131) ;  /* 0xffffffc000287947 */ /* 0x000fea000383ffff */
.L_x_4061:
[----:B0-----:R0:W1:Y:S02]  /*14c50*/  SYNCS.PHASECHK.TRANS64.TRYWAIT P0, [R8+URZ+0x38840], R10 ;  /* 0x0388400a080075a7 */ /* 0x001064000800017f */
[----:B-1----:R-:W-:Y:S05]  /*14c60*/  @!P0 NANOSLEEP.SYNCS 0x989680 ;  /* 0x009896800000895d */ /* 0x002fea0003900000 */
[----:B------:R-:W1:Y:S02]  /*14c70*/  @!P0 SYNCS.PHASECHK.TRANS64 P0, [R8+URZ+0x38840], R10 ;  /* 0x0388400a080085a7 */ /* 0x000e64000800007f */
[----:B-1----:R-:W-:Y:S05]  /*14c80*/  @!P0 BRA `(.L_x_4061) ;  /* 0xfffffffc00f08947 */ /* 0x002fea000383ffff */
[----:B------:R-:W-:Y:S05]  /*14c90*/  BRA `(.L_x_4132) ;  /* 0xffffffc000907947 */ /* 0x000fea000383ffff */
.L_x_4065:
        /* <DEDUP_REMOVED lines=8> */
.L_x_4068:
[----:B0-----:R0:W1:Y:S02]  /*14d20*/  SYNCS.PHASECHK.TRANS64.TRYWAIT P0, [R6+URZ+0x38860], R8 ;  /* 0x03886008060075a7 */ /* 0x001064000800017f */
[----:B-1----:R-:W-:Y:S05]  /*14d30*/  @!P0 NANOSLEEP.SYNCS 0x989680 ;  /* 0x009896800000895d */ /* 0x002fea0003900000 */
[----:B------:R-:W1:Y:S02]  /*14d40*/  @!P0 SYNCS.PHASECHK.TRANS64 P0, [R6+URZ+0x38860], R8 ;  /* 0x03886008060085a7 */ /* 0x000e64000800007f */
[----:B-1----:R-:W-:Y:S05]  /*14d50*/  @!P0 BRA `(.L_x_4068) ;  /* 0xfffffffc00f08947 */ /* 0x002fea000383ffff */
[----:B------:R-:W-:Y:S05]  /*14d60*/  BRA `(.L_x_4134) ;  /* 0xffffffc8008c7947 */ /* 0x000fea000383ffff */
.L_x_4077:
[----:B-1----:R1:W2:Y:S02]  /*14d70*/  SYNCS.PHASECHK.TRANS64.TRYWAIT P0, [R2+URZ+0x38840], R3 ;  /* 0x03884003020075a7 */ /* 0x0022a4000800017f */
[----:B--2---:R-:W-:Y:S05]  /*14d80*/  @!P0 NANOSLEEP.SYNCS 0x989680 ;  /* 0x009896800000895d */ /* 0x004fea0003900000 */
[----:B------:R-:W2:Y:S02]  /*14d90*/  @!P0 SYNCS.PHASECHK.TRANS64 P0, [R2+URZ+0x38840], R3 ;  /* 0x03884003020085a7 */ /* 0x000ea4000800007f */
[----:B--2---:R-:W-:Y:S05]  /*14da0*/  @!P0 BRA `(.L_x_4077) ;  /* 0xfffffffc00f08947 */ /* 0x004fea000383ffff */
[----:B------:R-:W-:Y:S05]  /*14db0*/  BRA `(.L_x_4135) ;  /* 0xffffffd000587947 */ /* 0x000fea000383ffff */
.L_x_4079:
[----:B0-----:R0:W2:Y:S02]  /*14dc0*/  SYNCS.PHASECHK.TRANS64.TRYWAIT P0, [R2+URZ+0x38860], R3 ;  /* 0x03886003020075a7 */ /* 0x0010a4000800017f */
[----:B--2---:R-:W-:Y:S05]  /*14dd0*/  @!P0 NANOSLEEP.SYNCS 0x989680 ;  /* 0x009896800000895d */ /* 0x004fea0003900000 */
[----:B------:R-:W2:Y:S02]  /*14de0*/  @!P0 SYNCS.PHASECHK.TRANS64 P0, [R2+URZ+0x38860], R3 ;  /* 0x03886003020085a7 */ /* 0x000ea4000800007f */
[----:B--2---:R-:W-:Y:S05]  /*14df0*/  @!P0 BRA `(.L_x_4079) ;  /* 0xfffffffc00f08947 */ /* 0x004fea000383ffff */
[----:B------:R-:W-:Y:S05]  /*14e00*/  BRA `(.L_x_4136) ;  /* 0xffffffd000c87947 */ /* 0x000fea000383ffff */
.L_x_4084:
[----:B-1----:R1:W2:Y:S02]  /*14e10*/  SYNCS.PHASECHK.TRANS64.TRYWAIT P0, [R2+URZ+0x38840], R3 ;  /* 0x03884003020075a7 */ /* 0x0022a4000800017f */
[----:B--2---:R-:W-:Y:S05]  /*14e20*/  @!P0 NANOSLEEP.SYNCS 0x989680 ;  /* 0x009896800000895d */ /* 0x004fea0003900000 */
[----:B------:R-:W2:Y:S02]  /*14e30*/  @!P0 SYNCS.PHASECHK.TRANS64 P0, [R2+URZ+0x38840], R3 ;  /* 0x03884003020085a7 */ /* 0x000ea4000800007f */
[----:B--2---:R-:W-:Y:S05]  /*14e40*/  @!P0 BRA `(.L_x_4084) ;  /* 0xfffffffc00f08947 */ /* 0x004fea000383ffff */
[----:B------:R-:W-:Y:S05]  /*14e50*/  BRA `(.L_x_4137) ;  /* 0xffffffd800607947 */ /* 0x000fea000383ffff */
.L_x_4086:
[----:B0-----:R0:W2:Y:S02]  /*14e60*/  SYNCS.PHASECHK.TRANS64.TRYWAIT P1, [R2+URZ+0x38860], R3 ;  /* 0x03886003020075a7 */ /* 0x0010a4000802017f */
[----:B--2---:R-:W-:Y:S05]  /*14e70*/  @!P1 NANOSLEEP.SYNCS 0x989680 ;  /* 0x009896800000995d */ /* 0x004fea0003900000 */
[----:B------:R-:W2:Y:S02]  /*14e80*/  @!P1 SYNCS.PHASECHK.TRANS64 P1, [R2+URZ+0x38860], R3 ;  /* 0x03886003020095a7 */ /* 0x000ea4000802007f */
[----:B--2---:R-:W-:Y:S05]  /*14e90*/  @!P1 BRA `(.L_x_4086) ;  /* 0xfffffffc00f09947 */ /* 0x004fea000383ffff */
[----:B------:R-:W-:Y:S05]  /*14ea0*/  BRA `(.L_x_4138) ;  /* 0xffffffd800cc7947 */ /* 0x000fea000383ffff */
.L_x_4091:
[----:B--2---:R2:W3:Y:S02]  /*14eb0*/  SYNCS.PHASECHK.TRANS64.TRYWAIT P0, [R2+URZ+0x38840], R3 ;  /* 0x03884003020075a7 */ /* 0x0044e4000800017f */
[----:B---3--:R-:W-:Y:S05]  /*14ec0*/  @!P0 NANOSLEEP.SYNCS 0x989680 ;  /* 0x009896800000895d */ /* 0x008fea0003900000 */
[----:B------:R-:W3:Y:S02]  /*14ed0*/  @!P0 SYNCS.PHASECHK.TRANS64 P0, [R2+URZ+0x38840], R3 ;  /* 0x03884003020085a7 */ /* 0x000ee4000800007f */
[----:B---3--:R-:W-:Y:S05]  /*14ee0*/  @!P0 BRA `(.L_x_4091) ;  /* 0xfffffffc00f08947 */ /* 0x008fea000383ffff */
[----:B------:R-:W-:Y:S05]  /*14ef0*/  BRA `(.L_x_4139) ;  /* 0xffffffe000487947 */ /* 0x000fea000383ffff */
.L_x_4093:
[----:B0-----:R0:W1:Y:S02]  /*14f00*/  SYNCS.PHASECHK.TRANS64.TRYWAIT P1, [R2+URZ+0x38860], R3 ;  /* 0x03886003020075a7 */ /* 0x001064000802017f */
[----:B-1----:R-:W-:Y:S05]  /*14f10*/  @!P1 NANOSLEEP.SYNCS 0x989680 ;  /* 0x009896800000995d */ /* 0x002fea0003900000 */
[----:B------:R-:W1:Y:S02]  /*14f20*/  @!P1 SYNCS.PHASECHK.TRANS64 P1, [R2+URZ+0x38860], R3 ;  /* 0x03886003020095a7 */ /* 0x000e64000802007f */
[----:B-1----:R-:W-:Y:S05]  /*14f30*/  @!P1 BRA `(.L_x_4093) ;  /* 0xfffffffc00f09947 */ /* 0x002fea000383ffff */
[----:B------:R-:W-:Y:S05]  /*14f40*/  BRA `(.L_x_4140) ;  /* 0xffffffe000b87947 */ /* 0x000fea000383ffff */
.L_x_4098:
[----:B------:R-:W-:Y:S01]  /*14f50*/  BSSY B0, `(.L_x_4141) ;  /* 0x0000008000007945 */ /* 0x000fe20003800000 */
[----:B0-----:R-:W-:Y:S02]  /*14f60*/  IMAD.MOV.U32 R13, RZ, RZ, R16 ;  /* 0x000000ffff0d7224 */ /* 0x001fe400078e0010 */
[----:B------:R-:W-:Y:S02]  /*14f70*/  IMAD.MOV.U32 R12, RZ, RZ, RZ ;  /* 0x000000ffff0c7224 */ /* 0x000fe400078e00ff */
[----:B------:R-:W-:Y:S02]  /*14f80*/  IMAD.MOV.U32 R11, RZ, RZ, 0x1f ;  /* 0x0000001fff0b7424 */ /* 0x000fe400078e00ff */
[----:B------:R-:W-:-:S07]  /*14f90*/  IMAD.MOV.U32 R15, RZ, RZ, -0x1 ;  /* 0xffffffffff0f7424 */ /* 0x000fce00078e00ff */
[----:B-1----:R-:W-:Y:S05]  /*14fa0*/  WARPSYNC.COLLECTIVE R15, `(.L_x_4142) ;  /* 0x000000000f087348 */ /* 0x002fea0003c00000 */
[----:B------:R0:W2:Y:S02]  /*14fb0*/  SHFL.IDX P6, R14, R13, R12, R11 ;  /* 0x0000000c0d0e7389 */ /* 0x0000a400000c000b */
[----:B012---:R-:W-:Y:S01]  /*14fc0*/  ENDCOLLECTIVE ;  /* 0x000000000000791b */ /* 0x007fe20003800000 */
.L_x_4142:
[----:B------:R-:W-:Y:S05]  /*14fd0*/  BSYNC B0 ;  /* 0x0000000000007941 */ /* 0x000fea0003800000 */
.L_x_4141:
        /* <DEDUP_REMOVED lines=8> */
.L_x_4143:
[----:B------:R-:W-:Y:S01]  /*15060*/  MOV R16, R14 ;  /* 0x0000000e00107202 */ /* 0x000fe20000000f00 */
[----:B------:R-:W-:Y:S06]  /*15070*/  BRA `(.L_x_4144) ;  /* 0xffffffe800087947 */ /* 0x000fec000383ffff */
.L_x_4101:
[----:B------:R-:W-:Y:S01]  /*15080*/  BSSY B0, `(.L_x_4145) ;  /* 0x0000008000007945 */ /* 0x000fe20003800000 */
[----:B-----5:R-:W-:Y:S02]  /*15090*/  IMAD.MOV.U32 R13, RZ, RZ, R3 ;  /* 0x000000ffff0d7224 */ /* 0x020fe400078e0003 */
[----:B------:R-:W-:Y:S02]  /*150a0*/  IMAD.MOV.U32 R12, RZ, RZ, 0x1 ;  /* 0x00000001ff0c7424 */ /* 0x000fe400078e00ff */
[----:B------:R-:W-:Y:S02]  /*150b0*/  IMAD.MOV.U32 R11, RZ, RZ, RZ ;  /* 0x000000ffff0b7224 */ /* 0x000fe400078e00ff */
[----:B------:R-:W-:-:S07]  /*150c0*/  IMAD.MOV.U32 R15, RZ, RZ, -0x1 ;  /* 0xffffffffff0f7424 */ /* 0x000fce00078e00ff */
[----:B01234-:R-:W-:Y:S05]  /*150d0*/  WARPSYNC.COLLECTIVE R15, `(.L_x_4146) ;  /* 0x000000000f087348 */ /* 0x01ffea0003c00000 */
[----:B------:R0:W0:Y:S02]  /*150e0*/  SHFL.UP P6, R14, R13, R12, R11 ;  /* 0x0400000c0d0e7389 */ /* 0x00002400000c000b */
[----:B01234-:R-:W-:Y:S01]  /*150f0*/  ENDCOLLECTIVE ;  /* 0x000000000000791b */ /* 0x01ffe20003800000 */
.L_x_4146:
[----:B------:R-:W-:Y:S05]  /*15100*/  BSYNC B0 ;  /* 0x0000000000007941 */ /* 0x000fea0003800000 */
.L_x_4145:
        /* <DEDUP_REMOVED lines=10> */
.L_x_4147:
        /* <DEDUP_REMOVED lines=8> */
.L_x_4148:
        /* <DEDUP_REMOVED lines=8> */
.L_x_4149:
        /* <DEDUP_REMOVED lines=8> */
.L_x_4150:
        /* <DEDUP_REMOVED lines=8> */
.L_x_4151:
[----:B------:R-:W-:Y:S05]  /*153b0*/  BRA `(.L_x_4152) ;  /* 0xffffffe400d07947 */ /* 0x000fea000383ffff */
.L_x_4106:
[----:B------:R-:W-:Y:S01]  /*153c0*/  BSSY B0, `(.L_x_4153) ;  /* 0x0000008000007945 */ /* 0x000fe20003800000 */
[----:B-----5:R-:W-:Y:S02]  /*153d0*/  IMAD.MOV.U32 R13, RZ, RZ, R3 ;  /* 0x000000ffff0d7224 */ /* 0x020fe400078e0003 */
[----:B------:R-:W-:Y:S02]  /*153e0*/  IMAD.MOV.U32 R12, RZ, RZ, 0x1 ;  /* 0x00000001ff0c7424 */ /* 0x000fe400078e00ff */
[----:B------:R-:W-:Y:S02]  /*153f0*/  IMAD.MOV.U32 R11, RZ, RZ, RZ ;  /* 0x000000ffff0b7224 */ /* 0x000fe400078e00ff */
[----:B------:R-:W-:-:S07]  /*15400*/  IMAD.MOV.U32 R15, RZ, RZ, -0x1 ;  /* 0xffffffffff0f7424 */ /* 0x000fce00078e00ff */
[----:B0-----:R-:W-:Y:S05]  /*15410*/  WARPSYNC.COLLECTIVE R15, `(.L_x_4154) ;  /* 0x000000000f087348 */ /* 0x001fea0003c00000 */
[----:B------:R1:W2:Y:S02]  /*15420*/  SHFL.UP P6, R14, R13, R12, R11 ;  /* 0x0400000c0d0e7389 */ /* 0x0002a400000c000b */
[----:B012---:R-:W-:Y:S01]  /*15430*/  ENDCOLLECTIVE ;  /* 0x000000000000791b */ /* 0x007fe20003800000 */
.L_x_4154:
[----:B------:R-:W-:Y:S05]  /*15440*/  BSYNC B0 ;  /* 0x0000000000007941 */ /* 0x000fea0003800000 */
.L_x_4153:
        /* <DEDUP_REMOVED lines=10> */
.L_x_4155:
        /* <DEDUP_REMOVED lines=8> */
.L_x_4156:
        /* <DEDUP_REMOVED lines=8> */
.L_x_4157:
        /* <DEDUP_REMOVED lines=8> */
.L_x_4158:
        /* <DEDUP_REMOVED lines=8> */
.L_x_4159:
[----:B------:R-:W-:Y:S05]  /*156f0*/  BRA `(.L_x_4160) ;  /* 0xffffffe400b87947 */ /* 0x000fea000383ffff */
.L_x_4108:
[----:B------:R-:W-:Y:S01]  /*15700*/  BSSY B0, `(.L_x_4161) ;  /* 0x0000006000007945 */ /* 0x000fe20003800000 */
[----:B------:R-:W-:Y:S01]  /*15710*/  PLOP3.LUT P6, PT, P6, PT, PT, 0x8, 0x0 ;  /* 0x000000000000781c */ /* 0x000fe200037ce170 */
[----:B------:R-:W-:-:S12]  /*15720*/  IMAD.MOV.U32 R15, RZ, RZ, -0x1 ;  /* 0xffffffffff0f7424 */ /* 0x000fd800078e00ff */
[----:B0-----:R-:W-:Y:S05]  /*15730*/  WARPSYNC.COLLECTIVE R15, `(.L_x_4162) ;  /* 0x000000000f087348 */ /* 0x001fea0003c00000 */
[----:B------:R-:W-:Y:S01]  /*15740*/  VOTE.ANY R14, PT, P6 ;  /* 0x00000000000e7806 */ /* 0x000fe200030e0100 */
[----:B0-----:R-:W-:Y:S06]  /*15750*/  ENDCOLLECTIVE ;  /* 0x000000000000791b */ /* 0x001fec0003800000 */
.L_x_4162:
[----:B------:R-:W-:Y:S05]  /*15760*/  BSYNC B0 ;  /* 0x0000000000007941 */ /* 0x000fea0003800000 */
.L_x_4161:
        /* <DEDUP_REMOVED lines=9> */
.L_x_4163:
[----:B------:R-:W-:Y:S01]  /*15800*/  IMAD.MOV.U32 R17, RZ, RZ, R14 ;  /* 0x000000ffff117224 */ /* 0x000fe200078e000e */
[----:B------:R-:W-:Y:S06]  /*15810*/  BRA `(.L_x_4164) ;  /* 0xffffffe400a87947 */ /* 0x000fec000383ffff */
.L_x_4110:
[----:B------:R-:W-:Y:S01]  /*15820*/  BSSY B0, `(.L_x_4165) ;  /* 0x0000007000007945 */ /* 0x000fe20003800000 */
[----:B------:R-:W-:Y:S01]  /*15830*/  MOV R13, R2 ;  /* 0x00000002000d7202 */ /* 0x000fe20000000f00 */
[----:B------:R-:W-:Y:S02]  /*15840*/  IMAD.MOV.U32 R11, RZ, RZ, 0x1f ;  /* 0x0000001fff0b7424 */ /* 0x000fe400078e00ff */
[----:B------:R-:W-:-:S07]  /*15850*/  IMAD.MOV.U32 R15, RZ, RZ, -0x1 ;  /* 0xffffffffff0f7424 */ /* 0x000fce00078e00ff */
[----:B012---:R-:W-:Y:S05]  /*15860*/  WARPSYNC.COLLECTIVE R15, `(.L_x_4166) ;  /* 0x000000000f087348 */ /* 0x007fea0003c00000 */
[----:B------:R3:W4:Y:S02]  /*15870*/  SHFL.IDX P6, R14, R13, R12, R11 ;  /* 0x0000000c0d0e7389 */ /* 0x00072400000c000b */
[----:B01234-:R-:W-:Y:S01]  /*15880*/  ENDCOLLECTIVE ;  /* 0x000000000000791b */ /* 0x01ffe20003800000 */
.L_x_4166:
[----:B------:R-:W-:Y:S05]  /*15890*/  BSYNC B0 ;  /* 0x0000000000007941 */ /* 0x000fea0003800000 */
.L_x_4165:
[----:B------:R-:W-:Y:S01]  /*158a0*/  IMAD.MOV.U32 R8, RZ, RZ, R14 ;  /* 0x000000ffff087224 */ /* 0x000fe200078e000e */
[----:B------:R-:W-:Y:S06]  /*158b0*/  BRA `(.L_x_4109) ;  /* 0xffffffe4009c7947 */ /* 0x000fec000383ffff */
.L_x_4113:
[----:B-1----:R1:W3:Y:S02]  /*158c0*/  SYNCS.PHASECHK.TRANS64.TRYWAIT P0, [R0+URZ+0x38820], R3 ;  /* 0x03882003000075a7 */ /* 0x0022e4000800017f */
[----:B---3--:R-:W-:Y:S05]  /*158d0*/  @!P0 NANOSLEEP.SYNCS 0x989680 ;  /* 0x009896800000895d */ /* 0x008fea0003900000 */
[----:B------:R-:W3:Y:S02]  /*158e0*/  @!P0 SYNCS.PHASECHK.TRANS64 P0, [R0+URZ+0x38820], R3 ;  /* 0x03882003000085a7 */ /* 0x000ee4000800007f */
[----:B---3--:R-:W-:Y:S05]  /*158f0*/  @!P0 BRA `(.L_x_4113) ;  /* 0xfffffffc00f08947 */ /* 0x008fea000383ffff */
[----:B------:R-:W-:Y:S05]  /*15900*/  BRA `(.L_x_4167) ;  /* 0xffffffec00147947 */ /* 0x000fea000383ffff */
.L_x_4114:
        /* <DEDUP_REMOVED lines=11> */
.L_x_4169:
[----:B------:R-:W-:Y:S05]  /*159c0*/  BSYNC B0 ;  /* 0x0000000000007941 */ /* 0x000fea0003800000 */
.L_x_4168:
[----:B------:R-:W-:Y:S05]  /*159d0*/  BRA `(.L_x_4170) ;  /* 0xffffffe800f87947 */ /* 0x000fea000383ffff */
.L_x_4117:
[----:B------:R-:W-:Y:S01]  /*159e0*/  BSSY B1, `(.L_x_4171) ;  /* 0x0000006000017945 */ /* 0x000fe20003800000 */
[----:B------:R-:W-:-:S07]  /*159f0*/  IMAD.MOV.U32 R15, RZ, RZ, -0x1 ;  /* 0xffffffffff0f7424 */ /* 0x000fce00078e00ff */
[----:B012---:R-:W-:Y:S05]  /*15a00*/  WARPSYNC.COLLECTIVE R15, `(.L_x_4172) ;  /* 0x000000000f0c7348 */ /* 0x007fea0003c00000 */
[----:B------:R-:W-:Y:S02]  /*15a10*/  ELECT P6, UR62, PT ;  /* 0x00000000003e782f */ /* 0x000fe400038c0000 */
[----:B------:R-:W-:Y:S01]  /*15a20*/  MOV R14, UR62 ;  /* 0x0000003e000e7c02 */ /* 0x000fe20008000f00 */
[----:B012---:R-:W-:Y:S10]  /*15a30*/  ENDCOLLECTIVE ;  /* 0x000000000000791b */ /* 0x007ff40003800000 */
.L_x_4172:
[----:B------:R-:W-:Y:S05]  /*15a40*/  BSYNC B1 ;  /* 0x0000000000017941 */ /* 0x000fea0003800000 */
.L_x_4171:
[----:B------:R-:W-:Y:S05]  /*15a50*/  BRA `(.L_x_4173) ;  /* 0xffffffe800f07947 */ /* 0x000fea000383ffff */
.L_x_4119:
[----:B-1----:R1:W2:Y:S02]  /*15a60*/  SYNCS.PHASECHK.TRANS64.TRYWAIT P0, [R6+URZ], R5 ;  /* 0x00000005060075a7 */ /* 0x0022a4000800017f */
[----:B--2---:R-:W-:Y:S05]  /*15a70*/  @!P0 NANOSLEEP.SYNCS 0x989680 ;  /* 0x009896800000895d */ /* 0x004fea0003900000 */
[----:B------:R-:W2:Y:S02]  /*15a80*/  @!P0 SYNCS.PHASECHK.TRANS64 P0, [R6+URZ], R5 ;  /* 0x00000005060085a7 */ /* 0x000ea4000800007f */
[----:B--2---:R-:W-:Y:S05]  /*15a90*/  @!P0 BRA `(.L_x_4119) ;  /* 0xfffffffc00f08947 */ /* 0x004fea000383ffff */
[----:B------:R-:W-:Y:S05]  /*15aa0*/  BRA `(.L_x_4174) ;  /* 0xffffffec00347947 */ /* 0x000fea000383ffff */
.L_x_4120:
[----:B--2---:R2:W3:Y:S02]  /*15ab0*/  SYNCS.PHASECHK.TRANS64.TRYWAIT P0, [R7+URZ], R2 ;  /* 0x00000002070075a7 */ /* 0x0044e4000800017f */
[----:B---3--:R-:W-:Y:S05]  /*15ac0*/  @!P0 NANOSLEEP.SYNCS 0x989680 ;  /* 0x009896800000895d */ /* 0x008fea0003900000 */
[----:B------:R-:W3:Y:S02]  /*15ad0*/  @!P0 SYNCS.PHASECHK.TRANS64 P0, [R7+URZ], R2 ;  /* 0x00000002070085a7 */ /* 0x000ee4000800007f */
[----:B---3--:R-:W-:Y:S05]  /*15ae0*/  @!P0 BRA `(.L_x_4120) ;  /* 0xfffffffc00f08947 */ /* 0x008fea000383ffff */
[----:B------:R-:W-:Y:S05]  /*15af0*/  BRA `(.L_x_4175) ;  /* 0xffffffec00287947 */ /* 0x000fea000383ffff */
.L_x_4122:
[----:B---3--:R3:W4:Y:S02]  /*15b00*/  SYNCS.PHASECHK.TRANS64.TRYWAIT P0, [R4+URZ], R5 ;  /* 0x00000005040075a7 */ /* 0x008724000800017f */
[----:B----4-:R-:W-:Y:S05]  /*15b10*/  @!P0 NANOSLEEP.SYNCS 0x989680 ;  /* 0x009896800000895d */ /* 0x010fea0003900000 */
[----:B------:R-:W4:Y:S02]  /*15b20*/  @!P0 SYNCS.PHASECHK.TRANS64 P0, [R4+URZ], R5 ;  /* 0x00000005040085a7 */ /* 0x000f24000800007f */
[----:B----4-:R-:W-:Y:S05]  /*15b30*/  @!P0 BRA `(.L_x_4122) ;  /* 0xfffffffc00f08947 */ /* 0x010fea000383ffff */
[----:B------:R-:W-:Y:S05]  /*15b40*/  BRA `(.L_x_4176) ;  /* 0xffffffec00307947 */ /* 0x000fea000383ffff */
.L_x_4177:
        /* <DEDUP_REMOVED lines=11> */
.L_x_4565:


//--------------------- .text._ZN7cutlass13device_kernelIN5flash11enable_sm90INS1_16FlashAttnFwdSm90INS1_25CollectiveMainloopFwdSm90ILi2EN4cute5tupleIJNS5_1CILi1EEES8_S8_EEENS6_IJNS7_ILi64EEESA_SA_EEELi512ENS_6half_tEfNS_4arch4Sm90ELb1ELb0ELb0ELb1ELb0ELb1ELb1ELb0ELb0ELb0ELb0ELb0EEENS1_21CollectiveEpilogueFwdINS6_IJSA_NS7_ILi512EEESA_EEES9_SC_SE_Li256ELb1ELb0ELb0ELb0EEENS1_36VarlenDynamicPersistentTileSchedulerILi64ELi64ELi256ELi32ELb0ELb0ELb1ELb1ELb1ELb1EEEEEEEEEvNT_6ParamsE --------------------------
	.section	.text._ZN7cutlass13device_kernelIN5flash11enable_sm90INS1_16FlashAttnFwdSm90INS1_25CollectiveMainloopFwdSm90ILi2EN4cute5tupleIJNS5_1CILi1EEES8_S8_EEENS6_IJNS7_ILi64EEESA_SA_EEELi512ENS_6half_tEfNS_4arch4Sm90ELb1ELb0ELb0ELb1ELb0ELb1ELb1ELb0ELb0ELb0ELb0ELb0EEENS1_21CollectiveEpilogueFwdINS6_IJSA_NS7_ILi512EEESA_EEES9_SC_SE_Li256ELb1ELb0ELb0ELb0EEENS1_36VarlenDynamicPersistentTileSchedulerILi64ELi64ELi256ELi32ELb0ELb0ELb1ELb1ELb1ELb1EEEEEEEEEvNT_6ParamsE,"ax",@progbits
	.align	128
.text._ZN7cutlass13device_kernelIN5flash11enable_sm90INS1_16FlashAttnFwdSm90INS1_25CollectiveMainloopFwdSm90ILi2EN4cute5tupleIJNS5_1CILi1EEES8_S8_EEENS6_IJNS7_ILi64EEESA_SA_EEELi512ENS_6half_tEfNS_4arch4Sm90ELb1ELb0ELb0ELb1ELb0ELb1ELb1ELb0ELb0ELb0ELb0ELb0EEENS1_21CollectiveEpilogueFwdINS6_IJSA_NS7_ILi512EEESA_EEES9_SC_SE_Li256ELb1ELb0ELb0ELb0EEENS1_36VarlenDynamicPersistentTileSchedulerILi64ELi64ELi256ELi32ELb0ELb0ELb1ELb1ELb1ELb1EEEEEEEEEvNT_6ParamsE:
        .type           _ZN7cutlass13device_kernelIN5flash11enable_sm90INS1_16FlashAttnFwdSm90INS1_25CollectiveMainloopFwdSm90ILi2EN4cute5tupleIJNS5_1CILi1EEES8_S8_EEENS6_IJNS7_ILi64EEESA_SA_EEELi512ENS_6half_tEfNS_4arch4Sm90ELb1ELb0ELb0ELb1ELb0ELb1ELb1ELb0ELb0ELb0ELb0ELb0EEENS1_21CollectiveEpilogueFwdINS6_IJSA_NS7_ILi512EEESA_EEES9_SC_SE_Li256ELb1ELb0ELb0ELb0EEENS1_36VarlenDynamicPersistentTileSchedulerILi64ELi64ELi256ELi32ELb0ELb0ELb1ELb1ELb1ELb1EEEEEEEEEvNT_6ParamsE,@function
        .size           _ZN7cutlass13device_kernelIN5flash11enable_sm90INS1_16FlashAttnFwdSm90INS1_25CollectiveMainloopFwdSm90ILi2EN4cute5tupleIJNS5_1CILi1EEES8_S8_EEENS6_IJNS7_ILi64EEESA_SA_EEELi512ENS_6half_tEfNS_4arch4Sm90ELb1ELb0ELb0ELb1ELb0ELb1ELb1ELb0ELb0ELb0ELb0ELb0EEENS1_21CollectiveEpilogueFwdINS6_IJSA_NS7_ILi512EEESA_EEES9_SC_SE_Li256ELb1ELb0ELb0ELb0EEENS1_36VarlenDynamicPersistentTileSchedulerILi64ELi64ELi256ELi32ELb0ELb0ELb1ELb1ELb1ELb1EEEEEEEEEvNT_6ParamsE,(.L_x_4566 - _ZN7cutlass13device_kernelIN5flash11enable_sm90INS1_16FlashAttnFwdSm90INS1_25CollectiveMainloopFwdSm90ILi2EN4cute5tupleIJNS5_1CILi1EEES8_S8_EEENS6_IJNS7_ILi64EEESA_SA_EEELi512ENS_6half_tEfNS_4arch4Sm90ELb1ELb0ELb0ELb1ELb0ELb1ELb1ELb0ELb0ELb0ELb0ELb0EEENS1_21CollectiveEpilogueFwdINS6_IJSA_NS7_ILi512EEESA_EEES9_SC_SE_Li256ELb1ELb0ELb0ELb0EEENS1_36VarlenDynamicPersistentTileSchedulerILi64ELi64ELi256ELi32ELb0ELb0ELb1ELb1ELb1ELb1EEEEEEEEEvNT_6ParamsE)
        .other          _ZN7cutlass13device_kernelIN5flash11enable_sm90INS1_16FlashAttnFwdSm90INS1_25CollectiveMainloopFwdSm90ILi2EN4cute5tupleIJNS5_1CILi1EEES8_S8_EEENS6_IJNS7_ILi64EEESA_SA_EEELi512ENS_6half_tEfNS_4arch4Sm90ELb1ELb0ELb0ELb1ELb0ELb1ELb1ELb0ELb0ELb0ELb0ELb0EEENS1_21CollectiveEpilogueFwdINS6_IJSA_NS7_ILi512EEESA_EEES9_SC_SE_Li256ELb1ELb0ELb0ELb0EEENS1_36VarlenDynamicPersistentTileSchedulerILi64ELi64ELi256ELi32ELb0ELb0ELb1ELb1ELb1ELb1EEEEEEEEEvNT_6ParamsE,@"STO_CUDA_ENTRY STV_DEFAULT"
_ZN7cutlass13device_kernelIN5flash11enable_sm90INS1_16FlashAttnFwdSm90INS1_25CollectiveMainloopFwdSm90ILi2EN4cute5tupleIJNS5_1CILi1EEES8_S8_EEENS6_IJNS7_ILi64EEESA_SA_EEELi512ENS_6half_tEfNS_4arch4Sm90ELb1ELb0ELb0ELb1ELb0ELb1ELb1ELb0ELb0ELb0ELb0ELb0EEENS1_21CollectiveEpilogueFwdINS6_IJSA_NS7_ILi512EEESA_EEES9_SC_SE_Li256ELb1ELb0ELb0ELb0EEENS1_36VarlenDynamicPersistentTileSchedulerILi64ELi64ELi256ELi32ELb0ELb0ELb1ELb1ELb1ELb1EEEEEEEEEvNT_6ParamsE:
        /* <DEDUP_REMOVED lines=29> */
.L_x_4179:
[----:B------:R-:W-:Y:S05]  /*01d0*/  BSYNC B0 ;  /* 0x0000000000007941 */ /* 0x000fea0003800000 */
.L_x_4178:
        /* <DEDUP_REMOVED lines=39> */
.L_x_4180:
        /* <DEDUP_REMOVED lines=22> */
.L_x_4181:
        /* <DEDUP_REMOVED lines=18> */
.L_x_4182:
        /* <DEDUP_REMOVED lines=22> */
.L_x_4183:
        /* <DEDUP_REMOVED lines=22> */
.L_x_4184:
        /* <DEDUP_REMOVED lines=9> */
.L_x_4187:
        /* <DEDUP_REMOVED lines=46> */
[----:B------:R-:W-:Y:S02]  /*0d00*/  LOP3.LUT R11, R9, 0xfffffff8, RZ, 0xc0, !PT ;  /* 0xfffffff8090b7812 */ /* 0x000fe400078ec0ff */
[----:B------:R-:W-:-:S02]  /*0d10*/  SHF.R.S32.HI R223, RZ, 0x7, R0 ;  /* 0x00000007ffdf7819 */ /* 0x000fc40000011400 */
[----:B------:R-:W-:Y:S02]  /*0d20*/  IADD3 R7, R7, -R8, RZ ;  /* 0x8000000807077210 */ /* 0x000fe40007ffe0ff */
[----:B------:R-:W-:Y:S02]  /*0d30*/  SHF.R.S32.HI R4, RZ, 0x5, R4 ;  /* 0x00000005ff047819 */ /* 0x000fe40000011404 */
[----:B------:R-:W-:Y:S02]  /*0d40*/  LOP3.LUT R15, R14, 0x3ffffc, RZ, 0xc0, !PT ;  /* 0x003ffffc0e0f7812 */ /* 0x000fe400078ec0ff */
[----:B------:R-:W-:Y:S02]  /*0d50*/  IADD3 R11, R10, -R11, RZ ;  /* 0x8000000b0a0b7210 */ /* 0x000fe40007ffe0ff */
[----:B------:R-:W-:Y:S01]  /*0d60*/  LOP3.LUT R6, R6, 0x7ffffffc, RZ, 0xc0, !PT ;  /* 0x7ffffffc06067812 */ /* 0x000fe200078ec0ff */
[----:B------:R-:W-:Y:S02]  /*0d70*/  IMAD R14, R223, 0x100, R10 ;  /* 0x00000100df0e7824 */ /* 0x000fe400078e020a */
[----:B------:R-:W-:Y:S01]  /*0d80*/  IMAD R190, R4, 0x10, R7 ;  /* 0x0000001004be7824 */ /* 0x000fe200078e0207 */
[----:B------:R-:W-:Y:S01]  /*0d90*/  LEA.HI R4, R3, R234, RZ, 0x3 ;  /* 0x000000ea03047211 */ /* 0x000fe200078f18ff */
[----:B------:R-:W-:-:S02]  /*0da0*/  IMAD.IADD R15, R212, 0x1, -R15 ;  /* 0x00000001d40f7824 */ /* 0x000fc400078e0a0f */
[----:B------:R-:W-:Y:S02]  /*0db0*/  IMAD.IADD R12, R13, 0x1, -R12 ;  /* 0x000000010d0c7824 */ /* 0x000fe400078e0a0c */
[----:B------:R-:W-:Y:S02]  /*0dc0*/  IMAD.SHL.U32 R10, R11, 0x40, RZ ;  /* 0x000000400b0a7824 */ /* 0x000fe400078e00ff */
[----:B------:R-:W-:Y:S01]  /*0dd0*/  IMAD.IADD R6, R5, 0x1, -R6 ;  /* 0x0000000105067824 */ /* 0x000fe200078e0a06 */
[----:B------:R-:W-:Y:S01]  /*0de0*/  LEA.HI R5, R3, R234, RZ, 0x2 ;  /* 0x000000ea03057211 */ /* 0x000fe200078f10ff */
[----:B------:R-:W-:Y:S01]  /*0df0*/  IMAD R14, R15, 0x10, R14 ;  /* 0x000000100f0e7824 */ /* 0x000fe200078e020e */
[----:B------:R-:W-:Y:S01]  /*0e00*/  LOP3.LUT R3, R4, 0x1ffffff8, RZ, 0xc0, !PT ;  /* 0x1ffffff804037812 */ /* 0x000fe200078ec0ff */
[----:B------:R-:W-:Y:S01]  /*0e10*/  IMAD.SHL.U32 R13, R12, 0x8, RZ ;  /* 0x000000080c0d7824 */ /* 0x000fe200078e00ff */
[----:B------:R-:W-:Y:S01]  /*0e20*/  LOP3.LUT R10, R10, 0x1c0, RZ, 0xc0, !PT ;  /* 0x000001c00a0a7812 */ /* 0x000fe200078ec0ff */
[----:B------:R-:W-:Y:S01]  /*0e30*/  IMAD.SHL.U32 R9, R9, 0x40, RZ ;  /* 0x0000004009097824 */ /* 0x000fe200078e00ff */
[----:B------:R-:W-:Y:S01]  /*0e40*/  SHF.R.S32.HI R19, RZ, 0x2, R5 ;  /* 0x00000002ff137819 */ /* 0x000fe20000011405 */
[--C-:B------:R-:W-:Y:S01]  /*0e50*/  IMAD.U32 R233, R14, 0x40, R13.reuse ;  /* 0x000000400ee97824 */ /* 0x100fe200078e000d */
[----:B------:R-:W-:Y:S01]  /*0e60*/  LOP3.LUT R13, R10, 0x8, R13, 0xf8, !PT ;  /* 0x000000080a0d7812 */ /* 0x000fe200078ef80d */
[----:B------:R-:W-:Y:S01]  /*0e70*/  IMAD.IADD R3, R234, 0x1, -R3 ;  /* 0x00000001ea037824 */ /* 0x000fe200078e0a03 */
[----:B------:R-:W-:Y:S01]  /*0e80*/  SHF.R.U32.HI R10, RZ, 0x3, R10 ;  /* 0x00000003ff0a7819 */ /* 0x000fe2000001160a */
[----:B------:R-:W-:Y:S01]  /*0e90*/  VIADD R236, R19, 0x20 ;  /* 0x0000002013ec7836 */ /* 0x000fe20000000000 */
[----:B------:R-:W-:-:S02]  /*0ea0*/  LOP3.LUT R9, R9, 0x7ffffe00, RZ, 0xc0, !PT ;  /* 0x7ffffe0009097812 */ /* 0x000fc400078ec0ff */
[----:B------:R-:W-:Y:S02]  /*0eb0*/  LOP3.LUT R10, R13, R10, RZ, 0x3c, !PT ;  /* 0x0000000a0d0a7212 */ /* 0x000fe400078e3cff */
[----:B------:R-:W-:Y:S01]  /*0ec0*/  SHF.L.U32 R193, R3, 0x3, RZ ;  /* 0x0000000303c17819 */ /* 0x000fe200000006ff */
[----:B------:R-:W-:Y:S01]  /*0ed0*/  IMAD R9, R212, 0x400, R9 ;  /* 0x00000400d4097824 */ /* 0x000fe200078e0209 */
[----:B------:R-:W-:Y:S02]  /*0ee0*/  LOP3.LUT R7, R5, 0xfffffffc, RZ, 0xc0, !PT ;  /* 0xfffffffc05077812 */ /* 0x000fe400078ec0ff */
[----:B------:R-:W-:Y:S01]  /*0ef0*/  SHF.R.S32.HI R3, RZ, 0x1f, R236 ;  /* 0x0000001fff037819 */ /* 0x000fe200000114ec */
[----:B------:R-:W-:Y:S01]  /*0f00*/  IMAD.IADD R9, R9, 0x1, R10 ;  /* 0x0000000109097824 */ /* 0x000fe200078e020a */
[----:B------:R-:W-:Y:S01]  /*0f10*/  R2P PR, R11, 0x6 ;  /* 0x000000060b007804 */ /* 0x000fe20000000000 */
[----:B------:R-:W-:Y:S01]  /*0f20*/  IMAD.IADD R222, R234, 0x1, -R7 ;  /* 0x00000001eade7824 */ /* 0x000fe200078e0a07 */
[----:B------:R-:W-:Y:S01]  /*0f30*/  LEA.HI R3, R3, R236, RZ, 0x3 ;  /* 0x000000ec03037211 */ /* 0x000fe200078f18ff */
[----:B------:R-:W-:Y:S01]  /*0f40*/  IMAD.SHL.U32 R230, R236, 0x40, RZ ;  /* 0x00000040ece67824 */ /* 0x000fe200078e00ff */
[----:B------:R-:W-:Y:S01]  /*0f50*/  SHF.R.S32.HI R214, RZ, 0x3, R4 ;  /* 0x00000003ffd67819 */ /* 0x000fe20000011404 */
[----:B------:R-:W-:Y:S01]  /*0f60*/  IMAD R195, R9, 0x2, R2 ;  /* 0x0000000209c37824 */ /* 0x000fe200078e0202 */
[----:B------:R-:W-:Y:S01]  /*0f70*/  SHF.R.S32.HI R4, RZ, 0x1f, R5 ;  /* 0x0000001fff047819 */ /* 0x000fe20000011405 */
[----:B------:R-:W-:Y:S01]  /*0f80*/  IMAD.SHL.U32 R232, R3, 0x40, RZ ;  /* 0x0000004003e87824 */ /* 0x000fe200078e00ff */
[----:B------:R-:W-:-:S02]  /*0f90*/  LEA.HI R0, R0, R223, RZ, 0x1 ;  /* 0x000000df00007211 */ /* 0x000fc400078f08ff */
[----:B------:R-:W-:Y:S02]  /*0fa0*/  LOP3.LUT R230, R230, 0x1c0, RZ, 0xc0, !PT ;  /* 0x000001c0e6e67812 */ /* 0x000fe400078ec0ff */
[----:B------:R-:W-:Y:S02]  /*0fb0*/  MOV R209, 0x40 ;  /* 0x0000004000d17802 */ /* 0x000fe40000000f00 */
[----:B------:R-:W-:Y:S02]  /*0fc0*/  IADD3 R210, R195, 0x36400, RZ ;  /* 0x00036400c3d27810 */ /* 0x000fe40007ffe0ff */
[----:B------:R-:W-:Y:S02]  /*0fd0*/  LEA.HI R4, R4, R19, RZ, 0x3 ;  /* 0x0000001304047211 */ /* 0x000fe400078f18ff */
[----:B------:R-:W-:Y:S02]  /*0fe0*/  LOP3.LUT R0, R0, 0xfffffe, RZ, 0xc0, !PT ;  /* 0x00fffffe00007812 */ /* 0x000fe400078ec0ff */
[----:B------:R-:W-:-:S02]  /*0ff0*/  SHF.R.U32.HI R235, RZ, 0x3, R230 ;  /* 0x00000003ffeb7819 */ /* 0x000fc400000116e6 */
[----:B------:R-:W-:Y:S01]  /*1000*/  LOP3.LUT R232, R232, 0xfffffe00, RZ, 0xc0, !PT ;  /* 0xfffffe00e8e87812 */ /* 0x000fe200078ec0ff */
[----:B------:R-:W-:Y:S01]  /*1010*/  VIADD R208, R195, 0x36420 ;  /* 0x00036420c3d07836 */ /* 0x000fe20000000000 */
[----:B------:R-:W-:Y:S01]  /*1020*/  SEL R209, R209, 0xffffffc0, !P2 ;  /* 0xffffffc0d1d17807 */ /* 0x000fe20005000000 */
[----:B------:R-:W-:Y:S01]  /*1030*/  @P1 VIADD R208, R210, 0xffffffe0 ;  /* 0xffffffe0d2d01836 */ /* 0x000fe20000000000 */
[----:B------:R-:W-:Y:S01]  /*1040*/  LOP3.LUT R4, R4, 0xfffffff8, RZ, 0xc0, !PT ;  /* 0xfffffff804047812 */ /* 0x000fe200078ec0ff */
[----:B------:R-:W-:Y:S01]  /*1050*/  IMAD.IADD R0, R223, 0x1, -R0 ;  /* 0x00000001df007824 */ /* 0x000fe200078e0a00 */
[----:B------:R-:W-:Y:S01]  /*1060*/  CS2R R22, SRZ ;  /* 0x0000000000167805 */ /* 0x000fe2000001ff00 */
[----:B------:R-:W-:Y:S01]  /*1070*/  IMAD.IADD R210, R210, 0x1, R209 ;  /* 0x00000001d2d27824 */ /* 0x000fe200078e02d1 */
[----:B------:R-:W-:Y:S01]  /*1080*/  SHF.R.S32.HI R228, RZ, 0x1f, R19 ;  /* 0x0000001fffe47819 */ /* 0x000fe20000011413 */
[----:B------:R-:W-:Y:S01]  /*1090*/  IMAD.MOV.U32 R188, RZ, RZ, RZ ;  /* 0x000000ffffbc7224 */ /* 0x000fe200078e00ff */
[----:B------:R-:W-:Y:S01]  /*10a0*/  IADD3 R209, R209, R208, RZ ;  /* 0x000000d0d1d17210 */ /* 0x000fe20007ffe0ff */
[----:B------:R-:W-:-:S02]  /*10b0*/  IMAD.MOV.U32 R18, RZ, RZ, RZ ;  /* 0x000000ffff127224 */ /* 0x000fc400078e00ff */
[----:B------:R-:W-:Y:S02]  /*10c0*/  IMAD.MOV.U32 R219, RZ, RZ, RZ ;  /* 0x000000ffffdb7224 */ /* 0x000fe400078e00ff */
[----:B------:R-:W-:Y:S02]  /*10d0*/  IMAD.IADD R191, R19, 0x1, -R4 ;  /* 0x0000000113bf7824 */ /* 0x000fe400078e0a04 */
[----:B------:R-:W-:Y:S02]  /*10e0*/  IMAD.SHL.U32 R194, R0, 0x100, RZ ;  /* 0x0000010000c27824 */ /* 0x000fe400078e00ff */
[----:B------:R-:W-:Y:S01]  /*10f0*/  IMAD.SHL.U32 R192, R6, 0x2, RZ ;  /* 0x0000000206c07824 */ /* 0x000fe200078e00ff */
[----:B--2---:R-:W-:Y:S01]  /*1100*/  LOP3.LUT R189, R16, 0x1, RZ, 0xfc, !PT ;  /* 0x0000000110bd7812 */ /* 0x004fe200078efcff */
[----:B------:R-:W-:-:S05]  /*1110*/  IMAD.SHL.U32 R16, R222, 0x8, RZ ;  /* 0x00000008de107824 */ /* 0x000fca00078e00ff */
[----:B------:R-:W-:-:S04]  /*1120*/  LOP3.LUT R3, R230, 0x38, R16, 0xf8, !PT ;  /* 0x00000038e6037812 */ /* 0x000fc800078ef810 */
[----:B------:R-:W-:-:S05]  /*1130*/  LOP3.LUT R3, R232, R3, R235, 0xf6, !PT ;  /* 0x00000003e8037212 */ /* 0x000fca00078ef6eb */
[----:B------:R-:W-:-:S07]  /*1140*/  IMAD R229, R3, 0x2, R2 ;  /* 0x0000000203e57824 */ /* 0x000fce00078e0202 */
.L_x_4329:
        /* <DEDUP_REMOVED lines=9> */
[----:B----4-:R-:W-:Y:S01]  /*11e0*/  IMAD.MOV.U32 R27, RZ, RZ, RZ ;  /* 0x000000ffff1b7224 */ /* 0x010fe200078e00ff */
        /* <DEDUP_REMOVED lines=42> */
.L_x_4189:
[----:B------:R-:W-:Y:S02]  /*1490*/  IMAD.U32 R32, RZ, RZ, UR5 ;  /* 0x00000005ff207e24 */ /* 0x000fe4000f8e00ff */
[----:B------:R-:W-:Y:S01]  /*14a0*/  IMAD.U32 R24, RZ, RZ, UR4 ;  /* 0x00000004ff187e24 */ /* 0x000fe2000f8e00ff */
[----:B------:R-:W-:Y:S06]  /*14b0*/  @!P2 BRA `(.L_x_4190) ;  /* 0x000000000010a947 */ /* 0x000fec0003800000 */
[----:B------:R-:W-:-:S04]  /*14c0*/  IADD3 R4, P0, R216, UR8, RZ ;  /* 0x00000008d8047c10 */ /* 0x000fc8000ff1e0ff */
[----:B------:R-:W-:-:S05]  /*14d0*/  IADD3.X R5, R217, UR9, RZ, P0, !PT ;  /* 0x00000009d9057c10 */ /* 0x000fca00087fe4ff */
[----:B------:R0:W5:Y:S01]  /*14e0*/  LDG.E R24, desc[UR54][R4.64] ;  /* 0x0000003604187981 */ /* 0x000162000c1e1900 */
[----:B------:R-:W-:Y:S05]  /*14f0*/  BRA `(.L_x_4191) ;  /* 0x0000000000107947 */ /* 0x000fea0003800000 */
.L_x_4190:
[----:B------:R-:W-:Y:S05]  /*1500*/  @!P0 BRA `(.L_x_4191) ;  /* 0x00000000000c8947 */ /* 0x000fea0003800000 */
[----:B------:R-:W2:Y:S04]  /*1510*/  LDG.E R5, desc[UR54][R8.64] ;  /* 0x0000003608057981 */ /* 0x000ea8000c1e1900 */
[----:B------:R-:W2:Y:S02]  /*1520*/  LDG.E R24, desc[UR54][R8.64+0x4] ;  /* 0x0000043608187981 */ /* 0x000ea4000c1e1900 */
[----:B--2---:R-:W-:-:S07]  /*1530*/  IMAD.IADD R24, R24, 0x1, -R5 ;  /* 0x0000000118187824 */ /* 0x004fce00078e0a05 */
.L_x_4191:
        /* <DEDUP_REMOVED lines=29> */
[----:B------:R-:W-:-:S05]  /*1710*/  VIMNMX R197, R3, R0, PT ;  /* 0x0000000003c57248 */ /* 0x000fca0003fe0100 */
[----:B------:R-:W-:-:S05]  /*1720*/  IMAD R3, R197, 0x40, -R8 ;  /* 0x00000040c5037824 */ /* 0x000fca00078e0a08 */
        /* <DEDUP_REMOVED lines=30> */
.L_x_4194:
[----:B------:R-:W-:Y:S05]  /*1910*/  BSYNC B6 ;  /* 0x0000000000067941 */ /* 0x000fea0003800000 */
.L_x_4193:
        /* <DEDUP_REMOVED lines=20> */
.L_x_4196:
[----:B------:R-:W-:Y:S05]  /*1a60*/  BSYNC B6 ;  /* 0x0000000000067941 */ /* 0x000fea0003800000 */
.L_x_4195:
[----:B------:R-:W-:Y:S01]  /*1a70*/  ULDC.64 UR4, c[0x0][0xaf0] ;  /* 0x0002bc0000047ab9 */ /* 0x000fe20000000a00 */
[----:B------:R-:W0:Y:S01]  /*1a80*/  LDC R0, c[0x0][0x428] ;  /* 0x00010a00ff007b82 */ /* 0x000e220000000800 */
[----:B------:R-:W-:-:S07]  /*1a90*/  ISETP.NE.U32.AND P0, PT, RZ, UR4, PT ;  /* 0x00000004ff007c0c */ /* 0x000fce000bf05070 */
[----:B------:R-:W1:Y:S01]  /*1aa0*/  LDC.64 R28, c[0x0][0x2f0] ;  /* 0x0000bc00ff1c7b82 */ /* 0x000e620000000a00 */
[----:B------:R-:W-:Y:S01]  /*1ab0*/  ISETP.NE.AND.EX P0, PT, RZ, UR5, PT, P0 ;  /* 0x00000005ff007c0c */ /* 0x000fe2000bf05300 */
[----:B------:R-:W-:Y:S01]  /*1ac0*/  IMAD.IADD R44, R27, 0x1, R24 ;  /* 0x000000011b2c7824 */ /* 0x000fe200078e0218 */
[----:B------:R-:W-:-:S05]  /*1ad0*/  ULDC.64 UR6, c[0x0][0xb00] ;  /* 0x0002c00000067ab9 */ /* 0x000fca0000000a00 */
        /* <DEDUP_REMOVED lines=10> */
[----:B------:R-:W-:Y:S01]  /*1b80*/  SHF.R.S32.HI R17, RZ, 0x1f, R16 ;  /* 0x0000001fff117819 */ /* 0x000fe20000011410 */
[----:B------:R-:W3:Y:S01]  /*1b90*/  S2R R45, SR_TID.X ;  /* 0x00000000002d7919 */ /* 0x000ee20000002100 */
[----:B------:R-:W-:Y:S01]  /*1ba0*/  IMAD.SHL.U32 R58, R191, 0x40, RZ ;  /* 0x00000040bf3a7824 */ /* 0x000fe200078e00ff */
[----:B-1----:R-:W-:Y:S01]  /*1bb0*/  SHF.L.U64.HI R50, R28, 0x6, R29 ;  /* 0x000000061c327819 */ /* 0x002fe2000001021d */
[-C--:B------:R-:W-:Y:S01]  /*1bc0*/  IMAD R3, R15, R28.reuse, RZ ;  /* 0x0000001c0f037224 */ /* 0x080fe200078e02ff */
[----:B--2---:R-:W-:Y:S01]  /*1bd0*/  ISETP.GE.AND P2, PT, R16, R63, PT ;  /* 0x0000003f1000720c */ /* 0x004fe20003f46270 */
[CC--:B----4-:R-:W-:Y:S01]  /*1be0*/  IMAD.WIDE.U32 R4, R44.reuse, R28.reuse, RZ ;  /* 0x0000001c2c047225 */ /* 0x0d0fe200078e00ff */
[----:B------:R-:W-:Y:S01]  /*1bf0*/  SHF.R.S32.HI R39, RZ, 0x1f, R38 ;  /* 0x0000001fff277819 */ /* 0x000fe20000011426 */
[----:B------:R-:W1:Y:S01]  /*1c00*/  LDC R61, c[0x0][0x3d4] ;  /* 0x0000f500ff3d7b82 */ /* 0x000e620000000800 */
[----:B------:R-:W-:Y:S01]  /*1c10*/  SEL R13, R63, RZ, P2 ;  /* 0x000000ff3f0d7207 */ /* 0x000fe20001000000 */
[----:B------:R-:W-:Y:S01]  /*1c20*/  IMAD R3, R44, R29, R3 ;  /* 0x0000001d2c037224 */ /* 0x000fe200078e0203 */
[----:B------:R-:W-:Y:S01]  /*1c30*/  LOP3.LUT R58, R58, 0x1c0, RZ, 0xc0, !PT ;  /* 0x000001c03a3a7812 */ /* 0x000fe200078ec0ff */
[----:B------:R-:W-:Y:S01]  /*1c40*/  IMAD.WIDE.U32 R48, R19, R28, R16 ;  /* 0x0000001c13307225 */ /* 0x000fe200078e0010 */
[----:B------:R-:W-:-:S02]  /*1c50*/  P2R R72, PR, RZ, 0x4 ;  /* 0x00000004ff487803 */ /* 0x000fc40000000000 */
[----:B------:R-:W-:Y:S01]  /*1c60*/  IADD3 R5, R5, R3, RZ ;  /* 0x0000000305057210 */ /* 0x000fe20007ffe0ff */
[----:B------:R-:W2:Y:S01]  /*1c70*/  @P0 LDC R7, c[0x0][0x42c] ;  /* 0x00010b00ff070b82 */ /* 0x000ea20000000800 */
[----:B------:R-:W-:Y:S01]  /*1c80*/  IMAD.IADD R13, R16, 0x1, R13 ;  /* 0x00000001100d7824 */ /* 0x000fe200078e020d */
[----:B------:R-:W-:Y:S01]  /*1c90*/  SHF.R.U32.HI R62, RZ, 0x3, R58 ;  /* 0x00000003ff3e7819 */ /* 0x000fe2000001163a */
[----:B------:R-:W-:Y:S01]  /*1ca0*/  IMAD.SHL.U32 R51, R28, 0x40, RZ ;  /* 0x000000401c337824 */ /* 0x000fe200078e00ff */
[C---:B------:R-:W-:Y:S01]  /*1cb0*/  IADD3 R44, P2, R19.reuse, R44, RZ ;  /* 0x0000002c132c7210 */ /* 0x040fe20007f5e0ff */
[----:B0-----:R-:W-:Y:S01]  /*1cc0*/  IMAD.WIDE.U32 R10, R19, R42, R16 ;  /* 0x0000002a130a7225 */ /* 0x001fe200078e0010 */
[----:B------:R-:W-:Y:S02]  /*1cd0*/  SHF.R.S32.HI R12, RZ, 0x1f, R13 ;  /* 0x0000001fff0c7819 */ /* 0x000fe4000001140d */
[----:B------:R-:W0:Y:S01]  /*1ce0*/  @P0 LDC R9, c[0x0][0x430] ;  /* 0x00010c00ff090b82 */ /* 0x000e220000000800 */
[C---:B------:R-:W-:Y:S01]  /*1cf0*/  SHF.L.U64.HI R54, R42.reuse, 0x6, R43 ;  /* 0x000000062a367819 */ /* 0x040fe2000001022b */
[----:B------:R-:W-:Y:S01]  /*1d00*/  IMAD.SHL.U32 R55, R42, 0x40, RZ ;  /* 0x000000402a377824 */ /* 0x000fe200078e00ff */
[----:B------:R-:W-:Y:S01]  /*1d10*/  IADD3 R80, R16, 0x20, RZ ;  /* 0x0000002010507810 */ /* 0x000fe20007ffe0ff */
[C---:B---3--:R-:W-:Y:S01]  /*1d20*/  IMAD.SHL.U32 R53, R26.reuse, 0x40, RZ ;  /* 0x000000401a357824 */ /* 0x048fe200078e00ff */
[----:B------:R-:W-:Y:S01]  /*1d30*/  SHF.L.U64.HI R52, R26, 0x6, R27 ;  /* 0x000000061a347819 */ /* 0x000fe2000001021b */
[----:B------:R-:W-:-:S02]  /*1d40*/  IMAD.SHL.U32 R63, R63, 0x2, RZ ;  /* 0x000000023f3f7824 */ /* 0x000fc400078e00ff */
[----:B------:R-:W3:Y:S01]  /*1d50*/  LDC R60, c[0x0][0x2e4] ;  /* 0x0000b900ff3c7b82 */ /* 0x000ee20000000800 */
[----:B------:R-:W-:-:S05]  /*1d60*/  SHF.R.U32.HI R45, RZ, 0x7, R45 ;  /* 0x00000007ff2d7819 */ /* 0x000fca000001162d */
[----:B------:R-:W-:Y:S02]  /*1d70*/  VIADD R59, R45, 0x8 ;  /* 0x000000082d3b7836 */ /* 0x000fe40000000000 */
[----:B--2---:R-:W-:-:S04]  /*1d80*/  @P0 IMAD.HI.U32 R0, R186, R7, RZ ;  /* 0x00000007ba000227 */ /* 0x004fc800078e00ff */
[----:B------:R-:W-:Y:S01]  /*1d90*/  IMAD.X R45, R228, 0x1, R15, P2 ;  /* 0x00000001e42d7824 */ /* 0x000fe200010e060f */
[----:B0-----:R-:W-:Y:S02]  /*1da0*/  @P0 SHF.R.U32.HI R186, RZ, R9, R0 ;  /* 0x00000009ffba0219 */ /* 0x001fe40000011600 */
        /* <DEDUP_REMOVED lines=22> */
[----:B------:R-:W-:Y:S02]  /*1f10*/  IMAD R8, R0, UR4, RZ ;  /* 0x0000000400087c24 */ /* 0x000fe4000f8e02ff */
[----:B------:R-:W-:Y:S01]  /*1f20*/  IMAD.IADD R0, R41, 0x1, R3 ;  /* 0x0000000129007824 */ /* 0x000fe200078e0203 */
[----:B------:R-:W-:Y:S01]  /*1f30*/  IADD3 R3, P0, R40, R48, RZ ;  /* 0x0000003028037210 */ /* 0x000fe20007f1e0ff */
[----:B------:R-:W-:-:S02]  /*1f40*/  IMAD R4, R228, R26, RZ ;  /* 0x0000001ae4047224 */ /* 0x000fc400078e02ff */
[C---:B------:R-:W-:Y:S01]  /*1f50*/  IMAD.WIDE.U32 R36, R9.reuse, UR4, R6 ;  /* 0x0000000409247c25 */ /* 0x040fe2000f8e0006 */
[----:B------:R-:W-:Y:S01]  /*1f60*/  IADD3.X R48, R0, R49, R5, P0, !PT ;  /* 0x0000003100307210 */ /* 0x000fe200007fe405 */
[----:B------:R-:W-:Y:S01]  /*1f70*/  ULDC UR4, c[0x0][0x2e4] ;  /* 0x0000b90000047ab9 */ /* 0x000fe20000000800 */
[----:B------:R-:W-:Y:S01]  /*1f80*/  LEA.HI R49, R12, R13, RZ, 0x3 ;  /* 0x0000000d0c317211 */ /* 0x000fe200078f18ff */
[----:B------:R-:W-:Y:S01]  /*1f90*/  IMAD R75, R9, UR5, R8 ;  /* 0x00000005094b7c24 */ /* 0x000fe2000f8e0208 */
[----:B------:R-:W-:Y:S01]  /*1fa0*/  ISETP.GE.AND P0, PT, R16, UR4, PT ;  /* 0x0000000410007c0c */ /* 0x000fe2000bf06270 */
[----:B------:R-:W-:Y:S01]  /*1fb0*/  IMAD R21, R19, R27, R4 ;  /* 0x0000001b13157224 */ /* 0x000fe200078e0204 */
[----:B------:R-:W-:Y:S01]  /*1fc0*/  LOP3.LUT R69, R49, 0xfffffff8, RZ, 0xc0, !PT ;  /* 0xfffffff831457812 */ /* 0x000fe200078ec0ff */
[----:B------:R-:W-:Y:S01]  /*1fd0*/  IMAD.WIDE.U32 R8, R19, R26, R16 ;  /* 0x0000001a13087225 */ /* 0x000fe200078e0010 */
[----:B------:R-:W-:Y:S02]  /*1fe0*/  ISETP.GE.AND P1, PT, R80, UR4, PT ;  /* 0x0000000450007c0c */ /* 0x000fe4000bf26270 */
[----:B------:R-:W-:Y:S01]  /*1ff0*/  SHF.R.S32.HI R73, RZ, 0x1f, R69 ;  /* 0x0000001fff497819 */ /* 0x000fe20000011445 */
[----:B------:R-:W-:-:S02]  /*2000*/  IMAD R6, R228, R42, RZ ;  /* 0x0000002ae4067224 */ /* 0x000fc400078e02ff */
[----:B------:R-:W-:-:S04]  /*2010*/  IMAD.WIDE.U32 R4, R19, R26, R38 ;  /* 0x0000001a13047225 */ /* 0x000fc800078e0026 */
[----:B------:R-:W-:Y:S02]  /*2020*/  IMAD.IADD R9, R21, 0x1, R9 ;  /* 0x0000000115097824 */ /* 0x000fe400078e0209 */
[----:B------:R-:W-:Y:S02]  /*2030*/  IMAD R25, R19, R43, R6 ;  /* 0x0000002b13197224 */ /* 0x000fe400078e0206 */
[----:B------:R-:W-:Y:S01]  /*2040*/  IMAD.IADD R5, R5, 0x1, R21 ;  /* 0x0000000105057824 */ /* 0x000fe200078e0215 */
[----:B-----5:R-:W-:Y:S01]  /*2050*/  SHF.R.S32.HI R21, RZ, 0x1f, R33 ;  /* 0x0000001fff157819 */ /* 0x020fe20000011421 */
[----:B------:R-:W-:Y:S01]  /*2060*/  IMAD.WIDE.U32 R6, R19, R42, R38 ;  /* 0x0000002a13067225 */ /* 0x000fe200078e0026 */
[----:B------:R-:W-:-:S03]  /*2070*/  IADD3 R11, R25, R11, RZ ;  /* 0x0000000b190b7210 */ /* 0x000fc60007ffe0ff */
[----:B------:R-:W-:Y:S02]  /*2080*/  IMAD.IADD R7, R7, 0x1, R25 ;  /* 0x0000000107077824 */ /* 0x000fe400078e0219 */
[C---:B------:R-:W-:Y:S02]  /*2090*/  IMAD R12, R21.reuse, R42, RZ ;  /* 0x0000002a150c7224 */ /* 0x040fe400078e02ff */
[----:B------:R-:W-:Y:S02]  /*20a0*/  IMAD R14, R21, R26, RZ ;  /* 0x0000001a150e7224 */ /* 0x000fe400078e02ff */
[C---:B------:R-:W-:Y:S02]  /*20b0*/  IMAD R71, R33.reuse, R43, R12 ;  /* 0x0000002b21477224 */ /* 0x040fe400078e020c */
[----:B------:R-:W-:-:S04]  /*20c0*/  IMAD.WIDE.U32 R28, R33, R42, R10 ;  /* 0x0000002a211c7225 */ /* 0x000fc800078e000a */
[C---:B------:R-:W-:Y:S02]  /*20d0*/  IMAD.WIDE.U32 R20, R33.reuse, R42, R6 ;  /* 0x0000002a21147225 */ /* 0x040fe400078e0006 */
[----:B------:R-:W0:Y:S02]  /*20e0*/  LDC.64 R42, c[0x0][0x2d8] ;  /* 0x0000b600ff2a7b82 */ /* 0x000e240000000a00 */
[----:B------:R-:W-:Y:S01]  /*20f0*/  IMAD.WIDE.U32 R30, R33, R26, R4 ;  /* 0x0000001a211e7225 */ /* 0x000fe200078e0004 */
[----:B------:R-:W-:-:S03]  /*2100*/  LOP3.LUT R5, R58, 0x18, R16, 0xf8, !PT ;  /* 0x000000183a057812 */ /* 0x000fc600078ef810 */
[----:B------:R-:W-:Y:S01]  /*2110*/  IMAD R13, R33, R27, R14 ;  /* 0x0000001b210d7224 */ /* 0x000fe200078e020e */
[----:B------:R-:W-:Y:S01]  /*2120*/  LOP3.LUT R5, R5, R62, RZ, 0x3c, !PT ;  /* 0x0000003e05057212 */ /* 0x000fe200078e3cff */
[----:B------:R-:W-:-:S03]  /*2130*/  IMAD.WIDE.U32 R34, R33, R26, R8 ;  /* 0x0000001a21227225 */ /* 0x000fc600078e0008 */
[----:B------:R-:W-:Y:S01]  /*2140*/  IADD3 R66, R31, R13, RZ ;  /* 0x0000000d1f427210 */ /* 0x000fe20007ffe0ff */
[----:B------:R-:W-:Y:S01]  /*2150*/  IMAD R64, R212, 0x200, R5 ;  /* 0x00000200d4407824 */ /* 0x000fe200078e0205 */
[----:B------:R-:W-:Y:S01]  /*2160*/  LOP3.LUT R5, R58, 0x38, R49, 0xf8, !PT ;  /* 0x000000383a057812 */ /* 0x000fe200078ef831 */
[----:B------:R-:W-:Y:S02]  /*2170*/  IMAD.IADD R67, R71, 0x1, R29 ;  /* 0x0000000147437824 */ /* 0x000fe400078e021d */
[----:B------:R-:W-:Y:S01]  /*2180*/  IMAD.IADD R65, R13, 0x1, R35 ;  /* 0x000000010d417824 */ /* 0x000fe200078e0223 */
[----:B------:R-:W-:Y:S01]  /*2190*/  LOP3.LUT R5, R5, R62, RZ, 0x3c, !PT ;  /* 0x0000003e05057212 */ /* 0x000fe200078e3cff */
[----:B------:R-:W-:Y:S02]  /*21a0*/  IMAD.IADD R71, R21, 0x1, R71 ;  /* 0x0000000115477824 */ /* 0x000fe400078e0247 */
[----:B------:R-:W-:Y:S02]  /*21b0*/  IMAD.IADD R75, R37, 0x1, R75 ;  /* 0x00000001254b7824 */ /* 0x000fe400078e024b */
[----:B-1-3--:R-:W-:-:S07]  /*21c0*/  IMAD R68, R212, 0x200, R5 ;  /* 0x00000200d4447824 */ /* 0x00afce00078e0205 */
.L_x_4226:
[----:B------:R-:W-:Y:S01]  /*21d0*/  VIADD R47, R47, 0xffffffff ;  /* 0xffffffff2f2f7836 */ /* 0x000fe20000000000 */
[----:B------:R-:W-:Y:S01]  /*21e0*/  ISETP.GE.AND P3, PT, R61, 0x1, PT ;  /* 0x000000013d00780c */ /* 0x000fe20003f66270 */
[----:B--2---:R-:W-:Y:S01]  /*21f0*/  IMAD.SHL.U32 R25, R23, 0x1000, RZ ;  /* 0x0000100017197824 */ /* 0x004fe200078e00ff */
        /* <DEDUP_REMOVED lines=8> */
[----:B0-----:R-:W-:Y:S01]  /*2280*/  LEA R12, P4, R4, R42, 0x1 ;  /* 0x0000002a040c7211 */ /* 0x001fe200078808ff */
        /* <DEDUP_REMOVED lines=29> */
[----:B------:R-:W-:-:S03]  /*2460*/  IADD3 R8, R38, 0x10, RZ ;  /* 0x0000001026087810 */ /* 0x000fc60007ffe0ff */
        /* <DEDUP_REMOVED lines=14> */
.L_x_4201:
[----:B------:R-:W-:Y:S05]  /*2550*/  BSYNC B1 ;  /* 0x0000000000017941 */ /* 0x000fea0003800000 */
.L_x_4200:
[----:B------:R-:W-:Y:S01]  /*2560*/  ISETP.NE.AND P3, PT, R189, 0x3, PT ;  /* 0x00000003bd00780c */ /* 0x000fe20003f65270 */
[----:B-----5:R-:W-:Y:S02]  /*2570*/  IMAD.MOV.U32 R4, RZ, RZ, R8 ;  /* 0x000000ffff047224 */ /* 0x020fe400078e0008 */
[----:B------:R-:W-:Y:S02]  /*2580*/  IMAD.MOV.U32 R5, RZ, RZ, R9 ;  /* 0x000000ffff057224 */ /* 0x000fe400078e0009 */
        /* <DEDUP_REMOVED lines=12> */
.L_x_4202:
[----:B------:R-:W-:Y:S01]  /*2650*/  IMAD R70, R23, 0x8, R2 ;  /* 0x0000000817467824 */ /* 0x000fe200078e0202 */
[----:B------:R-:W-:Y:S01]  /*2660*/  SHF.L.U32 R57, R188, 0x1f, RZ ;  /* 0x0000001fbc397819 */ /* 0x000fe200000006ff */
[----:B------:R-:W-:Y:S03]  /*2670*/  BSSY B1, `(.L_x_4203) ;  /* 0x0000003000017945 */ /* 0x000fe60003800000 */
[----:B------:R-:W0:Y:S02]  /*2680*/  SYNCS.PHASECHK.TRANS64.TRYWAIT P5, [R70+URZ+0x38890], R57 ;  /* 0x03889039460075a7 */ /* 0x000e2400080a017f */
[----:B0-----:R-:W-:Y:S05]  /*2690*/  @!P5 BRA `(.L_x_4204) ;  /* 0x0000019800f8d947 */ /* 0x001fea0003800000 */
.L_x_4431:
[----:B------:R-:W-:Y:S05]  /*26a0*/  BSYNC B1 ;  /* 0x0000000000017941 */ /* 0x000fea0003800000 */
.L_x_4203:
        /* <DEDUP_REMOVED lines=48> */
.L_x_4209:
[----:B------:R-:W-:Y:S05]  /*29b0*/  BSYNC B2 ;  /* 0x0000000000027941 */ /* 0x000fea0003800000 */
.L_x_4208:
[----:B--2---:R1:W-:Y:S02]  /*29c0*/  STG.E.128 desc[UR54][R12.64], R4 ;  /* 0x000000040c007986 */ /* 0x0043e4000c101d36 */
.L_x_4207:
[----:B------:R-:W-:Y:S05]  /*29d0*/  BSYNC B1 ;  /* 0x0000000000017941 */ /* 0x000fea0003800000 */
.L_x_4206:
        /* <DEDUP_REMOVED lines=52> */
.L_x_4211:
[----:B------:R-:W-:Y:S05]  /*2d20*/  BSYNC B1 ;  /* 0x0000000000017941 */ /* 0x000fea0003800000 */
.L_x_4210:
[----:B-1----:R1:W-:Y:S01]  /*2d30*/  STG.E.128 desc[UR54][R12.64+0x40], R4 ;  /* 0x000040040c007986 */ /* 0x0023e2000c101d36 */
[----:B------:R-:W-:Y:S05]  /*2d40*/  BRA `(.L_x_4205) ;  /* 0x0000000c000c7947 */ /* 0x000fea0003800000 */
.L_x_4199:
        /* <DEDUP_REMOVED lines=33> */
[----:B------:R-:W-:-:S02]  /*2f60*/  IMAD.MOV.U32 R13, RZ, RZ, R11 ;  /* 0x000000ffff0d7224 */ /* 0x000fc400078e000b */
[----:B------:R-:W-:Y:S02]  /*2f70*/  IMAD.MOV.U32 R24, RZ, RZ, R8 ;  /* 0x000000ffff187224 */ /* 0x000fe400078e0008 */
[----:B------:R-:W-:Y:S01]  /*2f80*/  IMAD.MOV.U32 R26, RZ, RZ, R9 ;  /* 0x000000ffff1a7224 */ /* 0x000fe200078e0009 */
[----:B------:R-:W-:Y:S02]  /*2f90*/  PRMT R86, R13, 0x7610, R86 ;  /* 0x000076100d567816 */ /* 0x000fe40000000056 */
[----:B------:R-:W-:Y:S02]  /*2fa0*/  PRMT R94, R12, 0x5410, R24 ;  /* 0x000054100c5e7816 */ /* 0x000fe40000000018 */
[----:B------:R-:W-:Y:S01]  /*2fb0*/  PRMT R82, R26, 0x7610, R82 ;  /* 0x000076101a527816 */ /* 0x000fe20000000052 */
[----:B------:R-:W-:Y:S06]  /*2fc0*/  @!P3 BRA `(.L_x_4212) ;  /* 0x000000000004b947 */ /* 0x000fec0003800000 */
[----:B------:R-:W-:Y:S01]  /*2fd0*/  BPT.TRAP 0x1 ;  /* 0x000000040000795c */ /* 0x000fe20000300000 */
.L_x_4212:
[----:B------:R-:W-:Y:S01]  /*2fe0*/  IMAD R70, R23, 0x8, R2 ;  /* 0x0000000817467824 */ /* 0x000fe200078e0202 */
[----:B------:R-:W-:Y:S01]  /*2ff0*/  SHF.L.U32 R57, R188, 0x1f, RZ ;  /* 0x0000001fbc397819 */ /* 0x000fe200000006ff */
[----:B------:R-:W-:Y:S03]  /*3000*/  BSSY B1, `(.L_x_4213) ;  /* 0x0000003000017945 */ /* 0x000fe60003800000 */
[----:B------:R-:W0:Y:S02]  /*3010*/  SYNCS.PHASECHK.TRANS64.TRYWAIT P5, [R70+URZ+0x38890], R57 ;  /* 0x03889039460075a7 */ /* 0x000e2400080a017f */
[----:B0-----:R-:W-:Y:S05]  /*3020*/  @!P5 BRA `(.L_x_4214) ;  /* 0x0000019000a8d947 */ /* 0x001fea0003800000 */
.L_x_4432:
[----:B------:R-:W-:Y:S05]  /*3030*/  BSYNC B1 ;  /* 0x0000000000017941 */ /* 0x000fea0003800000 */
.L_x_4213:
[----:B------:R-:W-:Y:S01]  /*3040*/  ISETP.GE.OR P5, PT, R19, R56, P0 ;  /* 0x000000381300720c */ /* 0x000fe200007a6670 */
[----:B------:R-:W-:Y:S01]  /*3050*/  ULDC.64 UR4, c[0x0][0x2f0] ;  /* 0x0000bc0000047ab9 */ /* 0x000fe20000000a00 */
[----:B------:R-:W-:Y:S01]  /*3060*/  MOV R76, R14 ;  /* 0x0000000e004c7202 */ /* 0x000fe20000000f00 */
[----:B------:R-:W-:-:S04]  /*3070*/  IMAD R12, R228, UR4, RZ ;  /* 0x00000004e40c7c24 */ /* 0x000fc8000f8e02ff */
[----:B------:R-:W-:-:S04]  /*3080*/  IMAD.WIDE.U32 R76, R19, UR4, R76 ;  /* 0x00000004134c7c25 */ /* 0x000fc8000f8e004c */
[----:B------:R-:W-:Y:S02]  /*3090*/  IMAD R93, R19, UR5, R12 ;  /* 0x00000005135d7c24 */ /* 0x000fe4000f8e020c */
        /* <DEDUP_REMOVED lines=107> */
.L_x_4216:
[----:B------:R-:W-:Y:S05]  /*3750*/  BSYNC B1 ;  /* 0x0000000000017941 */ /* 0x000fea0003800000 */
.L_x_4215:
        /* <DEDUP_REMOVED lines=10> */
.L_x_4198:
[----:B------:R-:W-:-:S13]  /*3800*/  ISETP.NE.AND P3, PT, R189, 0x3, PT ;  /* 0x00000003bd00780c */ /* 0x000fda0003f65270 */
[----:B------:R-:W-:Y:S05]  /*3810*/  @!P3 BRA `(.L_x_4217) ;  /* 0x000000000004b947 */ /* 0x000fea0003800000 */
[----:B------:R-:W-:Y:S01]  /*3820*/  BPT.TRAP 0x1 ;  /* 0x000000040000795c */ /* 0x000fe20000300000 */
.L_x_4217:
        /* <DEDUP_REMOVED lines=8> */
.L_x_4433:
[----:B------:R-:W-:Y:S05]  /*38b0*/  BSYNC B1 ;  /* 0x0000000000017941 */ /* 0x000fea0003800000 */
.L_x_4218:
[----:B------:R-:W-:Y:S05]  /*38c0*/  @P4 BRA `(.L_x_4205) ;  /* 0x00000000002c4947 */ /* 0x000fea0003800000 */
[----:B------:R-:W-:Y:S01]  /*38d0*/  @!P1 LOP3.LUT P4, RZ, R191, 0x4, RZ, 0xc0, !PT ;  /* 0x00000004bfff9812 */ /* 0x000fe2000788c0ff */
[----:B------:R-:W-:Y:S01]  /*38e0*/  @!P1 VIADD R4, R64, 0x20 ;  /* 0x0000002040049836 */ /* 0x000fe20000000000 */
[----:B------:R-:W-:Y:S02]  /*38f0*/  PLOP3.LUT P5, PT, PT, PT, PT, 0x8, 0x0 ;  /* 0x000000000000781c */ /* 0x000fe40003fae170 */
[----:B------:R-:W-:-:S13]  /*3900*/  @!P1 PLOP3.LUT P5, PT, P4, PT, PT, 0x80, 0x0 ;  /* 0x000000000000981c */ /* 0x000fda00027af070 */
[----:B------:R-:W-:-:S05]  /*3910*/  @P5 VIADD R4, R64, 0xffffffe0 ;  /* 0xffffffe040045836 */ /* 0x000fca0000000000 */
[----:B------:R-:W-:Y:S02]  /*3920*/  @!P1 IADD3 R25, R25, R4, RZ ;  /* 0x0000000419199210 */ /* 0x000fe40007ffe0ff */
[----:B------:R-:W1:Y:S03]  /*3930*/  @!P0 LDS.128 R4, [R24+0x22400] ;  /* 0x0224000018048984 */ /* 0x000e660000000c00 */
[----:B------:R-:W-:-:S06]  /*3940*/  @!P1 IMAD R8, R25, 0x2, R2 ;  /* 0x0000000219089824 */ /* 0x000fcc00078e0202 */
[----:B------:R-:W2:Y:S04]  /*3950*/  @!P1 LDS.128 R8, [R8+0x22400] ;  /* 0x0224000008089984 */ /* 0x000ea80000000c00 */
[----:B-1----:R1:W-:Y:S04]  /*3960*/  @!P0 STG.E.128 desc[UR54][R12.64], R4 ;  /* 0x000000040c008986 */ /* 0x0023e8000c101d36 */
[----:B--2---:R1:W-:Y:S02]  /*3970*/  @!P1 STG.E.128 desc[UR54][R12.64+0x40], R8 ;  /* 0x000040080c009986 */ /* 0x0043e4000c101d36 */
.L_x_4205:
[----:B------:R-:W-:Y:S05]  /*3980*/  BSYNC B0 ;  /* 0x0000000000007941 */ /* 0x000fea0003800000 */
.L_x_4197:
        /* <DEDUP_REMOVED lines=17> */
.L_x_4221:
[----:B------:R-:W-:Y:S05]  /*3aa0*/  BSYNC B0 ;  /* 0x0000000000007941 */ /* 0x000fea0003800000 */
.L_x_4220:
[----:B------:R-:W4:Y:S01]  /*3ab0*/  SYNCS.PHASECHK.TRANS64.TRYWAIT P5, [R70+URZ+0x388b0], R57 ;  /* 0x0388b039460075a7 */ /* 0x000f2200080a017f */
[----:B------:R-:W-:Y:S01]  /*3ac0*/  BSSY B0, `(.L_x_4222) ;  /* 0x0000003000007945 */ /* 0x000fe20003800000 */
[----:B------:R-:W-:-:S03]  /*3ad0*/  ISETP.GE.AND P3, PT, R19, R56, PT ;  /* 0x000000381300720c */ /* 0x000fc60003f66270 */
[----:B----4-:R-:W-:Y:S10]  /*3ae0*/  @!P5 BRA `(.L_x_4223) ;  /* 0x000001880020d947 */ /* 0x010ff40003800000 */
.L_x_4434:
[----:B------:R-:W-:Y:S05]  /*3af0*/  BSYNC B0 ;  /* 0x0000000000007941 */ /* 0x000fea0003800000 */
.L_x_4222:
        /* <DEDUP_REMOVED lines=9> */
[----:B------:R-:W-:Y:S01]  /*3b90*/  ULDC.64 UR4, c[0x0][0x308] ;  /* 0x0000c20000047ab9 */ /* 0x000fe20000000a00 */
[----:B------:R-:W-:-:S02]  /*3ba0*/  IADD3 R4, R16, 0x40, RZ ;  /* 0x0000004010047810 */ /* 0x000fc40007ffe0ff */
[----:B------:R-:W-:Y:S01]  /*3bb0*/  IMAD R9, R23, 0x8000, R64 ;  /* 0x0000800017097824 */ /* 0x000fe200078e0240 */
[C---:B------:R-:W-:Y:S01]  /*3bc0*/  LEA R56, P5, R6.reuse, UR4, 0x1 ;  /* 0x0000000406387c11 */ /* 0x040fe2000f8a08ff */
[----:B------:R-:W-:Y:S01]  /*3bd0*/  IMAD.IADD R5, R7, 0x1, R5 ;  /* 0x0000000107057824 */ /* 0x000fe200078e0205 */
[----:B------:R-:W-:Y:S01]  /*3be0*/  ULDC UR4, c[0x0][0x310] ;  /* 0x0000c40000047ab9 */ /* 0x000fe20000000800 */
[C---:B------:R-:W-:Y:S02]  /*3bf0*/  VIADD R77, R9.reuse, 0x20 ;  /* 0x00000020094d7836 */ /* 0x040fe40000000000 */
[C---:B------:R-:W-:Y:S01]  /*3c00*/  @P3 VIADD R77, R9.reuse, 0xffffffe0 ;  /* 0xffffffe0094d3836 */ /* 0x040fe20000000000 */
[----:B0---4-:R-:W-:Y:S01]  /*3c10*/  LEA.HI.X R57, R6, UR5, R5, 0x1, P5 ;  /* 0x0000000506397c11 */ /* 0x011fe2000a8f0c05 */
[----:B---3--:R-:W-:Y:S01]  /*3c20*/  IMAD R78, R9, 0x2, R2 ;  /* 0x00000002094e7824 */ /* 0x008fe200078e0202 */
[C---:B------:R-:W-:Y:S01]  /*3c30*/  ISETP.GE.AND P5, PT, R16.reuse, UR4, PT ;  /* 0x0000000410007c0c */ /* 0x040fe2000bfa6270 */
[----:B------:R-:W-:Y:S01]  /*3c40*/  VIADD R12, R16, 0x80 ;  /* 0x00000080100c7836 */ /* 0x000fe20000000000 */
        /* <DEDUP_REMOVED lines=40> */
[----:B------:R-:W-:Y:S02]  /*3ed0*/  ISETP.GE.AND P3, PT, R76, UR4, PT ;  /* 0x000000044c007c0c */ /* 0x000fe4000bf66270 */
[----:B------:R-:W-:-:S07]  /*3ee0*/  IADD3 R76, R16, 0x160, RZ ;  /* 0x00000160104c7810 */ /* 0x000fce0007ffe0ff */
        /* <DEDUP_REMOVED lines=18> */
.L_x_4225:
[----:B------:R-:W-:Y:S05]  /*4010*/  BSYNC B0 ;  /* 0x0000000000007941 */ /* 0x000fea0003800000 */
.L_x_4224:
        /* <DEDUP_REMOVED lines=16> */
[----:B----4-:R-:W-:Y:S06]  /*4120*/  @P2 BRA `(.L_x_4226) ;  /* 0xffffffe000282947 */ /* 0x010fec000383ffff */
.L_x_4192:
[----:B-1----:R-:W4:Y:S01]  /*4130*/  LDL R4, [R1+0x4] ;  /* 0x0000040001047983 */ /* 0x002f220000100800 */
[----:B------:R-:W-:Y:S01]  /*4140*/  BSSY B0, `(.L_x_4227) ;  /* 0x0000049000007945 */ /* 0x000fe20003800000 */
        /* <DEDUP_REMOVED lines=61> */
[----:B--2---:R-:W-:Y:S02]  /*4520*/  CS2R R24, SRZ ;  /* 0x0000000000187805 */ /* 0x004fe4000001ff00 */
[----:B------:R-:W-:Y:S01]  /*4530*/  MOV R174, RZ ;  /* 0x000000ff00ae7202 */ /* 0x000fe20000000f00 */
[----:B------:R-:W-:Y:S02]  /*4540*/  IMAD.MOV.U32 R31, RZ, RZ, RZ ;  /* 0x000000ffff1f7224 */ /* 0x000fe400078e00ff */
[----:B------:R-:W-:Y:S02]  /*4550*/  IMAD.MOV.U32 R7, RZ, RZ, RZ ;  /* 0x000000ffff077224 */ /* 0x000fe400078e00ff */
[----:B------:R-:W-:Y:S02]  /*4560*/  IMAD.MOV.U32 R176, RZ, RZ, RZ ;  /* 0x000000ffffb07224 */ /* 0x000fe400078e00ff */
[----:B------:R-:W-:Y:S02]  /*4570*/  IMAD.MOV.U32 R27, RZ, RZ, RZ ;  /* 0x000000ffff1b7224 */ /* 0x000fe400078e00ff */
[----:B------:R-:W-:Y:S01]  /*4580*/  IMAD.MOV.U32 R5, RZ, RZ, RZ ;  /* 0x000000ffff057224 */ /* 0x000fe200078e00ff */
[----:B----4-:R-:W-:Y:S01]  /*4590*/  ISETP.NE.AND P0, PT, R4, 0x1, PT ;  /* 0x000000010400780c */ /* 0x010fe20003f05270 */
[----:B------:R-:W-:-:S12]  /*45a0*/  @P3 BRA `(.L_x_4228) ;  /* 0x0000000000083947 */ /* 0x000fd80003800000 */
[----:B------:R-:W0:Y:S02]  /*45b0*/  FENCE.VIEW.ASYNC.G ;  /* 0x00000000000073c6 */ /* 0x000e240000000100 */
[----:B0-----:R-:W-:Y:S06]  /*45c0*/  BAR.ARV 0xc, 0x120 ;  /* 0x0304800000007b1d */ /* 0x001fec0000002000 */
.L_x_4228:
[----:B------:R-:W-:Y:S05]  /*45d0*/  BSYNC B0 ;  /* 0x0000000000007941 */ /* 0x000fea0003800000 */
.L_x_4227:
[----:B------:R-:W-:Y:S01]  /*45e0*/  BSSY B7, `(.L_x_4229) ;  /* 0x0000ee4000077945 */ /* 0x000fe20003800000 */
[----:B------:R-:W-:Y:S01]  /*45f0*/  IMAD.MOV.U32 R175, RZ, RZ, RZ ;  /* 0x000000ffffaf7224 */ /* 0x000fe200078e00ff */
[----:B------:R-:W-:Y:S02]  /*4600*/  MOV R177, RZ ;  /* 0x000000ff00b17202 */ /* 0x000fe40000000f00 */
[----:B------:R-:W-:Y:S05]  /*4610*/  @!P0 BRA `(.L_x_4230) ;  /* 0x0000001800408947 */ /* 0x000fea0003800000 */
        /* <DEDUP_REMOVED lines=31> */
[----:B-1----:R-:W-:-:S03]  /*4810*/  LOP3.LUT R20, R20, 0x7f, RZ, 0xc0, !PT ;  /* 0x0000007f14147812 */ /* 0x002fc600078ec0ff */
[----:B------:R-:W-:Y:S01]  /*4820*/  IMAD R6, R18, 0x1000, R15 ;  /* 0x0000100012067824 */ /* 0x000fe200078e020f */
[----:B------:R-:W-:-:S03]  /*4830*/  ISETP.NE.AND P2, PT, R20, RZ, PT ;  /* 0x000000ff1400720c */ /* 0x000fc60003f45270 */
[C---:B------:R-:W-:Y:S01]  /*4840*/  VIADD R8, R6.reuse, 0x80 ;  /* 0x0000008006087836 */ /* 0x040fe20000000000 */
[C---:B------:R-:W-:Y:S01]  /*4850*/  R2UR UR6, R6.reuse ;  /* 0x00000000060672ca */ /* 0x040fe200000e0000 */
[C---:B------:R-:W-:Y:S02]  /*4860*/  VIADD R12, R6.reuse, 0x100 ;  /* 0x00000100060c7836 */ /* 0x040fe40000000000 */
[----:B------:R-:W-:-:S06]  /*4870*/  VIADD R6, R6, 0x180 ;  /* 0x0000018006067836 */ /* 0x000fcc0000000000 */
[----:B------:R-:W-:-:S04]  /*4880*/  @!P2 IMAD R0, R18, 0x8, R2 ;  /* 0x000000081200a824 */ /* 0x000fc800078e0202 */
[----:B------:R-:W-:Y:S01]  /*4890*/  HGMMA.64x256x16.F32 R24, gdesc[UR4].tnspB, RZ, !UPT, gsb0 ;  /* 0x43e00000041879f0 */ /* 0x000fe2000c0008ff */
[----:B------:R-:W-:Y:S02]  /*48a0*/  R2UR UR4, R10 ;  /* 0x000000000a0472ca */ /* 0x000fe400000e0000 */
[----:B------:R-:W-:Y:S02]  /*48b0*/  R2UR UR5, R11 ;  /* 0x000000000b0572ca */ /* 0x000fe400000e0000 */
[----:B------:R-:W-:Y:S01]  /*48c0*/  R2UR UR6, R8 ;  /* 0x00000000080672ca */ /* 0x000fe200000e0000 */
[----:B------:R-:W-:Y:S01]  /*48d0*/  VIADD R8, R4, 0x4 ;  /* 0x0000000404087836 */ /* 0x000fe20000000000 */
[----:B------:R-:W-:Y:S02]  /*48e0*/  R2UR UR7, R9 ;  /* 0x00000000090772ca */ /* 0x000fe400000e0000 */
[----:B------:R-:W-:Y:S02]  /*48f0*/  MOV R9, 0x40000040 ;  /* 0x4000004000097802 */ /* 0x000fe40000000f00 */
[----:B------:R-:W-:-:S04]  /*4900*/  @!P2 IADD3 R0, R0, 0x38860, RZ ;  /* 0x000388600000a810 */ /* 0x000fc80007ffe0ff */
[----:B------:R-:W-:Y:S01]  /*4910*/  @!P2 PRMT R0, RZ, 0x654, R0 ;  /* 0x00000654ff00a816 */ /* 0x000fe20000000000 */
[----:B------:R-:W-:Y:S02]  /*4920*/  WARPGROUP.DEPBAR.LE gsb0, 0x0 ;  /* 0x00008000000079c5 */ /* 0x000fe40000010000 */
[----:B------:R-:W-:-:S10]  /*4930*/  WARPGROUP.ARRIVE ;  /* 0x00000000000079c5 */ /* 0x000fd40000000000 */
[----:B------:R-:W-:Y:S01]  /*4940*/  HGMMA.64x256x16.F32 R24, gdesc[UR4].tnspB, R24, gsb0 ;  /* 0x43e00000041879f0 */ /* 0x000fe20008000818 */
[----:B------:R-:W-:Y:S02]  /*4950*/  R2UR UR4, R8 ;  /* 0x00000000080472ca */ /* 0x000fe400000e0000 */
[----:B------:R-:W-:Y:S02]  /*4960*/  R2UR UR5, R9 ;  /* 0x00000000090572ca */ /* 0x000fe400000e0000 */
[----:B------:R-:W-:Y:S01]  /*4970*/  R2UR UR6, R12 ;  /* 0x000000000c0672ca */ /* 0x000fe200000e0000 */
[----:B------:R-:W-:Y:S01]  /*4980*/  VIADD R12, R4, 0x6 ;  /* 0x00000006040c7836 */ /* 0x000fe20000000000 */
[----:B------:R-:W-:Y:S01]  /*4990*/  R2UR UR7, R13 ;  /* 0x000000000d0772ca */ /* 0x000fe200000e0000 */
[----:B------:R-:W-:Y:S01]  /*49a0*/  IMAD.MOV.U32 R13, RZ, RZ, 0x40000040 ;  /* 0x40000040ff0d7424 */ /* 0x000fe200078e00ff */
[----:B------:R-:W-:Y:S02]  /*49b0*/  WARPGROUP.DEPBAR.LE gsb0, 0x0 ;  /* 0x00008000000079c5 */ /* 0x000fe40000010000 */
[----:B------:R-:W-:-:S15]  /*49c0*/  WARPGROUP.ARRIVE ;  /* 0x00000000000079c5 */ /* 0x000fde0000000000 */
[----:B------:R-:W-:-:S02]  /*49d0*/  NOP ;  /* 0x0000000000007918 */ /* 0x000fc40000000000 */
        /* <DEDUP_REMOVED lines=14> */
.L_x_4234:
[----:B------:R-:W-:Y:S01]  /*4ac0*/  BAR.SYNC.DEFER_BLOCKING 0xe, 0x100 ;  /* 0x0384000000007b1d */ /* 0x000fe20000010000 */
[----:B------:R-:W-:Y:S01]  /*4ad0*/  IMAD R3, R18, 0x40, R190 ;  /* 0x0000004012037824 */ /* 0x000fe200078e02be */
[----:B------:R-:W-:Y:S01]  /*4ae0*/  R2UR UR4, R4 ;  /* 0x00000000040472ca */ /* 0x000fe200000e0000 */
[----:B------:R-:W-:Y:S01]  /*4af0*/  VIADD R18, R18, 0x1 ;  /* 0x0000000112127836 */ /* 0x000fe20000000000 */
[----:B------:R-:W-:Y:S01]  /*4b00*/  R2UR UR5, R5 ;  /* 0x00000000050572ca */ /* 0x000fe200000e0000 */
[----:B------:R-:W-:Y:S01]  /*4b10*/  IMAD R3, R3, 0x4, R2 ;  /* 0x0000000403037824 */ /* 0x000fe200078e0202 */
[C---:B------:R-:W-:Y:S01]  /*4b20*/  ISETP.GT.AND P1, PT, R197.reuse, RZ, PT ;  /* 0x000000ffc500720c */ /* 0x040fe20003f24270 */
[----:B------:R-:W-:Y:S01]  /*4b30*/  IMAD.MOV.U32 R7, RZ, RZ, 0x40000040 ;  /* 0x40000040ff077424 */ /* 0x000fe200078e00ff */
[C---:B------:R-:W-:Y:S01]  /*4b40*/  ISETP.NE.AND P0, PT, R18.reuse, 0x2, PT ;  /* 0x000000021200780c */ /* 0x040fe20003f05270 */
[----:B------:R-:W-:Y:S02]  /*4b50*/  IMAD.MOV.U32 R21, RZ, RZ, 0x40000040 ;  /* 0x40000040ff157424 */ /* 0x000fe400078e00ff */
[----:B------:R-:W-:Y:S01]  /*4b60*/  VIADD R197, R197, 0xffffffff ;  /* 0xffffffffc5c57836 */ /* 0x000fe20000000000 */
[----:B------:R-:W-:-:S02]  /*4b70*/  SEL R18, R18, RZ, P0 ;  /* 0x000000ff12127207 */ /* 0x000fc40000000000 */
[----:B------:R-:W-:Y:S01]  /*4b80*/  R2UR UR7, R7 ;  /* 0x00000000070772ca */ /* 0x000fe200000e0000 */
[----:B------:R-:W-:Y:S02]  /*4b90*/  IMAD.MOV.U32 R7, RZ, RZ, 0x40000040 ;  /* 0x40000040ff077424 */ /* 0x000fe400078e00ff */
[----:B------:R-:W-:-:S05]  /*4ba0*/  IMAD R6, R18, 0x1000, R15 ;  /* 0x0000100012067824 */ /* 0x000fca00078e020f */
[C---:B------:R-:W-:Y:S01]  /*4bb0*/  R2UR UR6, R6.reuse ;  /* 0x00000000060672ca */ /* 0x040fe200000e0000 */
[----:B01----:R-:W0:Y:S01]  /*4bc0*/  LDS R0, [R3+0x38400] ;  /* 0x0384000003007984 */ /* 0x003e220000000800 */
[----:B------:R-:W-:-:S03]  /*4bd0*/  IADD3 R20, R6, 0x80, RZ ;  /* 0x0000008006147810 */ /* 0x000fc60007ffe0ff */
[----:B------:R1:W2:Y:S02]  /*4be0*/  LDS R14, [R3+0x38420] ;  /* 0x03842000030e7984 */ /* 0x0002a40000000800 */
[----:B-1----:R-:W-:-:S04]  /*4bf0*/  SEL R3, RZ, 0x1, P0 ;  /* 0x00000001ff037807 */ /* 0x002fc80000000000 */
[----:B------:R-:W-:Y:S01]  /*4c00*/  LOP3.LUT R22, R22, R3, RZ, 0x3c, !PT ;  /* 0x0000000316167212 */ /* 0x000fe200078e3cff */
        /* <DEDUP_REMOVED lines=128> */
[----:B------:R-:W-:-:S05]  /*5410*/  @!P2 IMAD R0, R18, 0x8, R2 ;  /* 0x000000081200a824 */ /* 0x000fca00078e0202 */
[----:B------:R-:W-:Y:S01]  /*5420*/  WARPGROUP.ARRIVE ;  /* 0x00000000000079c5 */ /* 0x000fe20000000000 */
[----:B------:R-:W-:-:S04]  /*5430*/  @!P2 IADD3 R0, R0, 0x38860, RZ ;  /* 0x000388600000a810 */ /* 0x000fc80007ffe0ff */
[----:B------:R-:W-:Y:S01]  /*5440*/  @!P2 PRMT R0, RZ, 0x654, R0 ;  /* 0x00000654ff00a816 */ /* 0x000fe20000000000 */
        /* <DEDUP_REMOVED lines=31> */
.L_x_4233:
[----:B------:R-:W-:Y:S05]  /*5640*/  BSYNC B0 ;  /* 0x0000000000007941 */ /* 0x000fea0003800000 */
.L_x_4232:
[----:B------:R-:W-:Y:S01]  /*5650*/  BAR.SYNC.DEFER_BLOCKING 0xe, 0x100 ;  /* 0x0384000000007b1d */ /* 0x000fe20000010000 */
[C---:B------:R-:W-:Y:S01]  /*5660*/  IMAD R3, R18.reuse, 0x40, R190 ;  /* 0x0000004012037824 */ /* 0x040fe200078e02be */
[----:B------:R-:W-:Y:S01]  /*5670*/  PLOP3.LUT P0, PT, PT, PT, PT, 0x8, 0x0 ;  /* 0x000000000000781c */ /* 0x000fe20003f0e170 */
[----:B------:R-:W-:Y:S02]  /*5680*/  VIADD R18, R18, 0x1 ;  /* 0x0000000112127836 */ /* 0x000fe40000000000 */
[----:B------:R-:W-:-:S03]  /*5690*/  IMAD R3, R3, 0x4, R2 ;  /* 0x0000000403037824 */ /* 0x000fc600078e0202 */
        /* <DEDUP_REMOVED lines=136> */
.L_x_4230:
        /* <DEDUP_REMOVED lines=31> */
.L_x_4236:
[----:B------:R-:W-:Y:S05]  /*6110*/  BSYNC B6 ;  /* 0x0000000000067941 */ /* 0x000fea0003800000 */
.L_x_4235:
        /* <DEDUP_REMOVED lines=12> */
.L_x_4240:
[----:B-1----:R1:W2:Y:S02]  /*61e0*/  SYNCS.PHASECHK.TRANS64.TRYWAIT P0, [R2+URZ+0x38800], R3 ;  /* 0x03880003020075a7 */ /* 0x0022a4000800017f */
[----:B--2---:R-:W-:Y:S05]  /*61f0*/  @!P0 NANOSLEEP.SYNCS 0x989680 ;  /* 0x009896800000895d */ /* 0x004fea0003900000 */
[----:B------:R-:W2:Y:S02]  /*6200*/  @!P0 SYNCS.PHASECHK.TRANS64 P0, [R2+URZ+0x38800], R3 ;  /* 0x03880003020085a7 */ /* 0x000ea4000800007f */
[----:B--2---:R-:W-:Y:S05]  /*6210*/  @!P0 BRA `(.L_x_4240) ;  /* 0xfffffffc00f08947 */ /* 0x004fea000383ffff */
.L_x_4239:
[----:B------:R-:W-:Y:S05]  /*6220*/  BSYNC B0 ;  /* 0x0000000000007941 */ /* 0x000fea0003800000 */
.L_x_4238:
[----:B------:R-:W-:Y:S05]  /*6230*/  BRA `(.L_x_4241) ;  /* 0x0000002c004c7947 */ /* 0x000fea0003800000 */
.L_x_4237:
[----:B------:R-:W0:Y:S01]  /*6240*/  LDC.64 R46, c[0x0][0x3d8] ;  /* 0x0000f600ff2e7b82 */ /* 0x000e220000000a00 */
[----:B------:R-:W-:Y:S01]  /*6250*/  VIADD R0, R2, 0x20400 ;  /* 0x0002040002007836 */ /* 0x000fe20000000000 */
[----:B-----5:R-:W-:Y:S01]  /*6260*/  SHF.R.S32.HI R3, RZ, 0x1f, R33 ;  /* 0x0000001fff037819 */ /* 0x020fe20000011421 */
[----:B------:R-:W-:Y:S01]  /*6270*/  IMAD.SHL.U32 R24, R222, 0x4, RZ ;  /* 0x00000004de187824 */ /* 0x000fe200078e00ff */
[----:B------:R-:W-:Y:S01]  /*6280*/  SHF.R.S32.HI R5, RZ, 0x1f, R16 ;  /* 0x0000001fff057819 */ /* 0x000fe20000011410 */
[----:B------:R-:W-:Y:S01]  /*6290*/  BSSY B6, `(.L_x_4242) ;  /* 0x0000032000067945 */ /* 0x000fe20003800000 */
[----:B------:R-:W-:Y:S02]  /*62a0*/  LOP3.LUT P0, RZ, R0, 0x3ff, RZ, 0xc0, !PT ;  /* 0x000003ff00ff7812 */ /* 0x000fe4000780c0ff */
[----:B------:R-:W1:Y:S01]  /*62b0*/  LDC.64 R44, c[0x0][0x3e8] ;  /* 0x0000fa00ff2c7b82 */ /* 0x000e620000000a00 */
[----:B------:R-:W-:Y:S02]  /*62c0*/  MOV R4, R16 ;  /* 0x0000001000047202 */ /* 0x000fe40000000f00 */
        /* <DEDUP_REMOVED lines=12> */
[----:B------:R-:W-:-:S04]  /*6390*/  IMAD.WIDE.U32 R40, R33, R44, RZ ;  /* 0x0000002c21287225 */ /* 0x000fc800078e00ff */
[----:B------:R-:W-:-:S04]  /*63a0*/  IMAD.WIDE.U32 R8, R19, R46, R4 ;  /* 0x0000002e13087225 */ /* 0x000fc800078e0004 */
[----:B------:R-:W-:Y:S01]  /*63b0*/  IMAD.WIDE.U32 R10, R19, R44, R4 ;  /* 0x0000002c130a7225 */ /* 0x000fe200078e0004 */
[----:B------:R-:W-:-:S03]  /*63c0*/  IADD3 R27, P3, R8, R42, RZ ;  /* 0x0000002a081b7210 */ /* 0x000fc60007f7e0ff */
        /* <DEDUP_REMOVED lines=30> */
.L_x_4243:
[----:B------:R-:W-:Y:S05]  /*65b0*/  BSYNC B6 ;  /* 0x0000000000067941 */ /* 0x000fea0003800000 */
.L_x_4242:
        /* <DEDUP_REMOVED lines=55> */
[----:B------:R-:W-:Y:S01]  /*6930*/  LEA R14, P4, R15, UR6, 0x1 ;  /* 0x000000060f0e7c11 */ /* 0x000fe2000f8808ff */
[----:B------:R-:W-:Y:S01]  /*6940*/  IMAD.X R31, R59, 0x1, R50, P5 ;  /* 0x000000013b1f7824 */ /* 0x000fe200028e0632 */
[----:B------:R-:W-:-:S02]  /*6950*/  LEA R38, P5, R0, UR8, 0x1 ;  /* 0x0000000800267c11 */ /* 0x000fc4000f8a08ff */
[----:B------:R-:W-:Y:S02]  /*6960*/  CS2R R36, SRZ ;  /* 0x0000000000247805 */ /* 0x000fe4000001ff00 */
[----:B------:R-:W-:Y:S02]  /*6970*/  LEA.HI.X R15, R15, UR7, R30, 0x1, P4 ;  /* 0x000000070f0f7c11 */ /* 0x000fe4000a0f0c1e */
[----:B------:R-:W-:Y:S02]  /*6980*/  CS2R R32, SRZ ;  /* 0x0000000000207805 */ /* 0x000fe4000001ff00 */
[----:B------:R-:W-:Y:S02]  /*6990*/  LEA.HI.X R39, R0, UR9, R31, 0x1, P5 ;  /* 0x0000000900277c11 */ /* 0x000fe4000a8f0c1f */
[----:B------:R-:W-:Y:S02]  /*69a0*/  CS2R R34, SRZ ;  /* 0x0000000000227805 */ /* 0x000fe4000001ff00 */
[----:B------:R-:W-:Y:S01]  /*69b0*/  CS2R R30, SRZ ;  /* 0x00000000001e7805 */ /* 0x000fe2000001ff00 */
[----:B------:R0:W5:Y:S04]  /*69c0*/  @!P3 LDG.E.64 R36, desc[UR54][R14.64] ;  /* 0x000000360e24b981 */ /* 0x000168000c1e1b00 */
[----:B------:R0:W5:Y:S04]  /*69d0*/  @!P2 LDG.E.64 R32, desc[UR54][R14.64+0x20] ;  /* 0x000020360e20a981 */ /* 0x000168000c1e1b00 */
[----:B------:R0:W5:Y:S04]  /*69e0*/  @!P3 LDG.E.64 R34, desc[UR54][R38.64] ;  /* 0x000000362622b981 */ /* 0x000168000c1e1b00 */
[----:B------:R0:W5:Y:S02]  /*69f0*/  @!P2 LDG.E.64 R30, desc[UR54][R38.64+0x20] ;  /* 0x00002036261ea981 */ /* 0x000164000c1e1b00 */
.L_x_4247:
[----:B------:R-:W-:Y:S05]  /*6a00*/  BSYNC B1 ;  /* 0x0000000000017941 */ /* 0x000fea0003800000 */
.L_x_4246:
        /* <DEDUP_REMOVED lines=24> */
.L_x_4249:
[----:B------:R-:W-:Y:S05]  /*6b90*/  BSYNC B1 ;  /* 0x0000000000017941 */ /* 0x000fea0003800000 */
.L_x_4248:
[----:B------:R-:W-:Y:S01]  /*6ba0*/  IMAD.WIDE.U32 R10, R3, R4, R10 ;  /* 0x00000004030a7225 */ /* 0x000fe200078e000a */
[----:B------:R-:W-:Y:S01]  /*6bb0*/  LEA.HI R0, R219, R219, RZ, 0x1 ;  /* 0x000000dbdb007211 */ /* 0x000fe200078f08ff */
[----:B------:R-:W-:Y:S01]  /*6bc0*/  ULDC.64 UR4, c[0x0][0x3c8] ;  /* 0x0000f20000047ab9 */ /* 0x000fe20000000a00 */
[----:B01----:R-:W-:Y:S01]  /*6bd0*/  SHF.L.U32 R14, R191, 0x6, RZ ;  /* 0x00000006bf0e7819 */ /* 0x003fe200000006ff */
[----:B------:R-:W-:Y:S01]  /*6be0*/  IMAD.WIDE.U32 R12, R3, R6, R12 ;  /* 0x00000006030c7225 */ /* 0x000fe200078e000c */
[----:B------:R-:W-:Y:S02]  /*6bf0*/  ULDC.64 UR6, c[0x0][0x3e0] ;  /* 0x0000f80000067ab9 */ /* 0x000fe40000000a00 */
[----:B------:R-:W-:Y:S01]  /*6c00*/  LOP3.LUT R15, R14, 0x1c0, RZ, 0xc0, !PT ;  /* 0x000001c00e0f7812 */ /* 0x000fe200078ec0ff */
[C---:B------:R-:W-:Y:S02]  /*6c10*/  IMAD R4, R41.reuse, R4, RZ ;  /* 0x0000000429047224 */ /* 0x040fe400078e02ff */
[----:B------:R-:W-:Y:S01]  /*6c20*/  IMAD R6, R41, R6, RZ ;  /* 0x0000000629067224 */ /* 0x000fe200078e02ff */
[----:B------:R-:W-:Y:S01]  /*6c30*/  SHF.R.U32.HI R14, RZ, 0x3, R15 ;  /* 0x00000003ff0e7819 */ /* 0x000fe2000001160f */
[C---:B------:R-:W-:Y:S01]  /*6c40*/  IMAD R5, R3.reuse, R5, R4 ;  /* 0x0000000503057224 */ /* 0x040fe200078e0204 */
[----:B------:R-:W-:Y:S01]  /*6c50*/  LEA R4, P2, R10, UR4, 0x1 ;  /* 0x000000040a047c11 */ /* 0x000fe2000f8408ff */
[----:B------:R-:W-:Y:S01]  /*6c60*/  IMAD R3, R3, R7, R6 ;  /* 0x0000000703037224 */ /* 0x000fe200078e0206 */
[----:B------:R-:W-:Y:S01]  /*6c70*/  LOP3.LUT R6, R0, 0xfffffffe, RZ, 0xc0, !PT ;  /* 0xfffffffe00067812 */ /* 0x000fe200078ec0ff */
[----:B------:R-:W-:Y:S01]  /*6c80*/  IMAD.IADD R5, R11, 0x1, R5 ;  /* 0x000000010b057824 */ /* 0x000fe200078e0205 */
[----:B------:R-:W-:Y:S01]  /*6c90*/  LEA R0, P3, R12, UR6, 0x1 ;  /* 0x000000060c007c11 */ /* 0x000fe2000f8608ff */
[----:B------:R-:W-:Y:S01]  /*6ca0*/  IMAD.IADD R3, R13, 0x1, R3 ;  /* 0x000000010d037824 */ /* 0x000fe200078e0203 */
[----:B------:R-:W-:Y:S01]  /*6cb0*/  LOP3.LUT R7, R15, 0x18, R16, 0xf8, !PT ;  /* 0x000000180f077812 */ /* 0x000fe200078ef810 */
[----:B------:R-:W-:Y:S01]  /*6cc0*/  IMAD.IADD R57, R219, 0x1, -R6 ;  /* 0x00000001db397824 */ /* 0x000fe200078e0a06 */
[----:B------:R-:W-:Y:S01]  /*6cd0*/  UMOV UR4, 0xffffffff ;  /* 0xffffffff00047882 */ /* 0x000fe20000000000 */
[----:B------:R-:W-:-:S02]  /*6ce0*/  LEA.HI.X R5, R10, UR5, R5, 0x1, P2 ;  /* 0x000000050a057c11 */ /* 0x000fc400090f0c05 */
[----:B------:R-:W-:Y:S02]  /*6cf0*/  LEA.HI.X R3, R12, UR7, R3, 0x1, P3 ;  /* 0x000000070c037c11 */ /* 0x000fe400098f0c03 */
[----:B------:R-:W-:Y:S02]  /*6d00*/  LOP3.LUT R39, R7, R14, RZ, 0x3c, !PT ;  /* 0x0000000e07277212 */ /* 0x000fe400078e3cff */
[----:B------:R-:W-:Y:S01]  /*6d10*/  SHF.L.U32 R7, R57, 0x1f, RZ ;  /* 0x0000001f39077819 */ /* 0x000fe200000006ff */
[----:B------:R-:W-:Y:S06]  /*6d20*/  BRA.DIV UR4, `(.L_x_4250) ;  /* 0x0000015604a47947 */ /* 0x000fec000b800000 */
.L_x_4437:
[----:B------:R-:W-:-:S03]  /*6d30*/  UMOV UR4, 0xffffffff ;  /* 0xffffffff00047882 */ /* 0x000fc60000000000 */
[----:B------:R-:W-:Y:S05]  /*6d40*/  BRA.DIV UR4, `(.L_x_4251) ;  /* 0x0000015604c47947 */ /* 0x000fea000b800000 */
.L_x_4440:
[----:B------:R-:W-:-:S03]  /*6d50*/  UMOV UR4, 0xffffffff ;  /* 0xffffffff00047882 */ /* 0x000fc60000000000 */
[----:B------:R-:W-:Y:S05]  /*6d60*/  BRA.DIV UR4, `(.L_x_4252) ;  /* 0x0000015604e47947 */ /* 0x000fea000b800000 */
.L_x_4443:
[----:B------:R-:W-:-:S03]  /*6d70*/  UMOV UR4, 0xffffffff ;  /* 0xffffffff00047882 */ /* 0x000fc60000000000 */
[----:B------:R-:W-:Y:S05]  /*6d80*/  BRA.DIV UR4, `(.L_x_4253) ;  /* 0x0000015a04047947 */ /* 0x000fea000b800000 */
.L_x_4446:
[----:B------:R-:W-:-:S03]  /*6d90*/  UMOV UR4, 0xffffffff ;  /* 0xffffffff00047882 */ /* 0x000fc60000000000 */
[----:B------:R-:W-:Y:S05]  /*6da0*/  BRA.DIV UR4, `(.L_x_4254) ;  /* 0x0000015a04247947 */ /* 0x000fea000b800000 */
.L_x_4449:
[----:B------:R-:W-:-:S03]  /*6db0*/  UMOV UR4, 0xffffffff ;  /* 0xffffffff00047882 */ /* 0x000fc60000000000 */
[----:B------:R-:W-:Y:S05]  /*6dc0*/  BRA.DIV UR4, `(.L_x_4255) ;  /* 0x0000015a04447947 */ /* 0x000fea000b800000 */
.L_x_4452:
[----:B------:R-:W-:-:S03]  /*6dd0*/  UMOV UR4, 0xffffffff ;  /* 0xffffffff00047882 */ /* 0x000fc60000000000 */
[----:B------:R-:W-:Y:S05]  /*6de0*/  BRA.DIV UR4, `(.L_x_4256) ;  /* 0x0000015a04647947 */ /* 0x000fea000b800000 */
.L_x_4455:
[----:B------:R-:W-:-:S03]  /*6df0*/  UMOV UR4, 0xffffffff ;  /* 0xffffffff00047882 */ /* 0x000fc60000000000 */
[----:B------:R-:W-:Y:S05]  /*6e00*/  BRA.DIV UR4, `(.L_x_4257) ;  /* 0x0000015a04847947 */ /* 0x000fea000b800000 */
.L_x_4458:
        /* <DEDUP_REMOVED lines=17> */
[----:B------:R-:W-:Y:S01]  /*6f20*/  IMAD.MOV.U32 R5, RZ, RZ, R33 ;  /* 0x000000ffff057224 */ /* 0x000fe200078e0021 */
[C---:B------:R-:W-:Y:S01]  /*6f30*/  IADD3 R4, R3.reuse, 0x20400, RZ ;  /* 0x0002040003047810 */ /* 0x040fe20007ffe0ff */
[----:B------:R-:W-:Y:S01]  /*6f40*/  IMAD.MOV.U32 R6, RZ, RZ, R26 ;  /* 0x000000ffff067224 */ /* 0x000fe200078e001a */
[----:B------:R-:W-:Y:S01]  /*6f50*/  PRMT R14, R0, 0x7610, R14 ;  /* 0x00007610000e7816 */ /* 0x000fe2000000000e */
[----:B------:R-:W-:Y:S01]  /*6f60*/  IMAD.MOV.U32 R11, RZ, RZ, R27 ;  /* 0x000000ffff0b7224 */ /* 0x000fe200078e001b */
[----:B------:R-:W-:Y:S01]  /*6f70*/  PRMT R44, R44, 0x5410, R5 ;  /* 0x000054102c2c7816 */ /* 0x000fe20000000005 */
[----:B------:R-:W-:-:S02]  /*6f80*/  VIADD R0, R3, 0x20440 ;  /* 0x0002044003007836 */ /* 0x000fc40000000000 */
[----:B------:R-:W-:Y:S01]  /*6f90*/  @P3 VIADD R0, R4, 0xffffffc0 ;  /* 0xffffffc004003836 */ /* 0x000fe20000000000 */
[----:B------:R-:W-:Y:S01]  /*6fa0*/  PRMT R45, R6, 0x5410, R11 ;  /* 0x00005410062d7816 */ /* 0x000fe2000000000b */
[----:B------:R-:W-:Y:S01]  /*6fb0*/  IMAD.MOV.U32 R4, RZ, RZ, R8 ;  /* 0x000000ffff047224 */ /* 0x000fe200078e0008 */
[----:B------:R-:W-:Y:S01]  /*6fc0*/  MOV R6, R28 ;  /* 0x0000001c00067202 */ /* 0x000fe20000000f00 */
[----:B------:R-:W-:Y:S02]  /*6fd0*/  IMAD.MOV.U32 R5, RZ, RZ, R9 ;  /* 0x000000ffff057224 */ /* 0x000fe400078e0009 */
[----:B------:R-:W-:-:S03]  /*6fe0*/  IMAD.MOV.U32 R11, RZ, RZ, R29 ;  /* 0x000000ffff0b7224 */ /* 0x000fc600078e001d */
[----:B------:R-:W-:Y:S01]  /*6ff0*/  PRMT R46, R4, 0x5410, R5 ;  /* 0x00005410042e7816 */ /* 0x000fe20000000005 */
[----:B------:R-:W-:Y:S01]  /*7000*/  IMAD.MOV.U32 R4, RZ, RZ, R20 ;  /* 0x000000ffff047224 */ /* 0x000fe200078e0014 */
[----:B------:R-:W-:Y:S01]  /*7010*/  PRMT R47, R6, 0x5410, R11 ;  /* 0x00005410062f7816 */ /* 0x000fe2000000000b */
[----:B------:R-:W-:Y:S01]  /*7020*/  IMAD.MOV.U32 R5, RZ, RZ, R21 ;  /* 0x000000ffff057224 */ /* 0x000fe200078e0015 */
[----:B0-----:R-:W-:Y:S06]  /*7030*/  @!P2 BRA `(.L_x_4259) ;  /* 0x000001580020a947 */ /* 0x001fec0003800000 */
.L_x_4459:
[----:B------:R-:W-:Y:S05]  /*7040*/  BSYNC B1 ;  /* 0x0000000000017941 */ /* 0x000fea0003800000 */
.L_x_4258:
        /* <DEDUP_REMOVED lines=51> */
.L_x_4263:
[----:B------:R-:W-:Y:S05]  /*7380*/  BSYNC B2 ;  /* 0x0000000000027941 */ /* 0x000fea0003800000 */
.L_x_4262:
        /* <DEDUP_REMOVED lines=43> */
.L_x_4261:
[----:B------:R-:W-:Y:S05]  /*7640*/  BSYNC B1 ;  /* 0x0000000000017941 */ /* 0x000fea0003800000 */
.L_x_4260:
        /* <DEDUP_REMOVED lines=49> */
.L_x_4266:
[----:B------:R-:W-:Y:S05]  /*7960*/  BSYNC B1 ;  /* 0x0000000000017941 */ /* 0x000fea0003800000 */
.L_x_4265:
        /* <DEDUP_REMOVED lines=44> */
.L_x_4245:
        /* <DEDUP_REMOVED lines=17> */
[----:B------:R-:W-:Y:S02]  /*7d40*/  @!P0 LEA.HI.X R9, R9, UR5, R10, 0x1, P4 ;  /* 0x0000000509098c11 */ /* 0x000fe4000a0f0c0a */
[----:B------:R-:W-:-:S03]  /*7d50*/  @!P0 IADD3 R11, P5, R54, R29, RZ ;  /* 0x0000001d360b8210 */ /* 0x000fc60007fbe0ff */
[----:B------:R2:W5:Y:S01]  /*7d60*/  @!P0 LDG.E.128 R32, desc[UR54][R8.64] ;  /* 0x0000003608208981 */ /* 0x000562000c1e1d00 */
[----:B------:R-:W-:Y:S02]  /*7d70*/  @!P0 IADD3.X R24, R59, R28, RZ, P5, !PT ;  /* 0x0000001c3b188210 */ /* 0x000fe40002ffe4ff */
[----:B0-----:R-:W-:Y:S02]  /*7d80*/  @!P1 LEA R12, P3, R13, R14, 0x1 ;  /* 0x0000000e0d0c9211 */ /* 0x001fe400078608ff */
[----:B------:R-:W-:Y:S02]  /*7d90*/  CS2R R28, SRZ ;  /* 0x00000000001c7805 */ /* 0x000fe4000001ff00 */
[----:B------:R-:W-:Y:S02]  /*7da0*/  @!P0 LEA R10, P2, R11, UR6, 0x1 ;  /* 0x000000060b0a8c11 */ /* 0x000fe4000f8408ff */
[----:B------:R-:W-:Y:S02]  /*7db0*/  @!P1 LEA.HI.X R13, R13, R15, R20, 0x1, P3 ;  /* 0x0000000f0d0d9211 */ /* 0x000fe400018f0c14 */
[----:B------:R-:W-:-:S02]  /*7dc0*/  @!P0 LEA.HI.X R11, R11, UR7, R24, 0x1, P2 ;  /* 0x000000070b0b8c11 */ /* 0x000fc400090f0c18 */
[----:B-1----:R-:W-:-:S04]  /*7dd0*/  @!P1 LEA R14, P4, R0, R30, 0x1 ;  /* 0x0000001e000e9211 */ /* 0x002fc800078808ff */
[----:B------:R-:W-:Y:S02]  /*7de0*/  @!P1 LEA.HI.X R15, R0, R31, R3, 0x1, P4 ;  /* 0x0000001f000f9211 */ /* 0x000fe400020f0c03 */
[----:B------:R-:W-:Y:S01]  /*7df0*/  CS2R R30, SRZ ;  /* 0x00000000001e7805 */ /* 0x000fe2000001ff00 */
[----:B------:R-:W0:Y:S05]  /*7e00*/  LDC R0, c[0x0][0x428] ;  /* 0x00010a00ff007b82 */ /* 0x000e2a0000000800 */
[----:B------:R-:W5:Y:S01]  /*7e10*/  @!P1 LDG.E.128 R28, desc[UR54][R14.64] ;  /* 0x000000360e1c9981 */ /* 0x000f62000c1e1d00 */
[----:B0-----:R-:W-:-:S13]  /*7e20*/  ISETP.NE.AND P2, PT, R0, 0x1, PT ;  /* 0x000000010000780c */ /* 0x001fda0003f45270 */
[----:B------:R-:W0:Y:S08]  /*7e30*/  @P2 LDC R0, c[0x0][0x42c] ;  /* 0x00010b00ff002b82 */ /* 0x000e300000000800 */
[----:B--2---:R-:W1:Y:S01]  /*7e40*/  @P2 LDC R9, c[0x0][0x430] ;  /* 0x00010c00ff092b82 */ /* 0x004e620000000800 */
        /* <DEDUP_REMOVED lines=8> */
[----:B0-----:R-:W-:-:S03]  /*7ed0*/  @P2 IMAD.HI.U32 R0, R3, R0, RZ ;  /* 0x0000000003002227 */ /* 0x001fc600078e00ff */
[----:B------:R0:W5:Y:S02]  /*7ee0*/  @!P1 LDG.E.128 R24, desc[UR54][R12.64] ;  /* 0x000000360c189981 */ /* 0x000164000c1e1d00 */
[----:B-1----:R-:W-:-:S04]  /*7ef0*/  @P2 SHF.R.U32.HI R3, RZ, R9, R0 ;  /* 0x00000009ff032219 */ /* 0x002fc80000011600 */
[----:B------:R-:W-:Y:S01]  /*7f00*/  SHF.R.S32.HI R21, RZ, 0x1f, R3 ;  /* 0x0000001fff157819 */ /* 0x000fe20000011403 */
[----:B------:R-:W-:Y:S02]  /*7f10*/  IMAD.MOV.U32 R9, RZ, RZ, R49 ;  /* 0x000000ffff097224 */ /* 0x000fe400078e0031 */
[----:B--2---:R-:W-:Y:S02]  /*7f20*/  IMAD.MOV.U32 R10, RZ, RZ, R40 ;  /* 0x000000ffff0a7224 */ /* 0x004fe400078e0028 */
[----:B------:R-:W-:Y:S02]  /*7f30*/  IMAD.MOV.U32 R11, RZ, RZ, R51 ;  /* 0x000000ffff0b7224 */ /* 0x000fe400078e0033 */
[C---:B------:R-:W-:Y:S02]  /*7f40*/  IMAD R0, R21.reuse, R4, RZ ;  /* 0x0000000415007224 */ /* 0x040fe400078e02ff */
[----:B0-----:R-:W-:Y:S02]  /*7f50*/  IMAD R12, R21, R6, RZ ;  /* 0x00000006150c7224 */ /* 0x001fe400078e02ff */
[----:B------:R-:W-:-:S04]  /*7f60*/  IMAD.WIDE.U32 R8, R3, R4, R8 ;  /* 0x0000000403087225 */ /* 0x000fc800078e0008 */
[----:B------:R-:W-:-:S04]  /*7f70*/  IMAD.WIDE.U32 R10, R3, R6, R10 ;  /* 0x00000006030a7225 */ /* 0x000fc800078e000a */
[C---:B------:R-:W-:Y:S02]  /*7f80*/  IMAD R5, R3.reuse, R5, R0 ;  /* 0x0000000503057224 */ /* 0x040fe400078e0200 */
[----:B------:R-:W-:Y:S01]  /*7f90*/  IMAD R3, R3, R7, R12 ;  /* 0x0000000703037224 */ /* 0x000fe200078e020c */
[----:B------:R-:W-:Y:S02]  /*7fa0*/  LEA R4, P2, R8, UR4, 0x1 ;  /* 0x0000000408047c11 */ /* 0x000fe4000f8408ff */
[----:B------:R-:W-:Y:S01]  /*7fb0*/  LEA R0, P3, R10, UR6, 0x1 ;  /* 0x000000060a007c11 */ /* 0x000fe2000f8608ff */
[----:B------:R-:W-:Y:S01]  /*7fc0*/  IMAD.IADD R3, R11, 0x1, R3 ;  /* 0x000000010b037824 */ /* 0x000fe200078e0203 */
[----:B------:R-:W-:Y:S01]  /*7fd0*/  IADD3 R5, R9, R5, RZ ;  /* 0x0000000509057210 */ /* 0x000fe20007ffe0ff */
[----:B------:R-:W-:-:S03]  /*7fe0*/  UMOV UR4, 0xffffffff ;  /* 0xffffffff00047882 */ /* 0x000fc60000000000 */
[----:B------:R-:W-:Y:S02]  /*7ff0*/  LEA.HI.X R5, R8, UR5, R5, 0x1, P2 ;  /* 0x0000000508057c11 */ /* 0x000fe400090f0c05 */
[----:B------:R-:W-:Y:S02]  /*8000*/  LEA.HI.X R3, R10, UR7, R3, 0x1, P3 ;  /* 0x000000070a037c11 */ /* 0x000fe400098f0c03 */
[----:B------:R-:W-:Y:S01]  /*8010*/  LEA.HI R6, R219, R219, RZ, 0x1 ;  /* 0x000000dbdb067211 */ /* 0x000fe200078f08ff */
[----:B------:R-:W-:Y:S06]  /*8020*/  BRA.DIV UR4, `(.L_x_4267) ;  /* 0x0000014a04387947 */ /* 0x000fec000b800000 */
.L_x_4462:
[----:B------:R-:W-:-:S03]  /*8030*/  UMOV UR4, 0xffffffff ;  /* 0xffffffff00047882 */ /* 0x000fc60000000000 */
[----:B------:R-:W-:Y:S05]  /*8040*/  BRA.DIV UR4, `(.L_x_4268) ;  /* 0x0000014a04587947 */ /* 0x000fea000b800000 */
.L_x_4465:
[----:B------:R-:W-:-:S03]  /*8050*/  UMOV UR4, 0xffffffff ;  /* 0xffffffff00047882 */ /* 0x000fc60000000000 */
[----:B------:R-:W-:Y:S05]  /*8060*/  BRA.DIV UR4, `(.L_x_4269) ;  /* 0x0000014a04787947 */ /* 0x000fea000b800000 */
.L_x_4468:
[----:B------:R-:W-:-:S03]  /*8070*/  UMOV UR4, 0xffffffff ;  /* 0xffffffff00047882 */ /* 0x000fc60000000000 */
[----:B------:R-:W-:Y:S05]  /*8080*/  BRA.DIV UR4, `(.L_x_4270) ;  /* 0x0000014a04987947 */ /* 0x000fea000b800000 */
.L_x_4471:
[----:B------:R-:W-:-:S03]  /*8090*/  UMOV UR4, 0xffffffff ;  /* 0xffffffff00047882 */ /* 0x000fc60000000000 */
[----:B------:R-:W-:Y:S05]  /*80a0*/  BRA.DIV UR4, `(.L_x_4271) ;  /* 0x0000014a04b87947 */ /* 0x000fea000b800000 */
.L_x_4474:
[----:B------:R-:W-:Y:S01]  /*80b0*/  UMOV UR4, 0xffffffff ;  /* 0xffffffff00047882 */ /* 0x000fe20000000000 */
[----:B------:R-:W-:Y:S02]  /*80c0*/  LOP3.LUT R6, R6, 0xfffffffe, RZ, 0xc0, !PT ;  /* 0xfffffffe06067812 */ /* 0x000fe400078ec0ff */
[----:B------:R-:W-:Y:S05]  /*80d0*/  BRA.DIV UR4, `(.L_x_4272) ;  /* 0x0000014a04d47947 */ /* 0x000fea000b800000 */
.L_x_4477:
[----:B------:R-:W-:Y:S01]  /*80e0*/  UMOV UR4, 0xffffffff ;  /* 0xffffffff00047882 */ /* 0x000fe20000000000 */
[----:B------:R-:W-:Y:S02]  /*80f0*/  IMAD.IADD R57, R219, 0x1, -R6 ;  /* 0x00000001db397824 */ /* 0x000fe400078e0a06 */
[----:B------:R-:W-:Y:S05]  /*8100*/  BRA.DIV UR4, `(.L_x_4273) ;  /* 0x0000014a04f07947 */ /* 0x000fea000b800000 */
.L_x_4480:
[----:B------:R-:W-:Y:S01]  /*8110*/  UMOV UR4, 0xffffffff ;  /* 0xffffffff00047882 */ /* 0x000fe20000000000 */
[----:B------:R-:W-:Y:S02]  /*8120*/  SHF.L.U32 R3, R57, 0x1f, RZ ;  /* 0x0000001f39037819 */ /* 0x000fe400000006ff */
[----:B------:R-:W-:Y:S05]  /*8130*/  BRA.DIV UR4, `(.L_x_4274) ;  /* 0x0000014e040c7947 */ /* 0x000fea000b800000 */
.L_x_4483:
        /* <DEDUP_REMOVED lines=23> */
[----:B------:R-:W-:-:S02]  /*82b0*/  MOV R6, R27 ;  /* 0x0000001b00067202 */ /* 0x000fc40000000f00 */
[----:B------:R-:W-:Y:S01]  /*82c0*/  PRMT R52, R0, 0x5410, R4 ;  /* 0x0000541000347816 */ /* 0x000fe20000000004 */
[----:B------:R-:W-:Y:S01]  /*82d0*/  IMAD.IADD R0, R16, 0x1, R41 ;  /* 0x0000000110007824 */ /* 0x000fe200078e0229 */
[----:B------:R-:W-:Y:S01]  /*82e0*/  PRMT R54, R5, 0x5410, R6 ;  /* 0x0000541005367816 */ /* 0x000fe20000000006 */
[----:B0-----:R-:W-:Y:S06]  /*82f0*/  @!P2 BRA `(.L_x_4276) ;  /* 0x0000014800c4a947 */ /* 0x001fec0003800000 */
.L_x_4484:
[----:B------:R-:W-:Y:S05]  /*8300*/  BSYNC B1 ;  /* 0x0000000000017941 */ /* 0x000fea0003800000 */
.L_x_4275:
[----:B------:R-:W-:Y:S01]  /*8310*/  BSSY B1, `(.L_x_4277) ;  /* 0x0000063000017945 */ /* 0x000fe20003800000 */
[----:B------:R-:W-:Y:S01]  /*8320*/  IMAD.MOV.U32 R55, RZ, RZ, R30 ;  /* 0x000000ffff377224 */ /* 0x000fe200078e001e */
[----:B------:R-:W-:Y:S01]  /*8330*/  LOP3.LUT R0, R0, 0x38, RZ, 0xc0, !PT ;  /* 0x0000003800007812 */ /* 0x000fe200078ec0ff */
[----:B------:R-:W-:Y:S01]  /*8340*/  IMAD.MOV.U32 R58, RZ, RZ, R31 ;  /* 0x000000ffff3a7224 */ /* 0x000fe200078e001f */
[----:B------:R-:W-:Y:S06]  /*8350*/  @P0 BRA `(.L_x_4278) ;  /* 0x0000000400780947 */ /* 0x000fec0003800000 */
[----:B0-----:R-:W-:Y:S01]  /*8360*/  IMAD.SHL.U32 R3, R191, 0x40, RZ ;  /* 0x00000040bf037824 */ /* 0x001fe200078e00ff */
[--C-:B------:R-:W-:Y:S02]  /*8370*/  SHF.R.U64 R48, R32, 0x10, R33.reuse ;  /* 0x0000001020307819 */ /* 0x100fe40000001221 */
[----:B------:R-:W-:Y:S01]  /*8380*/  SHF.R.U32.HI R44, RZ, 0x10, R33 ;  /* 0x00000010ff2c7819 */ /* 0x000fe20000011621 */
[----:B------:R-:W-:Y:S01]  /*8390*/  HADD2.F32 R33, -RZ, R15.H1_H1 ;  /* 0x3000000fff217230 */ /* 0x000fe20000004100 */
[----:B------:R-:W-:Y:S02]  /*83a0*/  LOP3.LUT R5, R3, 0x1c0, RZ, 0xc0, !PT ;  /* 0x000001c003057812 */ /* 0x000fe400078ec0ff */
[----:B------:R-:W-:Y:S02]  /*83b0*/  SHF.R.U64 R46, R36, 0x10, R37 ;  /* 0x00000010242e7819 */ /* 0x000fe40000001225 */
[----:B------:R-:W-:Y:S02]  /*83c0*/  LOP3.LUT R3, R5, 0x38, R16, 0xf8, !PT ;  /* 0x0000003805037812 */ /* 0x000fe400078ef810 */
[----:B------:R-:W-:-:S02]  /*83d0*/  SHF.R.U32.HI R4, RZ, 0x3, R5 ;  /* 0x00000003ff047819 */ /* 0x000fc40000011605 */
[----:B------:R-:W-:Y:S01]  /*83e0*/  SHF.R.U64 R47, R34, 0x10, R35 ;  /* 0x00000010222f7819 */ /* 0x000fe20000001223 */
[----:B------:R-:W-:Y:S01]  /*83f0*/  HADD2.F32 R34, -RZ, R15.H0_H0 ;  /* 0x2000000fff227230 */ /* 0x000fe20000004100 */
[----:B------:R-:W-:Y:S02]  /*8400*/  LOP3.LUT R3, R3, R4, RZ, 0x3c, !PT ;  /* 0x0000000403037212 */ /* 0x000fe400078e3cff */
[----:B------:R-:W-:Y:S02]  /*8410*/  SHF.R.U32.HI R36, RZ, 0x10, R37 ;  /* 0x00000010ff247819 */ /* 0x000fe40000011625 */
[----:B------:R-:W-:Y:S02]  /*8420*/  LEA R3, R212, R3, 0x9 ;  /* 0x00000003d4037211 */ /* 0x000fe400078e48ff */
[----:B------:R-:W-:Y:S01]  /*8430*/  SHF.R.U32.HI R42, RZ, 0x10, R35 ;  /* 0x00000010ff2a7819 */ /* 0x000fe20000011623 */
[----:B------:R-:W-:Y:S01]  /*8440*/  HADD2.F32 R35, -RZ, R36.H0_H0 ;  /* 0x20000024ff237230 */ /* 0x000fe20000004100 */
[----:B------:R-:W-:Y:S01]  /*8450*/  SHF.R.U64 R45, R38, 0x10, R39 ;  /* 0x00000010262d7819 */ /* 0x000fe20000001227 */
[----:B------:R-:W-:Y:S01]  /*8460*/  IMAD R41, R3, 0x2, R2 ;  /* 0x0000000203297824 */ /* 0x000fe200078e0202 */
[----:B------:R-:W-:Y:S01]  /*8470*/  LOP3.LUT R3, R4, R0, R5, 0x1e, !PT ;  /* 0x0000000004037212 */ /* 0x000fe200078e1e05 */
[----:B------:R-:W-:Y:S01]  /*8480*/  HADD2.F32 R36, -RZ, R50.H0_H0 ;  /* 0x20000032ff247230 */ /* 0x000fe20000004100 */
[----:B------:R-:W-:-:S02]  /*8490*/  SHF.R.U32.HI R40, RZ, 0x10, R39 ;  /* 0x00000010ff287819 */ /* 0x000fc40000011627 */
[----:B------:R-:W0:Y:S01]  /*84a0*/  LDS.128 R4, [R41+0x20400] ;  /* 0x0204000029047984 */ /* 0x000e220000000c00 */
        /* <DEDUP_REMOVED lines=8> */
[----:B-1----:R-:W-:-:S02]  /*8530*/  HADD2.F32 R15, -RZ, R9.H0_H0 ;  /* 0x20000009ff0f7230 */ /* 0x002fc40000004100 */
        /* <DEDUP_REMOVED lines=9> */
[-C--:B------:R-:W-:Y:S01]  /*85d0*/  FMUL.FTZ R20, R20, R15.reuse ;  /* 0x0000000f14147220 */ /* 0x080fe20000410000 */
[----:B------:R-:W-:Y:S01]  /*85e0*/  FMUL.FTZ R34, R21, R36 ;  /* 0x0000002415227220 */ /* 0x000fe20000410000 */
[C---:B------:R-:W-:Y:S01]  /*85f0*/  FFMA.FTZ R38, R5.reuse, R15, -R38 ;  /* 0x0000000f05267223 */ /* 0x040fe20000010826 */
[----:B------:R-:W-:Y:S02]  /*8600*/  HADD2.F32 R15, -RZ, R40.H0_H0 ;  /* 0x20000028ff0f7230 */ /* 0x000fe40000004100 */
[----:B------:R-:W-:Y:S01]  /*8610*/  FFMA.FTZ R40, R5, R35, R20 ;  /* 0x0000002305287223 */ /* 0x000fe20000010014 */
[----:B------:R-:W-:Y:S02]  /*8620*/  HADD2.F32 R32, -RZ, R11.H1_H1 ;  /* 0x3000000bff207230 */ /* 0x000fe40000004100 */
[-C--:B------:R-:W-:Y:S01]  /*8630*/  FMUL.FTZ R21, R21, R12.reuse ;  /* 0x0000000c15157220 */ /* 0x080fe20000410000 */
[----:B------:R-:W-:Y:S01]  /*8640*/  FFMA.FTZ R33, R13, R12, -R34 ;  /* 0x0000000c0d217223 */ /* 0x000fe20000010822 */
[----:B------:R-:W-:-:S02]  /*8650*/  HADD2.F32 R5, -RZ, R42.H0_H0 ;  /* 0x2000002aff057230 */ /* 0x000fc40000004100 */
[----:B------:R-:W-:Y:S02]  /*8660*/  HADD2.F32 R9, -RZ, R8.H0_H0 ;  /* 0x20000008ff097230 */ /* 0x000fe40000004100 */
[----:B------:R-:W-:Y:S01]  /*8670*/  FFMA.FTZ R35, R13, R36, R21 ;  /* 0x000000240d237223 */ /* 0x000fe20000010015 */
[--C-:B------:R-:W-:Y:S02]  /*8680*/  HADD2.F32 R34, -RZ, R49.reuse.H0_H0 ;  /* 0x20000031ff227230 */ /* 0x100fe40000004100 */
[C---:B------:R-:W-:Y:S01]  /*8690*/  FMUL.FTZ R13, R32.reuse, R15 ;  /* 0x0000000f200d7220 */ /* 0x040fe20000410000 */
[----:B------:R-:W-:Y:S02]  /*86a0*/  HADD2.F32 R12, -RZ, R50.H1_H1 ;  /* 0x30000032ff0c7230 */ /* 0x000fe40000004100 */
[----:B------:R-:W-:Y:S01]  /*86b0*/  FMUL.FTZ R21, R32, R5 ;  /* 0x0000000520157220 */ /* 0x000fe20000410000 */
[----:B------:R-:W-:Y:S02]  /*86c0*/  HADD2.F32 R11, -RZ, R10.H0_H0 ;  /* 0x2000000aff0b7230 */ /* 0x000fe40000004100 */
[----:B------:R-:W-:Y:S01]  /*86d0*/  FMUL.FTZ R36, R9, R34 ;  /* 0x0000002209247220 */ /* 0x000fe20000410000 */
[----:B------:R-:W-:-:S02]  /*86e0*/  HADD2.F32 R32, -RZ, R49.H1_H1 ;  /* 0x30000031ff207230 */ /* 0x000fc40000004100 */
[-C--:B------:R-:W-:Y:S01]  /*86f0*/  FMUL.FTZ R9, R9, R12.reuse ;  /* 0x0000000c09097220 */ /* 0x080fe20000410000 */
[----:B------:R-:W-:Y:S02]  /*8700*/  HADD2.F32 R20, -RZ, R51.H0_H0 ;  /* 0x20000033ff147230 */ /* 0x000fe40000004100 */
[C---:B------:R-:W-:Y:S01]  /*8710*/  FFMA.FTZ R42, R14.reuse, R5, -R13 ;  /* 0x000000050e2a7223 */ /* 0x040fe2000001080d */
[----:B------:R-:W-:Y:S01]  /*8720*/  FFMA.FTZ R44, R14, R15, R21 ;  /* 0x0000000f0e2c7223 */ /* 0x000fe20000010015 */
[----:B------:R-:W-:Y:S01]  /*8730*/  FFMA.FTZ R36, R3, R12, -R36 ;  /* 0x0000000c03247223 */ /* 0x000fe20000010824 */
[----:B------:R-:W-:Y:S02]  /*8740*/  HADD2.F32 R7, -RZ, R6.H0_H0 ;  /* 0x20000006ff077230 */ /* 0x000fe40000004100 */
[----:B------:R-:W-:Y:S01]  /*8750*/  FMUL.FTZ R14, R11, R32 ;  /* 0x000000200b0e7220 */ /* 0x000fe20000410000 */
[----:B------:R-:W-:Y:S01]  /*8760*/  FFMA.FTZ R34, R3, R34, R9 ;  /* 0x0000002203227223 */ /* 0x000fe20000010009 */
[----:B------:R-:W-:Y:S01]  /*8770*/  FMUL.FTZ R12, R11, R20 ;  /* 0x000000140b0c7220 */ /* 0x000fe20000410000 */
[----:B------:R-:W-:-:S02]  /*8780*/  HADD2.F32 R8, -RZ, R8.H1_H1 ;  /* 0x30000008ff087230 */ /* 0x000fc40000004100 */
[C---:B------:R-:W-:Y:S01]  /*8790*/  FFMA.FTZ R14, R7.reuse, R20, -R14 ;  /* 0x00000014070e7223 */ /* 0x040fe2000001080e */
[----:B------:R-:W-:Y:S02]  /*87a0*/  HADD2.F32 R10, -RZ, R10.H1_H1 ;  /* 0x3000000aff0a7230 */ /* 0x000fe40000004100 */
[----:B------:R-:W-:Y:S01]  /*87b0*/  FFMA.FTZ R12, R7, R32, R12 ;  /* 0x00000020070c7223 */ /* 0x000fe2000001000c */
[----:B------:R-:W-:Y:S02]  /*87c0*/  HADD2.F32 R9, -RZ, R46.H0_H0 ;  /* 0x2000002eff097230 */ /* 0x000fe40000004100 */
        /* <DEDUP_REMOVED lines=23> */
.L_x_4278:
[----:B------:R-:W-:Y:S05]  /*8940*/  BSYNC B1 ;  /* 0x0000000000017941 */ /* 0x000fea0003800000 */
.L_x_4277:
[----:B------:R-:W-:Y:S01]  /*8950*/  PRMT R39, R55, 0x5410, R58 ;  /* 0x0000541037277816 */ /* 0x000fe2000000003a */
[----:B------:R-:W-:Y:S06]  /*8960*/  @P1 BRA `(.L_x_4264) ;  /* 0x00000004005c1947 */ /* 0x000fec0003800000 */
[----:B0-----:R-:W-:Y:S01]  /*8970*/  LOP3.LUT R3, R235, R0, R230, 0x1e, !PT ;  /* 0x00000000eb037212 */ /* 0x001fe200078e1ee6 */
[----:B-1----:R-:W0:Y:S01]  /*8980*/  LDS.128 R4, [R229+0x20400] ;  /* 0x02040000e5047984 */ /* 0x002e220000000c00 */
        /* <DEDUP_REMOVED lines=59> */
[----:B------:R-:W-:Y:S02]  /*8d40*/  HADD2.F32 R10, -RZ, R10.H1_H1 ;  /* 0x3000000aff0a7230 */ /* 0x000fe40000004100 */
[----:B------:R-:W-:Y:S01]  /*8d50*/  FFMA.FTZ R33, R7, R0, -R34 ;  /* 0x0000000007217223 */ /* 0x000fe20000010822 */
[----:B------:R-:W-:-:S02]  /*8d60*/  HADD2.F32 R11, -RZ, R36.H0_H0 ;  /* 0x20000024ff0b7230 */ /* 0x000fc40000004100 */
[----:B------:R-:W-:Y:S02]  /*8d70*/  HADD2.F32 R13, -RZ, R35.H0_H0 ;  /* 0x20000023ff0d7230 */ /* 0x000fe40000004100 */
[----:B------:R-:W-:Y:S01]  /*8d80*/  FFMA.FTZ R35, R7, R12, R14 ;  /* 0x0000000c07237223 */ /* 0x000fe2000001000e */
[----:B------:R-:W-:Y:S02]  /*8d90*/  HADD2.F32 R5, -RZ, R38.H0_H0 ;  /* 0x20000026ff057230 */ /* 0x000fe40000004100 */
[----:B------:R-:W-:Y:S01]  /*8da0*/  FMUL.FTZ R7, R8, R11 ;  /* 0x0000000b08077220 */ /* 0x000fe20000410000 */
[----:B------:R-:W-:Y:S02]  /*8db0*/  HADD2.F32 R9, -RZ, R37.H0_H0 ;  /* 0x20000025ff097230 */ /* 0x000fe40000004100 */
[----:B------:R-:W-:Y:S01]  /*8dc0*/  FMUL.FTZ R27, R10, R13 ;  /* 0x0000000d0a1b7220 */ /* 0x000fe20000410000 */
[----:B------:R-:W-:Y:S02]  /*8dd0*/  HADD2.F32 R6, -RZ, R6.H1_H1 ;  /* 0x30000006ff067230 */ /* 0x000fe40000004100 */
[-C--:B------:R-:W-:Y:S01]  /*8de0*/  FMUL.FTZ R8, R8, R5.reuse ;  /* 0x0000000508087220 */ /* 0x080fe20000410000 */
[----:B------:R-:W-:Y:S01]  /*8df0*/  FFMA.FTZ R0, R4, R5, -R7 ;  /* 0x0000000504007223 */ /* 0x000fe20000010807 */
[-C--:B------:R-:W-:Y:S01]  /*8e00*/  FMUL.FTZ R12, R10, R9.reuse ;  /* 0x000000090a0c7220 */ /* 0x080fe20000410000 */
        /* <DEDUP_REMOVED lines=13> */
.L_x_4264:
[----:B------:R-:W-:Y:S05]  /*8ee0*/  BSYNC B0 ;  /* 0x0000000000007941 */ /* 0x000fea0003800000 */
.L_x_4244:
        /* <DEDUP_REMOVED lines=8> */
.L_x_4241:
[----:B------:R-:W-:-:S13]  /*8f70*/  ISETP.NE.AND P0, PT, R189, 0x3, PT ;  /* 0x00000003bd00780c */ /* 0x000fda0003f05270 */
[----:B------:R-:W-:Y:S05]  /*8f80*/  @!P0 BRA `(.L_x_4279) ;  /* 0x0000000000048947 */ /* 0x000fea0003800000 */
[----:B------:R-:W-:Y:S01]  /*8f90*/  BPT.TRAP 0x1 ;  /* 0x000000040000795c */ /* 0x000fe20000300000 */
.L_x_4279:
[----:B------:R-:W-:Y:S01]  /*8fa0*/  IMAD R21, R18, 0x8, R2 ;  /* 0x0000000812157824 */ /* 0x000fe200078e0202 */
[----:B---3--:R-:W-:-:S04]  /*8fb0*/  SHF.L.U32 R14, R22, 0x1f, RZ ;  /* 0x0000001f160e7819 */ /* 0x008fc800000006ff */
[----:B------:R3:W0:Y:S01]  /*8fc0*/  SYNCS.PHASECHK.TRANS64.TRYWAIT P1, [R21+URZ+0x38830], R14 ;  /* 0x0388300e150075a7 */ /* 0x000622000802017f */
[----:B------:R-:W-:Y:S05]  /*8fd0*/  @!P0 BRA `(.L_x_4280) ;  /* 0x0000000000048947 */ /* 0x000fea0003800000 */
[----:B------:R-:W-:Y:S01]  /*8fe0*/  BPT.TRAP 0x1 ;  /* 0x000000040000795c */ /* 0x000fe20000300000 */
.L_x_4280:
[C---:B--2---:R-:W-:Y:S01]  /*8ff0*/  IADD3 R0, R2.reuse, 0x22400, RZ ;  /* 0x0002240002007810 */ /* 0x044fe20007ffe0ff */
        /* <DEDUP_REMOVED lines=9> */
.L_x_4281:
[----:B------:R-:W-:Y:S01]  /*9090*/  IMAD R4, R18, 0x200, R15 ;  /* 0x0000020012047824 */ /* 0x000fe200078e020f */
[----:B------:R-:W-:Y:S01]  /*90a0*/  LOP3.LUT R6, R3, 0x10000, RZ, 0xfc, !PT ;  /* 0x0001000003067812 */ /* 0x000fe200078efcff */
[----:B------:R-:W-:Y:S01]  /*90b0*/  IMAD.MOV.U32 R7, RZ, RZ, 0x40000040 ;  /* 0x40000040ff077424 */ /* 0x000fe200078e00ff */
[----:B------:R-:W-:Y:S05]  /*90c0*/  WARPSYNC.ALL ;  /* 0x0000000000007948 */ /* 0x000fea0003800000 */
[----:B------:R-:W-:Y:S01]  /*90d0*/  IMAD.MOV.U32 R5, RZ, RZ, 0x40000040 ;  /* 0x40000040ff057424 */ /* 0x000fe200078e00ff */
        /* <DEDUP_REMOVED lines=10> */
[----:B------:R-:W-:Y:S01]  /*9180*/  SHF.L.U32 R57, R57, 0x1f, RZ ;  /* 0x0000001f39397819 */ /* 0x000fe200000006ff */
[----:B------:R-:W-:Y:S01]  /*9190*/  IMAD.MOV.U32 R11, RZ, RZ, 0x40000040 ;  /* 0x40000040ff0b7424 */ /* 0x000fe200078e00ff */
[----:B------:R-:W-:Y:S01]  /*91a0*/  BSSY B0, `(.L_x_4283) ;  /* 0x0000020000007945 */ /* 0x000fe20003800000 */
[----:B------:R-:W-:-:S06]  /*91b0*/  IMAD.MOV.U32 R5, RZ, RZ, 0x40000040 ;  /* 0x40000040ff057424 */ /* 0x000fcc00078e00ff */
[----:B------:R-:W-:Y:S01]  /*91c0*/  HGMMA.64x64x16.F32 R24, gdesc[UR4], RZ, !UPT, gsb0 ;  /* 0x00e00000041879f0 */ /* 0x000fe2000c0008ff */
        /* <DEDUP_REMOVED lines=8> */
[----:B------:R-:W-:-:S08]  /*9250*/  WARPGROUP.ARRIVE ;  /* 0x00000000000079c5 */ /* 0x000fd00000000000 */
        /* <DEDUP_REMOVED lines=20> */
.L_x_4485:
[----:B------:R-:W-:Y:S05]  /*93a0*/  BSYNC B0 ;  /* 0x0000000000007941 */ /* 0x000fea0003800000 */
.L_x_4283:
[----:B------:R-:W-:Y:S05]  /*93b0*/  @!P0 BRA `(.L_x_4285) ;  /* 0x0000000000048947 */ /* 0x000fea0003800000 */
[----:B------:R-:W-:Y:S01]  /*93c0*/  BPT.TRAP 0x1 ;  /* 0x000000040000795c */ /* 0x000fe20000300000 */
.L_x_4285:
[----:B------:R2:W4:Y:S01]  /*93d0*/  SYNCS.PHASECHK.TRANS64.TRYWAIT P1, [R21+URZ+0x38850], R14 ;  /* 0x0388500e150075a7 */ /* 0x000522000802017f */
[----:B------:R-:W-:Y:S05]  /*93e0*/  @!P0 BRA `(.L_x_4286) ;  /* 0x0000000000048947 */ /* 0x000fea0003800000 */
[----:B------:R-:W-:Y:S01]  /*93f0*/  BPT.TRAP 0x1 ;  /* 0x000000040000795c */ /* 0x000fe20000300000 */
.L_x_4286:
[C---:B------:R-:W-:Y:S01]  /*9400*/  VIADD R0, R2.reuse, 0x400 ;  /* 0x0000040002007836 */ /* 0x040fe20000000000 */
[----:B------:R-:W-:Y:S01]  /*9410*/  BSSY B0, `(.L_x_4287) ;  /* 0x000000a000007945 */ /* 0x000fe20003800000 */
[----:B------:R-:W-:-:S03]  /*9420*/  VIADD R3, R2, 0x26400 ;  /* 0x0002640002037836 */ /* 0x000fc60000000000 */
[----:B------:R-:W-:Y:S02]  /*9430*/  SHF.R.U32.HI R0, RZ, 0x4, R0 ;  /* 0x00000004ff007819 */ /* 0x000fe40000011600 */
[----:B------:R-:W-:Y:S02]  /*9440*/  SHF.R.U32.HI R3, RZ, 0x4, R3 ;  /* 0x00000004ff037819 */ /* 0x000fe40000011603 */
[----:B------:R-:W-:Y:S02]  /*9450*/  LOP3.LUT R0, R0, 0x3fff, RZ, 0xc0, !PT ;  /* 0x00003fff00007812 */ /* 0x000fe400078ec0ff */
[----:B------:R-:W-:Y:S02]  /*9460*/  LOP3.LUT R3, R3, 0x3fff, RZ, 0xc0, !PT ;  /* 0x00003fff03037812 */ /* 0x000fe400078ec0ff */
[----:B------:R-:W-:Y:S01]  /*9470*/  LOP3.LUT R20, R0, 0x10000, RZ, 0xfc, !PT ;  /* 0x0001000000147812 */ /* 0x000fe200078efcff */
[----:B----4-:R-:W-:Y:S06]  /*9480*/  @P1 BRA `(.L_x_4288) ;  /* 0x0000000000081947 */ /* 0x010fec0003800000 */
[----:B------:R-:W4:Y:S02]  /*9490*/  SYNCS.PHASECHK.TRANS64.TRYWAIT P1, [R21+URZ+0x38850], R14 ;  /* 0x0388500e150075a7 */ /* 0x000f24000802017f */
[----:B----4-:R-:W-:Y:S05]  /*94a0*/  @!P1 BRA `(.L_x_4289) ;  /* 0x0000013800949947 */ /* 0x010fea0003800000 */
.L_x_4288:
[----:B------:R-:W-:Y:S05]  /*94b0*/  BSYNC B0 ;  /* 0x0000000000007941 */ /* 0x000fea0003800000 */
.L_x_4287:
[----:B------:R-:W-:Y:S01]  /*94c0*/  IMAD R58, R18, 0x1000, R20 ;  /* 0x00001000123a7824 */ /* 0x000fe200078e0214 */
[----:B------:R-:W-:Y:S01]  /*94d0*/  LOP3.LUT R4, R3, 0x10000, RZ, 0xfc, !PT ;  /* 0x0001000003047812 */ /* 0x000fe200078efcff */
[----:B------:R-:W-:Y:S01]  /*94e0*/  IMAD.MOV.U32 R5, RZ, RZ, 0x40000040 ;  /* 0x40000040ff057424 */ /* 0x000fe200078e00ff */
[----:B------:R-:W-:Y:S01]  /*94f0*/  MOV R59, 0x40000040 ;  /* 0x40000040003b7802 */ /* 0x000fe20000000f00 */
[----:B------:R-:W-:Y:S05]  /*9500*/  WARPSYNC.ALL ;  /* 0x0000000000007948 */ /* 0x000fea0003800000 */
[C---:B------:R-:W-:Y:S01]  /*9510*/  R2UR UR4, R4.reuse ;  /* 0x00000000040472ca */ /* 0x040fe200000e0000 */
[----:B------:R-:W-:Y:S01]  /*9520*/  WARPGROUP.ARRIVE ;  /* 0x00000000000079c5 */ /* 0x000fe20000000000 */
[----:B------:R-:W-:Y:S01]  /*9530*/  R2UR UR5, R5 ;  /* 0x00000000050572ca */ /* 0x000fe200000e0000 */
[----:B------:R-:W-:Y:S01]  /*9540*/  VIADD R62, R4, 0x2 ;  /* 0x00000002043e7836 */ /* 0x000fe20000000000 */
[C---:B------:R-:W-:Y:S01]  /*9550*/  R2UR UR6, R58.reuse ;  /* 0x000000003a0672ca */ /* 0x040fe200000e0000 */
[C---:B------:R-:W-:Y:S01]  /*9560*/  VIADD R60, R58.reuse, 0x2 ;  /* 0x000000023a3c7836 */ /* 0x040fe20000000000 */
[----:B------:R-:W-:Y:S01]  /*9570*/  R2UR UR7, R59 ;  /* 0x000000003b0772ca */ /* 0x000fe200000e0000 */
[----:B------:R-:W-:Y:S01]  /*9580*/  IMAD.MOV.U32 R63, RZ, RZ, 0x40000040 ;  /* 0x40000040ff3f7424 */ /* 0x000fe200078e00ff */
[----:B------:R-:W5:Y:S01]  /*9590*/  S2R R0, SR_TID.X ;  /* 0x0000000000007919 */ /* 0x000f620000002100 */
[----:B------:R-:W-:Y:S01]  /*95a0*/  IMAD.MOV.U32 R61, RZ, RZ, 0x40000040 ;  /* 0x40000040ff3d7424 */ /* 0x000fe200078e00ff */
[----:B------:R-:W-:Y:S01]  /*95b0*/  MOV R67, 0x40000040 ;  /* 0x4000004000437802 */ /* 0x000fe20000000f00 */
[----:B-1----:R-:W-:Y:S01]  /*95c0*/  VIADD R57, R58, 0x800 ;  /* 0x000008003a397836 */ /* 0x002fe20000000000 */
[----:B------:R-:W1:Y:S01]  /*95d0*/  S2R R65, SR_TID.X ;  /* 0x0000000000417919 */ /* 0x000e620000002100 */
[----:B------:R-:W-:Y:S01]  /*95e0*/  VIADD R3, R4, 0x800 ;  /* 0x0000080004037836 */ /* 0x000fe20000000000 */
[----:B------:R-:W-:Y:S01]  /*95f0*/  BSSY B1, `(.L_x_4290) ;  /* 0x0000610000017945 */ /* 0x000fe20003800000 */
[----:B------:R-:W-:-:S02]  /*9600*/  IMAD.MOV.U32 R64, RZ, RZ, 0x4 ;  /* 0x00000004ff407424 */ /* 0x000fc400078e00ff */
[----:B------:R-:W-:Y:S02]  /*9610*/  IMAD.MOV.U32 R69, RZ, RZ, 0x40000040 ;  /* 0x40000040ff457424 */ /* 0x000fe400078e00ff */
        /* <DEDUP_REMOVED lines=9> */
[----:B------:R-:W-:-:S02]  /*96b0*/  MOV R63, 0x40000040 ;  /* 0x40000040003f7802 */ /* 0x000fc40000000f00 */
[----:B-----5:R-:W-:Y:S02]  /*96c0*/  SHF.R.U32.HI R0, RZ, 0x7, R0 ;  /* 0x00000007ff007819 */ /* 0x020fe40000011600 */
[----:B-1----:R-:W-:-:S04]  /*96d0*/  LOP3.LUT R65, R65, 0x7f, RZ, 0xc0, !PT ;  /* 0x0000007f41417812 */ /* 0x002fc800078ec0ff */
[----:B------:R-:W1:Y:S02]  /*96e0*/  SHFL.IDX PT, R0, R0, RZ, 0x1f ;  /* 0x00001fff00007589 */ /* 0x000e6400000e0000 */
[----:B-1----:R-:W-:-:S04]  /*96f0*/  ISETP.GT.AND P1, PT, R0, 0x7f, PT ;  /* 0x0000007f0000780c */ /* 0x002fc80003f24270 */
[----:B------:R-:W-:Y:S02]  /*9700*/  SEL R0, RZ, 0x2, !P1 ;  /* 0x00000002ff007807 */ /* 0x000fe40004800000 */
[C---:B0-234-:R-:W-:Y:S02]  /*9710*/  SEL R14, R64.reuse, 0x2, P1 ;  /* 0x00000002400e7807 */ /* 0x05dfe40000800000 */
        /* <DEDUP_REMOVED lines=177> */
[----:B------:R-:W-:Y:S01]  /*a230*/  MOV R57, 0xa00 ;  /* 0x00000a0000397802 */ /* 0x000fe20000000f00 */
[----:B------:R-:W-:-:S03]  /*a240*/  IMAD.MOV.U32 R3, RZ, RZ, 0x28 ;  /* 0x00000028ff037424 */ /* 0x000fc600078e00ff */
[----:B------:R-:W-:Y:S02]  /*a250*/  SEL R57, R57, 0x980, P1 ;  /* 0x0000098039397807 */ /* 0x000fe40000800000 */
[----:B------:R-:W-:Y:S02]  /*a260*/  SEL R3, R3, 0x26, P1 ;  /* 0x0000002603037807 */ /* 0x000fe40000800000 */
[----:B------:R-:W-:Y:S02]  /*a270*/  LOP3.LUT R57, R57, 0xa00, RZ, 0xc0, !PT ;  /* 0x00000a0039397812 */ /* 0x000fe400078ec0ff */
[----:B------:R-:W-:Y:S01]  /*a280*/  LOP3.LUT R3, R3, 0x6, RZ, 0xc0, !PT ;  /* 0x0000000603037812 */ /* 0x000fe200078ec0ff */
        /* <DEDUP_REMOVED lines=9> */
[CC--:B------:R-:W-:Y:S02]  /*a320*/  IADD3 R62, R3.reuse, R57.reuse, R4 ;  /* 0x00000039033e7210 */ /* 0x0c0fe40007ffe004 */
[----:B------:R-:W-:Y:S01]  /*a330*/  IADD3 R60, R3, R57, R58 ;  /* 0x00000039033c7210 */ /* 0x000fe20007ffe03a */
[----:B------:R-:W-:-:S02]  /*a340*/  IMAD.MOV.U32 R3, RZ, RZ, 0x30 ;  /* 0x00000030ff037424 */ /* 0x000fc400078e00ff */
        /* <DEDUP_REMOVED lines=13> */
[----:B------:R-:W-:Y:S01]  /*a420*/  VIADD R61, R4, 0xa00 ;  /* 0x00000a00043d7836 */ /* 0x000fe20000000000 */
[----:B------:R-:W-:Y:S01]  /*a430*/  IADD3 R62, R64, R63, RZ ;  /* 0x0000003f403e7210 */ /* 0x000fe20007ffe0ff */
[----:B------:R-:W-:-:S02]  /*a440*/  IMAD.IADD R68, R0, 0x1, R63 ;  /* 0x0000000100447824 */ /* 0x000fc400078e023f */
[--C-:B------:R-:W-:Y:S02]  /*a450*/  IMAD.IADD R66, R0, 0x1, R61.reuse ;  /* 0x0000000100427824 */ /* 0x100fe400078e023d */
        /* <DEDUP_REMOVED lines=34> */
[----:B------:R-:W-:Y:S01]  /*a680*/  IMAD.MOV.U32 R57, RZ, RZ, 0xe00 ;  /* 0x00000e00ff397424 */ /* 0x000fe200078e00ff */
[----:B------:R-:W-:-:S04]  /*a690*/  MOV R3, 0x38 ;  /* 0x0000003800037802 */ /* 0x000fc80000000f00 */
        /* <DEDUP_REMOVED lines=12> */
[--C-:B------:R-:W-:Y:S01]  /*a760*/  IMAD.IADD R68, R0, 0x1, R63.reuse ;  /* 0x0000000100447824 */ /* 0x100fe200078e023f */
[----:B------:R-:W-:Y:S01]  /*a770*/  IADD3 R61, R4, 0xc00, RZ ;  /* 0x00000c00043d7810 */ /* 0x000fe20007ffe0ff */
[----:B------:R-:W-:-:S04]  /*a780*/  IMAD.IADD R62, R64, 0x1, R63 ;  /* 0x00000001403e7824 */ /* 0x000fc800078e023f */
        /* <DEDUP_REMOVED lines=10> */
[----:B------:R-:W-:Y:S01]  /*a830*/  IMAD.MOV.U32 R61, RZ, RZ, 0x40000040 ;  /* 0x40000040ff3d7424 */ /* 0x000fe200078e00ff */
[----:B------:R-:W-:Y:S01]  /*a840*/  R2UR UR7, R69 ;  /* 0x00000000450772ca */ /* 0x000fe200000e0000 */
[----:B------:R-:W-:Y:S01]  /*a850*/  IMAD.MOV.U32 R69, RZ, RZ, 0x40000040 ;  /* 0x40000040ff457424 */ /* 0x000fe200078e00ff */
[----:B------:R-:W-:Y:S01]  /*a860*/  IADD3 R68, R14, R63, RZ ;  /* 0x0000003f0e447210 */ /* 0x000fe20007ffe0ff */
[----:B------:R-:W-:Y:S01]  /*a870*/  IMAD.MOV.U32 R63, RZ, RZ, 0x40000040 ;  /* 0x40000040ff3f7424 */ /* 0x000fe200078e00ff */
        /* <DEDUP_REMOVED lines=8> */
[----:B------:R-:W-:Y:S02]  /*a900*/  WARPGROUP.DEPBAR.LE gsb0, 0x0 ;  /* 0x00008000000079c5 */ /* 0x000fe40000010000 */
[----:B------:R-:W-:-:S10]  /*a910*/  WARPGROUP.ARRIVE ;  /* 0x00000000000079c5 */ /* 0x000fd40000000000 */
        /* <DEDUP_REMOVED lines=9> */
[----:B------:R-:W-:Y:S01]  /*a9b0*/  VIADD R3, R4, 0xe00 ;  /* 0x00000e0004037836 */ /* 0x000fe20000000000 */
[----:B------:R-:W-:-:S02]  /*a9c0*/  WARPGROUP.DEPBAR.LE gsb0, 0x0 ;  /* 0x00008000000079c5 */ /* 0x000fc40000010000 */
[----:B------:R-:W-:-:S06]  /*a9d0*/  WARPGROUP.ARRIVE ;  /* 0x00000000000079c5 */ /* 0x000fcc0000000000 */
[----:B------:R-:W-:Y:S01]  /*a9e0*/  HGMMA.64x64x16.F32 R24, gdesc[UR4], R24, gsb0 ;  /* 0x00e00000041879f0 */ /* 0x000fe20008000818 */
[----:B------:R-:W-:Y:S02]  /*a9f0*/  R2UR UR4, R62 ;  /* 0x000000003e0472ca */ /* 0x000fe400000e0000 */
[----:B------:R-:W-:Y:S01]  /*aa00*/  R2UR UR5, R63 ;  /* 0x000000003f0572ca */ /* 0x000fe200000e0000 */
[----:B------:R-:W-:Y:S01]  /*aa10*/  VIADD R63, R58, 0xe00 ;  /* 0x00000e003a3f7836 */ /* 0x000fe20000000000 */
[----:B------:R-:W-:Y:S02]  /*aa20*/  R2UR UR6, R60 ;  /* 0x000000003c0672ca */ /* 0x000fe400000e0000 */
[----:B------:R-:W-:Y:S01]  /*aa30*/  R2UR UR7, R61 ;  /* 0x000000003d0772ca */ /* 0x000fe200000e0000 */
[C---:B------:R-:W-:Y:S01]  /*aa40*/  IMAD.IADD R66, R0.reuse, 0x1, R63 ;  /* 0x0000000100427824 */ /* 0x040fe200078e023f */
[----:B------:R-:W-:Y:S01]  /*aa50*/  IADD3 R60, R0, R3, RZ ;  /* 0x00000003003c7210 */ /* 0x000fe20007ffe0ff */
[----:B------:R-:W-:-:S02]  /*aa60*/  IMAD.MOV.U32 R61, RZ, RZ, 0x40000040 ;  /* 0x40000040ff3d7424 */ /* 0x000fc400078e00ff */
        /* <DEDUP_REMOVED lines=13> */
[----:B------:R-:W-:-:S05]  /*ab40*/  IMAD.MOV.U32 R14, RZ, RZ, 0x40 ;  /* 0x00000040ff0e7424 */ /* 0x000fca00078e00ff */
[----:B------:R-:W-:-:S04]  /*ab50*/  SEL R0, R14, 0x3e, P1 ;  /* 0x0000003e0e007807 */ /* 0x000fc80000800000 */
[----:B------:R-:W-:Y:S01]  /*ab60*/  LOP3.LUT R59, R0, 0x6, RZ, 0xc0, !PT ;  /* 0x00000006003b7812 */ /* 0x000fe200078ec0ff */
[----:B------:R-:W-:Y:S02]  /*ab70*/  IMAD R0, R197, -0x40, R14 ;  /* 0xffffffc0c5007824 */ /* 0x000fe400078e020e */
[----:B------:R-:W-:Y:S02]  /*ab80*/  IMAD R14, R185, 0x40, R190 ;  /* 0x00000040b90e7824 */ /* 0x000fe400078e02be */
[----:B------:R-:W-:Y:S01]  /*ab90*/  VIADD R197, R197, 0xfffffffe ;  /* 0xfffffffec5c57836 */ /* 0x000fe20000000000 */
        /* <DEDUP_REMOVED lines=8> */
[----:B------:R-:W-:Y:S01]  /*ac20*/  IADD3 R60, R64, R3, RZ ;  /* 0x00000003403c7210 */ /* 0x000fe20007ffe0ff */
[----:B------:R-:W-:-:S05]  /*ac30*/  IMAD.MOV.U32 R3, RZ, RZ, 0x1000 ;  /* 0x00001000ff037424 */ /* 0x000fca00078e00ff */
[----:B------:R-:W-:-:S04]  /*ac40*/  SEL R3, R3, 0xf80, P1 ;  /* 0x00000f8003037807 */ /* 0x000fc80000800000 */
        /* <DEDUP_REMOVED lines=10> */
[----:B------:R-:W-:Y:S02]  /*acf0*/  IADD3 R60, R59, R3, R4 ;  /* 0x000000033b3c7210 */ /* 0x000fe40007ffe004 */
[----:B------:R-:W-:-:S02]  /*ad00*/  MOV R59, 0x40000040 ;  /* 0x40000040003b7802 */ /* 0x000fc40000000f00 */
[----:B------:R-:W-:Y:S02]  /*ad10*/  IADD3 R3, R187, 0x1, R0 ;  /* 0x00000001bb037810 */ /* 0x000fe40007ffe000 */
[C---:B------:R-:W-:Y:S02]  /*ad20*/  IADD3 R0, -R192.reuse, R0, R187 ;  /* 0x00000000c0007210 */ /* 0x040fe40007ffe1bb */
[----:B------:R-:W-:Y:S01]  /*ad30*/  IADD3 R3, -R192, R3, -R184 ;  /* 0x00000003c0037210 */ /* 0x000fe20007ffe9b8 */
[----:B------:R-:W-:Y:S02]  /*ad40*/  WARPGROUP.DEPBAR.LE gsb0, 0x0 ;  /* 0x00008000000079c5 */ /* 0x000fe40000010000 */
[----:B------:R-:W-:-:S06]  /*ad50*/  WARPGROUP.ARRIVE ;  /* 0x00000000000079c5 */ /* 0x000fcc0000000000 */
[----:B------:R-:W-:Y:S01]  /*ad60*/  HGMMA.64x64x16.F32 R24, gdesc[UR4], R24, gsb0 ;  /* 0x00e00000041879f0 */ /* 0x000fe20008000818 */
[----:B------:R-:W-:Y:S02]  /*ad70*/  R2UR UR4, R60 ;  /* 0x000000003c0472ca */ /* 0x000fe400000e0000 */
[----:B------:R-:W-:Y:S02]  /*ad80*/  R2UR UR5, R61 ;  /* 0x000000003d0572ca */ /* 0x000fe400000e0000 */
[----:B------:R-:W-:Y:S02]  /*ad90*/  R2UR UR6, R58 ;  /* 0x000000003a0672ca */ /* 0x000fe400000e0000 */
[----:B------:R-:W-:Y:S02]  /*ada0*/  R2UR UR7, R59 ;  /* 0x000000003b0772ca */ /* 0x000fe400000e0000 */
[----:B------:R-:W-:Y:S02]  /*adb0*/  VIADDMNMX R59, R14, R3, R0, PT ;  /* 0x000000030e3b7246 */ /* 0x000fe40003800100 */
[----:B------:R-:W-:-:S02]  /*adc0*/  IADD3 R3, R3, 0x8, R14 ;  /* 0x0000000803037810 */ /* 0x000fc40007ffe00e */
[C---:B------:R-:W-:Y:S02]  /*add0*/  ISETP.GT.AND P1, PT, R59.reuse, RZ, PT ;  /* 0x000000ff3b00720c */ /* 0x040fe40003f24270 */
[C---:B------:R-:W-:Y:S02]  /*ade0*/  ISETP.GT.AND P2, PT, R59.reuse, 0x1, PT ;  /* 0x000000013b00780c */ /* 0x040fe40003f44270 */
[----:B------:R-:W-:Y:S02]  /*adf0*/  ISETP.GT.AND P3, PT, R59, 0x8, PT ;  /* 0x000000083b00780c */ /* 0x000fe40003f64270 */
[----:B------:R-:W-:Y:S01]  /*ae00*/  VIMNMX R14, R0, R3, PT ;  /* 0x00000003000e7248 */ /* 0x000fe20003fe0100 */
[----:B------:R-:W-:Y:S02]  /*ae10*/  WARPGROUP.DEPBAR.LE gsb0, 0x0 ;  /* 0x00008000000079c5 */ /* 0x000fe40000010000 */
[----:B------:R-:W-:-:S06]  /*ae20*/  WARPGROUP.ARRIVE ;  /* 0x00000000000079c5 */ /* 0x000fcc0000000000 */
[----:B------:R-:W-:Y:S01]  /*ae30*/  HGMMA.64x64x16.F32 R24, gdesc[UR4], R24, gsb0 ;  /* 0x00e00000041879f0 */ /* 0x000fe20008000818 */
[----:B------:R-:W-:Y:S01]  /*ae40*/  ULDC UR4, c[0x0][0xa80] ;  /* 0x0002a00000047ab9 */ /* 0x000fe20000000800 */
[----:B------:R-:W-:Y:S01]  /*ae50*/  R2UR UR7, R171 ;  /* 0x00000000ab0772ca */ /* 0x000fe200000e0000 */
[----:B------:R-:W-:Y:S01]  /*ae60*/  IMAD.MOV.U32 R171, RZ, RZ, 0x40000040 ;  /* 0x40000040ffab7424 */ /* 0x000fe200078e00ff */
        /* <DEDUP_REMOVED lines=54> */
[----:B------:R-:W-:Y:S02]  /*b1d0*/  ISETP.GT.AND P2, PT, R14, 0x10, PT ;  /* 0x000000100e00780c */ /* 0x000fe40003f44270 */
[----:B------:R-:W-:Y:S02]  /*b1e0*/  FMNMX.FTZ R3, R30, R3, !PT ;  /* 0x000000031e037209 */ /* 0x000fe40007810000 */
[----:B------:R-:W-:Y:S02]  /*b1f0*/  FSEL R34, R34, -INF , P2 ;  /* 0xff80000022227808 */ /* 0x000fe40001000000 */
[C---:B------:R-:W-:Y:S02]  /*b200*/  ISETP.GT.AND P2, PT, R14.reuse, 0x18, PT ;  /* 0x000000180e00780c */ /* 0x040fe40003f44270 */
[----:B------:R-:W-:-:S02]  /*b210*/  ISETP.GT.AND P3, PT, R14, 0x29, PT ;  /* 0x000000290e00780c */ /* 0x000fc40003f64270 */
        /* <DEDUP_REMOVED lines=12> */
[----:B------:R-:W-:-:S02]  /*b2e0*/  ISETP.GT.AND P1, PT, R14, 0x21, PT ;  /* 0x000000210e00780c */ /* 0x000fc40003f24270 */
[----:B------:R-:W-:Y:S02]  /*b2f0*/  FSEL R42, R42, -INF , P2 ;  /* 0xff8000002a2a7808 */ /* 0x000fe40001000000 */
[----:B------:R-:W-:Y:S02]  /*b300*/  ISETP.GT.AND P2, PT, R14, 0x28, PT ;  /* 0x000000280e00780c */ /* 0x000fe40003f44270 */
[----:B------:R-:W-:Y:S02]  /*b310*/  FSEL R78, R43, -INF , P1 ;  /* 0xff8000002b4e7808 */ /* 0x000fe40000800000 */
[----:B------:R-:W-:Y:S02]  /*b320*/  FSEL R46, R46, -INF , P2 ;  /* 0xff8000002e2e7808 */ /* 0x000fe40001000000 */
[----:B------:R-:W-:Y:S02]  /*b330*/  ISETP.GT.AND P1, PT, R14, 0x30, PT ;  /* 0x000000300e00780c */ /* 0x000fe40003f24270 */
[----:B0-----:R-:W-:-:S02]  /*b340*/  FMNMX.FTZ R0, R29, R0, !PT ;  /* 0x000000001d007209 */ /* 0x001fc40007810000 */
[----:B------:R-:W-:Y:S01]  /*b350*/  FMNMX.FTZ R29, R38, R3, !PT ;  /* 0x00000003261d7209 */ /* 0x000fe20007810000 */
[----:B------:R-:W-:Y:S01]  /*b360*/  IMAD.U32 R3, RZ, RZ, UR4 ;  /* 0x00000004ff037e24 */ /* 0x000fe2000f8e00ff */
[----:B------:R-:W-:Y:S02]  /*b370*/  FSETP.NEU.FTZ.AND P4, PT, R0, -INF , PT ;  /* 0xff8000000000780b */ /* 0x000fe40003f9d000 */
[----:B------:R-:W-:Y:S01]  /*b380*/  FMNMX.FTZ R29, R76, R29, !PT ;  /* 0x0000001d4c1d7209 */ /* 0x000fe20007810000 */
[----:B------:R-:W-:Y:S01]  /*b390*/  FMUL.FTZ R31, R0, R3 ;  /* 0x00000003001f7220 */ /* 0x000fe20000410000 */
[----:B------:R-:W-:Y:S02]  /*b3a0*/  FSEL R80, R47, -INF , P3 ;  /* 0xff8000002f507808 */ /* 0x000fe40001800000 */
[----:B------:R-:W-:Y:S02]  /*b3b0*/  FMNMX.FTZ R29, R42, R29, !PT ;  /* 0x0000001d2a1d7209 */ /* 0x000fe40007810000 */
[----:B------:R-:W-:-:S02]  /*b3c0*/  FSEL R31, R31, RZ, P4 ;  /* 0x000000ff1f1f7208 */ /* 0x000fc40002000000 */
[----:B------:R-:W-:Y:S02]  /*b3d0*/  FMNMX.FTZ R29, R78, R29, !PT ;  /* 0x0000001d4e1d7209 */ /* 0x000fe40007810000 */
[----:B------:R-:W-:Y:S01]  /*b3e0*/  ISETP.GT.AND P2, PT, R14, 0x31, PT ;  /* 0x000000310e00780c */ /* 0x000fe20003f44270 */
[--C-:B------:R-:W-:Y:S01]  /*b3f0*/  FFMA.FTZ R33, R24, R3, -R31.reuse ;  /* 0x0000000318217223 */ /* 0x100fe2000001081f */
[----:B------:R-:W-:Y:S01]  /*b400*/  FMNMX.FTZ R29, R46, R29, !PT ;  /* 0x0000001d2e1d7209 */ /* 0x000fe20007810000 */
[-CC-:B------:R-:W-:Y:S01]  /*b410*/  FFMA.FTZ R25, R25, R3.reuse, -R31.reuse ;  /* 0x0000000319197223 */ /* 0x180fe2000001081f */
[----:B------:R-:W-:Y:S01]  /*b420*/  FSEL R50, R50, -INF , P1 ;  /* 0xff80000032327808 */ /* 0x000fe20000800000 */
[--C-:B------:R-:W-:Y:S01]  /*b430*/  FFMA.FTZ R176, R28, R3, -R31.reuse ;  /* 0x000000031cb07223 */ /* 0x100fe2000001081f */
[----:B------:R-:W-:Y:S01]  /*b440*/  FMNMX.FTZ R29, R80, R29, !PT ;  /* 0x0000001d501d7209 */ /* 0x000fe20007810000 */
[----:B------:R-:W-:Y:S01]  /*b450*/  MUFU.EX2 R152, R25 ;  /* 0x0000001900987308 */ /* 0x000fe20000000800 */
[----:B------:R-:W-:Y:S01]  /*b460*/  ISETP.GT.AND P1, PT, R14, 0x38, PT ;  /* 0x000000380e00780c */ /* 0x000fe20003f24270 */
[-CC-:B------:R-:W-:Y:S01]  /*b470*/  FFMA.FTZ R177, R58, R3.reuse, -R31.reuse ;  /* 0x000000033ab17223 */ /* 0x180fe2000001081f */
[----:B------:R-:W-:Y:S01]  /*b480*/  FSEL R24, R51, -INF , P2 ;  /* 0xff80000033187808 */ /* 0x000fe20001000000 */
[--C-:B------:R-:W-:Y:S01]  /*b490*/  FFMA.FTZ R178, R32, R3, -R31.reuse ;  /* 0x0000000320b27223 */ /* 0x100fe2000001081f */
[----:B------:R-:W-:Y:S01]  /*b4a0*/  FMNMX.FTZ R29, R50, R29, !PT ;  /* 0x0000001d321d7209 */ /* 0x000fe20007810000 */
[-CC-:B------:R-:W-:Y:S01]  /*b4b0*/  FFMA.FTZ R179, R60, R3.reuse, -R31.reuse ;  /* 0x000000033cb37223 */ /* 0x180fe2000001081f */
[----:B------:R-:W-:Y:S01]  /*b4c0*/  ISETP.GT.AND P2, PT, R14, 0x39, PT ;  /* 0x000000390e00780c */ /* 0x000fe20003f44270 */
[-CC-:B------:R-:W-:Y:S01]  /*b4d0*/  FFMA.FTZ R180, R36, R3.reuse, -R31.reuse ;  /* 0x0000000324b47223 */ /* 0x180fe2000001081f */
[----:B------:R-:W-:Y:S01]  /*b4e0*/  FSEL R54, R54, -INF , P1 ;  /* 0xff80000036367808 */ /* 0x000fe20000800000 */
[--C-:B------:R-:W-:Y:S01]  /*b4f0*/  FFMA.FTZ R181, R62, R3, -R31.reuse ;  /* 0x000000033eb57223 */ /* 0x100fe2000001081f */
[----:B------:R-:W-:Y:S01]  /*b500*/  FMNMX.FTZ R29, R24, R29, !PT ;  /* 0x0000001d181d7209 */ /* 0x000fe20007810000 */
[-CC-:B------:R-:W-:Y:S01]  /*b510*/  FFMA.FTZ R182, R40, R3.reuse, -R31.reuse ;  /* 0x0000000328b67223 */ /* 0x180fe2000001081f */
[----:B------:R-:W-:Y:S01]  /*b520*/  FSEL R82, R55, -INF , P2 ;  /* 0xff80000037527808 */ /* 0x000fe20001000000 */
        /* <DEDUP_REMOVED lines=8> */
[----:B------:R-:W-:Y:S01]  /*b5b0*/  FFMA.FTZ R173, R70, R3, -R31 ;  /* 0x0000000346ad7223 */ /* 0x000fe2000001081f */
[----:B------:R-:W0:Y:S01]  /*b5c0*/  MUFU.EX2 R33, R33 ;  /* 0x0000002100217308 */ /* 0x000e220000000800 */
[----:B------:R-:W1:Y:S07]  /*b5d0*/  SHFL.BFLY PT, R14, R29, 0x2, 0x1f ;  /* 0x0c401f001d0e7f89 */ /* 0x000e6e00000e0000 */
[----:B------:R-:W-:Y:S08]  /*b5e0*/  MUFU.EX2 R176, R176 ;  /* 0x000000b000b07308 */ /* 0x000ff00000000800 */
[----:B------:R-:W2:Y:S01]  /*b5f0*/  MUFU.EX2 R177, R177 ;  /* 0x000000b100b17308 */ /* 0x000ea20000000800 */
[----:B0-----:R-:W-:Y:S01]  /*b600*/  FADD.FTZ R231, R33, R152 ;  /* 0x0000009821e77221 */ /* 0x001fe20000010000 */
[----:B------:R-:W-:-:S06]  /*b610*/  F2FP.F16.F32.PACK_AB R152, R152, R33 ;  /* 0x000000219898723e */ /* 0x000fcc00000000ff */
[----:B------:R-:W-:Y:S01]  /*b620*/  MUFU.EX2 R178, R178 ;  /* 0x000000b200b27308 */ /* 0x000fe20000000800 */
[----:B-1----:R-:W-:-:S05]  /*b630*/  FMNMX.FTZ R14, R29, R14, !PT ;  /* 0x0000000e1d0e7209 */ /* 0x002fca0007810000 */
[----:B------:R-:W0:Y:S02]  /*b640*/  SHFL.BFLY PT, R25, R14, 0x1, 0x1f ;  /* 0x0c201f000e197f89 */ /* 0x000e2400000e0000 */
[----:B------:R-:W1:Y:S01]  /*b650*/  MUFU.EX2 R179, R179 ;  /* 0x000000b300b37308 */ /* 0x000e620000000800 */
[----:B--2---:R-:W-:Y:S01]  /*b660*/  F2FP.F16.F32.PACK_AB R154, R177, R176 ;  /* 0x000000b0b19a723e */ /* 0x004fe200000000ff */
[----:B------:R-:W-:-:S04]  /*b670*/  FADD.FTZ R176, R176, R231 ;  /* 0x000000e7b0b07221 */ /* 0x000fc80000010000 */
[----:B------:R-:W-:Y:S02]  /*b680*/  FADD.FTZ R177, R177, R176 ;  /* 0x000000b0b1b17221 */ /* 0x000fe40000010000 */
[----:B------:R-:W-:Y:S08]  /*b690*/  MUFU.EX2 R180, R180 ;  /* 0x000000b400b47308 */ /* 0x000ff00000000800 */
[----:B------:R-:W2:Y:S01]  /*b6a0*/  MUFU.EX2 R181, R181 ;  /* 0x000000b500b57308 */ /* 0x000ea20000000800 */
[----:B-1----:R-:W-:Y:S01]  /*b6b0*/  F2FP.F16.F32.PACK_AB R156, R179, R178 ;  /* 0x000000b2b39c723e */ /* 0x002fe200000000ff */
[----:B------:R-:W-:Y:S01]  /*b6c0*/  FADD.FTZ R178, R178, R177 ;  /* 0x000000b1b2b27221 */ /* 0x000fe20000010000 */
[----:B0-----:R-:W-:-:S03]  /*b6d0*/  FMNMX.FTZ R168, R14, R25, !PT ;  /* 0x000000190ea87209 */ /* 0x001fc60007810000 */
[----:B------:R-:W-:Y:S02]  /*b6e0*/  FADD.FTZ R179, R179, R178 ;  /* 0x000000b2b3b37221 */ /* 0x000fe40000010000 */
[----:B------:R-:W-:Y:S01]  /*b6f0*/  MUFU.EX2 R182, R182 ;  /* 0x000000b600b67308 */ /* 0x000fe20000000800 */
[C---:B------:R-:W-:Y:S01]  /*b700*/  FSETP.NEU.FTZ.AND P1, PT, R168.reuse, -INF , PT ;  /* 0xff800000a800780b */ /* 0x040fe20003f3d000 */
[----:B------:R-:W-:-:S05]  /*b710*/  FMUL.FTZ R14, R168, R3 ;  /* 0x00000003a80e7220 */ /* 0x000fca0000410000 */
[----:B------:R-:W-:Y:S01]  /*b720*/  FSEL R29, R14, RZ, P1 ;  /* 0x000000ff0e1d7208 */ /* 0x000fe20000800000 */
[----:B------:R-:W0:Y:S01]  /*b730*/  MUFU.EX2 R183, R183 ;  /* 0x000000b700b77308 */ /* 0x000e220000000800 */
[----:B------:R-:W-:Y:S02]  /*b740*/  ISETP.NE.AND P1, PT, R65, RZ, PT ;  /* 0x000000ff4100720c */ /* 0x000fe40003f25270 */
[----:B------:R-:W-:Y:S01]  /*b750*/  LOP3.LUT R14, R56, 0x2000000, RZ, 0xfc, !PT ;  /* 0x02000000380e7812 */ /* 0x000fe200078efcff */
        /* <DEDUP_REMOVED lines=14> */
[-CC-:B------:R-:W-:Y:S01]  /*b840*/  FFMA.FTZ R227, R50, R3.reuse, -R29.reuse ;  /* 0x0000000332e37223 */ /* 0x180fe2000001081d */
[----:B------:R-:W-:Y:S01]  /*b850*/  @!P1 PRMT R25, RZ, 0x654, R24 ;  /* 0x00000654ff199816 */ /* 0x000fe20000000018 */
[-CC-:B------:R-:W-:Y:S01]  /*b860*/  FFMA.FTZ R175, R54, R3.reuse, -R29.reuse ;  /* 0x0000000336af7223 */ /* 0x180fe2000001081d */
[----:B------:R-:W-:Y:S01]  /*b870*/  FFMA.FTZ R186, R82, R3, -R29 ;  /* 0x0000000352ba7223 */ /* 0x000fe2000001081d */
[----:B------:R-:W-:Y:S01]  /*b880*/  MUFU.EX2 R200, R200 ;  /* 0x000000c800c87308 */ /* 0x000fe20000000800 */
[----:B------:R1:W-:Y:S01]  /*b890*/  @!P1 SYNCS.ARRIVE.TRANS64.RED.A1T0 RZ, [R25+URZ], RZ ;  /* 0x000000ff19ff99a7 */ /* 0x0003e2000810043f */
[----:B------:R-:W-:Y:S01]  /*b8a0*/  IMAD R170, R18, 0x1000, R14 ;  /* 0x0000100012aa7824 */ /* 0x000fe200078e020e */
[----:B--2---:R-:W-:Y:S01]  /*b8b0*/  F2FP.F16.F32.PACK_AB R158, R181, R180 ;  /* 0x000000b4b59e723e */ /* 0x004fe200000000ff */
[----:B------:R-:W-:Y:S01]  /*b8c0*/  FADD.FTZ R180, R180, R179 ;  /* 0x000000b3b4b47221 */ /* 0x000fe20000010000 */
[----:B0-----:R-:W-:Y:S01]  /*b8d0*/  F2FP.F16.F32.PACK_AB R160, R183, R182 ;  /* 0x000000b6b7a0723e */ /* 0x001fe200000000ff */
[C---:B------:R-:W-:Y:S01]  /*b8e0*/  VIADD R24, R170.reuse, 0x80 ;  /* 0x00000080aa187836 */ /* 0x040fe20000000000 */
[----:B------:R-:W-:Y:S01]  /*b8f0*/  R2UR UR6, R170 ;  /* 0x00000000aa0672ca */ /* 0x000fe200000e0000 */
[----:B------:R-:W0:Y:S01]  /*b900*/  MUFU.EX2 R201, R201 ;  /* 0x000000c900c97308 */ /* 0x000e220000000800 */
[----:B-1----:R-:W-:Y:S01]  /*b910*/  MOV R25, 0x40000040 ;  /* 0x4000004000197802 */ /* 0x002fe20000000f00 */
[----:B------:R-:W-:Y:S01]  /*b920*/  FADD.FTZ R181, R181, R180 ;  /* 0x000000b4b5b57221 */ /* 0x000fe20000010000 */
[----:B------:R-:W-:-:S02]  /*b930*/  R2UR UR10, R24 ;  /* 0x00000000180a72ca */ /* 0x000fc400000e0000 */
[----:B------:R-:W-:Y:S01]  /*b940*/  R2UR UR11, R25 ;  /* 0x00000000190b72ca */ /* 0x000fe200000e0000 */
[----:B------:R-:W-:Y:S01]  /*b950*/  FADD.FTZ R182, R182, R181 ;  /* 0x000000b5b6b67221 */ /* 0x000fe20000010000 */
[----:B------:R-:W-:Y:S01]  /*b960*/  @!P1 IADD3 R21, R21, 0x38860, RZ ;  /* 0x0003886015159810 */ /* 0x000fe20007ffe0ff */
[----:B------:R-:W-:Y:S02]  /*b970*/  MUFU.EX2 R202, R202 ;  /* 0x000000ca00ca7308 */ /* 0x000fe40000000800 */
[----:B------:R-:W-:Y:S01]  /*b980*/  FADD.FTZ R183, R183, R182 ;  /* 0x000000b6b7b77221 */ /* 0x000fe20000010000 */
[----:B------:R-:W-:-:S05]  /*b990*/  @!P1 PRMT R21, RZ, 0x654, R21 ;  /* 0x00000654ff159816 */ /* 0x000fca0000000015 */
        /* <DEDUP_REMOVED lines=16> */
[----:B------:R-:W3:Y:S01]  /*baa0*/  MUFU.EX2 R198, R198 ;  /* 0x000000c600c67308 */ /* 0x000ee20000000800 */
[----:B-1----:R-:W-:Y:S01]  /*bab0*/  F2FP.F16.F32.PACK_AB R159, R207, R206 ;  /* 0x000000cecf9f723e */ /* 0x002fe200000000ff */
[----:B------:R-:W-:-:S04]  /*bac0*/  FADD.FTZ R206, R206, R205 ;  /* 0x000000cdcece7221 */ /* 0x000fc80000010000 */
[----:B------:R1:W-:Y:S01]  /*bad0*/  STSM.16.M88.4 [R208], R156 ;  /* 0x0000009cd0007844 */ /* 0x0003e20000000200 */
[----:B------:R-:W-:Y:S01]  /*bae0*/  FADD.FTZ R206, R207, R206 ;  /* 0x000000cecfce7221 */ /* 0x000fe20000010000 */
[----:B------:R-:W-:Y:S01]  /*baf0*/  MUFU.EX2 R211, R211 ;  /* 0x000000d300d37308 */ /* 0x000fe20000000800 */
[----:B0-----:R-:W-:-:S07]  /*bb00*/  FADD.FTZ R183, R196, R183 ;  /* 0x000000b7c4b77221 */ /* 0x001fce0000010000 */
[----:B------:R-:W0:Y:S01]  /*bb10*/  MUFU.EX2 R224, R224 ;  /* 0x000000e000e07308 */ /* 0x000e220000000800 */
[C---:B---3--:R-:W-:Y:S01]  /*bb20*/  F2FP.F16.F32.PACK_AB R162, R198.reuse, R196 ;  /* 0x000000c4c6a2723e */ /* 0x048fe200000000ff */
[----:B------:R-:W-:-:S06]  /*bb30*/  FADD.FTZ R198, R198, R183 ;  /* 0x000000b7c6c67221 */ /* 0x000fcc0000010000 */
        /* <DEDUP_REMOVED lines=11> */
[----:B------:R-:W-:Y:S01]  /*bbf0*/  MUFU.EX2 R172, R172 ;  /* 0x000000ac00ac7308 */ /* 0x000fe20000000800 */
[----:B0-----:R-:W-:-:S07]  /*bc00*/  FADD.FTZ R198, R199, R198 ;  /* 0x000000c6c7c67221 */ /* 0x001fce0000010000 */
[----:B------:R-:W0:Y:S01]  /*bc10*/  MUFU.EX2 R173, R173 ;  /* 0x000000ad00ad7308 */ /* 0x000e220000000800 */
[C---:B----4-:R-:W-:Y:S01]  /*bc20*/  F2FP.F16.F32.PACK_AB R164, R169.reuse, R199 ;  /* 0x000000c7a9a4723e */ /* 0x050fe200000000ff */
[----:B------:R-:W-:-:S06]  /*bc30*/  FADD.FTZ R169, R169, R198 ;  /* 0x000000c6a9a97221 */ /* 0x000fcc0000010000 */
[----:B------:R-:W-:Y:S08]  /*bc40*/  MUFU.EX2 R227, R227 ;  /* 0x000000e300e37308 */ /* 0x000ff00000000800 */
[----:B------:R-:W3:Y:S01]  /*bc50*/  MUFU.EX2 R174, R174 ;  /* 0x000000ae00ae7308 */ /* 0x000ee20000000800 */
[----:B0-----:R-:W-:Y:S01]  /*bc60*/  F2FP.F16.F32.PACK_AB R166, R173, R172 ;  /* 0x000000acada6723e */ /* 0x001fe200000000ff */
[----:B------:R-:W-:-:S06]  /*bc70*/  FADD.FTZ R172, R172, R169 ;  /* 0x000000a9acac7221 */ /* 0x000fcc0000010000 */
[----:B------:R-:W-:Y:S08]  /*bc80*/  MUFU.EX2 R175, R175 ;  /* 0x000000af00af7308 */ /* 0x000ff00000000800 */
[----:B------:R-:W0:Y:S01]  /*bc90*/  MUFU.EX2 R186, R186 ;  /* 0x000000ba00ba7308 */ /* 0x000e220000000800 */
[----:B---3--:R-:W-:Y:S01]  /*bca0*/  F2FP.F16.F32.PACK_AB R165, R174, R227 ;  /* 0x000000e3aea5723e */ /* 0x008fe200000000ff */
[----:B------:R-:W-:-:S04]  /*bcb0*/  FADD.FTZ R227, R227, R226 ;  /* 0x000000e2e3e37221 */ /* 0x000fc80000010000 */
[----:B------:R-:W-:Y:S01]  /*bcc0*/  FADD.FTZ R174, R174, R227 ;  /* 0x000000e3aeae7221 */ /* 0x000fe20000010000 */
[----:B0-----:R-:W-:-:S03]  /*bcd0*/  F2FP.F16.F32.PACK_AB R167, R186, R175 ;  /* 0x000000afbaa7723e */ /* 0x001fc600000000ff */
[----:B------:R-:W-:Y:S02]  /*bce0*/  FADD.FTZ R175, R175, R174 ;  /* 0x000000aeafaf7221 */ /* 0x000fe40000010000 */
[----:B------:R1:W-:Y:S01]  /*bcf0*/  STSM.16.M88.4 [R209], R164 ;  /* 0x000000a4d1007844 */ /* 0x0003e20000000200 */
[----:B------:R-:W-:Y:S01]  /*bd00*/  WARPGROUP.ARRIVE ;  /* 0x00000000000079c5 */ /* 0x000fe20000000000 */
[----:B------:R-:W-:-:S05]  /*bd10*/  FADD.FTZ R186, R186, R175 ;  /* 0x000000afbaba7221 */ /* 0x000fca0000010000 */
[----:B------:R-:W-:Y:S03]  /*bd20*/  HGMMA.64x256x16.F32 R24, R152, gdesc[UR4].tnspB, RZ, !UPT, gsb0 ;  /* 0x43e0000498187df0 */ /* 0x000fe6000c0008ff */
[----:B------:R-:W-:Y:S02]  /*bd30*/  WARPGROUP.DEPBAR.LE gsb0, 0x0 ;  /* 0x00008000000079c5 */ /* 0x000fe40000010000 */
[----:B------:R-:W-:Y:S01]  /*bd40*/  WARPGROUP.ARRIVE ;  /* 0x00000000000079c5 */ /* 0x000fe20000000000 */
[C---:B--2---:R-:W-:Y:S02]  /*bd50*/  VIADD R152, R170.reuse, 0x100 ;  /* 0x00000100aa987836 */ /* 0x044fe40000000000 */
[----:B------:R-:W-:Y:S02]  /*bd60*/  IMAD.MOV.U32 R153, RZ, RZ, 0x40000040 ;  /* 0x40000040ff997424 */ /* 0x000fe400078e00ff */
[----:B------:R-:W-:-:S15]  /*bd70*/  VIADD R170, R170, 0x180 ;  /* 0x00000180aaaa7836 */ /* 0x000fde0000000000 */
[----:B------:R-:W-:-:S03]  /*bd80*/  NOP ;  /* 0x0000000000007918 */ /* 0x000fc60000000000 */
        /* <DEDUP_REMOVED lines=29> */
[----:B0-----:R-:W-:Y:S01]  /*bf60*/  FADD.FTZ R21, R173, R172 ;  /* 0x000000acad157221 */ /* 0x001fe20000010000 */
[----:B-1----:R-:W-:Y:S06]  /*bf70*/  @!P2 BRA `(.L_x_4291) ;  /* 0x0000003400dca947 */ /* 0x002fec0003800000 */
[----:B------:R-:W-:Y:S01]  /*bf80*/  BSSY B0, `(.L_x_4292) ;  /* 0x0000375000007945 */ /* 0x000fe20003800000 */
[----:B------:R-:W-:Y:S02]  /*bf90*/  IMAD.MOV.U32 R200, RZ, RZ, R168 ;  /* 0x000000ffffc87224 */ /* 0x000fe400078e00a8 */
[----:B------:R-:W-:Y:S02]  /*bfa0*/  IMAD.MOV.U32 R198, RZ, RZ, R0 ;  /* 0x000000ffffc67224 */ /* 0x000fe400078e0000 */
[----:B------:R-:W-:-:S07]  /*bfb0*/  IMAD.MOV.U32 R199, RZ, RZ, R18 ;  /* 0x000000ffffc77224 */ /* 0x000fce00078e0012 */
.L_x_4303:
[----:B------:R-:W-:-:S05]  /*bfc0*/  VIADD R18, R199, 0x1 ;  /* 0x00000001c7127836 */ /* 0x000fca0000000000 */
[----:B------:R-:W-:-:S04]  /*bfd0*/  ISETP.NE.AND P2, PT, R18, 0x2, PT ;  /* 0x000000021200780c */ /* 0x000fc80003f45270 */
[----:B------:R-:W-:Y:S02]  /*bfe0*/  SEL R3, RZ, 0x1, P2 ;  /* 0x00000001ff037807 */ /* 0x000fe40001000000 */
[----:B------:R-:W-:Y:S02]  /*bff0*/  SEL R18, R18, RZ, P2 ;  /* 0x000000ff12127207 */ /* 0x000fe40001000000 */
[----:B------:R-:W-:Y:S01]  /*c000*/  LOP3.LUT R22, R22, R3, RZ, 0x3c, !PT ;  /* 0x0000000316167212 */ /* 0x000fe200078e3cff */
[----:B-1----:R-:W-:Y:S06]  /*c010*/  @!P0 BRA `(.L_x_4293) ;  /* 0x0000000000048947 */ /* 0x002fec0003800000 */
[----:B------:R-:W-:Y:S01]  /*c020*/  BPT.TRAP 0x1 ;  /* 0x000000040000795c */ /* 0x000fe20000300000 */
.L_x_4293:
[----:B------:R-:W-:Y:S01]  /*c030*/  IMAD R196, R18, 0x8, R2 ;  /* 0x0000000812c47824 */ /* 0x000fe200078e0202 */
[----:B------:R-:W-:-:S04]  /*c040*/  SHF.L.U32 R3, R22, 0x1f, RZ ;  /* 0x0000001f16037819 */ /* 0x000fc800000006ff */
[----:B------:R0:W1:Y:S01]  /*c050*/  SYNCS.PHASECHK.TRANS64.TRYWAIT P2, [R196+URZ+0x38830], R3 ;  /* 0x03883003c40075a7 */ /* 0x000062000804017f */
[----:B------:R-:W-:Y:S05]  /*c060*/  @!P0 BRA `(.L_x_4294) ;  /* 0x0000000000048947 */ /* 0x000fea0003800000 */
[----:B------:R-:W-:Y:S01]  /*c070*/  BPT.TRAP 0x1 ;  /* 0x000000040000795c */ /* 0x000fe20000300000 */
.L_x_4294:
[----:B------:R-:W-:Y:S01]  /*c080*/  BSSY B2, `(.L_x_4295) ;  /* 0x0000006000027945 */ /* 0x000fe20003800000 */
[----:B------:R-:W-:Y:S01]  /*c090*/  LEA R202, R18, R15, 0x9 ;  /* 0x0000000f12ca7211 */ /* 0x000fe200078e48ff */
[----:B------:R-:W-:Y:S02]  /*c0a0*/  IMAD.MOV.U32 R203, RZ, RZ, 0x40000040 ;  /* 0x40000040ffcb7424 */ /* 0x000fe400078e00ff */
[----:B-1----:R-:W-:Y:S05]  /*c0b0*/  @P2 BRA `(.L_x_4296) ;  /* 0x0000000000082947 */ /* 0x002fea0003800000 */
[----:B------:R-:W1:Y:S02]  /*c0c0*/  SYNCS.PHASECHK.TRANS64.TRYWAIT P2, [R196+URZ+0x38830], R3 ;  /* 0x03883003c40075a7 */ /* 0x000e64000804017f */
[----:B-1----:R-:W-:Y:S05]  /*c0d0*/  @!P2 BRA `(.L_x_4297) ;  /* 0x0000010c009ca947 */ /* 0x002fea0003800000 */
.L_x_4296:
[----:B------:R-:W-:Y:S05]  /*c0e0*/  BSYNC B2 ;  /* 0x0000000000027941 */ /* 0x000fea0003800000 */
.L_x_4295:
[C---:B------:R-:W-:Y:S01]  /*c0f0*/  R2UR UR6, R202.reuse ;  /* 0x00000000ca0672ca */ /* 0x040fe200000e0000 */
[----:B------:R-:W-:Y:S01]  /*c100*/  WARPGROUP.ARRIVE ;  /* 0x00000000000079c5 */ /* 0x000fe20000000000 */
[----:B------:R-:W-:Y:S01]  /*c110*/  R2UR UR7, R203 ;  /* 0x00000000cb0772ca */ /* 0x000fe200000e0000 */
[----:B------:R-:W-:Y:S01]  /*c120*/  VIADD R204, R202, 0x2 ;  /* 0x00000002cacc7836 */ /* 0x000fe20000000000 */
[----:B------:R-:W-:Y:S01]  /*c130*/  R2UR UR4, R6 ;  /* 0x00000000060472ca */ /* 0x000fe200000e0000 */
[----:B------:R-:W-:Y:S01]  /*c140*/  IMAD.MOV.U32 R205, RZ, RZ, 0x40000040 ;  /* 0x40000040ffcd7424 */ /* 0x000fe200078e00ff */
[----:B------:R-:W-:Y:S02]  /*c150*/  R2UR UR5, R7 ;  /* 0x00000000070572ca */ /* 0x000fe400000e0000 */
[----:B------:R-:W-:-:S11]  /*c160*/  MOV R203, 0x40000040 ;  /* 0x4000004000cb7802 */ /* 0x000fd60000000f00 */
        /* <DEDUP_REMOVED lines=28> */
.L_x_4298:
[----:B------:R2:W3:Y:S01]  /*c330*/  SYNCS.PHASECHK.TRANS64.TRYWAIT P2, [R196+URZ+0x38850], R3 ;  /* 0x03885003c40075a7 */ /* 0x0004e2000804017f */
[----:B------:R-:W-:Y:S05]  /*c340*/  @!P0 BRA `(.L_x_4299) ;  /* 0x0000000000048947 */ /* 0x000fea0003800000 */
[----:B------:R-:W-:Y:S01]  /*c350*/  BPT.TRAP 0x1 ;  /* 0x000000040000795c */ /* 0x000fe20000300000 */
.L_x_4299:
[----:B------:R-:W-:Y:S04]  /*c360*/  BSSY B2, `(.L_x_4300) ;  /* 0x0000004000027945 */ /* 0x000fe80003800000 */
[----:B---3--:R-:W-:Y:S05]  /*c370*/  @P2 BRA `(.L_x_4301) ;  /* 0x0000000000082947 */ /* 0x008fea0003800000 */
[----:B------:R-:W3:Y:S02]  /*c380*/  SYNCS.PHASECHK.TRANS64.TRYWAIT P2, [R196+URZ+0x38850], R3 ;  /* 0x03885003c40075a7 */ /* 0x000ee4000804017f */
[----:B---3--:R-:W-:Y:S05]  /*c390*/  @!P2 BRA `(.L_x_4302) ;  /* 0x0000010c0000a947 */ /* 0x008fea0003800000 */
.L_x_4301:
[----:B------:R-:W-:Y:S05]  /*c3a0*/  BSYNC B2 ;  /* 0x0000000000027941 */ /* 0x000fea0003800000 */
.L_x_4300:
        /* <DEDUP_REMOVED lines=11> */
[----:B------:R-:W-:Y:S02]  /*c460*/  VIADD R206, R4, 0x800 ;  /* 0x0000080004ce7836 */ /* 0x000fe40000000000 */
[----:B0123--:R-:W-:Y:S02]  /*c470*/  IMAD.MOV.U32 R3, RZ, RZ, 0x4 ;  /* 0x00000004ff037424 */ /* 0x00ffe400078e00ff */
[----:B------:R-:W-:-:S03]  /*c480*/  IMAD.MOV.U32 R207, RZ, RZ, 0x40000040 ;  /* 0x40000040ffcf7424 */ /* 0x000fc600078e00ff */
        /* <DEDUP_REMOVED lines=8> */
[----:B------:R-:W-:Y:S02]  /*c510*/  IADD3 R204, R4, 0x4, RZ ;  /* 0x0000000404cc7810 */ /* 0x000fe40007ffe0ff */
        /* <DEDUP_REMOVED lines=192> */
[----:B------:R-:W-:Y:S02]  /*d120*/  R2UR UR7, R205 ;  /* 0x00000000cd0772ca */ /* 0x000fe400000e0000 */
[----:B------:R-:W-:-:S02]  /*d130*/  SEL R203, R203, 0x26, P2 ;  /* 0x00000026cbcb7807 */ /* 0x000fc40001000000 */
[----:B------:R-:W-:Y:S02]  /*d140*/  SEL R204, R204, 0x980, P2 ;  /* 0x00000980cccc7807 */ /* 0x000fe40001000000 */
[----:B------:R-:W-:Y:S02]  /*d150*/  LOP3.LUT R203, R203, 0x6, RZ, 0xc0, !PT ;  /* 0x00000006cbcb7812 */ /* 0x000fe400078ec0ff */
[----:B------:R-:W-:Y:S02]  /*d160*/  LOP3.LUT R206, R204, 0xa00, RZ, 0xc0, !PT ;  /* 0x00000a00ccce7812 */ /* 0x000fe400078ec0ff */
[----:B------:R-:W-:Y:S02]  /*d170*/  MOV R205, 0x40000040 ;  /* 0x4000004000cd7802 */ /* 0x000fe40000000f00 */
[CC--:B------:R-:W-:Y:S02]  /*d180*/  IADD3 R204, R203.reuse, R206.reuse, R4 ;  /* 0x000000cecbcc7210 */ /* 0x0c0fe40007ffe004 */
[----:B------:R-:W-:Y:S01]  /*d190*/  IADD3 R206, R203, R206, R202 ;  /* 0x000000cecbce7210 */ /* 0x000fe20007ffe0ca */
[----:B------:R-:W-:Y:S01]  /*d1a0*/  VIADD R203, R4, 0xa00 ;  /* 0x00000a0004cb7836 */ /* 0x000fe20000000000 */
[----:B------:R-:W-:-:S02]  /*d1b0*/  WARPGROUP.DEPBAR.LE gsb0, 0x0 ;  /* 0x00008000000079c5 */ /* 0x000fc40000010000 */
        /* <DEDUP_REMOVED lines=44> */
[----:B------:R-:W-:Y:S02]  /*d480*/  R2UR UR7, R205 ;  /* 0x00000000cd0772ca */ /* 0x000fe400000e0000 */
[----:B------:R-:W-:Y:S02]  /*d490*/  MOV R205, 0x40000040 ;  /* 0x4000004000cd7802 */ /* 0x000fe40000000f00 */
        /* <DEDUP_REMOVED lines=66> */
[----:B------:R-:W-:Y:S02]  /*d8c0*/  IMAD.MOV.U32 R207, RZ, RZ, 0x40000040 ;  /* 0x40000040ffcf7424 */ /* 0x000fe400078e00ff */
[----:B------:R-:W-:Y:S01]  /*d8d0*/  IMAD.IADD R204, R0, 0x1, R206 ;  /* 0x0000000100cc7824 */ /* 0x000fe200078e02ce */
[----:B------:R-:W-:-:S02]  /*d8e0*/  WARPGROUP.DEPBAR.LE gsb0, 0x0 ;  /* 0x00008000000079c5 */ /* 0x000fc40000010000 */
[----:B------:R-:W-:-:S07]  /*d8f0*/  WARPGROUP.ARRIVE ;  /* 0x00000000000079c5 */ /* 0x000fce0000000000 */
        /* <DEDUP_REMOVED lines=10> */
[----:B------:R-:W-:Y:S01]  /*d9a0*/  SEL R0, R0, 0x3e, P2 ;  /* 0x0000003e00007807 */ /* 0x000fe20001000000 */
[----:B------:R-:W-:-:S02]  /*d9b0*/  WARPGROUP.DEPBAR.LE gsb0, 0x0 ;  /* 0x00008000000079c5 */ /* 0x000fc40000010000 */
[----:B------:R-:W-:-:S08]  /*d9c0*/  WARPGROUP.ARRIVE ;  /* 0x00000000000079c5 */ /* 0x000fd00000000000 */
[----:B------:R-:W-:Y:S01]  /*d9d0*/  HGMMA.64x64x16.F32 R152, gdesc[UR4], R152, gsb0 ;  /* 0x00e00000049879f0 */ /* 0x000fe20008000898 */
[----:B------:R-:W-:Y:S01]  /*d9e0*/  R2UR UR4, R204 ;  /* 0x00000000cc0472ca */ /* 0x000fe200000e0000 */
[--C-:B------:R-:W-:Y:S01]  /*d9f0*/  IMAD.IADD R204, R201, 0x1, R206.reuse ;  /* 0x00000001c9cc7824 */ /* 0x100fe200078e02ce */
[----:B------:R-:W-:Y:S01]  /*da00*/  R2UR UR5, R205 ;  /* 0x00000000cd0572ca */ /* 0x000fe200000e0000 */
[----:B------:R-:W-:Y:S02]  /*da10*/  IMAD.MOV.U32 R205, RZ, RZ, 0x40000040 ;  /* 0x40000040ffcd7424 */ /* 0x000fe400078e00ff */
[----:B------:R-:W-:Y:S01]  /*da20*/  IMAD.IADD R206, R3, 0x1, R206 ;  /* 0x0000000103ce7824 */ /* 0x000fe200078e02ce */
[----:B------:R-:W-:Y:S02]  /*da30*/  R2UR UR6, R204 ;  /* 0x00000000cc0672ca */ /* 0x000fe400000e0000 */
[----:B------:R-:W-:Y:S01]  /*da40*/  R2UR UR7, R205 ;  /* 0x00000000cd0772ca */ /* 0x000fe200000e0000 */
[----:B------:R-:W-:Y:S01]  /*da50*/  IMAD.MOV.U32 R205, RZ, RZ, 0x40000040 ;  /* 0x40000040ffcd7424 */ /* 0x000fe200078e00ff */
[----:B------:R-:W-:Y:S01]  /*da60*/  IADD3 R204, R203, R3, RZ ;  /* 0x00000003cbcc7210 */ /* 0x000fe20007ffe0ff */
[----:B------:R-:W-:Y:S01]  /*da70*/  IMAD.MOV.U32 R3, RZ, RZ, 0x1000 ;  /* 0x00001000ff037424 */ /* 0x000fe200078e00ff */
[----:B------:R-:W-:Y:S01]  /*da80*/  LOP3.LUT R203, R0, 0x6, RZ, 0xc0, !PT ;  /* 0x0000000600cb7812 */ /* 0x000fe200078ec0ff */
[----:B------:R-:W-:-:S03]  /*da90*/  IMAD.MOV.U32 R0, RZ, RZ, -0x40 ;  /* 0xffffffc0ff007424 */ /* 0x000fc600078e00ff */
[----:B------:R-:W-:Y:S01]  /*daa0*/  SEL R3, R3, 0xf80, P2 ;  /* 0x00000f8003037807 */ /* 0x000fe20001000000 */
[----:B------:R-:W-:-:S03]  /*dab0*/  IMAD R0, R197, R0, 0x1 ;  /* 0x00000001c5007424 */ /* 0x000fc600078e0200 */
[----:B------:R-:W-:Y:S01]  /*dac0*/  LOP3.LUT R3, R3, 0x1e00, RZ, 0xc0, !PT ;  /* 0x00001e0003037812 */ /* 0x000fe200078ec0ff */
[----:B------:R-:W-:-:S03]  /*dad0*/  IMAD R0, R185, 0x40, R0 ;  /* 0x00000040b9007824 */ /* 0x000fc600078e0200 */
        /* <DEDUP_REMOVED lines=8> */
[----:B------:R-:W-:Y:S01]  /*db60*/  IADD3 R204, R203, R3, R4 ;  /* 0x00000003cbcc7210 */ /* 0x000fe20007ffe004 */
[----:B------:R-:W-:Y:S01]  /*db70*/  IMAD.MOV.U32 R203, RZ, RZ, 0x40000040 ;  /* 0x40000040ffcb7424 */ /* 0x000fe200078e00ff */
[----:B------:R-:W-:-:S02]  /*db80*/  MOV R205, 0x40000040 ;  /* 0x4000004000cd7802 */ /* 0x000fc40000000f00 */
[----:B------:R-:W-:-:S04]  /*db90*/  IADD3 R3, -R184, R0, R187 ;  /* 0x00000000b8037210 */ /* 0x000fc80007ffe1bb */
[----:B------:R-:W-:-:S04]  /*dba0*/  IADD3 R0, R190, R3, -R192 ;  /* 0x00000003be007210 */ /* 0x000fc80007ffe8c0 */
[C---:B------:R-:W-:Y:S02]  /*dbb0*/  ISETP.GT.AND P2, PT, R0.reuse, RZ, PT ;  /* 0x000000ff0000720c */ /* 0x040fe40003f44270 */
[----:B------:R-:W-:Y:S01]  /*dbc0*/  ISETP.GT.AND P3, PT, R0, 0x1, PT ;  /* 0x000000010000780c */ /* 0x000fe20003f64270 */
        /* <DEDUP_REMOVED lines=41> */
[C---:B------:R-:W-:Y:S02]  /*de60*/  ISETP.GT.AND P3, PT, R0.reuse, 0x29, PT ;  /* 0x000000290000780c */ /* 0x040fe40003f64270 */
[----:B------:R-:W-:Y:S02]  /*de70*/  FMNMX.FTZ R172, R169, R202, !PT ;  /* 0x000000caa9ac7209 */ /* 0x000fe40007810000 */
[----:B------:R-:W-:Y:S02]  /*de80*/  ISETP.GT.AND P2, PT, R0, 0x30, PT ;  /* 0x000000300000780c */ /* 0x000fe40003f44270 */
[----:B------:R-:W-:Y:S01]  /*de90*/  FSEL R202, R173, -INF , P3 ;  /* 0xff800000adca7808 */ /* 0x000fe20001800000 */
[----:B------:R-:W-:Y:S01]  /*dea0*/  IMAD.MOV.U32 R173, RZ, RZ, 0x40000040 ;  /* 0x40000040ffad7424 */ /* 0x000fe200078e00ff */
        /* <DEDUP_REMOVED lines=12> */
[----:B------:R-:W-:-:S02]  /*df70*/  IADD3 R0, R0, 0x8, RZ ;  /* 0x0000000800007810 */ /* 0x000fc40007ffe0ff */
[----:B------:R-:W-:Y:S01]  /*df80*/  FMNMX.FTZ R203, R181, R172, !PT ;  /* 0x000000acb5cb7209 */ /* 0x000fe20007810000 */
[----:B------:R-:W-:Y:S01]  /*df90*/  IMAD R172, R18, 0x1000, R14 ;  /* 0x0000100012ac7824 */ /* 0x000fe200078e020e */
[C---:B------:R-:W-:Y:S02]  /*dfa0*/  ISETP.GT.AND P3, PT, R0.reuse, RZ, PT ;  /* 0x000000ff0000720c */ /* 0x040fe40003f64270 */
[----:B------:R-:W-:Y:S01]  /*dfb0*/  ISETP.GT.AND P6, PT, R0, 0x1, PT ;  /* 0x000000010000780c */ /* 0x000fe20003fc4270 */
[----:B------:R-:W0:Y:S01]  /*dfc0*/  SHFL.BFLY PT, R204, R203, 0x2, 0x1f ;  /* 0x0c401f00cbcc7f89 */ /* 0x000e2200000e0000 */
[----:B------:R-:W-:Y:S02]  /*dfd0*/  FSEL R154, R154, -INF , P3 ;  /* 0xff8000009a9a7808 */ /* 0x000fe40001800000 */
[C---:B------:R-:W-:Y:S02]  /*dfe0*/  ISETP.GT.AND P2, PT, R0.reuse, 0x9, PT ;  /* 0x000000090000780c */ /* 0x040fe40003f44270 */
[----:B------:R-:W-:-:S02]  /*dff0*/  ISETP.GT.AND P5, PT, R0, 0x8, PT ;  /* 0x000000080000780c */ /* 0x000fc40003fa4270 */
[----:B------:R-:W-:Y:S02]  /*e000*/  FSEL R155, R155, -INF , P6 ;  /* 0xff8000009b9b7808 */ /* 0x000fe40003000000 */
[C---:B------:R-:W-:Y:S02]  /*e010*/  ISETP.GT.AND P4, PT, R0.reuse, 0x10, PT ;  /* 0x000000100000780c */ /* 0x040fe40003f84270 */
[----:B------:R-:W-:Y:S02]  /*e020*/  FSEL R159, R159, -INF , P2 ;  /* 0xff8000009f9f7808 */ /* 0x000fe40001000000 */
[----:B------:R-:W-:Y:S02]  /*e030*/  ISETP.GT.AND P2, PT, R0, 0x20, PT ;  /* 0x000000200000780c */ /* 0x000fe40003f44270 */
[----:B------:R-:W-:Y:S02]  /*e040*/  FSEL R158, R158, -INF , P5 ;  /* 0xff8000009e9e7808 */ /* 0x000fe40002800000 */
[----:B------:R-:W-:-:S02]  /*e050*/  FSEL R162, R162, -INF , P4 ;  /* 0xff800000a2a27808 */ /* 0x000fc40002000000 */
[C---:B------:R-:W-:Y:S02]  /*e060*/  ISETP.GT.AND P4, PT, R0.reuse, 0x21, PT ;  /* 0x000000210000780c */ /* 0x040fe40003f84270 */
[C---:B------:R-:W-:Y:S02]  /*e070*/  ISETP.GT.AND P3, PT, R0.reuse, 0x11, PT ;  /* 0x000000110000780c */ /* 0x040fe40003f64270 */
[----:B------:R-:W-:Y:S02]  /*e080*/  ISETP.GT.AND P6, PT, R0, 0x18, PT ;  /* 0x000000180000780c */ /* 0x000fe40003fc4270 */
[----:B0-----:R-:W-:Y:S02]  /*e090*/  FMNMX.FTZ R3, R203, R204, !PT ;  /* 0x000000cccb037209 */ /* 0x001fe40007810000 */
[----:B------:R-:W-:Y:S02]  /*e0a0*/  FMNMX.FTZ R204, R154, R200, !PT ;  /* 0x000000c89acc7209 */ /* 0x000fe40007810000 */
[----:B------:R-:W-:-:S02]  /*e0b0*/  FSEL R203, R170, -INF , P2 ;  /* 0xff800000aacb7808 */ /* 0x000fc40001000000 */
[----:B------:R-:W-:Y:S02]  /*e0c0*/  FMNMX.FTZ R205, R155, R204, !PT ;  /* 0x000000cc9bcd7209 */ /* 0x000fe40007810000 */
[----:B------:R-:W-:Y:S02]  /*e0d0*/  FSEL R204, R171, -INF , P4 ;  /* 0xff800000abcc7808 */ /* 0x000fe40002000000 */
[----:B------:R-:W-:Y:S02]  /*e0e0*/  FMNMX.FTZ R170, R158, R205, !PT ;  /* 0x000000cd9eaa7209 */ /* 0x000fe40007810000 */
[----:B------:R-:W-:Y:S02]  /*e0f0*/  FSEL R163, R163, -INF , P3 ;  /* 0xff800000a3a37808 */ /* 0x000fe40001800000 */
[----:B------:R-:W-:Y:S02]  /*e100*/  FMNMX.FTZ R171, R159, R170, !PT ;  /* 0x000000aa9fab7209 */ /* 0x000fe40007810000 */
[----:B------:R-:W-:-:S02]  /*e110*/  ISETP.GT.AND P5, PT, R0, 0x19, PT ;  /* 0x000000190000780c */ /* 0x000fc40003fa4270 */
[----:B------:R-:W-:Y:S02]  /*e120*/  FMNMX.FTZ R170, R162, R171, !PT ;  /* 0x000000aba2aa7209 */ /* 0x000fe40007810000 */
[----:B------:R-:W-:Y:S02]  /*e130*/  FSEL R166, R166, -INF , P6 ;  /* 0xff800000a6a67808 */ /* 0x000fe40003000000 */
[----:B------:R-:W-:Y:S02]  /*e140*/  FMNMX.FTZ R171, R163, R170, !PT ;  /* 0x000000aaa3ab7209 */ /* 0x000fe40007810000 */
[----:B------:R-:W-:Y:S02]  /*e150*/  R2UR UR7, R173 ;  /* 0x00000000ad0772ca */ /* 0x000fe400000e0000 */
[----:B------:R-:W0:Y:S01]  /*e160*/  SHFL.BFLY PT, R173, R3, 0x1, 0x1f ;  /* 0x0c201f0003ad7f89 */ /* 0x000e2200000e0000 */
[----:B------:R-:W-:Y:S02]  /*e170*/  FSEL R167, R167, -INF , P5 ;  /* 0xff800000a7a77808 */ /* 0x000fe40002800000 */
[----:B------:R-:W-:-:S02]  /*e180*/  FMNMX.FTZ R170, R166, R171, !PT ;  /* 0x000000aba6aa7209 */ /* 0x000fc40007810000 */
[C---:B------:R-:W-:Y:S02]  /*e190*/  ISETP.GT.AND P3, PT, R0.reuse, 0x28, PT ;  /* 0x000000280000780c */ /* 0x040fe40003f64270 */
[----:B------:R-:W-:Y:S02]  /*e1a0*/  FMNMX.FTZ R170, R167, R170, !PT ;  /* 0x000000aaa7aa7209 */ /* 0x000fe40007810000 */
[----:B------:R-:W-:Y:S02]  /*e1b0*/  ISETP.GT.AND P6, PT, R0, 0x29, PT ;  /* 0x000000290000780c */ /* 0x000fe40003fc4270 */
[----:B------:R-:W-:Y:S02]  /*e1c0*/  FMNMX.FTZ R171, R203, R170, !PT ;  /* 0x000000aacbab7209 */ /* 0x000fe40007810000 */
        /* <DEDUP_REMOVED lines=9> */
[----:B------:R-:W-:Y:S02]  /*e260*/  ISETP.GT.AND P3, PT, R0, 0x39, PT ;  /* 0x000000390000780c */ /* 0x000fe40003f64270 */
[----:B0-----:R-:W-:Y:S01]  /*e270*/  FMNMX.FTZ R0, R3, R173, !PT ;  /* 0x000000ad03007209 */ /* 0x001fe20007810000 */
[----:B------:R-:W-:Y:S01]  /*e280*/  IMAD.U32 R3, RZ, RZ, UR4 ;  /* 0x00000004ff037e24 */ /* 0x000fe2000f8e00ff */
[----:B------:R-:W-:Y:S02]  /*e290*/  FSEL R225, R179, -INF , P2 ;  /* 0xff800000b3e17808 */ /* 0x000fe40001000000 */
[----:B------:R-:W-:Y:S01]  /*e2a0*/  FMNMX.FTZ R170, R224, R171, !PT ;  /* 0x000000abe0aa7209 */ /* 0x000fe20007810000 */
[----:B------:R-:W-:Y:S01]  /*e2b0*/  FMUL.FTZ R207, R0, R3 ;  /* 0x0000000300cf7220 */ /* 0x000fe20000410000 */
[----:B------:R-:W-:-:S02]  /*e2c0*/  FSEL R226, R182, -INF , P4 ;  /* 0xff800000b6e27808 */ /* 0x000fc40002000000 */
[----:B------:R-:W-:Y:S02]  /*e2d0*/  FMNMX.FTZ R171, R225, R170, !PT ;  /* 0x000000aae1ab7209 */ /* 0x000fe40007810000 */
[----:B------:R-:W-:Y:S02]  /*e2e0*/  FSETP.NEU.FTZ.AND P6, PT, R0, -INF , PT ;  /* 0xff8000000000780b */ /* 0x000fe40003fdd000 */
[----:B------:R-:W-:Y:S02]  /*e2f0*/  FSEL R227, R183, -INF , P3 ;  /* 0xff800000b7e37808 */ /* 0x000fe40001800000 */
[----:B------:R-:W-:Y:S02]  /*e300*/  FMNMX.FTZ R170, R226, R171, !PT ;  /* 0x000000abe2aa7209 */ /* 0x000fe40007810000 */
[----:B------:R-:W-:Y:S02]  /*e310*/  FSEL R207, R207, RZ, P6 ;  /* 0x000000ffcfcf7208 */ /* 0x000fe40003000000 */
[----:B------:R-:W-:-:S02]  /*e320*/  FMNMX.FTZ R175, R227, R170, !PT ;  /* 0x000000aae3af7209 */ /* 0x000fc40007810000 */
[----:B------:R-:W-:Y:S01]  /*e330*/  R2UR UR6, R172 ;  /* 0x00000000ac0672ca */ /* 0x000fe200000e0000 */
[-CC-:B------:R-:W-:Y:S01]  /*e340*/  FFMA.FTZ R183, R157, R3.reuse, -R207.reuse ;  /* 0x000000039db77223 */ /* 0x180fe200000108cf */
[-CC-:B------:R-:W-:Y:S01]  /*e350*/  FFMA.FTZ R157, R160, R3.reuse, -R207.reuse ;  /* 0x00000003a09d7223 */ /* 0x180fe200000108cf */
[-CC-:B------:R-:W-:Y:S01]  /*e360*/  FFMA.FTZ R170, R161, R3.reuse, -R207.reuse ;  /* 0x00000003a1aa7223 */ /* 0x180fe200000108cf */
[----:B------:R-:W0:Y:S01]  /*e370*/  SHFL.BFLY PT, R160, R175, 0x2, 0x1f ;  /* 0x0c401f00afa07f89 */ /* 0x000e2200000e0000 */
        /* <DEDUP_REMOVED lines=12> */
[-CC-:B------:R-:W-:Y:S01]  /*e440*/  FFMA.FTZ R176, R176, R3.reuse, -R207.reuse ;  /* 0x00000003b0b07223 */ /* 0x180fe200000108cf */
[----:B------:R-:W-:Y:S01]  /*e450*/  @!P1 PRMT R164, RZ, 0x654, R164 ;  /* 0x00000654ffa49816 */ /* 0x000fe200000000a4 */
[----:B------:R-:W-:Y:S01]  /*e460*/  FFMA.FTZ R177, R177, R3, -R207 ;  /* 0x00000003b1b17223 */ /* 0x000fe200000108cf */
[----:B------:R-:W-:-:S02]  /*e470*/  @!P1 IADD3 R196, R196, 0x38860, RZ ;  /* 0x00038860c4c49810 */ /* 0x000fc40007ffe0ff */
[----:B------:R-:W-:Y:S01]  /*e480*/  MUFU.EX2 R152, R152 ;  /* 0x0000009800987308 */ /* 0x000fe20000000800 */
[----:B------:R1:W-:Y:S01]  /*e490*/  @!P1 SYNCS.ARRIVE.TRANS64.RED.A1T0 RZ, [R164+URZ], RZ ;  /* 0x000000ffa4ff99a7 */ /* 0x0003e2000810043f */
[----:B------:R-:W-:Y:S02]  /*e4a0*/  @!P1 PRMT R196, RZ, 0x654, R196 ;  /* 0x00000654ffc49816 */ /* 0x000fe400000000c4 */
[----:B0-----:R-:W-:Y:S01]  /*e4b0*/  FMNMX.FTZ R160, R175, R160, !PT ;  /* 0x000000a0afa07209 */ /* 0x001fe20007810000 */
[----:B------:R-:W-:-:S03]  /*e4c0*/  FFMA.FTZ R175, R201, R3, -R207 ;  /* 0x00000003c9af7223 */ /* 0x000fc600000108cf */
[----:B------:R-:W-:Y:S01]  /*e4d0*/  MUFU.EX2 R153, R153 ;  /* 0x0000009900997308 */ /* 0x000fe20000000800 */
[----:B------:R-:W0:Y:S07]  /*e4e0*/  SHFL.BFLY PT, R161, R160, 0x1, 0x1f ;  /* 0x0c201f00a0a17f89 */ /* 0x000e2e00000e0000 */
[----:B------:R-:W-:Y:S08]  /*e4f0*/  MUFU.EX2 R156, R156 ;  /* 0x0000009c009c7308 */ /* 0x000ff00000000800 */
[----:B------:R-:W-:Y:S08]  /*e500*/  MUFU.EX2 R157, R157 ;  /* 0x0000009d009d7308 */ /* 0x000ff00000000800 */
[----:B------:R-:W-:Y:S01]  /*e510*/  MUFU.EX2 R170, R170 ;  /* 0x000000aa00aa7308 */ /* 0x000fe20000000800 */
[----:B0-----:R-:W-:-:S04]  /*e520*/  FMNMX.FTZ R168, R160, R161, !PT ;  /* 0x000000a1a0a87209 */ /* 0x001fc80007810000 */
[C---:B------:R-:W-:Y:S01]  /*e530*/  FSETP.NEU.FTZ.AND P2, PT, R168.reuse, -INF , PT ;  /* 0xff800000a800780b */ /* 0x040fe20003f5d000 */
[C---:B------:R-:W-:Y:S02]  /*e540*/  FMUL.FTZ R160, R168.reuse, R3 ;  /* 0x00000003a8a07220 */ /* 0x040fe40000410000 */
[----:B------:R-:W-:Y:S01]  /*e550*/  MUFU.EX2 R171, R171 ;  /* 0x000000ab00ab7308 */ /* 0x000fe20000000800 */
[----:B------:R-:W-:Y:S02]  /*e560*/  FSEL R165, R168, RZ, P2 ;  /* 0x000000ffa8a57208 */ /* 0x000fe40001000000 */
[----:B------:R-:W-:-:S05]  /*e570*/  FSEL R160, R160, RZ, P2 ;  /* 0x000000ffa0a07208 */ /* 0x000fca0001000000 */
[----:B------:R-:W-:Y:S01]  /*e580*/  MUFU.EX2 R173, R173 ;  /* 0x000000ad00ad7308 */ /* 0x000fe20000000800 */
[-CC-:B------:R-:W-:Y:S01]  /*e590*/  FFMA.FTZ R181, R163, R3.reuse, -R160.reuse ;  /* 0x00000003a3b57223 */ /* 0x180fe200000108a0 */
[----:B------:R-:W-:Y:S01]  /*e5a0*/  FSEL R163, R0, RZ, P6 ;  /* 0x000000ff00a37208 */ /* 0x000fe20003000000 */
[-CC-:B------:R-:W-:Y:S01]  /*e5b0*/  FFMA.FTZ R161, R155, R3.reuse, -R160.reuse ;  /* 0x000000039ba17223 */ /* 0x180fe200000108a0 */
[-CC-:B------:R-:W-:Y:S01]  /*e5c0*/  FFMA.FTZ R155, R158, R3.reuse, -R160.reuse ;  /* 0x000000039e9b7223 */ /* 0x180fe200000108a0 */
[-CC-:B------:R-:W-:Y:S01]  /*e5d0*/  FFMA.FTZ R158, R162, R3.reuse, -R160.reuse ;  /* 0x00000003a29e7223 */ /* 0x180fe200000108a0 */
[-C--:B------:R-:W-:Y:S01]  /*e5e0*/  FFMA.FTZ R154, R154, R3.reuse, -R160 ;  /* 0x000000039a9a7223 */ /* 0x080fe200000108a0 */
[----:B------:R-:W-:Y:S01]  /*e5f0*/  FADD.FTZ R162, -R163, R198 ;  /* 0x000000c6a3a27221 */ /* 0x000fe20000010100 */
[-CC-:B------:R-:W-:Y:S01]  /*e600*/  FFMA.FTZ R159, R159, R3.reuse, -R160.reuse ;  /* 0x000000039f9f7223 */ /* 0x180fe200000108a0 */
[----:B------:R-:W-:Y:S01]  /*e610*/  MUFU.EX2 R161, R161 ;  /* 0x000000a100a17308 */ /* 0x000fe20000000800 */
[-C--:B------:R-:W-:Y:S01]  /*e620*/  FFMA.FTZ R203, R203, R3.reuse, -R160 ;  /* 0x00000003cbcb7223 */ /* 0x080fe200000108a0 */
[----:B------:R-:W-:Y:S01]  /*e630*/  FMUL.FTZ R163, R162, R3 ;  /* 0x00000003a2a37220 */ /* 0x000fe20000410000 */
[----:B------:R-:W-:Y:S01]  /*e640*/  FADD.FTZ R162, -R165, R200 ;  /* 0x000000c8a5a27221 */ /* 0x000fe20000010100 */
[----:B------:R-:W-:-:S02]  /*e650*/  IMAD.MOV R165, RZ, RZ, -R194 ;  /* 0x000000ffffa57224 */ /* 0x000fc400078e0ac2 */
[-CC-:B------:R-:W-:Y:S01]  /*e660*/  FFMA.FTZ R182, R166, R3.reuse, -R160.reuse ;  /* 0x00000003a6b67223 */ /* 0x180fe200000108a0 */
[-CC-:B------:R-:W-:Y:S01]  /*e670*/  FFMA.FTZ R201, R167, R3.reuse, -R160.reuse ;  /* 0x00000003a7c97223 */ /* 0x180fe200000108a0 */
[----:B------:R-:W-:Y:S01]  /*e680*/  FMUL.FTZ R162, R162, R3 ;  /* 0x00000003a2a27220 */ /* 0x000fe20000410000 */
[----:B------:R-:W-:Y:S01]  /*e690*/  MUFU.EX2 R154, R154 ;  /* 0x0000009a009a7308 */ /* 0x000fe20000000800 */
[----:B------:R-:W-:Y:S01]  /*e6a0*/  ISETP.NE.AND P2, PT, R192, R165, PT ;  /* 0x000000a5c000720c */ /* 0x000fe20003f45270 */
[-CC-:B------:R-:W-:Y:S01]  /*e6b0*/  FFMA.FTZ R200, R204, R3.reuse, -R160.reuse ;  /* 0x00000003ccc87223 */ /* 0x180fe200000108a0 */
[-CC-:B------:R-:W-:Y:S01]  /*e6c0*/  FFMA.FTZ R202, R206, R3.reuse, -R160.reuse ;  /* 0x00000003ceca7223 */ /* 0x180fe200000108a0 */
[-CC-:B------:R-:W-:Y:S01]  /*e6d0*/  FFMA.FTZ R224, R224, R3.reuse, -R160.reuse ;  /* 0x00000003e0e07223 */ /* 0x180fe200000108a0 */
[-CC-:B------:R-:W-:Y:S01]  /*e6e0*/  FFMA.FTZ R225, R225, R3.reuse, -R160.reuse ;  /* 0x00000003e1e17223 */ /* 0x180fe200000108a0 */
[----:B------:R-:W-:Y:S02]  /*e6f0*/  FFMA.FTZ R227, R227, R3, -R160 ;  /* 0x00000003e3e37223 */ /* 0x000fe400000108a0 */
[----:B------:R-:W0:Y:S06]  /*e700*/  MUFU.EX2 R163, R163 ;  /* 0x000000a300a37308 */ /* 0x000e2c0000000800 */
[----:B------:R-:W-:-:S02]  /*e710*/  @!P2 IMAD R165, R199, 0x40, R190 ;  /* 0x00000040c7a5a824 */ /* 0x000fc400078e02be */
[----:B------:R-:W-:Y:S01]  /*e720*/  FFMA.FTZ R199, R205, R3, -R160 ;  /* 0x00000003cdc77223 */ /* 0x000fe200000108a0 */
[----:B------:R-:W2:Y:S01]  /*e730*/  MUFU.EX2 R162, R162 ;  /* 0x000000a200a27308 */ /* 0x000ea20000000800 */
[----:B-1----:R-:W-:-:S07]  /*e740*/  @!P2 IMAD R164, R165, 0x4, R2 ;  /* 0x00000004a5a4a824 */ /* 0x002fce00078e0202 */
[----:B------:R-:W1:Y:S01]  /*e750*/  MUFU.EX2 R155, R155 ;  /* 0x0000009b009b7308 */ /* 0x000e620000000800 */
[----:B0-----:R-:W-:Y:S01]  /*e760*/  @!P2 STS [R164+0x38400], R163 ;  /* 0x038400a3a400a388 */ /* 0x001fe20000000800 */
[-C--:B------:R-:W-:Y:S01]  /*e770*/  FMUL.FTZ R24, R24, R163.reuse ;  /* 0x000000a318187220 */ /* 0x080fe20000410000 */
[-C--:B------:R-:W-:Y:S01]  /*e780*/  FMUL.FTZ R25, R25, R163.reuse ;  /* 0x000000a319197220 */ /* 0x080fe20000410000 */
[-C--:B------:R-:W-:Y:S01]  /*e790*/  FMUL.FTZ R28, R28, R163.reuse ;  /* 0x000000a31c1c7220 */ /* 0x080fe20000410000 */
[-C--:B------:R-:W-:Y:S01]  /*e7a0*/  FMUL.FTZ R29, R29, R163.reuse ;  /* 0x000000a31d1d7220 */ /* 0x080fe20000410000 */
[-C--:B------:R-:W-:Y:S01]  /*e7b0*/  FMUL.FTZ R32, R32, R163.reuse ;  /* 0x000000a320207220 */ /* 0x080fe20000410000 */
[-C--:B------:R-:W-:Y:S01]  /*e7c0*/  FMUL.FTZ R33, R33, R163.reuse ;  /* 0x000000a321217220 */ /* 0x080fe20000410000 */
[----:B------:R-:W0:Y:S01]  /*e7d0*/  MUFU.EX2 R159, R159 ;  /* 0x0000009f009f7308 */ /* 0x000e220000000800 */
[----:B--2---:R-:W-:Y:S01]  /*e7e0*/  FFMA.FTZ R186, R162, R186, R154 ;  /* 0x000000baa2ba7223 */ /* 0x004fe2000001009a */
[----:B------:R2:W-:Y:S01]  /*e7f0*/  @!P2 STS [R164+0x38420], R162 ;  /* 0x038420a2a400a388 */ /* 0x0005e20000000800 */
[-C--:B------:R-:W-:Y:S01]  /*e800*/  FMUL.FTZ R36, R36, R163.reuse ;  /* 0x000000a324247220 */ /* 0x080fe20000410000 */
[-C--:B------:R-:W-:Y:S01]  /*e810*/  FMUL.FTZ R37, R37, R163.reuse ;  /* 0x000000a325257220 */ /* 0x080fe20000410000 */
[----:B------:R-:W-:Y:S01]  /*e820*/  FADD.FTZ R186, R161, R186 ;  /* 0x000000baa1ba7221 */ /* 0x000fe20000010000 */
        /* <DEDUP_REMOVED lines=11> */
[----:B---3--:R-:W-:Y:S01]  /*e8e0*/  FFMA.FTZ R203, R226, R3, -R160 ;  /* 0x00000003e2cb7223 */ /* 0x008fe200000108a0 */
[----:B------:R-:W-:Y:S01]  /*e8f0*/  FFMA.FTZ R160, R163, R21, R152 ;  /* 0x00000015a3a07223 */ /* 0x000fe20000010098 */
[----:B------:R-:W-:Y:S01]  /*e900*/  F2FP.F16.F32.PACK_AB R152, R153, R152 ;  /* 0x000000989998723e */ /* 0x000fe200000000ff */
[C---:B0-----:R-:W-:Y:S01]  /*e910*/  FADD.FTZ R205, R159.reuse, R186 ;  /* 0x000000ba9fcd7221 */ /* 0x041fe20000010000 */
[----:B------:R-:W-:Y:S01]  /*e920*/  F2FP.F16.F32.PACK_AB R155, R159, R155 ;  /* 0x0000009b9f9b723e */ /* 0x000fe200000000ff */
[----:B------:R-:W-:Y:S01]  /*e930*/  FADD.FTZ R165, R153, R160 ;  /* 0x000000a099a57221 */ /* 0x000fe20000010000 */
[----:B------:R-:W-:Y:S01]  /*e940*/  F2FP.F16.F32.PACK_AB R153, R161, R154 ;  /* 0x0000009aa199723e */ /* 0x000fe200000000ff */
[----:B------:R-:W0:Y:S01]  /*e950*/  MUFU.EX2 R181, R181 ;  /* 0x000000b500b57308 */ /* 0x000e220000000800 */
[-C--:B------:R-:W-:Y:S01]  /*e960*/  FMUL.FTZ R56, R56, R163.reuse ;  /* 0x000000a338387220 */ /* 0x080fe20000410000 */
[----:B------:R-:W-:Y:S01]  /*e970*/  FADD.FTZ R154, R156, R165 ;  /* 0x000000a59c9a7221 */ /* 0x000fe20000010000 */
[-C--:B------:R-:W-:Y:S01]  /*e980*/  FMUL.FTZ R57, R57, R163.reuse ;  /* 0x000000a339397220 */ /* 0x080fe20000410000 */
[-C--:B------:R-:W-:Y:S01]  /*e990*/  FMUL.FTZ R60, R60, R163.reuse ;  /* 0x000000a33c3c7220 */ /* 0x080fe20000410000 */
[----:B------:R-:W-:Y:S01]  /*e9a0*/  FMUL.FTZ R61, R61, R163 ;  /* 0x000000a33d3d7220 */ /* 0x000fe20000410000 */
[C---:B------:R-:W-:Y:S01]  /*e9b0*/  FADD.FTZ R204, R183.reuse, R154 ;  /* 0x0000009ab7cc7221 */ /* 0x040fe20000010000 */
[----:B------:R-:W-:Y:S01]  /*e9c0*/  F2FP.F16.F32.PACK_AB R154, R183, R156 ;  /* 0x0000009cb79a723e */ /* 0x000fe200000000ff */
[----:B------:R-:W-:Y:S01]  /*e9d0*/  BAR.SYNC.DEFER_BLOCKING 0xf, 0x100 ;  /* 0x03c4000000007b1d */ /* 0x000fe20000010000 */
[----:B------:R-:W-:Y:S01]  /*e9e0*/  F2FP.F16.F32.PACK_AB R156, R170, R157 ;  /* 0x0000009daa9c723e */ /* 0x000fe200000000ff */
[----:B------:R-:W-:Y:S01]  /*e9f0*/  FADD.FTZ R204, R157, R204 ;  /* 0x000000cc9dcc7221 */ /* 0x000fe20000010000 */
[----:B-1----:R-:W-:Y:S01]  /*ea00*/  FADD.FTZ R205, R158, R205 ;  /* 0x000000cd9ecd7221 */ /* 0x002fe20000010000 */
[-C--:B------:R-:W-:Y:S01]  /*ea10*/  FMUL.FTZ R64, R64, R163.reuse ;  /* 0x000000a340407220 */ /* 0x080fe20000410000 */
[-C--:B------:R-:W-:Y:S01]  /*ea20*/  FMUL.FTZ R65, R65, R163.reuse ;  /* 0x000000a341417220 */ /* 0x080fe20000410000 */
[----:B------:R-:W-:Y:S01]  /*ea30*/  MUFU.EX2 R182, R182 ;  /* 0x000000b600b67308 */ /* 0x000fe20000000800 */
[-C--:B------:R-:W-:Y:S01]  /*ea40*/  FMUL.FTZ R68, R68, R163.reuse ;  /* 0x000000a344447220 */ /* 0x080fe20000410000 */
[-C--:B------:R-:W-:Y:S01]  /*ea50*/  FMUL.FTZ R69, R69, R163.reuse ;  /* 0x000000a345457220 */ /* 0x080fe20000410000 */
[----:B0-----:R-:W-:Y:S01]  /*ea60*/  F2FP.F16.F32.PACK_AB R157, R181, R158 ;  /* 0x0000009eb59d723e */ /* 0x001fe200000000ff */
        /* <DEDUP_REMOVED lines=45> */
[----:B------:R-:W-:Y:S01]  /*ed40*/  FMUL.FTZ R149, R149, R163 ;  /* 0x000000a395957220 */ /* 0x000fe20000410000 */
        /* <DEDUP_REMOVED lines=74> */
[----:B------:R5:W-:Y:S01]  /*f1f0*/  STSM.16.M88.4 [R195+0x36400], R152 ;  /* 0x03640098c3007844 */ /* 0x000be20000000200 */
[----:B0-----:R-:W-:Y:S01]  /*f200*/  F2FP.F16.F32.PACK_AB R159, R201, R182 ;  /* 0x000000b6c99f723e */ /* 0x001fe200000000ff */
[----:B------:R-:W-:Y:S01]  /*f210*/  FADD.FTZ R204, R170, R204 ;  /* 0x000000ccaacc7221 */ /* 0x000fe20000010000 */
[----:B-1----:R-:W-:Y:S01]  /*f220*/  F2FP.F16.F32.PACK_AB R160, R169, R174 ;  /* 0x000000aea9a0723e */ /* 0x002fe200000000ff */
[----:B------:R-:W0:Y:S01]  /*f230*/  MUFU.EX2 R186, R227 ;  /* 0x000000e300ba7308 */ /* 0x000e220000000800 */
[----:B---3--:R-:W-:Y:S01]  /*f240*/  F2FP.F16.F32.PACK_AB R161, R200, R198 ;  /* 0x000000c6c8a1723e */ /* 0x008fe200000000ff */
[----:B------:R1:W-:Y:S01]  /*f250*/  STSM.16.M88.4 [R208], R156 ;  /* 0x0000009cd0007844 */ /* 0x0003e20000000200 */
[----:B--2---:R-:W-:Y:S01]  /*f260*/  F2FP.F16.F32.PACK_AB R162, R178, R175 ;  /* 0x000000afb2a2723e */ /* 0x004fe200000000ff */
[----:B------:R-:W-:Y:S01]  /*f270*/  FADD.FTZ R205, R181, R205 ;  /* 0x000000cdb5cd7221 */ /* 0x000fe20000010000 */
[----:B----4-:R-:W-:Y:S01]  /*f280*/  F2FP.F16.F32.PACK_AB R163, R202, R199 ;  /* 0x000000c7caa3723e */ /* 0x010fe200000000ff */
[----:B------:R-:W-:Y:S01]  /*f290*/  FADD.FTZ R204, R171, R204 ;  /* 0x000000ccabcc7221 */ /* 0x000fe20000010000 */
[----:B-----5:R-:W-:Y:S01]  /*f2a0*/  F2FP.F16.F32.PACK_AB R164, R177, R176 ;  /* 0x000000b0b1a4723e */ /* 0x020fe200000000ff */
[----:B------:R-:W-:Y:S01]  /*f2b0*/  FADD.FTZ R182, R182, R205 ;  /* 0x000000cdb6b67221 */ /* 0x000fe20000010000 */
[----:B------:R-:W-:Y:S01]  /*f2c0*/  F2FP.F16.F32.PACK_AB R165, R183, R21 ;  /* 0x00000015b7a5723e */ /* 0x000fe200000000ff */
[----:B------:R1:W-:Y:S01]  /*f2d0*/  STSM.16.M88.4 [R210], R160 ;  /* 0x000000a0d2007844 */ /* 0x0003e20000000200 */
[----:B------:R-:W-:Y:S01]  /*f2e0*/  F2FP.F16.F32.PACK_AB R166, R180, R179 ;  /* 0x000000b3b4a6723e */ /* 0x000fe200000000ff */
[----:B------:R-:W-:Y:S01]  /*f2f0*/  FADD.FTZ R173, R173, R204 ;  /* 0x000000ccadad7221 */ /* 0x000fe20000010000 */
[----:B------:R-:W-:Y:S01]  /*f300*/  FADD.FTZ R201, R201, R182 ;  /* 0x000000b6c9c97221 */ /* 0x000fe20000010000 */
[----:B------:R-:W-:-:S02]  /*f310*/  ISETP.GT.AND P2, PT, R197, R211, PT ;  /* 0x000000d3c500720c */ /* 0x000fc40003f44270 */
[----:B------:R-:W-:Y:S01]  /*f320*/  FADD.FTZ R174, R174, R173 ;  /* 0x000000adaeae7221 */ /* 0x000fe20000010000 */
[----:B0-----:R-:W-:Y:S01]  /*f330*/  F2FP.F16.F32.PACK_AB R167, R186, R203 ;  /* 0x000000cbbaa7723e */ /* 0x001fe200000000ff */
[----:B------:R-:W-:Y:S01]  /*f340*/  FADD.FTZ R201, R198, R201 ;  /* 0x000000c9c6c97221 */ /* 0x000fe20000010000 */
[----:B------:R-:W-:Y:S02]  /*f350*/  IMAD.MOV.U32 R198, RZ, RZ, R0 ;  /* 0x000000ffffc67224 */ /* 0x000fe400078e0000 */
[----:B------:R-:W-:Y:S01]  /*f360*/  FADD.FTZ R174, R169, R174 ;  /* 0x000000aea9ae7221 */ /* 0x000fe20000010000 */
[----:B------:R1:W-:Y:S01]  /*f370*/  STSM.16.M88.4 [R209], R164 ;  /* 0x000000a4d1007844 */ /* 0x0003e20000000200 */
[----:B------:R-:W-:Y:S01]  /*f380*/  WARPGROUP.ARRIVE ;  /* 0x00000000000079c5 */ /* 0x000fe20000000000 */
[----:B------:R-:W-:Y:S01]  /*f390*/  FADD.FTZ R200, R200, R201 ;  /* 0x000000c9c8c87221 */ /* 0x000fe20000010000 */
[----:B------:R-:W-:-:S03]  /*f3a0*/  FADD.FTZ R175, R175, R174 ;  /* 0x000000aeafaf7221 */ /* 0x000fc60000010000 */
[----:B------:R-:W-:Y:S01]  /*f3b0*/  FADD.FTZ R199, R199, R200 ;  /* 0x000000c8c7c77221 */ /* 0x000fe20000010000 */
[----:B------:R-:W-:Y:S01]  /*f3c0*/  HGMMA.64x256x16.F32 R24, R152, gdesc[UR4].tnspB, R24, gsb0 ;  /* 0x43e0000498187df0 */ /* 0x000fe20008000818 */
[----:B------:R-:W-:Y:S01]  /*f3d0*/  FADD.FTZ R175, R178, R175 ;  /* 0x000000afb2af7221 */ /* 0x000fe20000010000 */
[----:B------:R-:W-:Y:S02]  /*f3e0*/  IMAD.MOV.U32 R200, RZ, RZ, R168 ;  /* 0x000000ffffc87224 */ /* 0x000fe400078e00a8 */
        /* <DEDUP_REMOVED lines=9> */
[----:B------:R-:W-:Y:S01]  /*f480*/  FADD.FTZ R186, R186, R203 ;  /* 0x000000cbbaba7221 */ /* 0x000fe20000010000 */
[----:B------:R-:W-:Y:S02]  /*f490*/  WARPGROUP.DEPBAR.LE gsb0, 0x0 ;  /* 0x00008000000079c5 */ /* 0x000fe40000010000 */
[----:B------:R-:W-:Y:S01]  /*f4a0*/  IMAD.MOV.U32 R153, RZ, RZ, 0x40000040 ;  /* 0x40000040ff997424 */ /* 0x000fe200078e00ff */
[----:B------:R-:W-:Y:S01]  /*f4b0*/  IADD3 R152, R172, 0x80, RZ ;  /* 0x00000080ac987810 */ /* 0x000fe20007ffe0ff */
[----:B------:R-:W-:-:S03]  /*f4c0*/  WARPGROUP.ARRIVE ;  /* 0x00000000000079c5 */ /* 0x000fc60000000000 */
[----:B------:R-:W-:Y:S01]  /*f4d0*/  R2UR UR6, R152 ;  /* 0x00000000980672ca */ /* 0x000fe200000e0000 */
[----:B------:R-:W-:Y:S01]  /*f4e0*/  VIADD R152, R172, 0x100 ;  /* 0x00000100ac987836 */ /* 0x000fe20000000000 */
[----:B------:R-:W-:Y:S01]  /*f4f0*/  R2UR UR7, R153 ;  /* 0x00000000990772ca */ /* 0x000fe200000e0000 */
[----:B------:R-:W-:-:S12]  /*f500*/  IMAD.MOV.U32 R153, RZ, RZ, 0x40000040 ;  /* 0x40000040ff997424 */ /* 0x000fd800078e00ff */
        /* <DEDUP_REMOVED lines=11> */
[----:B------:R-:W-:-:S03]  /*f5c0*/  R2UR UR7, R153 ;  /* 0x00000000990772ca */ /* 0x000fc600000e0000 */
[----:B------:R-:W-:Y:S01]  /*f5d0*/  IMAD.MOV.U32 R197, RZ, RZ, R152 ;  /* 0x000000ffffc57224 */ /* 0x000fe200078e0098 */
        /* <DEDUP_REMOVED lines=16> */
.L_x_4292:
[----:B------:R-:W-:-:S07]  /*f6e0*/  MOV R197, R152 ;  /* 0x0000009800c57202 */ /* 0x000fce0000000f00 */
.L_x_4291:
[----:B------:R-:W-:Y:S05]  /*f6f0*/  BSYNC B1 ;  /* 0x0000000000017941 */ /* 0x000fea0003800000 */
.L_x_4290:
[----:B------:R-:W-:Y:S01]  /*f700*/  ISETP.GE.AND P2, PT, R197, RZ, PT ;  /* 0x000000ffc500720c */ /* 0x000fe20003f46270 */
[----:B------:R-:W-:-:S12]  /*f710*/  BSSY B0, `(.L_x_4304) ;  /* 0x0000329000007945 */ /* 0x000fd80003800000 */
[----:B------:R-:W-:Y:S05]  /*f720*/  @!P2 BRA `(.L_x_4305) ;  /* 0x00000030009ca947 */ /* 0x000fea0003800000 */
[----:B------:R-:W-:Y:S02]  /*f730*/  IMAD.MOV.U32 R199, RZ, RZ, R168 ;  /* 0x000000ffffc77224 */ /* 0x000fe400078e00a8 */
[----:B-1----:R-:W-:Y:S02]  /*f740*/  IMAD.MOV.U32 R196, RZ, RZ, R0 ;  /* 0x000000ffffc47224 */ /* 0x002fe400078e0000 */
[----:B------:R-:W-:-:S07]  /*f750*/  IMAD.MOV.U32 R198, RZ, RZ, R18 ;  /* 0x000000ffffc67224 */ /* 0x000fce00078e0012 */
.L_x_4316:
[----:B------:R-:W-:-:S05]  /*f760*/  VIADD R18, R198, 0x1 ;  /* 0x00000001c6127836 */ /* 0x000fca0000000000 */
[----:B------:R-:W-:-:S04]  /*f770*/  ISETP.NE.AND P2, PT, R18, 0x2, PT ;  /* 0x000000021200780c */ /* 0x000fc80003f45270 */
[----:B------:R-:W-:Y:S02]  /*f780*/  SEL R3, RZ, 0x1, P2 ;  /* 0x00000001ff037807 */ /* 0x000fe40001000000 */
[----:B------:R-:W-:Y:S02]  /*f790*/  SEL R18, R18, RZ, P2 ;  /* 0x000000ff12127207 */ /* 0x000fe40001000000 */
[----:B------:R-:W-:Y:S01]  /*f7a0*/  LOP3.LUT R22, R22, R3, RZ, 0x3c, !PT ;  /* 0x0000000316167212 */ /* 0x000fe200078e3cff */
[----:B0-----:R-:W-:Y:S06]  /*f7b0*/  @!P0 BRA `(.L_x_4306) ;  /* 0x0000000000048947 */ /* 0x001fec0003800000 */
[----:B------:R-:W-:Y:S01]  /*f7c0*/  BPT.TRAP 0x1 ;  /* 0x000000040000795c */ /* 0x000fe20000300000 */
.L_x_4306:
[----:B------:R-:W-:Y:S01]  /*f7d0*/  IMAD R187, R18, 0x8, R2 ;  /* 0x0000000812bb7824 */ /* 0x000fe200078e0202 */
[----:B------:R-:W-:-:S04]  /*f7e0*/  SHF.L.U32 R0, R22, 0x1f, RZ ;  /* 0x0000001f16007819 */ /* 0x000fc800000006ff */
[----:B------:R0:W1:Y:S01]  /*f7f0*/  SYNCS.PHASECHK.TRANS64.TRYWAIT P2, [R187+URZ+0x38830], R0 ;  /* 0x03883000bb0075a7 */ /* 0x000062000804017f */
[----:B------:R-:W-:Y:S05]  /*f800*/  @!P0 BRA `(.L_x_4307) ;  /* 0x0000000000048947 */ /* 0x000fea0003800000 */
[----:B------:R-:W-:Y:S01]  /*f810*/  BPT.TRAP 0x1 ;  /* 0x000000040000795c */ /* 0x000fe20000300000 */
.L_x_4307:
[----:B------:R-:W-:Y:S01]  /*f820*/  BSSY B1, `(.L_x_4308) ;  /* 0x0000006000017945 */ /* 0x000fe20003800000 */
[----:B------:R-:W-:Y:S01]  /*f830*/  LEA R184, R18, R15, 0x9 ;  /* 0x0000000f12b87211 */ /* 0x000fe200078e48ff */
[----:B------:R-:W-:Y:S02]  /*f840*/  IMAD.MOV.U32 R185, RZ, RZ, 0x40000040 ;  /* 0x40000040ffb97424 */ /* 0x000fe400078e00ff */
[----:B-1----:R-:W-:Y:S05]  /*f850*/  @P2 BRA `(.L_x_4309) ;  /* 0x0000000000082947 */ /* 0x002fea0003800000 */
[----:B------:R-:W1:Y:S02]  /*f860*/  SYNCS.PHASECHK.TRANS64.TRYWAIT P2, [R187+URZ+0x38830], R0 ;  /* 0x03883000bb0075a7 */ /* 0x000e64000804017f */
[----:B-1----:R-:W-:Y:S05]  /*f870*/  @!P2 BRA `(.L_x_4310) ;  /* 0x000000d400dca947 */ /* 0x002fea0003800000 */
.L_x_4309:
[----:B------:R-:W-:Y:S05]  /*f880*/  BSYNC B1 ;  /* 0x0000000000017941 */ /* 0x000fea0003800000 */
.L_x_4308:
        /* <DEDUP_REMOVED lines=36> */
.L_x_4311:
[----:B------:R2:W3:Y:S01]  /*fad0*/  SYNCS.PHASECHK.TRANS64.TRYWAIT P2, [R187+URZ+0x38850], R0 ;  /* 0x03885000bb0075a7 */ /* 0x0004e2000804017f */
[----:B------:R-:W-:Y:S05]  /*fae0*/  @!P0 BRA `(.L_x_4312) ;  /* 0x0000000000048947 */ /* 0x000fea0003800000 */
[----:B------:R-:W-:Y:S01]  /*faf0*/  BPT.TRAP 0x1 ;  /* 0x000000040000795c */ /* 0x000fe20000300000 */
.L_x_4312:
[----:B------:R-:W-:Y:S04]  /*fb00*/  BSSY B1, `(.L_x_4313) ;  /* 0x0000004000017945 */ /* 0x000fe80003800000 */
[----:B---3--:R-:W-:Y:S05]  /*fb10*/  @P2 BRA `(.L_x_4314) ;  /* 0x0000000000082947 */ /* 0x008fea0003800000 */
[----:B------:R-:W3:Y:S02]  /*fb20*/  SYNCS.PHASECHK.TRANS64.TRYWAIT P2, [R187+URZ+0x38850], R0 ;  /* 0x03885000bb0075a7 */ /* 0x000ee4000804017f */
[----:B---3--:R-:W-:Y:S05]  /*fb30*/  @!P2 BRA `(.L_x_4315) ;  /* 0x000000d40040a947 */ /* 0x008fea0003800000 */
.L_x_4314:
[----:B------:R-:W-:Y:S05]  /*fb40*/  BSYNC B1 ;  /* 0x0000000000017941 */ /* 0x000fea0003800000 */
.L_x_4313:
[----:B------:R-:W-:Y:S01]  /*fb50*/  IMAD R200, R18, 0x1000, R20 ;  /* 0x0000100012c87824 */ /* 0x000fe200078e0214 */
[----:B------:R-:W-:Y:S01]  /*fb60*/  R2UR UR4, R4 ;  /* 0x00000000040472ca */ /* 0x000fe200000e0000 */
[----:B------:R-:W-:Y:S01]  /*fb70*/  IMAD.MOV.U32 R201, RZ, RZ, 0x40000040 ;  /* 0x40000040ffc97424 */ /* 0x000fe200078e00ff */
[----:B------:R-:W-:Y:S01]  /*fb80*/  R2UR UR5, R5 ;  /* 0x00000000050572ca */ /* 0x000fe200000e0000 */
[----:B------:R-:W-:Y:S01]  /*fb90*/  WARPGROUP.ARRIVE ;  /* 0x00000000000079c5 */ /* 0x000fe20000000000 */
[----:B------:R-:W-:Y:S01]  /*fba0*/  R2UR UR6, R200 ;  /* 0x00000000c80672ca */ /* 0x000fe200000e0000 */
[----:B------:R-:W-:Y:S01]  /*fbb0*/  IMAD.MOV.U32 R185, RZ, RZ, 0x40000040 ;  /* 0x40000040ffb97424 */ /* 0x000fe200078e00ff */
[----:B------:R-:W-:Y:S01]  /*fbc0*/  R2UR UR7, R201 ;  /* 0x00000000c90772ca */ /* 0x000fe200000e0000 */
[----:B------:R-:W-:Y:S02]  /*fbd0*/  VIADD R184, R4, 0x2 ;  /* 0x0000000204b87836 */ /* 0x000fe40000000000 */
[----:B------:R-:W4:Y:S01]  /*fbe0*/  S2R R3, SR_TID.X ;  /* 0x0000000000037919 */ /* 0x000f220000002100 */
[----:B------:R-:W-:Y:S01]  /*fbf0*/  VIADD R201, R200, 0x800 ;  /* 0x00000800c8c97836 */ /* 0x000fe20000000000 */
[----:B------:R-:W-:Y:S01]  /*fc00*/  MOV R203, 0x40000040 ;  /* 0x4000004000cb7802 */ /* 0x000fe20000000f00 */
[----:B------:R-:W-:-:S07]  /*fc10*/  VIADD R205, R4, 0x800 ;  /* 0x0000080004cd7836 */ /* 0x000fce0000000000 */
        /* <DEDUP_REMOVED lines=9> */
[----:B----4-:R-:W-:-:S05]  /*fcb0*/  SHF.R.U32.HI R3, RZ, 0x7, R3 ;  /* 0x00000007ff037819 */ /* 0x010fca0000011603 */
[----:B0123--:R0:W1:Y:S02]  /*fcc0*/  SHFL.IDX PT, R0, R3, RZ, 0x1f ;  /* 0x00001fff03007589 */ /* 0x00f06400000e0000 */
[----:B0-----:R-:W-:Y:S01]  /*fcd0*/  IMAD.MOV.U32 R3, RZ, RZ, 0x4 ;  /* 0x00000004ff037424 */ /* 0x001fe200078e00ff */
[----:B-1----:R-:W-:-:S04]  /*fce0*/  ISETP.GT.AND P2, PT, R0, 0x7f, PT ;  /* 0x0000007f0000780c */ /* 0x002fc80003f44270 */
        /* <DEDUP_REMOVED lines=153> */
[----:B------:R-:W-:Y:S02]  /*10680*/  R2UR UR7, R185 ;  /* 0x00000000b90772ca */ /* 0x000fe400000e0000 */
[----:B------:R-:W-:Y:S01]  /*10690*/  MOV R185, 0x40000040 ;  /* 0x4000004000b97802 */ /* 0x000fe20000000f00 */
[----:B------:R-:W-:Y:S02]  /*106a0*/  WARPGROUP.DEPBAR.LE gsb0, 0x0 ;  /* 0x00008000000079c5 */ /* 0x000fe40000010000 */
[----:B------:R-:W-:-:S08]  /*106b0*/  WARPGROUP.ARRIVE ;  /* 0x00000000000079c5 */ /* 0x000fd00000000000 */
        /* <DEDUP_REMOVED lines=24> */
[----:B------:R-:W-:Y:S01]  /*10840*/  IMAD.MOV.U32 R205, RZ, RZ, 0x40000040 ;  /* 0x40000040ffcd7424 */ /* 0x000fe200078e00ff */
[----:B------:R-:W-:Y:S02]  /*10850*/  WARPGROUP.DEPBAR.LE gsb0, 0x0 ;  /* 0x00008000000079c5 */ /* 0x000fe40000010000 */
[----:B------:R-:W-:-:S07]  /*10860*/  WARPGROUP.ARRIVE ;  /* 0x00000000000079c5 */ /* 0x000fce0000000000 */
[----:B------:R-:W-:Y:S01]  /*10870*/  HGMMA.64x64x16.F32 R152, gdesc[UR4], R152, gsb0 ;  /* 0x00e00000049879f0 */ /* 0x000fe20008000898 */
[----:B------:R-:W-:Y:S01]  /*10880*/  R2UR UR4, R202 ;  /* 0x00000000ca0472ca */ /* 0x000fe200000e0000 */
[----:B------:R-:W-:Y:S01]  /*10890*/  IMAD.IADD R202, R201, 0x1, R3 ;  /* 0x00000001c9ca7824 */ /* 0x000fe200078e0203 */
[----:B------:R-:W-:Y:S01]  /*108a0*/  R2UR UR5, R203 ;  /* 0x00000000cb0572ca */ /* 0x000fe200000e0000 */
[----:B------:R-:W-:Y:S01]  /*108b0*/  IMAD.MOV.U32 R201, RZ, RZ, 0xa00 ;  /* 0x00000a00ffc97424 */ /* 0x000fe200078e00ff */
[----:B------:R-:W-:Y:S02]  /*108c0*/  MOV R203, 0x40000040 ;  /* 0x4000004000cb7802 */ /* 0x000fe40000000f00 */
        /* <DEDUP_REMOVED lines=121> */
[----:B------:R-:W-:Y:S01]  /*11060*/  VIADD R205, R4, 0xe00 ;  /* 0x00000e0004cd7836 */ /* 0x000fe20000000000 */
[----:B------:R-:W-:Y:S01]  /*11070*/  IADD3 R202, R0, R201, RZ ;  /* 0x000000c900ca7210 */ /* 0x000fe20007ffe0ff */
[----:B------:R-:W-:-:S02]  /*11080*/  WARPGROUP.DEPBAR.LE gsb0, 0x0 ;  /* 0x00008000000079c5 */ /* 0x000fc40000010000 */
        /* <DEDUP_REMOVED lines=9> */
[----:B------:R-:W-:Y:S01]  /*11120*/  R2UR UR5, R203 ;  /* 0x00000000cb0572ca */ /* 0x000fe200000e0000 */
[----:B------:R-:W-:Y:S01]  /*11130*/  IMAD.IADD R184, R184, 0x1, R201 ;  /* 0x00000001b8b87824 */ /* 0x000fe200078e02c9 */
[----:B------:R-:W-:-:S02]  /*11140*/  MOV R203, 0x40000040 ;  /* 0x4000004000cb7802 */ /* 0x000fc40000000f00 */
[----:B------:R-:W-:Y:S01]  /*11150*/  SEL R0, R0, 0x3e, P2 ;  /* 0x0000003e00007807 */ /* 0x000fe20001000000 */
        /* <DEDUP_REMOVED lines=11> */
[----:B------:R-:W-:Y:S01]  /*11210*/  IMAD.MOV.U32 R3, RZ, RZ, 0x1000 ;  /* 0x00001000ff037424 */ /* 0x000fe200078e00ff */
[----:B------:R-:W-:-:S04]  /*11220*/  LOP3.LUT R201, R0, 0x6, RZ, 0xc0, !PT ;  /* 0x0000000600c97812 */ /* 0x000fc800078ec0ff */
        /* <DEDUP_REMOVED lines=12> */
[----:B------:R-:W-:Y:S01]  /*112f0*/  IMAD.MOV.U32 R201, RZ, RZ, 0x40000040 ;  /* 0x40000040ffc97424 */ /* 0x000fe200078e00ff */
[----:B------:R-:W-:-:S02]  /*11300*/  WARPGROUP.DEPBAR.LE gsb0, 0x0 ;  /* 0x00008000000079c5 */ /* 0x000fc40000010000 */
[----:B------:R-:W-:-:S07]  /*11310*/  WARPGROUP.ARRIVE ;  /* 0x00000000000079c5 */ /* 0x000fce0000000000 */
[----:B------:R-:W-:Y:S01]  /*11320*/  HGMMA.64x64x16.F32 R152, gdesc[UR4], R152, gsb0 ;  /* 0x00e00000049879f0 */ /* 0x000fe20008000898 */
[----:B------:R-:W-:Y:S01]  /*11330*/  R2UR UR4, R184 ;  /* 0x00000000b80472ca */ /* 0x000fe200000e0000 */
[----:B------:R-:W-:Y:S01]  /*11340*/  IMAD R184, R18, 0x1000, R14 ;  /* 0x0000100012b87824 */ /* 0x000fe200078e020e */
[----:B------:R-:W-:Y:S02]  /*11350*/  R2UR UR5, R185 ;  /* 0x00000000b90572ca */ /* 0x000fe400000e0000 */
[----:B------:R-:W-:Y:S02]  /*11360*/  R2UR UR6, R200 ;  /* 0x00000000c80672ca */ /* 0x000fe400000e0000 */
[----:B------:R-:W-:Y:S02]  /*11370*/  R2UR UR7, R201 ;  /* 0x00000000c90772ca */ /* 0x000fe400000e0000 */
[----:B------:R-:W-:Y:S01]  /*11380*/  MOV R185, 0x40000040 ;  /* 0x4000004000b97802 */ /* 0x000fe20000000f00 */
[----:B------:R-:W-:-:S02]  /*11390*/  WARPGROUP.DEPBAR.LE gsb0, 0x0 ;  /* 0x00008000000079c5 */ /* 0x000fc40000010000 */
[----:B------:R-:W-:-:S08]  /*113a0*/  WARPGROUP.ARRIVE ;  /* 0x00000000000079c5 */ /* 0x000fd00000000000 */
        /* <DEDUP_REMOVED lines=30> */
[----:B------:R-:W-:Y:S02]  /*11590*/  FMNMX.FTZ R185, R163, R200, !PT ;  /* 0x000000c8a3b97209 */ /* 0x000fe40007810000 */
[----:B0-----:R-:W-:-:S05]  /*115a0*/  FMNMX.FTZ R0, R201, R202, !PT ;  /* 0x000000cac9007209 */ /* 0x001fca0007810000 */
[----:B------:R-:W-:Y:S01]  /*115b0*/  FADD.FTZ R200, -R0, R196 ;  /* 0x000000c400c87221 */ /* 0x000fe20000010100 */
[----:B------:R-:W-:Y:S01]  /*115c0*/  FMNMX.FTZ R196, R166, R185, !PT ;  /* 0x000000b9a6c47209 */ /* 0x000fe20007810000 */
[-C--:B------:R-:W-:Y:S02]  /*115d0*/  FMUL.FTZ R205, R0, R3.reuse ;  /* 0x0000000300cd7220 */ /* 0x080fe40000410000 */
[-C--:B------:R-:W-:Y:S01]  /*115e0*/  FMUL.FTZ R200, R200, R3.reuse ;  /* 0x00000003c8c87220 */ /* 0x080fe20000410000 */
[----:B------:R-:W-:Y:S01]  /*115f0*/  FMNMX.FTZ R185, R167, R196, !PT ;  /* 0x000000c4a7b97209 */ /* 0x000fe20007810000 */
[-CC-:B------:R-:W-:Y:S01]  /*11600*/  FFMA.FTZ R203, R157, R3.reuse, -R205.reuse ;  /* 0x000000039dcb7223 */ /* 0x180fe200000108cd */
[--C-:B------:R-:W-:Y:S01]  /*11610*/  FFMA.FTZ R152, R152, R3, -R205.reuse ;  /* 0x0000000398987223 */ /* 0x100fe200000108cd */
[----:B------:R0:W1:Y:S01]  /*11620*/  MUFU.EX2 R204, R200 ;  /* 0x000000c800cc7308 */ /* 0x0000620000000800 */
[----:B------:R-:W-:Y:S01]  /*11630*/  FMNMX.FTZ R196, R170, R185, !PT ;  /* 0x000000b9aac47209 */ /* 0x000fe20007810000 */
[-CC-:B------:R-:W-:Y:S01]  /*11640*/  FFMA.FTZ R153, R153, R3.reuse, -R205.reuse ;  /* 0x0000000399997223 */ /* 0x180fe200000108cd */
[-CC-:B------:R-:W-:Y:S01]  /*11650*/  FFMA.FTZ R156, R156, R3.reuse, -R205.reuse ;  /* 0x000000039c9c7223 */ /* 0x180fe200000108cd */
[-CC-:B------:R-:W-:Y:S01]  /*11660*/  FFMA.FTZ R201, R164, R3.reuse, -R205.reuse ;  /* 0x00000003a4c97223 */ /* 0x180fe200000108cd */
[----:B------:R-:W-:Y:S01]  /*11670*/  FMNMX.FTZ R185, R171, R196, !PT ;  /* 0x000000c4abb97209 */ /* 0x000fe20007810000 */
[-CC-:B------:R-:W-:Y:S01]  /*11680*/  FFMA.FTZ R202, R165, R3.reuse, -R205.reuse ;  /* 0x00000003a5ca7223 */ /* 0x180fe200000108cd */
[--C-:B------:R-:W-:Y:S01]  /*11690*/  FFMA.FTZ R169, R169, R3, -R205.reuse ;  /* 0x00000003a9a97223 */ /* 0x100fe200000108cd */
[----:B------:R-:W2:Y:S01]  /*116a0*/  MUFU.EX2 R152, R152 ;  /* 0x0000009800987308 */ /* 0x000ea20000000800 */
[----:B------:R-:W-:Y:S01]  /*116b0*/  FMNMX.FTZ R196, R174, R185, !PT ;  /* 0x000000b9aec47209 */ /* 0x000fe20007810000 */
[-CC-:B0-----:R-:W-:Y:S01]  /*116c0*/  FFMA.FTZ R200, R161, R3.reuse, -R205.reuse ;  /* 0x00000003a1c87223 */ /* 0x181fe200000108cd */
[-CC-:B------:R-:W-:Y:S01]  /*116d0*/  FFMA.FTZ R172, R172, R3.reuse, -R205.reuse ;  /* 0x00000003acac7223 */ /* 0x180fe200000108cd */
[-CC-:B------:R-:W-:Y:S01]  /*116e0*/  FFMA.FTZ R173, R173, R3.reuse, -R205.reuse ;  /* 0x00000003adad7223 */ /* 0x180fe200000108cd */
[----:B------:R-:W-:Y:S01]  /*116f0*/  FMNMX.FTZ R185, R175, R196, !PT ;  /* 0x000000c4afb97209 */ /* 0x000fe20007810000 */
[-CC-:B------:R-:W-:Y:S01]  /*11700*/  FFMA.FTZ R176, R176, R3.reuse, -R205.reuse ;  /* 0x00000003b0b07223 */ /* 0x180fe200000108cd */
[--C-:B------:R-:W-:Y:S01]  /*11710*/  FFMA.FTZ R177, R177, R3, -R205.reuse ;  /* 0x00000003b1b17223 */ /* 0x100fe200000108cd */
[----:B------:R-:W0:Y:S01]  /*11720*/  MUFU.EX2 R153, R153 ;  /* 0x0000009900997308 */ /* 0x000e220000000800 */
[----:B------:R-:W-:Y:S01]  /*11730*/  FMNMX.FTZ R196, R178, R185, !PT ;  /* 0x000000b9b2c47209 */ /* 0x000fe20007810000 */
[-CC-:B------:R-:W-:Y:S01]  /*11740*/  FFMA.FTZ R180, R180, R3.reuse, -R205.reuse ;  /* 0x00000003b4b47223 */ /* 0x180fe200000108cd */
[--C-:B------:R-:W-:Y:S01]  /*11750*/  FFMA.FTZ R181, R181, R3, -R205.reuse ;  /* 0x00000003b5b57223 */ /* 0x100fe200000108cd */
[----:B-1----:R-:W-:Y:S01]  /*11760*/  FMUL.FTZ R24, R24, R204 ;  /* 0x000000cc18187220 */ /* 0x002fe20000410000 */
[----:B------:R-:W-:Y:S01]  /*11770*/  FMNMX.FTZ R185, R179, R196, !PT ;  /* 0x000000c4b3b97209 */ /* 0x000fe20007810000 */
[-C--:B------:R-:W-:Y:S01]  /*11780*/  FMUL.FTZ R25, R25, R204.reuse ;  /* 0x000000cc19197220 */ /* 0x080fe20000410000 */
[-C--:B------:R-:W-:Y:S01]  /*11790*/  FMUL.FTZ R28, R28, R204.reuse ;  /* 0x000000cc1c1c7220 */ /* 0x080fe20000410000 */
[----:B------:R-:W-:Y:S01]  /*117a0*/  MUFU.EX2 R156, R156 ;  /* 0x0000009c009c7308 */ /* 0x000fe20000000800 */
[----:B------:R-:W-:Y:S01]  /*117b0*/  FMNMX.FTZ R196, R182, R185, !PT ;  /* 0x000000b9b6c47209 */ /* 0x000fe20007810000 */
[-C--:B------:R-:W-:Y:S01]  /*117c0*/  FMUL.FTZ R29, R29, R204.reuse ;  /* 0x000000cc1d1d7220 */ /* 0x080fe20000410000 */
[-C--:B------:R-:W-:Y:S01]  /*117d0*/  FMUL.FTZ R32, R32, R204.reuse ;  /* 0x000000cc20207220 */ /* 0x080fe20000410000 */
[----:B------:R-:W-:Y:S01]  /*117e0*/  FMUL.FTZ R33, R33, R204 ;  /* 0x000000cc21217220 */ /* 0x000fe20000410000 */
[----:B------:R-:W-:Y:S01]  /*117f0*/  FMNMX.FTZ R157, R183, R196, !PT ;  /* 0x000000c4b79d7209 */ /* 0x000fe20007810000 */
[-CC-:B------:R-:W-:Y:S01]  /*11800*/  FFMA.FTZ R196, R160, R3.reuse, -R205.reuse ;  /* 0x00000003a0c47223 */ /* 0x180fe200000108cd */
[-C--:B------:R-:W-:Y:S01]  /*11810*/  FMUL.FTZ R36, R36, R204.reuse ;  /* 0x000000cc24247220 */ /* 0x080fe20000410000 */
[----:B------:R1:W-:Y:S01]  /*11820*/  MUFU.EX2 R185, R203 ;  /* 0x000000cb00b97308 */ /* 0x0003e20000000800 */
[-C--:B------:R-:W-:Y:S01]  /*11830*/  FMUL.FTZ R37, R37, R204.reuse ;  /* 0x000000cc25257220 */ /* 0x080fe20000410000 */
[----:B------:R-:W3:Y:S01]  /*11840*/  SHFL.BFLY PT, R160, R157, 0x2, 0x1f ;  /* 0x0c401f009da07f89 */ /* 0x000ee200000e0000 */
[-C--:B------:R-:W-:Y:S01]  /*11850*/  FMUL.FTZ R40, R40, R204.reuse ;  /* 0x000000cc28287220 */ /* 0x080fe20000410000 */
[-C--:B------:R-:W-:Y:S01]  /*11860*/  FMUL.FTZ R41, R41, R204.reuse ;  /* 0x000000cc29297220 */ /* 0x080fe20000410000 */
[-C--:B------:R-:W-:Y:S01]  /*11870*/  FMUL.FTZ R44, R44, R204.reuse ;  /* 0x000000cc2c2c7220 */ /* 0x080fe20000410000 */
[-C--:B------:R-:W-:Y:S01]  /*11880*/  FMUL.FTZ R45, R45, R204.reuse ;  /* 0x000000cc2d2d7220 */ /* 0x080fe20000410000 */
[-C--:B------:R-:W-:Y:S01]  /*11890*/  FMUL.FTZ R48, R48, R204.reuse ;  /* 0x000000cc30307220 */ /* 0x080fe20000410000 */
[----:B------:R-:W-:Y:S01]  /*118a0*/  MUFU.EX2 R196, R196 ;  /* 0x000000c400c47308 */ /* 0x000fe20000000800 */
[----:B-1----:R-:W-:Y:S01]  /*118b0*/  FFMA.FTZ R203, R168, R3, -R205 ;  /* 0x00000003a8cb7223 */ /* 0x002fe200000108cd */
        /* <DEDUP_REMOVED lines=16> */
[----:B---3--:R-:W-:Y:S01]  /*119c0*/  FMNMX.FTZ R160, R157, R160, !PT ;  /* 0x000000a09da07209 */ /* 0x008fe20007810000 */
        /* <DEDUP_REMOVED lines=42> */
[----:B------:R-:W-:Y:S01]  /*11c70*/  FFMA.FTZ R199, R159, R3, -R160 ;  /* 0x000000039fc77223 */ /* 0x000fe200000108a0 */
[----:B------:R-:W-:-:S02]  /*11c80*/  IMAD.MOV R159, RZ, RZ, -R194 ;  /* 0x000000ffff9f7224 */ /* 0x000fc400078e0ac2 */
[-CC-:B------:R-:W-:Y:S01]  /*11c90*/  FFMA.FTZ R154, R154, R3.reuse, -R160.reuse ;  /* 0x000000039a9a7223 */ /* 0x180fe200000108a0 */
[-CC-:B------:R-:W-:Y:S01]  /*11ca0*/  FFMA.FTZ R161, R155, R3.reuse, -R160.reuse ;  /* 0x000000039ba17223 */ /* 0x180fe200000108a0 */
[--C-:B------:R-:W-:Y:S01]  /*11cb0*/  FFMA.FTZ R155, R158, R3, -R160.reuse ;  /* 0x000000039e9b7223 */ /* 0x100fe200000108a0 */
[----:B------:R-:W-:Y:S01]  /*11cc0*/  MUFU.EX2 R157, R157 ;  /* 0x0000009d009d7308 */ /* 0x000fe20000000800 */
[----:B------:R-:W-:Y:S01]  /*11cd0*/  ISETP.NE.AND P2, PT, R192, R159, PT ;  /* 0x0000009fc000720c */ /* 0x000fe20003f45270 */
[----:B------:R-:W-:Y:S02]  /*11ce0*/  @!P1 VIADD R158, R187, 0x38840 ;  /* 0x00038840bb9e9836 */ /* 0x000fe40000000000 */
[-CC-:B------:R-:W-:Y:S01]  /*11cf0*/  FFMA.FTZ R205, R162, R3.reuse, -R160.reuse ;  /* 0x00000003a2cd7223 */ /* 0x180fe200000108a0 */
[-CC-:B------:R-:W-:Y:S01]  /*11d00*/  FFMA.FTZ R206, R163, R3.reuse, -R160.reuse ;  /* 0x00000003a3ce7223 */ /* 0x180fe200000108a0 */
[-CC-:B------:R-:W-:Y:S01]  /*11d10*/  FFMA.FTZ R207, R166, R3.reuse, -R160.reuse ;  /* 0x00000003a6cf7223 */ /* 0x180fe200000108a0 */
[-C--:B------:R-:W-:Y:S01]  /*11d20*/  FFMA.FTZ R211, R167, R3.reuse, -R160 ;  /* 0x00000003a7d37223 */ /* 0x080fe200000108a0 */
[----:B------:R-:W-:Y:S01]  /*11d30*/  @!P1 PRMT R158, RZ, 0x654, R158 ;  /* 0x00000654ff9e9816 */ /* 0x000fe2000000009e */
[----:B------:R-:W1:Y:S01]  /*11d40*/  MUFU.EX2 R154, R154 ;  /* 0x0000009a009a7308 */ /* 0x000e620000000800 */
[-CC-:B------:R-:W-:Y:S01]  /*11d50*/  FFMA.FTZ R170, R170, R3.reuse, -R160.reuse ;  /* 0x00000003aaaa7223 */ /* 0x180fe200000108a0 */
[-CC-:B------:R-:W-:Y:S01]  /*11d60*/  FFMA.FTZ R171, R171, R3.reuse, -R160.reuse ;  /* 0x00000003abab7223 */ /* 0x180fe200000108a0 */
[-CC-:B------:R-:W-:Y:S01]  /*11d70*/  FFMA.FTZ R174, R174, R3.reuse, -R160.reuse ;  /* 0x00000003aeae7223 */ /* 0x180fe200000108a0 */
[----:B------:R2:W-:Y:S01]  /*11d80*/  @!P1 SYNCS.ARRIVE.TRANS64.RED.A1T0 RZ, [R158+URZ], RZ ;  /* 0x000000ff9eff99a7 */ /* 0x0005e2000810043f */
[----:B------:R-:W-:Y:S01]  /*11d90*/  FFMA.FTZ R175, R175, R3, -R160 ;  /* 0x00000003afaf7223 */ /* 0x000fe200000108a0 */
[----:B------:R-:W-:-:S02]  /*11da0*/  @!P2 IMAD R159, R198, 0x40, R190 ;  /* 0x00000040c69fa824 */ /* 0x000fc400078e02be */
[-CC-:B------:R-:W-:Y:S01]  /*11db0*/  FFMA.FTZ R178, R178, R3.reuse, -R160.reuse ;  /* 0x00000003b2b27223 */ /* 0x180fe200000108a0 */
[----:B------:R-:W3:Y:S01]  /*11dc0*/  MUFU.EX2 R161, R161 ;  /* 0x000000a100a17308 */ /* 0x000ee20000000800 */
[-C--:B------:R-:W-:Y:S01]  /*11dd0*/  FFMA.FTZ R179, R179, R3.reuse, -R160 ;  /* 0x00000003b3b37223 */ /* 0x080fe200000108a0 */
[----:B------:R-:W-:Y:S02]  /*11de0*/  @!P2 IMAD R159, R159, 0x4, R2 ;  /* 0x000000049f9fa824 */ /* 0x000fe400078e0202 */
[----:B------:R-:W-:Y:S01]  /*11df0*/  FFMA.FTZ R182, R182, R3, -R160 ;  /* 0x00000003b6b67223 */ /* 0x000fe200000108a0 */
[----:B--2---:R-:W-:Y:S01]  /*11e00*/  FFMA.FTZ R158, R204, R21, R152 ;  /* 0x00000015cc9e7223 */ /* 0x004fe20000010098 */
[----:B------:R-:W-:Y:S01]  /*11e10*/  FFMA.FTZ R162, R183, R3, -R160 ;  /* 0x00000003b7a27223 */ /* 0x000fe200000108a0 */
[----:B0-----:R-:W-:Y:S01]  /*11e20*/  F2FP.F16.F32.PACK_AB R152, R153, R152 ;  /* 0x000000989998723e */ /* 0x001fe200000000ff */
[----:B------:R-:W-:Y:S01]  /*11e30*/  @!P2 STS [R159+0x38400], R204 ;  /* 0x038400cc9f00a388 */ /* 0x000fe20000000800 */
[----:B------:R-:W0:Y:S01]  /*11e40*/  MUFU.EX2 R155, R155 ;  /* 0x0000009b009b7308 */ /* 0x000e220000000800 */
[----:B-1----:R-:W-:Y:S01]  /*11e50*/  FFMA.FTZ R186, R157, R186, R154 ;  /* 0x000000ba9dba7223 */ /* 0x002fe2000001009a */
[----:B------:R-:W-:Y:S01]  /*11e60*/  FADD.FTZ R163, R153, R158 ;  /* 0x0000009e99a37221 */ /* 0x000fe20000010000 */
[----:B------:R1:W-:Y:S01]  /*11e70*/  @!P2 STS [R159+0x38420], R157 ;  /* 0x0384209d9f00a388 */ /* 0x0003e20000000800 */
        /* <DEDUP_REMOVED lines=12> */
[----:B------:R-:W-:Y:S01]  /*11f40*/  MUFU.EX2 R205, R205 ;  /* 0x000000cd00cd7308 */ /* 0x000fe20000000800 */
[----:B0-----:R-:W-:Y:S01]  /*11f50*/  FADD.FTZ R183, R155, R158 ;  /* 0x0000009e9bb77221 */ /* 0x001fe20000010000 */
        /* <DEDUP_REMOVED lines=63> */
[----:B------:R-:W-:Y:S01]  /*12350*/  F2FP.F16.F32.PACK_AB R154, R185, R156 ;  /* 0x0000009cb99a723e */ /* 0x000fe200000000ff */
[-C--:B------:R-:W-:Y:S01]  /*12360*/  FMUL.FTZ R141, R141, R204.reuse ;  /* 0x000000cc8d8d7220 */ /* 0x080fe20000410000 */
[----:B--2---:R-:W-:Y:S01]  /*12370*/  F2FP.F16.F32.PACK_AB R155, R199, R155 ;  /* 0x0000009bc79b723e */ /* 0x004fe200000000ff */
[----:B------:R-:W-:Y:S01]  /*12380*/  BAR.SYNC.DEFER_BLOCKING 0xf, 0x100 ;  /* 0x03c4000000007b1d */ /* 0x000fe20000010000 */
[----:B-1----:R-:W-:Y:S01]  /*12390*/  F2FP.F16.F32.PACK_AB R157, R206, R205 ;  /* 0x000000cdce9d723e */ /* 0x002fe200000000ff */
[-C--:B------:R-:W-:Y:S01]  /*123a0*/  FMUL.FTZ R144, R144, R204.reuse ;  /* 0x000000cc90907220 */ /* 0x080fe20000410000 */
[----:B------:R-:W-:Y:S01]  /*123b0*/  F2FP.F16.F32.PACK_AB R158, R202, R201 ;  /* 0x000000c9ca9e723e */ /* 0x000fe200000000ff */
[-C--:B------:R-:W-:Y:S01]  /*123c0*/  FMUL.FTZ R145, R145, R204.reuse ;  /* 0x000000cc91917220 */ /* 0x080fe20000410000 */
[----:B0-----:R-:W-:Y:S01]  /*123d0*/  F2FP.F16.F32.PACK_AB R159, R211, R207 ;  /* 0x000000cfd39f723e */ /* 0x001fe200000000ff */
[----:B------:R-:W-:Y:S01]  /*123e0*/  MUFU.EX2 R176, R176 ;  /* 0x000000b000b07308 */ /* 0x000fe20000000800 */
[----:B------:R-:W-:Y:S01]  /*123f0*/  F2FP.F16.F32.PACK_AB R160, R169, R203 ;  /* 0x000000cba9a0723e */ /* 0x000fe200000000ff */
[----:B------:R-:W-:Y:S01]  /*12400*/  FMUL.FTZ R148, R148, R204 ;  /* 0x000000cc94947220 */ /* 0x000fe20000410000 */
[----:B---3--:R-:W-:Y:S01]  /*12410*/  F2FP.F16.F32.PACK_AB R161, R171, R170 ;  /* 0x000000aaaba1723e */ /* 0x008fe200000000ff */
[----:B------:R-:W-:Y:S01]  /*12420*/  FMUL.FTZ R149, R149, R204 ;  /* 0x000000cc95957220 */ /* 0x000fe20000410000 */
[----:B------:R-:W-:Y:S01]  /*12430*/  ISETP.GT.AND P2, PT, R197, RZ, PT ;  /* 0x000000ffc500720c */ /* 0x000fe20003f44270 */
[----:B------:R-:W-:Y:S01]  /*12440*/  IMAD.MOV.U32 R198, RZ, RZ, R18 ;  /* 0x000000ffffc67224 */ /* 0x000fe200078e0012 */
[----:B------:R-:W-:Y:S01]  /*12450*/  @!P1 IADD3 R187, R187, 0x38860, RZ ;  /* 0x00038860bbbb9810 */ /* 0x000fe20007ffe0ff */
[----:B------:R-:W0:Y:S03]  /*12460*/  MUFU.EX2 R177, R177 ;  /* 0x000000b100b17308 */ /* 0x000e260000000800 */
[----:B------:R-:W-:-:S05]  /*12470*/  @!P1 PRMT R187, RZ, 0x654, R187 ;  /* 0x00000654ffbb9816 */ /* 0x000fca00000000bb */
[----:B------:R-:W-:Y:S01]  /*12480*/  MUFU.EX2 R180, R180 ;  /* 0x000000b400b47308 */ /* 0x000fe20000000800 */
[----:B------:R1:W-:Y:S07]  /*12490*/  STSM.16.M88.4 [R195+0x36400], R152 ;  /* 0x03640098c3007844 */ /* 0x0003ee0000000200 */
[----:B------:R-:W2:Y:S01]  /*124a0*/  MUFU.EX2 R181, R181 ;  /* 0x000000b500b57308 */ /* 0x000ea20000000800 */
[----:B0-----:R-:W-:-:S07]  /*124b0*/  F2FP.F16.F32.PACK_AB R164, R177, R176 ;  /* 0x000000b0b1a4723e */ /* 0x001fce00000000ff */
[----:B------:R-:W0:Y:S08]  /*124c0*/  MUFU.EX2 R178, R178 ;  /* 0x000000b200b27308 */ /* 0x000e300000000800 */
[----:B------:R3:W-:Y:S01]  /*124d0*/  MUFU.EX2 R179, R182 ;  /* 0x000000b600b37308 */ /* 0x0007e20000000800 */
[----:B--2---:R-:W-:-:S07]  /*124e0*/  F2FP.F16.F32.PACK_AB R166, R181, R180 ;  /* 0x000000b4b5a6723e */ /* 0x004fce00000000ff */
[----:B------:R2:W4:Y:S01]  /*124f0*/  MUFU.EX2 R186, R162 ;  /* 0x000000a200ba7308 */ /* 0x0005220000000800 */
[----:B---3--:R-:W-:Y:S01]  /*12500*/  FADD.FTZ R182, R156, R163 ;  /* 0x000000a39cb67221 */ /* 0x008fe20000010000 */
[----:B------:R-:W-:Y:S02]  /*12510*/  F2FP.F16.F32.PACK_AB R156, R200, R196 ;  /* 0x000000c4c89c723e */ /* 0x000fe400000000ff */
[----:B------:R-:W-:Y:S01]  /*12520*/  F2FP.F16.F32.PACK_AB R163, R175, R174 ;  /* 0x000000aeafa3723e */ /* 0x000fe200000000ff */
[----:B------:R-:W-:Y:S01]  /*12530*/  FADD.FTZ R185, R185, R182 ;  /* 0x000000b6b9b97221 */ /* 0x000fe20000010000 */
[----:B0-----:R-:W-:Y:S01]  /*12540*/  F2FP.F16.F32.PACK_AB R165, R21, R178 ;  /* 0x000000b215a5723e */ /* 0x001fe200000000ff */
[----:B------:R0:W-:Y:S01]  /*12550*/  STSM.16.M88.4 [R208], R156 ;  /* 0x0000009cd0007844 */ /* 0x0001e20000000200 */
[----:B--2---:R-:W-:Y:S01]  /*12560*/  F2FP.F16.F32.PACK_AB R162, R173, R172 ;  /* 0x000000acada2723e */ /* 0x004fe200000000ff */
[----:B------:R-:W-:Y:S01]  /*12570*/  FADD.FTZ R185, R196, R185 ;  /* 0x000000b9c4b97221 */ /* 0x000fe20000010000 */
[----:B------:R-:W-:-:S03]  /*12580*/  IMAD.MOV.U32 R196, RZ, RZ, R0 ;  /* 0x000000ffffc47224 */ /* 0x000fc600078e0000 */
        /* <DEDUP_REMOVED lines=11> */
[----:B------:R-:W-:-:S04]  /*12640*/  FADD.FTZ R173, R173, R172 ;  /* 0x000000acadad7221 */ /* 0x000fc80000010000 */
[----:B------:R-:W-:-:S04]  /*12650*/  FADD.FTZ R176, R176, R173 ;  /* 0x000000adb0b07221 */ /* 0x000fc80000010000 */
[----:B------:R-:W-:-:S04]  /*12660*/  FADD.FTZ R177, R177, R176 ;  /* 0x000000b0b1b17221 */ /* 0x000fc80000010000 */
[----:B------:R-:W-:Y:S01]  /*12670*/  FADD.FTZ R180, R180, R177 ;  /* 0x000000b1b4b47221 */ /* 0x000fe20000010000 */
[----:B------:R-:W-:Y:S02]  /*12680*/  WARPGROUP.DEPBAR.LE gsb0, 0x0 ;  /* 0x00008000000079c5 */ /* 0x000fe40000010000 */
[----:B-1----:R-:W-:Y:S01]  /*12690*/  IMAD.MOV.U32 R153, RZ, RZ, 0x40000040 ;  /* 0x40000040ff997424 */ /* 0x002fe200078e00ff */
        /* <DEDUP_REMOVED lines=18> */
[----:B------:R-:W-:Y:S02]  /*127c0*/  IMAD.MOV.U32 R199, RZ, RZ, R168 ;  /* 0x000000ffffc77224 */ /* 0x000fe400078e00a8 */
[----:B------:R-:W-:Y:S01]  /*127d0*/  FADD.FTZ R205, R205, R152 ;  /* 0x00000098cdcd7221 */ /* 0x000fe20000010000 */
[----:B------:R-:W-:-:S03]  /*127e0*/  VIADD R152, R197, 0xffffffff ;  /* 0xffffffffc5987836 */ /* 0x000fc60000000000 */
[----:B------:R-:W-:Y:S01]  /*127f0*/  FADD.FTZ R206, R206, R205 ;  /* 0x000000cdcece7221 */ /* 0x000fe20000010000 */
[----:B------:R-:W-:-:S03]  /*12800*/  IMAD.MOV.U32 R197, RZ, RZ, R152 ;  /* 0x000000ffffc57224 */ /* 0x000fc600078e0098 */
[----:B------:R-:W-:-:S04]  /*12810*/  FADD.FTZ R206, R207, R206 ;  /* 0x000000cecfce7221 */ /* 0x000fc80000010000 */
[----:B------:R-:W-:-:S04]  /*12820*/  FADD.FTZ R211, R211, R206 ;  /* 0x000000ced3d37221 */ /* 0x000fc80000010000 */
[----:B------:R-:W-:-:S04]  /*12830*/  FADD.FTZ R170, R170, R211 ;  /* 0x000000d3aaaa7221 */ /* 0x000fc80000010000 */
[----:B------:R-:W-:-:S04]  /*12840*/  FADD.FTZ R171, R171, R170 ;  /* 0x000000aaabab7221 */ /* 0x000fc80000010000 */
[----:B------:R-:W-:-:S04]  /*12850*/  FADD.FTZ R174, R174, R171 ;  /* 0x000000abaeae7221 */ /* 0x000fc80000010000 */
[----:B------:R-:W-:-:S04]  /*12860*/  FADD.FTZ R175, R175, R174 ;  /* 0x000000aeafaf7221 */ /* 0x000fc80000010000 */
[----:B------:R-:W-:-:S04]  /*12870*/  FADD.FTZ R178, R178, R175 ;  /* 0x000000afb2b27221 */ /* 0x000fc80000010000 */
[----:B------:R-:W-:Y:S01]  /*12880*/  FADD.FTZ R178, R21, R178 ;  /* 0x000000b215b27221 */ /* 0x000fe20000010000 */
[----:B------:R-:W-:-:S03]  /*12890*/  FADD.FTZ R21, R181, R180 ;  /* 0x000000b4b5157221 */ /* 0x000fc60000010000 */
[----:B------:R-:W-:-:S04]  /*128a0*/  FADD.FTZ R179, R179, R178 ;  /* 0x000000b2b3b37221 */ /* 0x000fc80000010000 */
[----:B------:R-:W-:Y:S01]  /*128b0*/  FADD.FTZ R186, R186, R179 ;  /* 0x000000b3baba7221 */ /* 0x000fe20000010000 */
[----:B------:R-:W-:Y:S02]  /*128c0*/  WARPGROUP.DEPBAR.LE gsb0, 0x0 ;  /* 0x00008000000079c5 */ /* 0x000fe40000010000 */
[----:B------:R-:W-:-:S06]  /*128d0*/  WARPGROUP.ARRIVE ;  /* 0x00000000000079c5 */ /* 0x000fcc0000000000 */
        /* <DEDUP_REMOVED lines=12> */
.L_x_4305:
[----:B------:R-:W-:Y:S05]  /*129a0*/  BSYNC B0 ;  /* 0x0000000000007941 */ /* 0x000fea0003800000 */
.L_x_4304:
[----:B------:R-:W2:Y:S01]  /*129b0*/  SHFL.BFLY PT, R4, R21, 0x2, 0x1f ;  /* 0x0c401f0015047f89 */ /* 0x000ea200000e0000 */
[----:B01----:R-:W-:Y:S01]  /*129c0*/  IMAD.MOV.U32 R167, RZ, RZ, -0x800000 ;  /* 0xff800000ffa77424 */ /* 0x003fe200078e00ff */
[----:B------:R-:W-:Y:S01]  /*129d0*/  IADD3 R219, R219, 0x1, RZ ;  /* 0x00000001dbdb7810 */ /* 0x000fe20007ffe0ff */
[----:B------:R-:W-:Y:S01]  /*129e0*/  IMAD.MOV.U32 R169, RZ, RZ, -0x800000 ;  /* 0xff800000ffa97424 */ /* 0x000fe200078e00ff */
[----:B------:R-:W0:Y:S01]  /*129f0*/  SHFL.BFLY PT, R7, R186, 0x2, 0x1f ;  /* 0x0c401f00ba077f89 */ /* 0x000e2200000e0000 */
[----:B------:R-:W-:Y:S08]  /*12a00*/  BAR.ARV 0x8, 0xa0 ;  /* 0x0202800000007b1d */ /* 0x000ff00000002000 */
[----:B------:R-:W-:Y:S01]  /*12a10*/  BAR.SYNC.DEFER_BLOCKING 0xf, 0x100 ;  /* 0x03c4000000007b1d */ /* 0x000fe20000010000 */
[----:B--2---:R-:W-:Y:S01]  /*12a20*/  FADD.FTZ R4, R4, R21 ;  /* 0x0000001504047221 */ /* 0x004fe20000010000 */
[----:B0-----:R-:W-:-:S04]  /*12a30*/  FADD.FTZ R8, R7, R186 ;  /* 0x000000ba07087221 */ /* 0x001fc80000010000 */
[----:B------:R-:W0:Y:S04]  /*12a40*/  SHFL.BFLY PT, R5, R4, 0x1, 0x1f ;  /* 0x0c201f0004057f89 */ /* 0x000e2800000e0000 */
[----:B------:R-:W1:Y:S01]  /*12a50*/  SHFL.BFLY PT, R7, R8, 0x1, 0x1f ;  /* 0x0c201f0008077f89 */ /* 0x000e6200000e0000 */
[----:B0-----:R-:W-:Y:S01]  /*12a60*/  FADD.FTZ R10, R4, R5 ;  /* 0x00000005040a7221 */ /* 0x001fe20000010000 */
[----:B------:R-:W-:Y:S02]  /*12a70*/  VIADD R4, R18, 0x1 ;  /* 0x0000000112047836 */ /* 0x000fe40000000000 */
[----:B-1----:R-:W-:Y:S02]  /*12a80*/  FADD.FTZ R5, R8, R7 ;  /* 0x0000000708057221 */ /* 0x002fe40000010000 */
[----:B------:R-:W-:-:S02]  /*12a90*/  FSETP.NE.FTZ.AND P2, PT, R10, RZ, PT ;  /* 0x000000ff0a00720b */ /* 0x000fc40003f55000 */
[----:B------:R-:W-:Y:S02]  /*12aa0*/  IADD3 R7, -R194, RZ, RZ ;  /* 0x000000ffc2077210 */ /* 0x000fe40007ffe1ff */
[----:B------:R-:W-:Y:S02]  /*12ab0*/  FSETP.NE.FTZ.AND P3, PT, R5, RZ, PT ;  /* 0x000000ff0500720b */ /* 0x000fe40003f75000 */
[----:B------:R-:W-:Y:S02]  /*12ac0*/  ISETP.NE.AND P0, PT, R192, R7, PT ;  /* 0x00000007c000720c */ /* 0x000fe40003f05270 */
[----:B------:R-:W-:Y:S02]  /*12ad0*/  CS2R R6, SRZ ;  /* 0x0000000000067805 */ /* 0x000fe4000001ff00 */
[----:B------:R-:W-:-:S04]  /*12ae0*/  ISETP.NE.AND P1, PT, R4, 0x2, PT ;  /* 0x000000020400780c */ /* 0x000fc80003f25270 */
[----:B------:R-:W-:Y:S01]  /*12af0*/  SEL R11, RZ, 0x1, P1 ;  /* 0x00000001ff0b7807 */ /* 0x000fe20000800000 */
[----:B------:R-:W0:Y:S03]  /*12b00*/  @P2 MUFU.RCP R7, R10 ;  /* 0x0000000a00072308 */ /* 0x000e260000001000 */
[----:B------:R-:W-:Y:S01]  /*12b10*/  LOP3.LUT R22, R22, R11, RZ, 0x3c, !PT ;  /* 0x0000000b16167212 */ /* 0x000fe200078e3cff */
[C---:B------:R-:W-:Y:S01]  /*12b20*/  @P3 FMUL.FTZ R20, R3.reuse, 0.69314718246459960938 ;  /* 0x3f31721803143820 */ /* 0x040fe20000410000 */
[----:B------:R-:W-:Y:S02]  /*12b30*/  @!P0 IMAD R9, R18, 0x40, R190 ;  /* 0x0000004012098824 */ /* 0x000fe400078e02be */
[----:B------:R-:W-:Y:S01]  /*12b40*/  @P2 FMUL.FTZ R18, R3, 0.69314718246459960938 ;  /* 0x3f31721803122820 */ /* 0x000fe20000410000 */
[----:B------:R-:W1:Y:S01]  /*12b50*/  @P3 MUFU.RCP R6, R5 ;  /* 0x0000000500063308 */ /* 0x000e620000001000 */
[----:B------:R-:W-:-:S07]  /*12b60*/  @!P0 IMAD R9, R9, 0x4, R2 ;  /* 0x0000000409098824 */ /* 0x000fce00078e0202 */
[----:B------:R-:W2:Y:S01]  /*12b70*/  @P2 MUFU.LG2 R2, R10 ;  /* 0x0000000a00022308 */ /* 0x000ea20000000c00 */
[----:B0-----:R-:W-:Y:S01]  /*12b80*/  @!P0 STS [R9+0x38400], R7 ;  /* 0x0384000709008388 */ /* 0x001fe20000000800 */
[-C--:B------:R-:W-:Y:S01]  /*12b90*/  FMUL.FTZ R177, R24, R7.reuse ;  /* 0x0000000718b17220 */ /* 0x080fe20000410000 */
[-C--:B------:R-:W-:Y:S01]  /*12ba0*/  FMUL.FTZ R24, R33, R7.reuse ;  /* 0x0000000721187220 */ /* 0x080fe20000410000 */
[-C--:B------:R-:W-:Y:S01]  /*12bb0*/  FMUL.FTZ R175, R25, R7.reuse ;  /* 0x0000000719af7220 */ /* 0x080fe20000410000 */
[-C--:B------:R-:W-:Y:S01]  /*12bc0*/  FMUL.FTZ R176, R28, R7.reuse ;  /* 0x000000071cb07220 */ /* 0x080fe20000410000 */
[-C--:B------:R-:W-:Y:S01]  /*12bd0*/  FMUL.FTZ R173, R29, R7.reuse ;  /* 0x000000071dad7220 */ /* 0x080fe20000410000 */
[-C--:B------:R-:W-:Y:S01]  /*12be0*/  FMUL.FTZ R174, R32, R7.reuse ;  /* 0x0000000720ae7220 */ /* 0x080fe20000410000 */
[----:B------:R-:W0:Y:S01]  /*12bf0*/  @P3 MUFU.LG2 R21, R5 ;  /* 0x0000000500153308 */ /* 0x000e220000000c00 */
        /* <DEDUP_REMOVED lines=63> */
[-C--:B-1----:R-:W-:Y:S01]  /*12ff0*/  FMUL.FTZ R9, R58, R6.reuse ;  /* 0x000000063a097220 */ /* 0x082fe20000410000 */
        /* <DEDUP_REMOVED lines=66> */
.L_x_4231:
[----:B------:R-:W-:Y:S05]  /*13420*/  BSYNC B7 ;  /* 0x0000000000077941 */ /* 0x000fea0003800000 */
.L_x_4229:
        /* <DEDUP_REMOVED lines=9> */
[----:B-----5:R-:W2:Y:S01]  /*134c0*/  S2R R33, SR_SWINHI ;  /* 0x0000000000217919 */ /* 0x020ea20000002f00 */
        /* <DEDUP_REMOVED lines=26> */
[----:B------:R-:W-:Y:S01]  /*13670*/  IADD3 R197, P3, R122, 0x2000, RZ ;  /* 0x000020007ac57810 */ /* 0x000fe20007f7e0ff */
[--C-:B------:R-:W-:Y:S01]  /*13680*/  IMAD.X R41, RZ, RZ, R123.reuse, P1 ;  /* 0x000000ffff297224 */ /* 0x100fe200008e067b */
[----:B------:R-:W-:Y:S01]  /*13690*/  LOP3.LUT R40, R179, 0x380, RZ, 0xc0, !PT ;  /* 0x00000380b3287812 */ /* 0x000fe200078ec0ff */
[--C-:B------:R-:W-:Y:S01]  /*136a0*/  IMAD.X R45, RZ, RZ, R123.reuse, P0 ;  /* 0x000000ffff2d7224 */ /* 0x100fe200000e067b */
[----:B------:R-:W-:Y:S01]  /*136b0*/  LOP3.LUT R44, R181, 0x380, RZ, 0xc0, !PT ;  /* 0x00000380b52c7812 */ /* 0x000fe200078ec0ff */
[----:B------:R-:W-:Y:S01]  /*136c0*/  IMAD.X R53, RZ, RZ, R123, P3 ;  /* 0x000000ffff357224 */ /* 0x000fe200018e067b */
[----:B------:R-:W-:Y:S02]  /*136d0*/  LOP3.LUT R52, R197, 0x380, RZ, 0xc0, !PT ;  /* 0x00000380c5347812 */ /* 0x000fe400078ec0ff */
[----:B------:R-:W-:Y:S02]  /*136e0*/  SHF.R.U64 R40, R40, 0x3, RZ ;  /* 0x0000000328287819 */ /* 0x000fe400000012ff */
[----:B------:R-:W-:-:S02]  /*136f0*/  SHF.R.U64 R44, R44, 0x3, RZ ;  /* 0x000000032c2c7819 */ /* 0x000fc400000012ff */
[C---:B------:R-:W-:Y:S02]  /*13700*/  IADD3 R183, P4, R122.reuse, 0x60, RZ ;  /* 0x000000607ab77810 */ /* 0x040fe40007f9e0ff */
[C---:B------:R-:W-:Y:S02]  /*13710*/  IADD3 R56, P6, R122.reuse, 0x2020, RZ ;  /* 0x000020207a387810 */ /* 0x040fe40007fde0ff */
[----:B------:R-:W-:Y:S01]  /*13720*/  IADD3 R60, P5, R122, 0x2040, RZ ;  /* 0x000020407a3c7810 */ /* 0x000fe20007fbe0ff */
[--C-:B------:R-:W-:Y:S01]  /*13730*/  IMAD.X R49, RZ, RZ, R123.reuse, P4 ;  /* 0x000000ffff317224 */ /* 0x100fe200020e067b */
[----:B------:R-:W-:Y:S02]  /*13740*/  SHF.R.U64 R52, R52, 0x3, RZ ;  /* 0x0000000334347819 */ /* 0x000fe400000012ff */
[----:B------:R-:W-:Y:S01]  /*13750*/  IADD3 R98, P1, R122, 0x4000, RZ ;  /* 0x000040007a627810 */ /* 0x000fe20007f3e0ff */
[----:B------:R-:W-:Y:S01]  /*13760*/  IMAD.X R61, RZ, RZ, R123, P5 ;  /* 0x000000ffff3d7224 */ /* 0x000fe200028e067b */
[----:B------:R-:W-:-:S02]  /*13770*/  LOP3.LUT R40, R40, R179, RZ, 0x3c, !PT ;  /* 0x000000b328287212 */ /* 0x000fc400078e3cff */
[----:B------:R-:W-:Y:S01]  /*13780*/  LOP3.LUT R44, R44, R181, RZ, 0x3c, !PT ;  /* 0x000000b52c2c7212 */ /* 0x000fe200078e3cff */
[----:B------:R-:W-:Y:S01]  /*13790*/  IMAD.X R99, RZ, RZ, R123, P1 ;  /* 0x000000ffff637224 */ /* 0x000fe200008e067b */
[----:B------:R-:W-:Y:S02]  /*137a0*/  LOP3.LUT R48, R183, 0x380, RZ, 0xc0, !PT ;  /* 0x00000380b7307812 */ /* 0x000fe400078ec0ff */
[----:B------:R-:W-:Y:S02]  /*137b0*/  LOP3.LUT R179, R56, 0x380, RZ, 0xc0, !PT ;  /* 0x0000038038b37812 */ /* 0x000fe400078ec0ff */
[----:B------:R-:W-:Y:S02]  /*137c0*/  LOP3.LUT R181, R60, 0x380, RZ, 0xc0, !PT ;  /* 0x000003803cb57812 */ /* 0x000fe400078ec0ff */
[----:B------:R-:W-:Y:S02]  /*137d0*/  LOP3.LUT R52, R52, R197, RZ, 0x3c, !PT ;  /* 0x000000c534347212 */ /* 0x000fe400078e3cff */
[----:B------:R-:W-:-:S02]  /*137e0*/  LOP3.LUT R197, R98, 0x380, RZ, 0xc0, !PT ;  /* 0x0000038062c57812 */ /* 0x000fc400078ec0ff */
[----:B------:R-:W-:Y:S02]  /*137f0*/  SHF.R.U64 R48, R48, 0x3, RZ ;  /* 0x0000000330307819 */ /* 0x000fe400000012ff */
[----:B------:R-:W-:Y:S02]  /*13800*/  SHF.R.U64 R179, R179, 0x3, RZ ;  /* 0x00000003b3b37819 */ /* 0x000fe400000012ff */
[----:B------:R-:W-:Y:S02]  /*13810*/  SHF.R.U64 R181, R181, 0x3, RZ ;  /* 0x00000003b5b57819 */ /* 0x000fe400000012ff */
[C---:B------:R-:W-:Y:S02]  /*13820*/  IADD3 R64, P2, R122.reuse, 0x2060, RZ ;  /* 0x000020607a407810 */ /* 0x040fe40007f5e0ff */
[C---:B------:R-:W-:Y:S02]  /*13830*/  IADD3 R4, P0, R122.reuse, 0x4020, RZ ;  /* 0x000040207a047810 */ /* 0x040fe40007f1e0ff */
[C---:B------:R-:W-:Y:S01]  /*13840*/  IADD3 R32, P4, R122.reuse, 0x4040, RZ ;  /* 0x000040407a207810 */ /* 0x040fe20007f9e0ff */
[--C-:B------:R-:W-:Y:S01]  /*13850*/  IMAD.X R65, RZ, RZ, R123.reuse, P2 ;  /* 0x000000ffff417224 */ /* 0x100fe200010e067b */
[----:B------:R-:W-:Y:S01]  /*13860*/  IADD3.X R57, RZ, R123, RZ, P6, !PT ;  /* 0x0000007bff397210 */ /* 0x000fe200037fe4ff */
[--C-:B------:R-:W-:Y:S01]  /*13870*/  IMAD.X R103, RZ, RZ, R123.reuse, P0 ;  /* 0x000000ffff677224 */ /* 0x100fe200000e067b */
[----:B------:R-:W-:Y:S01]  /*13880*/  SHF.R.U64 R197, R197, 0x3, RZ ;  /* 0x00000003c5c57819 */ /* 0x000fe200000012ff */
[----:B------:R-:W-:Y:S01]  /*13890*/  IMAD.X R107, RZ, RZ, R123, P4 ;  /* 0x000000ffff6b7224 */ /* 0x000fe200020e067b */
[----:B------:R-:W-:-:S02]  /*138a0*/  IADD3 R6, P6, R122, 0x6000, RZ ;  /* 0x000060007a067810 */ /* 0x000fc40007fde0ff */
[----:B------:R-:W-:Y:S02]  /*138b0*/  LOP3.LUT R48, R48, R183, RZ, 0x3c, !PT ;  /* 0x000000b730307212 */ /* 0x000fe400078e3cff */
[----:B------:R-:W-:Y:S01]  /*138c0*/  LOP3.LUT R56, R179, R56, RZ, 0x3c, !PT ;  /* 0x00000038b3387212 */ /* 0x000fe200078e3cff */
[----:B------:R-:W-:Y:S01]  /*138d0*/  IMAD.X R115, RZ, RZ, R123, P6 ;  /* 0x000000ffff737224 */ /* 0x000fe200030e067b */
[----:B------:R-:W-:Y:S02]  /*138e0*/  LOP3.LUT R60, R181, R60, RZ, 0x3c, !PT ;  /* 0x0000003cb53c7212 */ /* 0x000fe400078e3cff */
[----:B------:R-:W-:Y:S02]  /*138f0*/  LOP3.LUT R183, R64, 0x380, RZ, 0xc0, !PT ;  /* 0x0000038040b77812 */ /* 0x000fe400078ec0ff */
[----:B------:R-:W-:Y:S02]  /*13900*/  LOP3.LUT R179, R4, 0x380, RZ, 0xc0, !PT ;  /* 0x0000038004b37812 */ /* 0x000fe400078ec0ff */
[----:B------:R-:W-:-:S02]  /*13910*/  LOP3.LUT R181, R32, 0x380, RZ, 0xc0, !PT ;  /* 0x0000038020b57812 */ /* 0x000fc400078ec0ff */
[----:B------:R-:W-:Y:S02]  /*13920*/  LOP3.LUT R33, R122, 0x380, RZ, 0xc0, !PT ;  /* 0x000003807a217812 */ /* 0x000fe400078ec0ff */
[----:B------:R-:W-:Y:S02]  /*13930*/  LOP3.LUT R98, R197, R98, RZ, 0x3c, !PT ;  /* 0x00000062c5627212 */ /* 0x000fe400078e3cff */
[----:B------:R-:W-:Y:S02]  /*13940*/  LOP3.LUT R197, R6, 0x380, RZ, 0xc0, !PT ;  /* 0x0000038006c57812 */ /* 0x000fe400078ec0ff */
[----:B------:R-:W-:Y:S02]  /*13950*/  SHF.R.U64 R183, R183, 0x3, RZ ;  /* 0x00000003b7b77819 */ /* 0x000fe400000012ff */
[----:B------:R-:W-:Y:S02]  /*13960*/  SHF.R.U64 R179, R179, 0x3, RZ ;  /* 0x00000003b3b37819 */ /* 0x000fe400000012ff */
[----:B------:R-:W-:-:S02]  /*13970*/  SHF.R.U64 R181, R181, 0x3, RZ ;  /* 0x00000003b5b57819 */ /* 0x000fc400000012ff */
[C---:B------:R-:W-:Y:S02]  /*13980*/  IADD3 R36, P3, R122.reuse, 0x4060, RZ ;  /* 0x000040607a247810 */ /* 0x040fe40007f7e0ff */
[C---:B------:R-:W-:Y:S02]  /*13990*/  IADD3 R0, P5, R122.reuse, 0x6020, RZ ;  /* 0x000060207a007810 */ /* 0x040fe40007fbe0ff */
[C---:B------:R-:W-:Y:S02]  /*139a0*/  IADD3 R26, P2, R122.reuse, 0x6040, RZ ;  /* 0x000060407a1a7810 */ /* 0x040fe40007f5e0ff */
[----:B------:R-:W-:Y:S01]  /*139b0*/  IADD3 R30, P1, R122, 0x6060, RZ ;  /* 0x000060607a1e7810 */ /* 0x000fe20007f3e0ff */
[--C-:B------:R-:W-:Y:S01]  /*139c0*/  IMAD.X R119, RZ, RZ, R123.reuse, P5 ;  /* 0x000000ffff777224 */ /* 0x100fe200028e067b */
[----:B------:R-:W-:Y:S02]  /*139d0*/  SHF.R.U64 R33, R33, 0x3, RZ ;  /* 0x0000000321217819 */ /* 0x000fe400000012ff */
[----:B------:R-:W-:Y:S01]  /*139e0*/  SHF.R.U64 R197, R197, 0x3, RZ ;  /* 0x00000003c5c57819 */ /* 0x000fe200000012ff */
[----:B------:R-:W-:Y:S01]  /*139f0*/  IMAD.X R37, RZ, RZ, R123, P1 ;  /* 0x000000ffff257224 */ /* 0x000fe200008e067b */
[----:B------:R-:W-:-:S02]  /*13a00*/  LOP3.LUT R64, R183, R64, RZ, 0x3c, !PT ;  /* 0x00000040b7407212 */ /* 0x000fc400078e3cff */
[----:B------:R-:W-:Y:S02]  /*13a10*/  LOP3.LUT R102, R179, R4, RZ, 0x3c, !PT ;  /* 0x00000004b3667212 */ /* 0x000fe400078e3cff */
[----:B------:R-:W-:Y:S02]  /*13a20*/  LOP3.LUT R106, R181, R32, RZ, 0x3c, !PT ;  /* 0x00000020b56a7212 */ /* 0x000fe400078e3cff */
[----:B------:R-:W-:Y:S02]  /*13a30*/  LOP3.LUT R183, R36, 0x380, RZ, 0xc0, !PT ;  /* 0x0000038024b77812 */ /* 0x000fe400078ec0ff */
[----:B------:R-:W-:Y:S02]  /*13a40*/  F2FP.F16.F32.PACK_AB R4, R175, R177 ;  /* 0x000000b1af04723e */ /* 0x000fe400000000ff */
[----:B------:R-:W-:Y:S02]  /*13a50*/  LOP3.LUT R27, R0, 0x380, RZ, 0xc0, !PT ;  /* 0x00000380001b7812 */ /* 0x000fe400078ec0ff */
[----:B------:R-:W-:-:S02]  /*13a60*/  LOP3.LUT R32, R26, 0x380, RZ, 0xc0, !PT ;  /* 0x000003801a207812 */ /* 0x000fc400078ec0ff */
[----:B------:R-:W-:Y:S01]  /*13a70*/  LOP3.LUT R122, R33, R122, RZ, 0x3c, !PT ;  /* 0x0000007a217a7212 */ /* 0x000fe200078e3cff */
[----:B------:R-:W-:Y:S01]  /*13a80*/  IMAD.X R33, RZ, RZ, R123, P2 ;  /* 0x000000ffff217224 */ /* 0x000fe200010e067b */
[----:B------:R-:W-:Y:S02]  /*13a90*/  LOP3.LUT R175, R30, 0x380, RZ, 0xc0, !PT ;  /* 0x000003801eaf7812 */ /* 0x000fe400078ec0ff */
[----:B------:R-:W-:Y:S02]  /*13aa0*/  LOP3.LUT R114, R197, R6, RZ, 0x3c, !PT ;  /* 0x00000006c5727212 */ /* 0x000fe400078e3cff */
[----:B------:R-:W-:Y:S02]  /*13ab0*/  F2FP.F16.F32.PACK_AB R6, R173, R176 ;  /* 0x000000b0ad06723e */ /* 0x000fe400000000ff */
[----:B------:R-:W-:Y:S02]  /*13ac0*/  IADD3.X R111, RZ, R123, RZ, P3, !PT ;  /* 0x0000007bff6f7210 */ /* 0x000fe40001ffe4ff */
[----:B------:R-:W-:-:S02]  /*13ad0*/  SHF.R.U64 R183, R183, 0x3, RZ ;  /* 0x00000003b7b77819 */ /* 0x000fc400000012ff */
[----:B------:R-:W-:Y:S02]  /*13ae0*/  SHF.R.U64 R27, R27, 0x3, RZ ;  /* 0x000000031b1b7819 */ /* 0x000fe400000012ff */
[----:B------:R-:W-:Y:S02]  /*13af0*/  SHF.R.U64 R173, R32, 0x3, RZ ;  /* 0x0000000320ad7819 */ /* 0x000fe400000012ff */
[----:B------:R-:W-:Y:S01]  /*13b00*/  MOV R123, R122 ;  /* 0x0000007a007b7202 */ /* 0x000fe20000000f00 */
[----:B------:R-:W-:Y:S01]  /*13b10*/  BAR.SYNC.DEFER_BLOCKING 0x1, 0x100 ;  /* 0x0044000000007b1d */ /* 0x000fe20000010000 */
[----:B------:R-:W-:Y:S02]  /*13b20*/  SHF.R.U64 R175, R175, 0x3, RZ ;  /* 0x00000003afaf7819 */ /* 0x000fe400000012ff */
[----:B------:R-:W-:Y:S02]  /*13b30*/  LOP3.LUT R110, R183, R36, RZ, 0x3c, !PT ;  /* 0x00000024b76e7212 */ /* 0x000fe400078e3cff */
        /* <DEDUP_REMOVED lines=9> */
[----:B------:R-:W-:Y:S01]  /*13bd0*/  MOV R52, R52 ;  /* 0x0000003400347202 */ /* 0x000fe20000000f00 */
[----:B------:R2:W-:Y:S01]  /*13be0*/  STSM.16.M88.4 [R123], R4 ;  /* 0x000000047b007844 */ /* 0x0005e20000000200 */
[----:B------:R-:W-:Y:S02]  /*13bf0*/  MOV R56, R56 ;  /* 0x0000003800387202 */ /* 0x000fe40000000f00 */
[----:B------:R-:W-:Y:S01]  /*13c00*/  MOV R60, R60 ;  /* 0x0000003c003c7202 */ /* 0x000fe20000000f00 */
[----:B------:R-:W-:Y:S01]  /*13c10*/  STSM.16.M88.4 [R122], R24 ;  /* 0x000000187a007844 */ /* 0x000fe20000000200 */
[----:B------:R-:W-:-:S02]  /*13c20*/  F2FP.F16.F32.PACK_AB R81, R83, R82 ;  /* 0x000000525351723e */ /* 0x000fc400000000ff */
[----:B------:R-:W-:Y:S01]  /*13c30*/  F2FP.F16.F32.PACK_AB R88, R89, R88 ;  /* 0x000000585958723e */ /* 0x000fe200000000ff */
[----:B------:R-:W-:Y:S01]  /*13c40*/  STSM.16.M88.4 [R44], R28 ;  /* 0x0000001c2c007844 */ /* 0x000fe20000000200 */
[----:B------:R-:W-:Y:S02]  /*13c50*/  MOV R64, R64 ;  /* 0x0000004000407202 */ /* 0x000fe40000000f00 */
[----:B------:R-:W-:Y:S02]  /*13c60*/  F2FP.F16.F32.PACK_AB R82, R85, R84 ;  /* 0x000000545552723e */ /* 0x000fe400000000ff */
[----:B------:R-:W-:Y:S02]  /*13c70*/  F2FP.F16.F32.PACK_AB R83, R87, R86 ;  /* 0x000000565753723e */ /* 0x000fe400000000ff */
[----:B------:R-:W-:Y:S02]  /*13c80*/  F2FP.F16.F32.PACK_AB R89, R91, R90 ;  /* 0x0000005a5b59723e */ /* 0x000fe400000000ff */
[----:B--2---:R-:W-:-:S02]  /*13c90*/  F2FP.F16.F32.PACK_AB R4, R162, R165 ;  /* 0x000000a5a204723e */ /* 0x004fc400000000ff */
[----:B------:R-:W-:Y:S02]  /*13ca0*/  F2FP.F16.F32.PACK_AB R5, R51, R50 ;  /* 0x000000323305723e */ /* 0x000fe400000000ff */
[----:B------:R-:W-:Y:S02]  /*13cb0*/  F2FP.F16.F32.PACK_AB R6, R160, R163 ;  /* 0x000000a3a006723e */ /* 0x000fe400000000ff */
[----:B------:R-:W-:Y:S02]  /*13cc0*/  F2FP.F16.F32.PACK_AB R7, R55, R54 ;  /* 0x000000363707723e */ /* 0x000fe400000000ff */
[----:B------:R-:W-:Y:S02]  /*13cd0*/  MOV R0, R98 ;  /* 0x0000006200007202 */ /* 0x000fe40000000f00 */
        /* <DEDUP_REMOVED lines=12> */
[----:B------:R-:W-:Y:S01]  /*13da0*/  F2FP.F16.F32.PACK_AB R104, R105, R104 ;  /* 0x000000686968723e */ /* 0x000fe200000000ff */
[----:B------:R-:W-:Y:S01]  /*13db0*/  STSM.16.M88.4 [R64], R80 ;  /* 0x0000005040007844 */ /* 0x000fe20000000200 */
[----:B------:R-:W-:Y:S02]  /*13dc0*/  MOV R41, R114 ;  /* 0x0000007200297202 */ /* 0x000fe40000000f00 */
[----:B------:R-:W-:Y:S01]  /*13dd0*/  F2FP.F16.F32.PACK_AB R105, R66, R62 ;  /* 0x0000003e4269723e */ /* 0x000fe200000000ff */
[----:B------:R2:W-:Y:S01]  /*13de0*/  STSM.16.M88.4 [R0], R88 ;  /* 0x0000005800007844 */ /* 0x0005e20000000200 */
[----:B------:R-:W-:Y:S02]  /*13df0*/  F2FP.F16.F32.PACK_AB R106, R109, R108 ;  /* 0x0000006c6d6a723e */ /* 0x000fe400000000ff */
[----:B------:R-:W-:Y:S01]  /*13e00*/  F2FP.F16.F32.PACK_AB R107, R70, R68 ;  /* 0x00000044466b723e */ /* 0x000fe200000000ff */
[----:B------:R-:W-:Y:S01]  /*13e10*/  STSM.16.M88.4 [R102], R96 ;  /* 0x0000006066007844 */ /* 0x000fe20000000200 */
[----:B------:R-:W-:-:S02]  /*13e20*/  F2FP.F16.F32.PACK_AB R112, R113, R112 ;  /* 0x000000707170723e */ /* 0x000fc400000000ff */
[----:B------:R-:W-:Y:S01]  /*13e30*/  MOV R110, R110 ;  /* 0x0000006e006e7202 */ /* 0x000fe20000000f00 */
[----:B------:R-:W-:Y:S01]  /*13e40*/  STSM.16.M88.4 [R40], R104 ;  /* 0x0000006828007844 */ /* 0x000fe20000000200 */
[----:B------:R-:W-:Y:S02]  /*13e50*/  F2FP.F16.F32.PACK_AB R113, R153, R152 ;  /* 0x000000989971723e */ /* 0x000fe400000000ff */
[----:B------:R-:W-:Y:S02]  /*13e60*/  F2FP.F16.F32.PACK_AB R114, R117, R116 ;  /* 0x000000747572723e */ /* 0x000fe400000000ff */
[----:B------:R-:W-:Y:S02]  /*13e70*/  F2FP.F16.F32.PACK_AB R115, R155, R154 ;  /* 0x0000009a9b73723e */ /* 0x000fe400000000ff */
[----:B------:R-:W-:Y:S01]  /*13e80*/  F2FP.F16.F32.PACK_AB R120, R121, R120 ;  /* 0x000000787978723e */ /* 0x000fe200000000ff */
[----:B--2---:R-:W-:Y:S01]  /*13e90*/  IMAD.MOV.U32 R0, RZ, RZ, RZ ;  /* 0x000000ffff007224 */ /* 0x004fe200078e00ff */
[----:B------:R-:W-:Y:S01]  /*13ea0*/  F2FP.F16.F32.PACK_AB R128, R129, R128 ;  /* 0x000000808180723e */ /* 0x000fe200000000ff */
[----:B------:R-:W-:Y:S01]  /*13eb0*/  STSM.16.M88.4 [R110], R112 ;  /* 0x000000706e007844 */ /* 0x000fe20000000200 */
[----:B------:R-:W-:-:S02]  /*13ec0*/  F2FP.F16.F32.PACK_AB R121, R157, R156 ;  /* 0x0000009c9d79723e */ /* 0x000fc400000000ff */
[----:B------:R-:W-:Y:S02]  /*13ed0*/  F2FP.F16.F32.PACK_AB R122, R125, R124 ;  /* 0x0000007c7d7a723e */ /* 0x000fe400000000ff */
[----:B------:R-:W-:Y:S02]  /*13ee0*/  F2FP.F16.F32.PACK_AB R123, R127, R126 ;  /* 0x0000007e7f7b723e */ /* 0x000fe400000000ff */
[----:B------:R-:W-:Y:S02]  /*13ef0*/  F2FP.F16.F32.PACK_AB R129, R131, R130 ;  /* 0x000000828381723e */ /* 0x000fe400000000ff */
[----:B------:R-:W-:Y:S01]  /*13f00*/  F2FP.F16.F32.PACK_AB R136, R137, R136 ;  /* 0x000000888988723e */ /* 0x000fe200000000ff */
[----:B------:R2:W-:Y:S01]  /*13f10*/  STSM.16.M88.4 [R41], R120 ;  /* 0x0000007829007844 */ /* 0x0005e20000000200 */
[----:B------:R-:W-:Y:S02]  /*13f20*/  ISETP.NE.U32.AND P0, PT, RZ, UR4, PT ;  /* 0x00000004ff007c0c */ /* 0x000fe4000bf05070 */
[----:B------:R-:W-:-:S02]  /*13f30*/  IADD3 R4, P1, R216, UR4, RZ ;  /* 0x00000004d8047c10 */ /* 0x000fc4000ff3e0ff */
[----:B------:R-:W-:Y:S02]  /*13f40*/  MOV R118, R118 ;  /* 0x0000007600767202 */ /* 0x000fe40000000f00 */
        /* <DEDUP_REMOVED lines=10> */
[----:B------:R3:W-:Y:S01]  /*13ff0*/  STSM.16.M88.4 [R32], R136 ;  /* 0x0000008820007844 */ /* 0x0007e20000000200 */
[----:B------:R-:W-:Y:S02]  /*14000*/  F2FP.F16.F32.PACK_AB R146, R149, R148 ;  /* 0x000000949592723e */ /* 0x000fe400000000ff */
[----:B------:R-:W-:-:S02]  /*14010*/  F2FP.F16.F32.PACK_AB R147, R151, R150 ;  /* 0x000000969793723e */ /* 0x000fc400000000ff */
[----:B------:R-:W-:Y:S02]  /*14020*/  ISETP.NE.AND.EX P0, PT, RZ, UR5, PT, P0 ;  /* 0x00000005ff007c0c */ /* 0x000fe4000bf05300 */
[----:B------:R-:W-:Y:S01]  /*14030*/  IADD3.X R5, R217, UR5, RZ, P1, !PT ;  /* 0x00000005d9057c10 */ /* 0x000fe20008ffe4ff */
[----:B------:R-:W-:Y:S01]  /*14040*/  ULDC.64 UR4, c[0x0][0xce0] ;  /* 0x0003380000047ab9 */ /* 0x000fe20000000a00 */
[----:B------:R4:W-:Y:S01]  /*14050*/  STSM.16.M88.4 [R36], R144 ;  /* 0x0000009024007844 */ /* 0x0009e20000000200 */
[----:B------:R-:W-:Y:S01]  /*14060*/  BAR.SYNC.DEFER_BLOCKING 0x1, 0x100 ;  /* 0x0044000000007b1d */ /* 0x000fe20000010000 */
[----:B------:R-:W-:-:S04]  /*14070*/  ISETP.NE.U32.AND P6, PT, RZ, UR4, PT ;  /* 0x00000004ff007c0c */ /* 0x000fc8000bfc5070 */
[----:B------:R-:W-:Y:S02]  /*14080*/  ISETP.NE.AND.EX P6, PT, RZ, UR5, PT, P6 ;  /* 0x00000005ff007c0c */ /* 0x000fe4000bfc5360 */
[----:B------:R-:W-:-:S05]  /*14090*/  LEA R3, R214, R193, 0x6 ;  /* 0x000000c1d6037211 */ /* 0x000fca00078e30ff */
[----:B------:R-:W-:-:S06]  /*140a0*/  IMAD.WIDE R20, R3, 0x2, R20 ;  /* 0x0000000203147825 */ /* 0x000fcc00078e0214 */
        /* <DEDUP_REMOVED lines=27> */
[----:B------:R-:W-:-:S02]  /*14260*/  P2R R7, PR, RZ, 0x20 ;  /* 0x00000020ff077803 */ /* 0x000fc40000000000 */
[C---:B------:R-:W-:Y:S02]  /*14270*/  IADD3 R37, P1, R20.reuse, 0x6000, RZ ;  /* 0x0000600014257810 */ /* 0x040fe40007f3e0ff */
[C---:B--2---:R-:W-:Y:S02]  /*14280*/  IADD3 R41, P2, R20.reuse, 0x7000, RZ ;  /* 0x0000700014297810 */ /* 0x044fe40007f5e0ff */
[C---:B------:R-:W-:Y:S02]  /*14290*/  IADD3 R45, P3, R20.reuse, 0x8000, RZ ;  /* 0x00008000142d7810 */ /* 0x040fe40007f7e0ff */
[C---:B------:R-:W-:Y:S02]  /*142a0*/  IADD3 R49, P4, R20.reuse, 0x9000, RZ ;  /* 0x0000900014317810 */ /* 0x040fe40007f9e0ff */
[----:B------:R-:W-:Y:S02]  /*142b0*/  IADD3 R53, P5, R20, 0xa000, RZ ;  /* 0x0000a00014357810 */ /* 0x000fe40007fbe0ff */
[----:B---3--:R-:W-:-:S02]  /*142c0*/  LOP3.LUT R32, R33, 0x380, RZ, 0xc0, !PT ;  /* 0x0000038021207812 */ /* 0x008fc400078ec0ff */
[----:B----4-:R-:W-:Y:S02]  /*142d0*/  LOP3.LUT R36, R37, 0x380, RZ, 0xc0, !PT ;  /* 0x0000038025247812 */ /* 0x010fe400078ec0ff */
        /* <DEDUP_REMOVED lines=15> */
[----:B------:R-:W-:Y:S01]  /*143d0*/  LOP3.LUT R52, R52, R53, RZ, 0x3c, !PT ;  /* 0x0000003534347212 */ /* 0x000fe200078e3cff */
[----:B0-----:R-:W-:Y:S06]  /*143e0*/  @P6 BRA `(.L_x_4319) ;  /* 0x0000000000106947 */ /* 0x001fec0003800000 */
[----:B------:R-:W-:Y:S05]  /*143f0*/  @!P0 BRA `(.L_x_4319) ;  /* 0x00000000000c8947 */ /* 0x000fea0003800000 */
[----:B------:R-:W2:Y:S04]  /*14400*/  LDG.E R6, desc[UR54][R4.64] ;  /* 0x0000003604067981 */ /* 0x000ea8000c1e1900 */
[----:B-----5:R-:W2:Y:S02]  /*14410*/  LDG.E R3, desc[UR54][R4.64+0x4] ;  /* 0x0000043604037981 */ /* 0x020ea4000c1e1900 */
[----:B--2---:R-:W-:-:S07]  /*14420*/  IADD3 R3, -R6, R3, RZ ;  /* 0x0000000306037210 */ /* 0x004fce0007ffe1ff */
.L_x_4319:
[----:B------:R-:W0:Y:S01]  /*14430*/  SHFL.IDX PT, R4, R223, RZ, 0x1f ;  /* 0x00001fffdf047589 */ /* 0x000e2200000e0000 */
        /* <DEDUP_REMOVED lines=18> */
[----:B0-----:R-:W-:Y:S02]  /*14560*/  ISETP.NE.AND P5, PT, R4, RZ, PT ;  /* 0x000000ff0400720c */ /* 0x001fe40003fa5270 */
        /* <DEDUP_REMOVED lines=16> */
[----:B------:R-:W-:Y:S02]  /*14670*/  LOP3.LUT R72, R4, R5, RZ, 0x3c, !PT ;  /* 0x0000000504487212 */ /* 0x000fe400078e3cff */
[----:B------:R-:W-:Y:S02]  /*14680*/  SHF.R.S32.HI R76, RZ, 0x1f, R213 ;  /* 0x0000001fff4c7819 */ /* 0x000fe400000114d5 */
[----:B------:R-:W-:Y:S02]  /*14690*/  SEL R79, R218, RZ, !P0 ;  /* 0x000000ffda4f7207 */ /* 0x000fe40004000000 */
        /* <DEDUP_REMOVED lines=28> */
.L_x_4320:
[----:B------:R-:W2:Y:S01]  /*14860*/  LDC R87, c[0x0][0xb8c] ;  /* 0x0002e300ff577b82 */ /* 0x000ea20000000800 */
[----:B0-----:R0:W5:Y:S01]  /*14870*/  LD.E.128 R4, desc[UR54][R20.64] ;  /* 0x0000003614047980 */ /* 0x001162000c101d00 */
[----:B------:R-:W-:Y:S02]  /*14880*/  ULDC.64 UR4, c[0x0][0xba0] ;  /* 0x0002e80000047ab9 */ /* 0x000fe40000000a00 */
[----:B------:R-:W-:Y:S01]  /*14890*/  IMAD R77, R77, UR4, RZ ;  /* 0x000000044d4d7c24 */ /* 0x000fe2000f8e02ff */
[----:B------:R-:W5:Y:S01]  /*148a0*/  LD.E.128 R8, desc[UR54][R8.64] ;  /* 0x0000003608087980 */ /* 0x000f62000c101d00 */
[----:B------:R-:W-:-:S03]  /*148b0*/  VIADD R82, R193, 0x40 ;  /* 0x00000040c1527836 */ /* 0x000fc60000000000 */
[----:B------:R-:W5:Y:S01]  /*148c0*/  LD.E.128 R12, desc[UR54][R12.64] ;  /* 0x000000360c0c7980 */ /* 0x000f62000c101d00 */
[----:B0-----:R-:W-:Y:S02]  /*148d0*/  SHF.R.S32.HI R21, RZ, 0x1f, R193 ;  /* 0x0000001fff157819 */ /* 0x001fe400000114c1 */
[----:B------:R-:W-:Y:S01]  /*148e0*/  MOV R20, R193 ;  /* 0x000000c100147202 */ /* 0x000fe20000000f00 */
[----:B------:R-:W-:Y:S01]  /*148f0*/  IMAD R77, R0, UR5, R77 ;  /* 0x00000005004d7c24 */ /* 0x000fe2000f8e024d */
[----:B------:R-:W5:Y:S01]  /*14900*/  LD.E.128 R24, desc[UR54][R24.64] ;  /* 0x0000003618187980 */ /* 0x000f62000c101d00 */
[----:B------:R-:W-:Y:S02]  /*14910*/  IMAD R3, R220, -0x40, R3 ;  /* 0xffffffc0dc037824 */ /* 0x000fe400078e0203 */
[----:B------:R-:W-:Y:S01]  /*14920*/  IMAD.WIDE.U32 R20, R0, UR4, R20 ;  /* 0x0000000400147c25 */ /* 0x000fe2000f8e0014 */
[----:B------:R-:W5:Y:S01]  /*14930*/  LD.E.128 R28, desc[UR54][R28.64] ;  /* 0x000000361c1c7980 */ /* 0x000f62000c101d00 */
[----:B------:R-:W-:-:S02]  /*14940*/  ULDC.64 UR4, c[0x0][0xbe0] ;  /* 0x0002f80000047ab9 */ /* 0x000fc40000000a00 */
[----:B------:R-:W-:Y:S01]  /*14950*/  VIADD R0, R214, 0x20 ;  /* 0x00000020d6007836 */ /* 0x000fe20000000000 */
[----:B------:R-:W5:Y:S01]  /*14960*/  LD.E.128 R32, desc[UR54][R32.64] ;  /* 0x0000003620207980 */ /* 0x000f62000c101d00 */
[----:B--2---:R-:W-:Y:S02]  /*14970*/  ISETP.GE.AND P3, PT, R82, R87, PT ;  /* 0x000000575200720c */ /* 0x004fe40003f66270 */
[-C--:B------:R-:W-:Y:S01]  /*14980*/  ISETP.GE.AND P1, PT, R214, R3.reuse, PT ;  /* 0x00000003d600720c */ /* 0x080fe20003f26270 */
[----:B------:R-:W5:Y:S01]  /*14990*/  LD.E.128 R36, desc[UR54][R36.64] ;  /* 0x0000003624247980 */ /* 0x000f62000c101d00 */
[----:B------:R-:W-:Y:S02]  /*149a0*/  ISETP.GE.AND P0, PT, R0, R3, PT ;  /* 0x000000030000720c */ /* 0x000fe40003f06270 */
[----:B------:R-:W-:Y:S01]  /*149b0*/  SEL R3, RZ, 0xffffffff, P3 ;  /* 0xffffffffff037807 */ /* 0x000fe20001800000 */
[----:B------:R-:W5:Y:S01]  /*149c0*/  LD.E.128 R40, desc[UR54][R40.64] ;  /* 0x0000003628287980 */ /* 0x000f62000c101d00 */
[----:B------:R-:W-:-:S03]  /*149d0*/  ISETP.GE.AND P2, PT, R193, R87, PT ;  /* 0x00000057c100720c */ /* 0x000fc60003f46270 */
        /* <DEDUP_REMOVED lines=9> */
[----:B------:R-:W-:Y:S01]  /*14a70*/  IADD3 R84, R193, 0xc0, RZ ;  /* 0x000000c0c1547810 */ /* 0x000fe20007ffe0ff */
        /* <DEDUP_REMOVED lines=8> */
[----:B------:R-:W-:Y:S01]  /*14b00*/  IMAD R76, R76, UR4, RZ ;  /* 0x000000044c4c7c24 */ /* 0x000fe2000f8e02ff */
[-C--:B------:R-:W-:Y:S01]  /*14b10*/  ISETP.GE.AND P2, PT, R83, R87.reuse, PT ;  /* 0x000000575300720c */ /* 0x080fe20003f46270 */
[----:B------:R-:W-:Y:S01]  /*14b20*/  IMAD.SHL.U32 R3, R3, 0x2, RZ ;  /* 0x0000000203037824 */ /* 0x000fe200078e00ff */
[-C--:B------:R-:W-:Y:S01]  /*14b30*/  ISETP.GE.AND P3, PT, R84, R87.reuse, PT ;  /* 0x000000575400720c */ /* 0x080fe20003f66270 */
[C---:B------:R-:W-:Y:S01]  /*14b40*/  IMAD R77, R213.reuse, UR5, R76 ;  /* 0x00000005d54d7c24 */ /* 0x040fe2000f8e024c */
[----:B------:R-:W-:Y:S01]  /*14b50*/  SHF.R.S32.HI R215, RZ, 0x1f, R214 ;  /* 0x0000001fffd77819 */ /* 0x000fe200000114d6 */
[----:B------:R-:W-:Y:S01]  /*14b60*/  IMAD.WIDE.U32 R20, R213, UR4, R20 ;  /* 0x00000004d5147c25 */ /* 0x000fe2000f8e0014 */
[----:B------:R-:W-:Y:S01]  /*14b70*/  LOP3.LUT R0, R3, 0x2, R0, 0xe2, !PT ;  /* 0x0000000203007812 */ /* 0x000fe200078ee200 */
[----:B------:R-:W-:Y:S01]  /*14b80*/  ULDC.64 UR4, c[0x0][0xbe8] ;  /* 0x0002fa0000047ab9 */ /* 0x000fe20000000a00 */
[----:B------:R-:W-:Y:S01]  /*14b90*/  SEL R3, RZ, 0x4, P2 ;  /* 0x00000004ff037807 */ /* 0x000fe20001000000 */
[C---:B------:R-:W-:Y:S01]  /*14ba0*/  VIADD R85, R193.reuse, 0x100 ;  /* 0x00000100c1557836 */ /* 0x040fe20000000000 */
[----:B------:R-:W-:Y:S01]  /*14bb0*/  SEL R76, RZ, 0x8, P3 ;  /* 0x00000008ff4c7807 */ /* 0x000fe20001800000 */
[----:B------:R-:W-:Y:S01]  /*14bc0*/  VIADD R86, R193, 0x140 ;  /* 0x00000140c1567836 */ /* 0x000fe20000000000 */
[----:B------:R-:W-:Y:S01]  /*14bd0*/  BSSY B1, `(.L_x_4321) ;  /* 0x0000033000017945 */ /* 0x000fe20003800000 */
[----:B------:R-:W-:Y:S01]  /*14be0*/  IMAD.IADD R21, R21, 0x1, R77 ;  /* 0x0000000115157824 */ /* 0x000fe200078e024d */
[----:B------:R-:W-:Y:S01]  /*14bf0*/  LOP3.LUT R3, R76, R0, R3, 0xfe, !PT ;  /* 0x000000004c037212 */ /* 0x000fe200078efe03 */
[----:B------:R-:W-:Y:S01]  /*14c00*/  VIADD R77, R193, 0x180 ;  /* 0x00000180c14d7836 */ /* 0x000fe20000000000 */
[-C--:B------:R-:W-:Y:S01]  /*14c10*/  ISETP.GE.AND P2, PT, R85, R87.reuse, PT ;  /* 0x000000575500720c */ /* 0x080fe20003f46270 */
[----:B------:R-:W-:Y:S01]  /*14c20*/  VIADD R78, R193, 0x1c0 ;  /* 0x000001c0c14e7836 */ /* 0x000fe20000000000 */
[----:B------:R-:W-:-:S02]  /*14c30*/  ISETP.GE.AND P3, PT, R86, R87, PT ;  /* 0x000000575600720c */ /* 0x000fc40003f66270 */
[----:B------:R-:W-:Y:S02]  /*14c40*/  IADD3 R0, R2, 0x38820, RZ ;  /* 0x0003882002007810 */ /* 0x000fe40007ffe0ff */
[----:B------:R-:W-:Y:S02]  /*14c50*/  ISETP.GE.AND P4, PT, R77, R87, PT ;  /* 0x000000574d00720c */ /* 0x000fe40003f86270 */
[----:B------:R-:W-:Y:S02]  /*14c60*/  SEL R76, RZ, 0x10, P2 ;  /* 0x00000010ff4c7807 */ /* 0x000fe40001000000 */
[----:B------:R-:W-:Y:S02]  /*14c70*/  SEL R77, RZ, 0x20, P3 ;  /* 0x00000020ff4d7807 */ /* 0x000fe40001800000 */
[----:B------:R-:W-:Y:S02]  /*14c80*/  PRMT R0, RZ, 0x654, R0 ;  /* 0x00000654ff007816 */ /* 0x000fe40000000000 */
[----:B------:R-:W-:Y:S01]  /*14c90*/  LOP3.LUT R3, R77, R3, R76, 0xfe, !PT ;  /* 0x000000034d037212 */ /* 0x000fe200078efe4c */
[----:B------:R-:W-:Y:S01]  /*14ca0*/  IMAD R76, R221, UR4, RZ ;  /* 0x00000004dd4c7c24 */ /* 0x000fe2000f8e02ff */
[----:B0-----:R0:W-:Y:S01]  /*14cb0*/  SYNCS.ARRIVE.TRANS64.RED.A1T0 RZ, [R0+URZ], RZ ;  /* 0x000000ff00ff79a7 */ /* 0x0011e2000810043f */
[----:B------:R-:W-:-:S02]  /*14cc0*/  ISETP.GE.AND P2, PT, R78, R87, PT ;  /* 0x000000574e00720c */ /* 0x000fc40003f46270 */
[C---:B------:R-:W-:Y:S02]  /*14cd0*/  IMAD R81, R79.reuse, UR5, R76 ;  /* 0x000000054f517c24 */ /* 0x040fe4000f8e024c */
[----:B------:R-:W-:Y:S01]  /*14ce0*/  IMAD.WIDE.U32 R78, R79, UR4, R20 ;  /* 0x000000044f4e7c25 */ /* 0x000fe2000f8e0014 */
[----:B0-----:R-:W-:-:S03]  /*14cf0*/  SEL R0, RZ, 0x40, P4 ;  /* 0x00000040ff007807 */ /* 0x001fc60002000000 */
[----:B------:R-:W-:Y:S01]  /*14d00*/  IMAD.WIDE R76, R220, 0x40, R214 ;  /* 0x00000040dc4c7825 */ /* 0x000fe200078e02d6 */
[----:B------:R-:W-:-:S03]  /*14d10*/  LOP3.LUT R0, R3, R0, RZ, 0xfc, !PT ;  /* 0x0000000003007212 */ /* 0x000fc600078efcff */
[----:B------:R-:W-:Y:S01]  /*14d20*/  IMAD.IADD R89, R79, 0x1, R81 ;  /* 0x000000014f597824 */ /* 0x000fe200078e0251 */
[----:B------:R-:W-:-:S04]  /*14d30*/  SEL R3, RZ, 0x80, P2 ;  /* 0x00000080ff037807 */ /* 0x000fc80001000000 */
        /* <DEDUP_REMOVED lines=28> */
.L_x_4322:
[----:B------:R-:W-:Y:S05]  /*14f00*/  BSYNC B1 ;  /* 0x0000000000017941 */ /* 0x000fea0003800000 */
.L_x_4321:
        /* <DEDUP_REMOVED lines=31> */
.L_x_4318:
[----:B------:R-:W-:Y:S01]  /*15100*/  ULDC.64 UR4, c[0x0][0xcd8] ;  /* 0x0003360000047ab9 */ /* 0x000fe20000000a00 */
[----:B------:R-:W-:Y:S01]  /*15110*/  IMAD.MOV.U32 R9, RZ, RZ, RZ ;  /* 0x000000ffff097224 */ /* 0x000fe200078e00ff */
[----:B------:R-:W-:Y:S01]  /*15120*/  ISETP.NE.U32.AND P0, PT, RZ, UR4, PT ;  /* 0x00000004ff007c0c */ /* 0x000fe2000bf05070 */
[----:B------:R-:W2:Y:S01]  /*15130*/  LDC R14, c[0x0][0xb8c] ;  /* 0x0002e300ff0e7b82 */ /* 0x000ea20000000800 */
        /* <DEDUP_REMOVED lines=15> */
[----:B------:R-:W4:Y:S04]  /*15230*/  LDG.E R0, desc[UR54][R4.64] ;  /* 0x0000003604007981 */ /* 0x000f28000c1e1900 */
[----:B-----5:R-:W4:Y:S02]  /*15240*/  LDG.E R3, desc[UR54][R4.64+0x4] ;  /* 0x0000043604037981 */ /* 0x020f24000c1e1900 */
[----:B----4-:R-:W-:-:S07]  /*15250*/  IMAD.IADD R3, R3, 0x1, -R0 ;  /* 0x0000000103037824 */ /* 0x010fce00078e0a00 */
.L_x_4324:
        /* <DEDUP_REMOVED lines=8> */
[----:B----4-:R-:W-:-:S05]  /*152e0*/  LEA R0, R220, R0, 0x6 ;  /* 0x00000000dc007211 */ /* 0x010fca00078e30ff */
        /* <DEDUP_REMOVED lines=20> */
.L_x_4326:
[----:B------:R-:W-:Y:S05]  /*15430*/  BSYNC B1 ;  /* 0x0000000000017941 */ /* 0x000fea0003800000 */
.L_x_4325:
[----:B------:R-:W-:Y:S01]  /*15440*/  ULDC.64 UR4, c[0x0][0xba0] ;  /* 0x0002e80000047ab9 */ /* 0x000fe20000000a00 */
[----:B---34-:R-:W-:Y:S01]  /*15450*/  MOV R5, R12 ;  /* 0x0000000c00057202 */ /* 0x018fe20000000f00 */
[----:B------:R-:W-:Y:S01]  /*15460*/  IMAD.MOV.U32 R4, RZ, RZ, R193 ;  /* 0x000000ffff047224 */ /* 0x000fe200078e00c1 */
[C---:B--2---:R-:W-:Y:S01]  /*15470*/  ISETP.GE.AND P2, PT, R193.reuse, R14, PT ;  /* 0x0000000ec100720c */ /* 0x044fe20003f46270 */
[----:B------:R-:W-:Y:S01]  /*15480*/  IMAD R0, R8, UR4, RZ ;  /* 0x0000000408007c24 */ /* 0x000fe2000f8e02ff */
[----:B------:R-:W-:Y:S01]  /*15490*/  IADD3 R15, R193, 0x80, RZ ;  /* 0x00000080c10f7810 */ /* 0x000fe20007ffe0ff */
[C---:B------:R-:W-:Y:S01]  /*154a0*/  IMAD.WIDE.U32 R4, R9.reuse, UR4, R4 ;  /* 0x0000000409047c25 */ /* 0x040fe2000f8e0004 */
[----:B------:R-:W-:Y:S03]  /*154b0*/  BSSY B1, `(.L_x_4327) ;  /* 0x000004a000017945 */ /* 0x000fe60003800000 */
[----:B------:R-:W-:Y:S01]  /*154c0*/  IMAD R9, R9, UR5, R0 ;  /* 0x0000000509097c24 */ /* 0x000fe2000f8e0200 */
[----:B------:R-:W-:Y:S01]  /*154d0*/  ULDC.64 UR4, c[0x0][0xbe0] ;  /* 0x0002f80000047ab9 */ /* 0x000fe20000000a00 */
[----:B------:R-:W-:-:S02]  /*154e0*/  VIADD R13, R193, 0x40 ;  /* 0x00000040c10d7836 */ /* 0x000fc40000000000 */
[----:B------:R-:W-:Y:S02]  /*154f0*/  IMAD R0, R10, UR4, RZ ;  /* 0x000000040a007c24 */ /* 0x000fe4000f8e02ff */
[----:B------:R-:W-:Y:S01]  /*15500*/  IMAD R3, R220, -0x40, R3 ;  /* 0xffffffc0dc037824 */ /* 0x000fe200078e0203 */
[-C--:B------:R-:W-:Y:S01]  /*15510*/  ISETP.GE.AND P0, PT, R13, R14.reuse, PT ;  /* 0x0000000e0d00720c */ /* 0x080fe20003f06270 */
[----:B------:R-:W-:Y:S02]  /*15520*/  IMAD R7, R213, UR5, R0 ;  /* 0x00000005d5077c24 */ /* 0x000fe4000f8e0200 */
[C---:B------:R-:W-:Y:S01]  /*15530*/  VIADD R0, R214.reuse, 0x20 ;  /* 0x00000020d6007836 */ /* 0x040fe20000000000 */
[----:B------:R-:W-:Y:S01]  /*15540*/  SEL R6, RZ, 0xffffffff, P0 ;  /* 0xffffffffff067807 */ /* 0x000fe20000000000 */
[----:B------:R-:W-:Y:S01]  /*15550*/  IMAD.IADD R5, R5, 0x1, R9 ;  /* 0x0000000105057824 */ /* 0x000fe200078e0209 */
[-C--:B------:R-:W-:Y:S01]  /*15560*/  ISETP.GE.AND P1, PT, R214, R3.reuse, PT ;  /* 0x00000003d600720c */ /* 0x080fe20003f26270 */
[----:B------:R-:W-:Y:S01]  /*15570*/  VIADD R21, R193, 0xc0 ;  /* 0x000000c0c1157836 */ /* 0x000fe20000000000 */
[----:B------:R-:W-:Y:S01]  /*15580*/  ISETP.GE.AND P0, PT, R0, R3, PT ;  /* 0x000000030000720c */ /* 0x000fe20003f06270 */
[----:B------:R-:W-:Y:S01]  /*15590*/  IMAD.WIDE.U32 R4, R213, UR4, R4 ;  /* 0x00000004d5047c25 */ /* 0x000fe2000f8e0004 */
[----:B------:R-:W-:Y:S01]  /*155a0*/  SEL R0, RZ, 0x1, P2 ;  /* 0x00000001ff007807 */ /* 0x000fe20001000000 */
[----:B------:R-:W-:Y:S01]  /*155b0*/  ULDC.64 UR4, c[0x0][0xbe8] ;  /* 0x0002fa0000047ab9 */ /* 0x000fe20000000a00 */
[-C--:B------:R-:W-:Y:S01]  /*155c0*/  ISETP.GE.AND P2, PT, R15, R14.reuse, PT ;  /* 0x0000000e0f00720c */ /* 0x080fe20003f46270 */
[----:B------:R-:W-:Y:S01]  /*155d0*/  IMAD.SHL.U32 R3, R6, 0x2, RZ ;  /* 0x0000000206037824 */ /* 0x000fe200078e00ff */
[----:B------:R-:W-:Y:S01]  /*155e0*/  ISETP.GE.AND P3, PT, R21, R14, PT ;  /* 0x0000000e1500720c */ /* 0x000fe20003f66270 */
[----:B------:R-:W-:-:S02]  /*155f0*/  VIADD R25, R193, 0x100 ;  /* 0x00000100c1197836 */ /* 0x000fc40000000000 */
[----:B------:R-:W-:Y:S01]  /*15600*/  VIADD R27, R193, 0x140 ;  /* 0x00000140c11b7836 */ /* 0x000fe20000000000 */
[----:B------:R-:W-:Y:S01]  /*15610*/  LOP3.LUT R0, R3, 0x2, R0, 0xe2, !PT ;  /* 0x0000000203007812 */ /* 0x000fe200078ee200 */
[----:B------:R-:W-:Y:S01]  /*15620*/  IMAD.IADD R5, R5, 0x1, R7 ;  /* 0x0000000105057824 */ /* 0x000fe200078e0207 */
[----:B------:R-:W-:Y:S01]  /*15630*/  SEL R3, RZ, 0x4, P2 ;  /* 0x00000004ff037807 */ /* 0x000fe20001000000 */
[C---:B------:R-:W-:Y:S01]  /*15640*/  VIADD R7, R193.reuse, 0x180 ;  /* 0x00000180c1077836 */ /* 0x040fe20000000000 */
[----:B------:R-:W-:Y:S01]  /*15650*/  SEL R6, RZ, 0x8, P3 ;  /* 0x00000008ff067807 */ /* 0x000fe20001800000 */
[----:B------:R-:W-:Y:S01]  /*15660*/  VIADD R9, R193, 0x1c0 ;  /* 0x000001c0c1097836 */ /* 0x000fe20000000000 */
[-C--:B------:R-:W-:Y:S02]  /*15670*/  ISETP.GE.AND P2, PT, R25, R14.reuse, PT ;  /* 0x0000000e1900720c */ /* 0x080fe40003f46270 */
[-C--:B------:R-:W-:Y:S02]  /*15680*/  ISETP.GE.AND P3, PT, R27, R14.reuse, PT ;  /* 0x0000000e1b00720c */ /* 0x080fe40003f66270 */
[----:B------:R-:W-:-:S02]  /*15690*/  ISETP.GE.AND P4, PT, R7, R14, PT ;  /* 0x0000000e0700720c */ /* 0x000fc40003f86270 */
        /* <DEDUP_REMOVED lines=9> */
[----:B------:R-:W-:-:S02]  /*15730*/  LOP3.LUT R29, R29, R8, RZ, 0xfc, !PT ;  /* 0x000000081d1d7212 */ /* 0x000fc400078efcff */
[----:B------:R-:W-:Y:S01]  /*15740*/  SHF.R.S32.HI R9, RZ, 0x1f, R214 ;  /* 0x0000001fff097819 */ /* 0x000fe200000114d6 */
[----:B------:R-:W-:Y:S01]  /*15750*/  IMAD.IADD R11, R7, 0x1, R3 ;  /* 0x00000001070b7824 */ /* 0x000fe200078e0203 */
[----:B------:R-:W-:Y:S02]  /*15760*/  MOV R8, R214 ;  /* 0x000000d600087202 */ /* 0x000fe40000000f00 */
[----:B------:R-:W-:-:S03]  /*15770*/  SEL R0, RZ, 0x80, P2 ;  /* 0x00000080ff007807 */ /* 0x000fc60001000000 */
        /* <DEDUP_REMOVED lines=29> */
.L_x_4328:
[----:B------:R-:W-:Y:S05]  /*15950*/  BSYNC B1 ;  /* 0x0000000000017941 */ /* 0x000fea0003800000 */
.L_x_4327:
        /* <DEDUP_REMOVED lines=29> */
.L_x_4323:
[----:B------:R-:W-:Y:S05]  /*15b30*/  BSYNC B0 ;  /* 0x0000000000007941 */ /* 0x000fea0003800000 */
.L_x_4317:
[----:B------:R-:W-:Y:S02]  /*15b40*/  ULDC UR4, c[0x0][0xd14] ;  /* 0x0003450000047ab9 */ /* 0x000fe40000000800 */
[----:B-1----:R-:W-:-:S13]  /*15b50*/  ISETP.GE.AND P0, PT, R187, UR4, PT ;  /* 0x00000004bb007c0c */ /* 0x002fda000bf06270 */
[----:B------:R-:W-:Y:S05]  /*15b60*/  @!P0 BRA `(.L_x_4329) ;  /* 0xfffffeb400788947 */ /* 0x000fea000383ffff */
[----:B------:R-:W-:Y:S05]  /*15b70*/  BRA `(.L_x_4188) ;  /* 0x0000006400b87947 */ /* 0x000fea0003800000 */
.L_x_4186:
        /* <DEDUP_REMOVED lines=56> */
[----:B------:R-:W-:Y:S01]  /*15f00*/  MOV R5, R2 ;  /* 0x0000000200057202 */ /* 0x000fe20000000f00 */
[----:B------:R-:W-:Y:S01]  /*15f10*/  IMAD.MOV.U32 R6, RZ, RZ, RZ ;  /* 0x000000ffff067224 */ /* 0x000fe200078e00ff */
[----:B------:R-:W-:Y:S01]  /*15f20*/  ULDC UR5, c[0x0][0xd14] ;  /* 0x0003450000057ab9 */ /* 0x000fe20000000800 */
[----:B------:R-:W-:Y:S01]  /*15f30*/  ULDC UR7, c[0x0][0xd14] ;  /* 0x0003450000077ab9 */ /* 0x000fe20000000800 */
[----:B------:R-:W-:-:S05]  /*15f40*/  ULDC UR4, c[0x0][0xd10] ;  /* 0x0003440000047ab9 */ /* 0x000fca0000000800 */
.L_x_4334:
        /* <DEDUP_REMOVED lines=15> */
.L_x_4333:
[----:B------:R-:W-:Y:S05]  /*16040*/  BSYNC B0 ;  /* 0x0000000000007941 */ /* 0x000fea0003800000 */
.L_x_4332:
        /* <DEDUP_REMOVED lines=25> */
.L_x_4330:
        /* <DEDUP_REMOVED lines=20> */
.L_x_4335:
[----:B-1----:R-:W-:Y:S01]  /*16320*/  IMAD.MOV R2, RZ, RZ, -R3 ;  /* 0x000000ffff027224 */ /* 0x002fe200078e0a03 */
[----:B--2---:R-:W-:Y:S01]  /*16330*/  IABS R4, R6 ;  /* 0x0000000600047213 */ /* 0x004fe20000000000 */
[----:B---3--:R-:W-:Y:S02]  /*16340*/  IMAD R16, R16, UR4, R7 ;  /* 0x0000000410107c24 */ /* 0x008fe4000f8e0207 */
[----:B------:R-:W-:Y:S01]  /*16350*/  IMAD R5, R2, R11, RZ ;  /* 0x0000000b02057224 */ /* 0x000fe200078e02ff */
[----:B------:R-:W-:Y:S01]  /*16360*/  IADD3 R4, RZ, -R4, RZ ;  /* 0x80000004ff047210 */ /* 0x000fe20007ffe0ff */
[----:B------:R-:W-:-:S04]  /*16370*/  IMAD.MOV.U32 R2, RZ, RZ, RZ ;  /* 0x000000ffff027224 */ /* 0x000fc800078e00ff */
        /* <DEDUP_REMOVED lines=24> */
[----:B-1----:R-:W-:-:S06]  /*16500*/  IADD3 R2, R10, 0xffffffe, RZ ;  /* 0x0ffffffe0a027810 */ /* 0x002fcc0007ffe0ff */
        /* <DEDUP_REMOVED lines=25> */
.L_x_4331:
[----:B------:R-:W-:Y:S01]  /*166a0*/  MOV R17, RZ ;  /* 0x000000ff00117202 */ /* 0x000fe20000000f00 */
[----:B------:R-:W-:Y:S02]  /*166b0*/  IMAD.U32 R16, RZ, RZ, UR6 ;  /* 0x00000006ff107e24 */ /* 0x000fe4000f8e00ff */
[----:B------:R-:W-:-:S07]  /*166c0*/  IMAD.MOV.U32 R18, RZ, RZ, RZ ;  /* 0x000000ffff127224 */ /* 0x000fce00078e00ff */
.L_x_4336:
        /* <DEDUP_REMOVED lines=15> */
[----:B------:R-:W-:Y:S01]  /*167c0*/  STL [R1+0x28], RZ ;  /* 0x000028ff01007387 */ /* 0x000fe20000100800 */
[----:B------:R-:W-:Y:S01]  /*167d0*/  ULDC UR4, c[0x0][0xc] ;  /* 0x0000030000047ab9 */ /* 0x000fe20000000800 */
[----:B------:R-:W-:Y:S02]  /*167e0*/  IMAD.MOV.U32 R2, RZ, RZ, 0x1 ;  /* 0x00000001ff027424 */ /* 0x000fe400078e00ff */
[----:B------:R1:W-:Y:S04]  /*167f0*/  STL [R1+0xc], R0 ;  /* 0x00000c0001007387 */ /* 0x0003e80000100800 */
[----:B------:R2:W-:Y:S04]  /*16800*/  STL [R1+0x4], RZ ;  /* 0x000004ff01007387 */ /* 0x0005e80000100800 */
[----:B------:R2:W-:Y:S01]  /*16810*/  STL [R1], RZ ;  /* 0x000000ff01007387 */ /* 0x0005e20000100800 */
[----:B-1----:R-:W-:-:S03]  /*16820*/  MOV R0, UR4 ;  /* 0x0000000400007c02 */ /* 0x002fc60008000f00 */
[----:B------:R2:W-:Y:S04]  /*16830*/  STL [R1+0x8], R2 ;  /* 0x0000080201007387 */ /* 0x0005e80000100800 */
[----:B------:R2:W-:Y:S02]  /*16840*/  STL [R1+0x30], R0 ;  /* 0x0000300001007387 */ /* 0x0005e40000100800 */
.L_x_4421:
[----:B--23--:R-:W1:Y:S02]  /*16850*/  LDC.64 R2, c[0x0][0xd60] ;  /* 0x00035800ff027b82 */ /* 0x00ce640000000a00 */
[----:B-1----:R-:W-:-:S05]  /*16860*/  IMAD.WIDE R2, R19, 0x4, R2 ;  /* 0x0000000413027825 */ /* 0x002fca00078e0202 */
[----:B------:R-:W2:Y:S01]  /*16870*/  LDG.E R11, desc[UR54][R2.64] ;  /* 0x00000036020b7981 */ /* 0x000ea2000c1e1900 */
[----:B------:R-:W-:Y:S05]  /*16880*/  YIELD ;  /* 0x0000000000007946 */ /* 0x000fea0003800000 */
[----:B------:R-:W-:Y:S01]  /*16890*/  ULDC.64 UR4, c[0x0][0xb20] ;  /* 0x0002c80000047ab9 */ /* 0x000fe20000000a00 */
[----:B------:R-:W-:Y:S02]  /*168a0*/  CS2R R8, SRZ ;  /* 0x0000000000087805 */ /* 0x000fe4000001ff00 */
[----:B------:R-:W-:Y:S01]  /*168b0*/  ISETP.NE.U32.AND P0, PT, RZ, UR4, PT ;  /* 0x00000004ff007c0c */ /* 0x000fe2000bf05070 */
[----:B------:R-:W-:Y:S01]  /*168c0*/  ULDC.64 UR8, c[0x0][0xb00] ;  /* 0x0002c00000087ab9 */ /* 0x000fe20000000a00 */
        /* <DEDUP_REMOVED lines=39> */
[----:B------:R-:W-:Y:S01]  /*16b40*/  ISETP.NE.U32.AND P1, PT, RZ, UR10, PT ;  /* 0x0000000aff007c0c */ /* 0x000fe2000bf25070 */
[----:B------:R-:W-:-:S03]  /*16b50*/  IMAD.U32 R0, RZ, RZ, UR6 ;  /* 0x00000006ff007e24 */ /* 0x000fc6000f8e00ff */
        /* <DEDUP_REMOVED lines=8> */
.L_x_4338:
[----:B------:R-:W-:Y:S01]  /*16be0*/  MOV R2, RZ ;  /* 0x000000ff00027202 */ /* 0x000fe20000000f00 */
[----:B------:R-:W-:Y:S01]  /*16bf0*/  IMAD.MOV.U32 R20, RZ, RZ, RZ ;  /* 0x000000ffff147224 */ /* 0x000fe200078e00ff */
        /* <DEDUP_REMOVED lines=12> */
.L_x_4339:
[----:B------:R-:W-:Y:S05]  /*16cc0*/  @!P3 BRA `(.L_x_4340) ;  /* 0x00000000000cb947 */ /* 0x000fea0003800000 */
[----:B------:R-:W2:Y:S04]  /*16cd0*/  LDG.E R9, desc[UR54][R6.64] ;  /* 0x0000003606097981 */ /* 0x000ea8000c1e1900 */
[----:B------:R-:W2:Y:S02]  /*16ce0*/  LDG.E R6, desc[UR54][R6.64+0x4] ;  /* 0x0000043606067981 */ /* 0x000ea4000c1e1900 */
[----:B--2---:R-:W-:-:S07]  /*16cf0*/  IMAD.IADD R9, R6, 0x1, -R9 ;  /* 0x0000000106097824 */ /* 0x004fce00078e0a09 */
.L_x_4340:
[----:B0-----:R-:W2:Y:S01]  /*16d00*/  @P1 LDG.E R2, desc[UR54][R4.64] ;  /* 0x0000003604021981 */ /* 0x001ea2000c1e1900 */
[----:B-----5:R-:W-:-:S03]  /*16d10*/  IMAD.IADD R9, R9, 0x1, -R8 ;  /* 0x0000000109097824 */ /* 0x020fc600078e0a08 */
[----:B------:R-:W2:Y:S01]  /*16d20*/  @P1 LDG.E R4, desc[UR54][R4.64+0x4] ;  /* 0x0000043604041981 */ /* 0x000ea2000c1e1900 */
[----:B------:R-:W-:Y:S01]  /*16d30*/  LEA R3, R17, 0x7f, 0x6 ;  /* 0x0000007f11037811 */ /* 0x000fe200078e30ff */
[----:B------:R-:W-:Y:S01]  /*16d40*/  BSSY B0, `(.L_x_4341) ;  /* 0x0000117000007945 */ /* 0x000fe20003800000 */
[----:B------:R-:W-:Y:S01]  /*16d50*/  PLOP3.LUT P2, PT, PT, PT, PT, 0x80, 0x0 ;  /* 0x000000000000781c */ /* 0x000fe20003f4f070 */
[----:B--2---:R-:W-:-:S05]  /*16d60*/  @P1 IMAD.IADD R0, R4, 0x1, -R2 ;  /* 0x0000000104001824 */ /* 0x004fca00078e0a02 */
[----:B------:R-:W-:-:S04]  /*16d70*/  IADD3 R2, R9, R0, RZ ;  /* 0x0000000009027210 */ /* 0x000fc80007ffe0ff */
        /* <DEDUP_REMOVED lines=9> */
[--C-:B------:R-:W-:Y:S02]  /*16e10*/  IMAD R2, R6, 0x40, -R9.reuse ;  /* 0x0000004006027824 */ /* 0x100fe400078e0a09 */
[----:B------:R-:W-:-:S03]  /*16e20*/  IMAD.MOV R9, RZ, RZ, -R9 ;  /* 0x000000ffff097224 */ /* 0x000fc600078e0a09 */
        /* <DEDUP_REMOVED lines=14> */
[----:B0-----:R-:W-:Y:S02]  /*16f10*/  ISETP.NE.AND P0, PT, R3, 0x1, PT ;  /* 0x000000010300780c */ /* 0x001fe40003f05270 */
[----:B------:R-:W-:-:S11]  /*16f20*/  MOV R3, R18 ;  /* 0x0000001200037202 */ /* 0x000fd60000000f00 */
[----:B------:R-:W0:Y:S08]  /*16f30*/  @P0 LDC R4, c[0x0][0x42c] ;  /* 0x00010b00ff040b82 */ /* 0x000e300000000800 */
[----:B------:R-:W1:Y:S01]  /*16f40*/  @P0 LDC R5, c[0x0][0x430] ;  /* 0x00010c00ff050b82 */ /* 0x000e620000000800 */
[----:B0-----:R-:W-:-:S05]  /*16f50*/  @P0 IMAD.HI.U32 R4, R18, R4, RZ ;  /* 0x0000000412040227 */ /* 0x001fca00078e00ff */
[----:B-1----:R-:W-:Y:S02]  /*16f60*/  @P0 SHF.R.U32.HI R3, RZ, R5, R4 ;  /* 0x00000005ff030219 */ /* 0x002fe40000011604 */
[----:B------:R-:W-:Y:S01]  /*16f70*/  SEL R4, R11, RZ, !P1 ;  /* 0x000000ff0b047207 */ /* 0x000fe20004800000 */
[----:B------:R-:W-:Y:S06]  /*16f80*/  BRA.DIV UR4, `(.L_x_4343) ;  /* 0x0000006204407947 */ /* 0x000fec000b800000 */
.L_x_4488:
[----:B------:R-:W-:-:S03]  /*16f90*/  UMOV UR4, 0xffffffff ;  /* 0xffffffff00047882 */ /* 0x000fc60000000000 */
[----:B------:R-:W-:Y:S05]  /*16fa0*/  BRA.DIV UR4, `(.L_x_4344) ;  /* 0x00000062046c7947 */ /* 0x000fea000b800000 */
[----:B------:R-:W-:-:S13]  /*16fb0*/  ELECT P6, URZ, PT ;  /* 0x00000000003f782f */ /* 0x000fda00038c0000 */
.L_x_4491:
[----:B------:R-:W2:Y:S01]  /*16fc0*/  LDL R5, [R1+0x28] ;  /* 0x0000280001057983 */ /* 0x000ea20000100800 */
[----:B------:R-:W0:Y:S01]  /*16fd0*/  S2R R9, SR_CgaCtaId ;  /* 0x0000000000097919 */ /* 0x000e220000008800 */
[----:B--2---:R-:W-:-:S05]  /*16fe0*/  VIADD R5, R5, 0x1 ;  /* 0x0000000105057836 */ /* 0x004fca0000000000 */
        /* <DEDUP_REMOVED lines=8> */
.L_x_4492:
        /* <DEDUP_REMOVED lines=8> */
.L_x_4493:
        /* <DEDUP_REMOVED lines=11> */
.L_x_4349:
        /* <DEDUP_REMOVED lines=18> */
[----:B------:R-:W2:Y:S02]  /*172c0*/  SYNCS.PHASECHK.TRANS64.TRYWAIT P0, [R5+URZ+0x388c0], R7 ;  /* 0x0388c007050075a7 */ /* 0x000ea4000800017f */
[----:B-12---:R-:W-:Y:S05]  /*172d0*/  @!P0 BRA `(.L_x_4350) ;  /* 0x0000005c00e88947 */ /* 0x006fea0003800000 */
.L_x_4494:
        /* <DEDUP_REMOVED lines=8> */
.L_x_4351:
        /* <DEDUP_REMOVED lines=52> */
.L_x_4347:
[----:B------:R-:W-:Y:S05]  /*176a0*/  BSYNC B1 ;  /* 0x0000000000017941 */ /* 0x000fea0003800000 */
.L_x_4346:
        /* <DEDUP_REMOVED lines=12> */
[----:B0-----:R-:W-:Y:S05]  /*17770*/  @!P0 BRA `(.L_x_4342) ;  /* 0x0000000400cc8947 */ /* 0x001fea0003800000 */
[C---:B------:R-:W-:Y:S01]  /*17780*/  LEA R5, R2.reuse, R20, 0x6 ;  /* 0x0000001402057211 */ /* 0x040fe200078e30ff */
[----:B------:R-:W-:-:S04]  /*17790*/  VIADD R2, R2, 0xffffffff ;  /* 0xffffffff02027836 */ /* 0x000fc80000000000 */
[----:B------:R-:W-:-:S07]  /*177a0*/  VIADD R5, R5, 0xffffff80 ;  /* 0xffffff8005057836 */ /* 0x000fce0000000000 */
.L_x_4358:
        /* <DEDUP_REMOVED lines=9> */
.L_x_4495:
        /* <DEDUP_REMOVED lines=11> */
.L_x_4355:
        /* <DEDUP_REMOVED lines=18> */
.L_x_4496:
        /* <DEDUP_REMOVED lines=8> */
.L_x_4357:
        /* <DEDUP_REMOVED lines=52> */
.L_x_4353:
[----:B------:R-:W-:Y:S05]  /*17dd0*/  BSYNC B1 ;  /* 0x0000000000017941 */ /* 0x000fea0003800000 */
.L_x_4352:
        /* <DEDUP_REMOVED lines=13> */
.L_x_4342:
[----:B------:R-:W-:Y:S05]  /*17eb0*/  BSYNC B0 ;  /* 0x0000000000007941 */ /* 0x000fea0003800000 */
.L_x_4341:
[----:B0-----:R-:W2:Y:S01]  /*17ec0*/  LDL R6, [R1+0x1c] ;  /* 0x00001c0001067983 */ /* 0x001ea20000100800 */
[----:B------:R-:W-:Y:S05]  /*17ed0*/  @!P2 WARPSYNC.ALL ;  /* 0x000000000000a948 */ /* 0x000fea0003800000 */
[----:B------:R-:W-:Y:S01]  /*17ee0*/  BSSY B6, `(.L_x_4359) ;  /* 0x000033e000067945 */ /* 0x000fe20003800000 */
[----:B------:R-:W-:Y:S01]  /*17ef0*/  @!P2 BAR.SYNC.DEFER_BLOCKING 0xc, 0x120 ;  /* 0x030480000000ab1d */ /* 0x000fe20000010000 */
[----:B--2---:R-:W-:-:S13]  /*17f00*/  ISETP.GT.AND P0, PT, R6, RZ, PT ;  /* 0x000000ff0600720c */ /* 0x004fda0003f04270 */
[----:B------:R-:W-:Y:S05]  /*17f10*/  @P0 BRA `(.L_x_4360) ;  /* 0x00000000004c0947 */ /* 0x000fea0003800000 */
[----:B------:R-:W0:Y:S02]  /*17f20*/  S2R R6, SR_TID.X ;  /* 0x0000000000067919 */ /* 0x000e240000002100 */
[----:B0-----:R-:W-:-:S04]  /*17f30*/  LOP3.LUT R6, R6, 0x1f, RZ, 0xc0, !PT ;  /* 0x0000001f06067812 */ /* 0x001fc800078ec0ff */
[----:B------:R-:W-:-:S13]  /*17f40*/  ISETP.NE.AND P1, PT, R6, RZ, PT ;  /* 0x000000ff0600720c */ /* 0x000fda0003f25270 */
[----:B------:R-:W-:Y:S05]  /*17f50*/  @P1 BRA `(.L_x_4361) ;  /* 0x0000003000d81947 */ /* 0x000fea0003800000 */
[----:B------:R-:W0:Y:S01]  /*17f60*/  S2R R7, SR_LANEID ;  /* 0x0000000000077919 */ /* 0x000e220000000000 */
[----:B------:R-:W-:Y:S02]  /*17f70*/  VOTEU.ANY UR4, UPT, PT ;  /* 0x0000000000047886 */ /* 0x000fe400038e0100 */
[----:B------:R-:W0:Y:S01]  /*17f80*/  FLO.U32 R0, UR4 ;  /* 0x0000000400007d00 */ /* 0x000e2200080e0000 */
[----:B------:R-:W1:Y:S01]  /*17f90*/  LDC.64 R2, c[0x0][0xd38] ;  /* 0x00034e00ff027b82 */ /* 0x000e620000000a00 */
[----:B------:R-:W2:Y:S06]  /*17fa0*/  LDL R6, [R1+0x30] ;  /* 0x0000300001067983 */ /* 0x000eac0000100800 */
[----:B------:R-:W1:Y:S01]  /*17fb0*/  POPC R5, UR4 ;  /* 0x0000000400057d09 */ /* 0x000e620008000000 */
[----:B0-----:R-:W-:-:S13]  /*17fc0*/  ISETP.EQ.U32.AND P0, PT, R0, R7, PT ;  /* 0x000000070000720c */ /* 0x001fda0003f02070 */
[----:B-1----:R-:W3:Y:S01]  /*17fd0*/  @P0 ATOMG.E.ADD.STRONG.GPU PT, R3, desc[UR54][R2.64], R5 ;  /* 0x00000005020309a8 */ /* 0x002ee200081ee1f6 */
[----:B------:R-:W0:Y:S02]  /*17fe0*/  S2R R4, SR_LTMASK ;  /* 0x0000000000047919 */ /* 0x000e240000003900 */
[----:B0-----:R-:W-:-:S04]  /*17ff0*/  LOP3.LUT R4, R4, UR4, RZ, 0xc0, !PT ;  /* 0x0000000404047c12 */ /* 0x001fc8000f8ec0ff */
[----:B------:R-:W0:Y:S01]  /*18000*/  POPC R7, R4 ;  /* 0x0000000400077309 */ /* 0x000e220000000000 */
[----:B--2---:R-:W-:Y:S01]  /*18010*/  R2UR UR5, R6 ;  /* 0x00000000060572ca */ /* 0x004fe200000e0000 */
[----:B---3--:R-:W0:-:S12]  /*18020*/  SHFL.IDX PT, R0, R3, R0, 0x1f ;  /* 0x00001f0003007589 */ /* 0x008e1800000e0000 */
[----:B0-----:R-:W-:Y:S01]  /*18030*/  IADD3 R16, R0, UR5, R7 ;  /* 0x0000000500107c10 */ /* 0x001fe2000fffe007 */
[----:B------:R-:W-:Y:S06]  /*18040*/  BRA `(.L_x_4361) ;  /* 0x00000030009c7947 */ /* 0x000fec0003800000 */
.L_x_4360:
[----:B------:R-:W0:Y:S01]  /*18050*/  S2R R0, SR_CgaCtaId ;  /* 0x0000000000007919 */ /* 0x000e220000008800 */
[----:B------:R-:W-:-:S04]  /*18060*/  MOV R2, 0x400 ;  /* 0x0000040000027802 */ /* 0x000fc80000000f00 */
[----:B0-----:R-:W-:-:S05]  /*18070*/  LEA R3, R0, R2, 0x18 ;  /* 0x0000000200037211 */ /* 0x001fca00078ec0ff */
        /* <DEDUP_REMOVED lines=20> */
.L_x_4362:
        /* <DEDUP_REMOVED lines=19> */
[----:B-1----:R-:W-:Y:S05]  /*182f0*/  CALL.ABS.NOINC R2 ;  /* 0x0000000002007343 */ /* 0x002fea0003c00000 */
.L_x_4364:
        /* <DEDUP_REMOVED lines=16> */
.L_x_4363:
        /* <DEDUP_REMOVED lines=23> */
[----:B0-----:R-:W-:Y:S02]  /*18570*/  ISETP.NE.AND P0, PT, R4, 0x1, PT ;  /* 0x000000010400780c */ /* 0x001fe40003f05270 */
[----:B------:R-:W-:-:S11]  /*18580*/  MOV R4, R18 ;  /* 0x0000001200047202 */ /* 0x000fd60000000f00 */
[----:B------:R-:W0:Y:S08]  /*18590*/  @P0 LDC R5, c[0x0][0x42c] ;  /* 0x00010b00ff050b82 */ /* 0x000e300000000800 */
[----:B-1----:R-:W1:Y:S01]  /*185a0*/  @P0 LDC R2, c[0x0][0x430] ;  /* 0x00010c00ff020b82 */ /* 0x002e620000000800 */
[----:B0-----:R-:W-:-:S05]  /*185b0*/  @P0 IMAD.HI.U32 R3, R18, R5, RZ ;  /* 0x0000000512030227 */ /* 0x001fca00078e00ff */
[----:B-1----:R-:W-:Y:S02]  /*185c0*/  @P0 SHF.R.U32.HI R4, RZ, R2, R3 ;  /* 0x00000002ff040219 */ /* 0x002fe40000011603 */
[----:B------:R-:W-:-:S04]  /*185d0*/  ISETP.NE.U32.AND P0, PT, RZ, UR4, PT ;  /* 0x00000004ff007c0c */ /* 0x000fc8000bf05070 */
[----:B------:R-:W-:-:S04]  /*185e0*/  ISETP.NE.AND.EX P0, PT, RZ, UR5, PT, P0 ;  /* 0x00000005ff007c0c */ /* 0x000fc8000bf05300 */
[----:B------:R-:W-:-:S09]  /*185f0*/  SEL R5, R6, RZ, !P0 ;  /* 0x000000ff06057207 */ /* 0x000fd20004000000 */
.L_x_4365:
        /* <DEDUP_REMOVED lines=19> */
.L_x_4499:
[----:B------:R-:W-:Y:S01]  /*18730*/  UMOV UR4, 0xffffffff ;  /* 0xffffffff00047882 */ /* 0x000fe20000000000 */
[----:B------:R-:W-:Y:S02]  /*18740*/  SHF.R.S32.HI R8, RZ, 0x1f, R0 ;  /* 0x0000001fff087819 */ /* 0x000fe40000011400 */
[----:B------:R-:W-:Y:S05]  /*18750*/  BRA.DIV UR4, `(.L_x_4367) ;  /* 0x0000004e04387947 */ /* 0x000fea000b800000 */
[----:B------:R-:W-:-:S13]  /*18760*/  ELECT P6, URZ, PT ;  /* 0x00000000003f782f */ /* 0x000fda00038c0000 */
.L_x_4502:
        /* <DEDUP_REMOVED lines=20> */
[----:B------:R-:W-:-:S05]  /*188b0*/  LEA.HI.X R13, R10, R3, R6, 0x2, P0 ;  /* 0x000000030a0d7211 */ /* 0x000fca00000f1406 */
[----:B------:R0:W5:Y:S02]  /*188c0*/  LDG.E R6, desc[UR54][R12.64] ;  /* 0x000000360c067981 */ /* 0x000164000c1e1900 */
.L_x_4369:
[----:B------:R-:W2:Y:S01]  /*188d0*/  LDL R9, [R1] ;  /* 0x0000000001097983 */ /* 0x000ea20000100800 */
[----:B------:R-:W-:-:S03]  /*188e0*/  MOV R11, 0x400 ;  /* 0x00000400000b7802 */ /* 0x000fc60000000f00 */
[----:B------:R-:W3:Y:S01]  /*188f0*/  LDL R10, [R1+0x8] ;  /* 0x00000800010a7983 */ /* 0x000ee20000100800 */
[----:B0-----:R-:W0:Y:S02]  /*18900*/  S2R R12, SR_CgaCtaId ;  /* 0x00000000000c7919 */ /* 0x001e240000008800 */
[----:B0-----:R-:W-:-:S04]  /*18910*/  LEA R11, R12, R11, 0x18 ;  /* 0x0000000b0c0b7211 */ /* 0x001fc800078ec0ff */
[----:B--2---:R-:W-:Y:S02]  /*18920*/  LEA R9, R9, R11, 0x3 ;  /* 0x0000000b09097211 */ /* 0x004fe400078e18ff */
[----:B---3--:R-:W-:-:S04]  /*18930*/  SHF.L.U32 R10, R10, 0x1f, RZ ;  /* 0x0000001f0a0a7819 */ /* 0x008fc800000006ff */
[----:B------:R-:W0:Y:S02]  /*18940*/  SYNCS.PHASECHK.TRANS64.TRYWAIT P0, [R9+URZ+0x38840], R10 ;  /* 0x0388400a090075a7 */ /* 0x000e24000800017f */
[----:B0-----:R-:W-:Y:S05]  /*18950*/  @!P0 BRA `(.L_x_4370) ;  /* 0x0000004800d88947 */ /* 0x001fea0003800000 */
.L_x_4503:
        /* <DEDUP_REMOVED lines=11> */
.L_x_4371:
        /* <DEDUP_REMOVED lines=14> */
[----:B0-----:R-:W-:-:S05]  /*18af0*/  LEA R12, R13, R12, 0x18 ;  /* 0x0000000c0d0c7211 */ /* 0x001fca00078ec0ff */
        /* <DEDUP_REMOVED lines=8> */
.L_x_4368:
        /* <DEDUP_REMOVED lines=82> */
.L_x_4373:
[----:B------:R-:W-:Y:S05]  /*190a0*/  BSYNC B0 ;  /* 0x0000000000007941 */ /* 0x000fea0003800000 */
.L_x_4372:
[----:B------:R-:W2:Y:S02]  /*190b0*/  LDL.LU R9, [R1+0x28] ;  /* 0x0000280001097983 */ /* 0x000ea40000300800 */
        /* <DEDUP_REMOVED lines=8> */
.L_x_4504:
        /* <DEDUP_REMOVED lines=13> */
.L_x_4505:
        /* <DEDUP_REMOVED lines=11> */
.L_x_4378:
        /* <DEDUP_REMOVED lines=58> */
.L_x_4376:
[----:B------:R-:W-:Y:S05]  /*19660*/  BSYNC B0 ;  /* 0x0000000000007941 */ /* 0x000fea0003800000 */
.L_x_4375:
        /* <DEDUP_REMOVED lines=43> */
.L_x_4385:
[----:B-1----:R-:W1:Y:S01]  /*19920*/  S2R R3, SR_CgaCtaId ;  /* 0x0000000000037919 */ /* 0x002e620000008800 */
[----:B------:R-:W-:-:S04]  /*19930*/  MOV R2, 0x400 ;  /* 0x0000040000027802 */ /* 0x000fc80000000f00 */
[----:B-1----:R-:W-:Y:S02]  /*19940*/  LEA R2, R3, R2, 0x18 ;  /* 0x0000000203027211 */ /* 0x002fe400078ec0ff */
[----:B------:R-:W-:Y:S02]  /*19950*/  SHF.L.U32 R3, R12, 0x1f, RZ ;  /* 0x0000001f0c037819 */ /* 0x000fe400000006ff */
[----:B------:R-:W-:-:S04]  /*19960*/  LEA R2, R13, R2, 0x3 ;  /* 0x000000020d027211 */ /* 0x000fc800078e18ff */
[----:B------:R-:W1:Y:S02]  /*19970*/  SYNCS.PHASECHK.TRANS64.TRYWAIT P0, [R2+URZ+0x38840], R3 ;  /* 0x03884003020075a7 */ /* 0x000e64000800017f */
[----:B-1----:R-:W-:Y:S05]  /*19980*/  @!P0 BRA `(.L_x_4386) ;  /* 0x0000003c00148947 */ /* 0x002fea0003800000 */
.L_x_4506:
        /* <DEDUP_REMOVED lines=11> */
.L_x_4387:
[----:B--2---:R-:W2:Y:S01]  /*19a40*/  LDL R7, [R1] ;  /* 0x0000000001077983 */ /* 0x004ea20000100800 */
[----:B------:R-:W-:-:S03]  /*19a50*/  MOV R11, 0x400 ;  /* 0x00000400000b7802 */ /* 0x000fc60000000f00 */
[----:B------:R-:W3:Y:S01]  /*19a60*/  LDL R10, [R1+0x10] ;  /* 0x00001000010a7983 */ /* 0x000ee20000100800 */
        /* <DEDUP_REMOVED lines=20> */
.L_x_4507:
        /* <DEDUP_REMOVED lines=8> */
.L_x_4389:
[----:B01----:R-:W2:Y:S01]  /*19c30*/  LDL R3, [R1] ;  /* 0x0000000001037983 */ /* 0x003ea20000100800 */
        /* <DEDUP_REMOVED lines=54> */
.L_x_4384:
[----:B------:R-:W-:Y:S05]  /*19fa0*/  BSYNC B2 ;  /* 0x0000000000027941 */ /* 0x000fea0003800000 */
.L_x_4383:
[----:B------:R-:W2:Y:S02]  /*19fb0*/  LDL.LU R2, [R1+0x1c] ;  /* 0x00001c0001027983 */ /* 0x000ea40000300800 */
[----:B--2---:R-:W-:-:S07]  /*19fc0*/  IADD3 R5, R2, -0x3, RZ ;  /* 0xfffffffd02057810 */ /* 0x004fce0007ffe0ff */
.L_x_4382:
[----:B------:R-:W-:Y:S05]  /*19fd0*/  BSYNC B1 ;  /* 0x0000000000017941 */ /* 0x000fea0003800000 */
.L_x_4381:
[----:B------:R-:W-:-:S13]  /*19fe0*/  ISETP.NE.AND P0, PT, R9, RZ, PT ;  /* 0x000000ff0900720c */ /* 0x000fda0003f05270 */
[----:B------:R-:W-:Y:S05]  /*19ff0*/  @!P0 BRA `(.L_x_4380) ;  /* 0x0000001000388947 */ /* 0x000fea0003800000 */
.L_x_4404:
        /* <DEDUP_REMOVED lines=30> */
.L_x_4392:
[----:B------:R-:W2:Y:S01]  /*1a1e0*/  S2R R3, SR_CgaCtaId ;  /* 0x0000000000037919 */ /* 0x000ea20000008800 */
[----:B------:R-:W-:-:S04]  /*1a1f0*/  MOV R2, 0x400 ;  /* 0x0000040000027802 */ /* 0x000fc80000000f00 */
[----:B--2---:R-:W-:Y:S02]  /*1a200*/  LEA R2, R3, R2, 0x18 ;  /* 0x0000000203027211 */ /* 0x004fe400078ec0ff */
[----:B------:R-:W-:Y:S02]  /*1a210*/  SHF.L.U32 R3, R9, 0x1f, RZ ;  /* 0x0000001f09037819 */ /* 0x000fe400000006ff */
[----:B------:R-:W-:-:S04]  /*1a220*/  LEA R2, R10, R2, 0x3 ;  /* 0x000000020a027211 */ /* 0x000fc800078e18ff */
[----:B------:R-:W2:Y:S02]  /*1a230*/  SYNCS.PHASECHK.TRANS64.TRYWAIT P0, [R2+URZ+0x38840], R3 ;  /* 0x03884003020075a7 */ /* 0x000ea4000800017f */
[----:B--2---:R-:W-:Y:S05]  /*1a240*/  @!P0 BRA `(.L_x_4393) ;  /* 0x00000034000c8947 */ /* 0x004fea0003800000 */
.L_x_4508:
        /* <DEDUP_REMOVED lines=11> */
.L_x_4394:
[----:B0-----:R-:W3:Y:S01]  /*1a300*/  LDL R12, [R1+0x10] ;  /* 0x00001000010c7983 */ /* 0x001ee20000100800 */
[----:B-1----:R-:W-:Y:S01]  /*1a310*/  MOV R7, 0x400 ;  /* 0x0000040000077802 */ /* 0x002fe20000000f00 */
        /* <DEDUP_REMOVED lines=20> */
.L_x_4509:
        /* <DEDUP_REMOVED lines=8> */
.L_x_4396:
[----:B------:R-:W1:Y:S01]  /*1a4e0*/  S2R R11, SR_CgaCtaId ;  /* 0x00000000000b7919 */ /* 0x000e620000008800 */
[----:B0-2---:R-:W-:Y:S01]  /*1a4f0*/  MOV R3, 0x400 ;  /* 0x0000040000037802 */ /* 0x005fe20000000f00 */
        /* <DEDUP_REMOVED lines=52> */
.L_x_4391:
[----:B------:R-:W-:Y:S05]  /*1a840*/  BSYNC B1 ;  /* 0x0000000000017941 */ /* 0x000fea0003800000 */
.L_x_4390:
[----:B------:R-:W-:Y:S01]  /*1a850*/  IADD3 R10, R10, 0x1, RZ ;  /* 0x000000010a0a7810 */ /* 0x000fe20007ffe0ff */
[----:B------:R-:W-:Y:S03]  /*1a860*/  BSSY B1, `(.L_x_4397) ;  /* 0x0000084000017945 */ /* 0x000fe60003800000 */
        /* <DEDUP_REMOVED lines=11> */
[----:B------:R-:W1:Y:S02]  /*1a920*/  LDC R6, c[0x0][0x41c] ;  /* 0x00010700ff067b82 */ /* 0x000e640000000800 */
[----:B-1----:R-:W-:-:S13]  /*1a930*/  ISETP.NE.AND P0, PT, R6, 0x1, PT ;  /* 0x000000010600780c */ /* 0x002fda0003f05270 */
[----:B------:R-:W1:Y:S02]  /*1a940*/  @P0 LDC.64 R2, c[0x0][0x420] ;  /* 0x00010800ff020b82 */ /* 0x000e640000000a00 */
[----:B-1----:R-:W-:-:S04]  /*1a950*/  @P0 IMAD.HI.U32 R7, R9, R2, RZ ;  /* 0x0000000209070227 */ /* 0x002fc800078e00ff */
        /* <DEDUP_REMOVED lines=12> */
.L_x_4399:
[----:B------:R-:W2:Y:S01]  /*1aa20*/  S2R R3, SR_CgaCtaId ;  /* 0x0000000000037919 */ /* 0x000ea20000008800 */
[----:B------:R-:W-:-:S04]  /*1aa30*/  MOV R2, 0x400 ;  /* 0x0000040000027802 */ /* 0x000fc80000000f00 */
[----:B--2---:R-:W-:Y:S02]  /*1aa40*/  LEA R2, R3, R2, 0x18 ;  /* 0x0000000203027211 */ /* 0x004fe400078ec0ff */
[----:B------:R-:W-:-:S03]  /*1aa50*/  SHF.L.U32 R3, R11, 0x1f, RZ ;  /* 0x0000001f0b037819 */ /* 0x000fc600000006ff */
[----:B------:R-:W-:-:S04]  /*1aa60*/  IMAD R2, R12, 0x8, R2 ;  /* 0x000000080c027824 */ /* 0x000fc800078e0202 */
[----:B------:R-:W2:Y:S02]  /*1aa70*/  SYNCS.PHASECHK.TRANS64.TRYWAIT P0, [R2+URZ+0x38840], R3 ;  /* 0x03884003020075a7 */ /* 0x000ea4000800017f */
[----:B--2---:R-:W-:Y:S05]  /*1aa80*/  @!P0 BRA `(.L_x_4400) ;  /* 0x0000002c00248947 */ /* 0x004fea0003800000 */
.L_x_4510:
[----:B-1----:R-:W1:Y:S02]  /*1aa90*/  S2R R7, SR_TID.X ;  /* 0x0000000000077919 */ /* 0x002e640000002100 */
[----:B-1----:R-:W-:-:S04]  /*1aaa0*/  LOP3.LUT R7, R7, 0x7f, RZ, 0xc0, !PT ;  /* 0x0000007f07077812 */ /* 0x002fc800078ec0ff */
[----:B------:R-:W-:-:S13]  /*1aab0*/  ISETP.NE.AND P0, PT, R7, RZ, PT ;  /* 0x000000ff0700720c */ /* 0x000fda0003f05270 */
[----:B------:R-:W-:Y:S05]  /*1aac0*/  @P0 BRA `(.L_x_4401) ;  /* 0x00000000001c0947 */ /* 0x000fea0003800000 */
[----:B------:R-:W1:Y:S02]  /*1aad0*/  S2R R7, SR_TID.X ;  /* 0x0000000000077919 */ /* 0x000e640000002100 */
[----:B-1----:R-:W-:-:S04]  /*1aae0*/  LOP3.LUT R7, R7, 0x1f, RZ, 0xc0, !PT ;  /* 0x0000001f07077812 */ /* 0x002fc800078ec0ff */
[----:B------:R-:W-:Y:S02]  /*1aaf0*/  ISETP.NE.AND P1, PT, R7, RZ, PT ;  /* 0x000000ff0700720c */ /* 0x000fe40003f25270 */
[----:B------:R-:W-:-:S04]  /*1ab00*/  MOV R7, 0x2000 ;  /* 0x0000200000077802 */ /* 0x000fc80000000f00 */
[----:B------:R1:W-:Y:S07]  /*1ab10*/  SYNCS.ARRIVE.TRANS64 RZ, [R2+URZ+0x38830], R7 ;  /* 0x0388300702ff79a7 */ /* 0x0003ee000800003f */
[----:B------:R-:W-:Y:S05]  /*1ab20*/  @!P1 BRA `(.L_x_4401) ;  /* 0x0000000000049947 */ /* 0x000fea0003800000 */
[----:B------:R-:W-:Y:S01]  /*1ab30*/  BPT.TRAP 0x1 ;  /* 0x000000040000795c */ /* 0x000fe20000300000 */
.L_x_4401:
[----:B-1----:R-:W3:Y:S01]  /*1ab40*/  LDL R7, [R1] ;  /* 0x0000000001077983 */ /* 0x002ee20000100800 */
        /* <DEDUP_REMOVED lines=20> */
[----:B------:R-:W1:Y:S02]  /*1ac90*/  SYNCS.PHASECHK.TRANS64.TRYWAIT P1, [R2+URZ+0x38860], R3 ;  /* 0x03886003020075a7 */ /* 0x000e64000802017f */
[----:B01----:R-:W-:Y:S05]  /*1aca0*/  @!P1 BRA `(.L_x_4402) ;  /* 0x0000002800b09947 */ /* 0x003fea0003800000 */
.L_x_4511:
        /* <DEDUP_REMOVED lines=8> */
.L_x_4403:
        /* <DEDUP_REMOVED lines=55> */
.L_x_4398:
[----:B------:R-:W-:Y:S05]  /*1b0a0*/  BSYNC B1 ;  /* 0x0000000000017941 */ /* 0x000fea0003800000 */
.L_x_4397:
[C---:B------:R-:W-:Y:S01]  /*1b0b0*/  ISETP.GT.AND P0, PT, R5.reuse, 0x1, PT ;  /* 0x000000010500780c */ /* 0x040fe20003f04270 */
[----:B------:R-:W-:-:S12]  /*1b0c0*/  VIADD R5, R5, 0xfffffffe ;  /* 0xfffffffe05057836 */ /* 0x000fd80000000000 */
[----:B------:R-:W-:Y:S05]  /*1b0d0*/  @P0 BRA `(.L_x_4404) ;  /* 0xffffffec00c80947 */ /* 0x000fea000383ffff */
.L_x_4380:
[----:B------:R-:W-:Y:S05]  /*1b0e0*/  BSYNC B0 ;  /* 0x0000000000007941 */ /* 0x000fea0003800000 */
.L_x_4379:
        /* <DEDUP_REMOVED lines=11> */
[----:B-1----:R-:W2:Y:S01]  /*1b1a0*/  LDL R2, [R1+0x30] ;  /* 0x0000300001027983 */ /* 0x002ea20000100800 */
[----:B------:R-:W-:Y:S02]  /*1b1b0*/  VOTEU.ANY UR4, UPT, PT ;  /* 0x0000000000047886 */ /* 0x000fe400038e0100 */
[----:B------:R-:W1:Y:S01]  /*1b1c0*/  FLO.U32 R4, UR4 ;  /* 0x0000000400047d00 */ /* 0x000e6200080e0000 */
[----:B------:R-:W1:Y:S07]  /*1b1d0*/  S2R R7, SR_LANEID ;  /* 0x0000000000077919 */ /* 0x000e6e0000000000 */
[----:B0-----:R-:W0:Y:S01]  /*1b1e0*/  POPC R5, UR4 ;  /* 0x0000000400057d09 */ /* 0x001e220008000000 */
[----:B-1----:R-:W-:-:S02]  /*1b1f0*/  ISETP.EQ.U32.AND P0, PT, R4, R7, PT ;  /* 0x000000070400720c */ /* 0x002fc40003f02070 */
[----:B--2---:R-:W-:Y:S02]  /*1b200*/  R2UR UR5, R2 ;  /* 0x00000000020572ca */ /* 0x004fe400000e0000 */
[----:B------:R-:W0:Y:S09]  /*1b210*/  LDC.64 R2, c[0x0][0xd38] ;  /* 0x00034e00ff027b82 */ /* 0x000e320000000a00 */
[----:B0-----:R-:W2:Y:S01]  /*1b220*/  @P0 ATOMG.E.ADD.STRONG.GPU PT, R3, desc[UR54][R2.64], R5 ;  /* 0x00000005020309a8 */ /* 0x001ea200081ee1f6 */
[----:B------:R-:W0:Y:S02]  /*1b230*/  S2R R6, SR_LTMASK ;  /* 0x0000000000067919 */ /* 0x000e240000003900 */
[----:B0-----:R-:W-:-:S04]  /*1b240*/  LOP3.LUT R6, R6, UR4, RZ, 0xc0, !PT ;  /* 0x0000000406067c12 */ /* 0x001fc8000f8ec0ff */
[----:B------:R-:W0:Y:S01]  /*1b250*/  POPC R7, R6 ;  /* 0x0000000600077309 */ /* 0x000e220000000000 */
[----:B--2---:R-:W0:Y:S02]  /*1b260*/  SHFL.IDX PT, R4, R3, R4, 0x1f ;  /* 0x00001f0403047589 */ /* 0x004e2400000e0000 */
[----:B0-----:R-:W-:-:S07]  /*1b270*/  IADD3 R16, R4, UR5, R7 ;  /* 0x0000000504107c10 */ /* 0x001fce000fffe007 */
.L_x_4406:
[----:B------:R-:W-:Y:S05]  /*1b280*/  BSYNC B0 ;  /* 0x0000000000007941 */ /* 0x000fea0003800000 */
.L_x_4405:
[----:B-1----:R-:W2:Y:S02]  /*1b290*/  LDL.LU R2, [R1+0x8] ;  /* 0x0000080001027983 */ /* 0x002ea40000300800 */
[----:B--2---:R-:W-:-:S05]  /*1b2a0*/  LOP3.LUT R2, R2, R0, RZ, 0x3c, !PT ;  /* 0x0000000002027212 */ /* 0x004fca00078e3cff */
[----:B------:R1:W-:Y:S02]  /*1b2b0*/  STL [R1+0x8], R2 ;  /* 0x0000080201007387 */ /* 0x0003e40000100800 */
.L_x_4361:
[----:B------:R-:W-:Y:S05]  /*1b2c0*/  BSYNC B6 ;  /* 0x0000000000067941 */ /* 0x000fea0003800000 */
.L_x_4359:
[----:B------:R-:W-:-:S03]  /*1b2d0*/  UMOV UR4, 0xffffffff ;  /* 0xffffffff00047882 */ /* 0x000fc60000000000 */
[----:B------:R-:W-:Y:S05]  /*1b2e0*/  BRA.DIV UR4, `(.L_x_4407) ;  /* 0x0000002604347947 */ /* 0x000fea000b800000 */
[----:B------:R2:W3:Y:S04]  /*1b2f0*/  SHFL.IDX PT, R4, R16, RZ, 0x1f ;  /* 0x00001fff10047589 */ /* 0x0004e800000e0000 */
[----:B------:R-:W4:Y:S02]  /*1b300*/  SHFL.IDX PT, R16, R16, 0x1, 0x1f ;  /* 0x00201f0010107f89 */ /* 0x000f2400000e0000 */
.L_x_4515:
[----:B------:R-:W5:Y:S01]  /*1b310*/  S2R R0, SR_TID.X ;  /* 0x0000000000007919 */ /* 0x000f620000002100 */
[----:B------:R-:W-:Y:S01]  /*1b320*/  ULDC UR4, c[0x0][0xd14] ;  /* 0x0003450000047ab9 */ /* 0x000fe20000000800 */
[----:B------:R-:W-:Y:S01]  /*1b330*/  BSSY B0, `(.L_x_4408) ;  /* 0x000000b000007945 */ /* 0x000fe20003800000 */
[----:B------:R-:W-:Y:S01]  /*1b340*/  IMAD.MOV.U32 R17, RZ, RZ, RZ ;  /* 0x000000ffff117224 */ /* 0x000fe200078e00ff */
[----:B-----5:R-:W-:Y:S01]  /*1b350*/  LOP3.LUT R7, R0, 0x1f, RZ, 0xc0, !PT ;  /* 0x0000001f00077812 */ /* 0x020fe200078ec0ff */
[----:B------:R-:W-:-:S03]  /*1b360*/  IMAD.U32 R0, RZ, RZ, UR4 ;  /* 0x00000004ff007e24 */ /* 0x000fc6000f8e00ff */
[C---:B------:R-:W-:Y:S01]  /*1b370*/  ISETP.NE.AND P0, PT, R7.reuse, 0x1f, PT ;  /* 0x0000001f0700780c */ /* 0x040fe20003f05270 */
[----:B0-----:R-:W-:-:S05]  /*1b380*/  IMAD.IADD R5, R7, 0x1, R19 ;  /* 0x0000000107057824 */ /* 0x001fca00078e0213 */
[----:B------:R-:W-:-:S13]  /*1b390*/  ISETP.GE.OR P0, PT, R5, R0, !P0 ;  /* 0x000000000500720c */ /* 0x000fda0004706670 */
[----:B------:R-:W-:Y:S05]  /*1b3a0*/  @P0 BRA `(.L_x_4409) ;  /* 0x00000000000c0947 */ /* 0x000fea0003800000 */
[----:B-1----:R-:W0:Y:S02]  /*1b3b0*/  LDC.64 R2, c[0x0][0xd58] ;  /* 0x00035600ff027b82 */ /* 0x002e240000000a00 */
[----:B0-----:R-:W-:-:S05]  /*1b3c0*/  IMAD.WIDE R2, R5, 0x4, R2 ;  /* 0x0000000405027825 */ /* 0x001fca00078e0202 */
[----:B------:R0:W5:Y:S02]  /*1b3d0*/  LDG.E R17, desc[UR54][R2.64] ;  /* 0x0000003602117981 */ /* 0x000164000c1e1900 */
.L_x_4409:
[----:B------:R-:W-:Y:S05]  /*1b3e0*/  BSYNC B0 ;  /* 0x0000000000007941 */ /* 0x000fea0003800000 */
.L_x_4408:
        /* <DEDUP_REMOVED lines=21> */
[----:B-1----:R-:W-:-:S05]  /*1b540*/  IMAD.IADD R2, R6, 0x1, R7 ;  /* 0x0000000106027824 */ /* 0x002fca00078e0207 */
[----:B------:R0:W1:Y:S02]  /*1b550*/  SHFL.IDX PT, R14, R2, 0x1f, 0x1f ;  /* 0x03e01f00020e7f89 */ /* 0x00006400000e0000 */
.L_x_4523:
[----:B------:R-:W-:Y:S02]  /*1b560*/  ULDC UR4, c[0x0][0xd10] ;  /* 0x0003440000047ab9 */ /* 0x000fe40000000800 */
[----:B------:R-:W-:-:S04]  /*1b570*/  IMAD.U32 R5, RZ, RZ, UR4 ;  /* 0x00000004ff057e24 */ /* 0x000fc8000f8e00ff */
[----:B-1----:R-:W-:-:S04]  /*1b580*/  IMAD R3, R14, R5, RZ ;  /* 0x000000050e037224 */ /* 0x002fc800078e02ff */
[----:B--2-4-:R-:W-:-:S05]  /*1b590*/  IMAD.IADD R16, R16, 0x1, R3 ;  /* 0x0000000110107824 */ /* 0x014fca00078e0203 */
[----:B---3--:R-:W-:-:S13]  /*1b5a0*/  ISETP.GT.AND P0, PT, R16, R4, PT ;  /* 0x000000041000720c */ /* 0x008fda0003f04270 */
[----:B------:R-:W-:Y:S05]  /*1b5b0*/  @P0 BRA `(.L_x_4411) ;  /* 0x0000000000b40947 */ /* 0x000fea0003800000 */
[----:B------:R-:W1:Y:S02]  /*1b5c0*/  LDC R0, c[0x0][0xd14] ;  /* 0x00034500ff007b82 */ /* 0x000e640000000800 */
.L_x_4416:
        /* <DEDUP_REMOVED lines=14> */
.L_x_4414:
[----:B------:R-:W-:Y:S05]  /*1b6b0*/  BSYNC B0 ;  /* 0x0000000000007941 */ /* 0x000fea0003800000 */
.L_x_4413:
        /* <DEDUP_REMOVED lines=20> */
[----:B0-----:R-:W-:-:S04]  /*1b800*/  SEL R7, R14, RZ, P0 ;  /* 0x000000ff0e077207 */ /* 0x001fc80000000000 */
[----:B------:R-:W-:-:S05]  /*1b810*/  IADD3 R2, R6, R7, RZ ;  /* 0x0000000706027210 */ /* 0x000fca0007ffe0ff */
[----:B------:R0:W1:Y:S02]  /*1b820*/  SHFL.IDX PT, R14, R2, 0x1f, 0x1f ;  /* 0x03e01f00020e7f89 */ /* 0x00006400000e0000 */
.L_x_4531:
[----:B------:R-:W-:Y:S02]  /*1b830*/  ULDC UR4, c[0x0][0xd10] ;  /* 0x0003440000047ab9 */ /* 0x000fe40000000800 */
[----:B------:R-:W-:-:S04]  /*1b840*/  IMAD.U32 R5, RZ, RZ, UR4 ;  /* 0x00000004ff057e24 */ /* 0x000fc8000f8e00ff */
[----:B-1----:R-:W-:-:S04]  /*1b850*/  IMAD R3, R14, R5, RZ ;  /* 0x000000050e037224 */ /* 0x002fc800078e02ff */
[----:B------:R-:W-:-:S05]  /*1b860*/  IMAD.IADD R16, R3, 0x1, R16 ;  /* 0x0000000103107824 */ /* 0x000fca00078e0210 */
[----:B------:R-:W-:-:S13]  /*1b870*/  ISETP.GT.AND P0, PT, R16, R4, PT ;  /* 0x000000041000720c */ /* 0x000fda0003f04270 */
[----:B------:R-:W-:Y:S05]  /*1b880*/  @!P0 BRA `(.L_x_4416) ;  /* 0xfffffffc00508947 */ /* 0x000fea000383ffff */
.L_x_4411:
        /* <DEDUP_REMOVED lines=8> */
.L_x_4535:
[----:B------:R-:W-:Y:S01]  /*1b910*/  ISETP.NE.AND P0, PT, R3, RZ, PT ;  /* 0x000000ff0300720c */ /* 0x000fe20003f05270 */
[----:B------:R-:W-:-:S12]  /*1b920*/  IMAD.MOV.U32 R7, RZ, RZ, RZ ;  /* 0x000000ffff077224 */ /* 0x000fd800078e00ff */
[----:B------:R-:W-:Y:S05]  /*1b930*/  @!P0 BRA `(.L_x_4418) ;  /* 0x0000000000108947 */ /* 0x000fea0003800000 */
[----:B------:R-:W-:Y:S01]  /*1b940*/  UMOV UR4, 0xffffffff ;  /* 0xffffffff00047882 */ /* 0x000fe20000000000 */
[----:B------:R-:W-:Y:S02]  /*1b950*/  VIADD R12, R6, 0xffffffff ;  /* 0xffffffff060c7836 */ /* 0x000fe40000000000 */
[----:B------:R-:W-:Y:S05]  /*1b960*/  BRA.DIV UR4, `(.L_x_4419) ;  /* 0x0000002604c87947 */ /* 0x000fea000b800000 */
[----:B------:R3:W4:Y:S02]  /*1b970*/  SHFL.IDX PT, R7, R2, R12, 0x1f ;  /* 0x00001f0c02077589 */ /* 0x00072400000e0000 */
.L_x_4418:
[----:B0--3--:R-:W0:Y:S01]  /*1b980*/  LDC.64 R2, c[0x0][0xd68] ;  /* 0x00035a00ff027b82 */ /* 0x009e220000000a00 */
[----:B------:R-:W-:-:S05]  /*1b990*/  IADD3 R19, R6, R19, RZ ;  /* 0x0000001306137210 */ /* 0x000fca0007ffe0ff */
[----:B0-----:R-:W-:-:S05]  /*1b9a0*/  IMAD.WIDE R2, R19, 0x4, R2 ;  /* 0x0000000413027825 */ /* 0x001fca00078e0202 */
[----:B------:R-:W1:Y:S01]  /*1b9b0*/  LDG.E R9, desc[UR54][R2.64] ;  /* 0x0000003602097981 */ /* 0x000e62000c1e1900 */
[----:B----4-:R-:W-:Y:S02]  /*1b9c0*/  IMAD R16, R7, R5, R16 ;  /* 0x0000000507107224 */ /* 0x010fe400078e0210 */
[----:B-12---:R-:W-:-:S05]  /*1b9d0*/  IMAD R6, R17, R9, RZ ;  /* 0x0000000911067224 */ /* 0x006fca00078e02ff */
        /* <DEDUP_REMOVED lines=44> */
[----:B------:R-:W-:-:S05]  /*1bca0*/  IMAD R2, R11, R3, R2 ;  /* 0x000000030b027224 */ /* 0x000fca00078e0202 */
[----:B------:R-:W-:-:S13]  /*1bcb0*/  ISETP.GT.U32.AND P0, PT, R5, R2, PT ;  /* 0x000000020500720c */ /* 0x000fda0003f04070 */
[----:B------:R-:W-:Y:S01]  /*1bcc0*/  @!P0 IMAD.IADD R2, R2, 0x1, -R5 ;  /* 0x0000000102028824 */ /* 0x000fe200078e0a05 */
[----:B------:R-:W-:-:S04]  /*1bcd0*/  @!P0 IADD3 R11, R11, 0x1, RZ ;  /* 0x000000010b0b8810 */ /* 0x000fc80007ffe0ff */
[----:B------:R-:W-:Y:S02]  /*1bce0*/  ISETP.GE.U32.AND P0, PT, R2, R5, PT ;  /* 0x000000050200720c */ /* 0x000fe40003f06070 */
[C---:B------:R-:W-:Y:S01]  /*1bcf0*/  LOP3.LUT R2, R4.reuse, R9, RZ, 0x3c, !PT ;  /* 0x0000000904027212 */ /* 0x040fe200078e3cff */
[----:B------:R-:W-:-:S10]  /*1bd00*/  IMAD.IADD R4, R4, 0x1, R7 ;  /* 0x0000000104047824 */ /* 0x000fd400078e0207 */
        /* <DEDUP_REMOVED lines=10> */
.L_x_4412:
[----:B------:R-:W-:Y:S01]  /*1bdb0*/  UMOV UR4, URZ ;  /* 0x0000003f00047c82 */ /* 0x000fe20008000000 */
[----:B------:R-:W-:Y:S01]  /*1bdc0*/  UMOV UR5, URZ ;  /* 0x0000003f00057c82 */ /* 0x000fe20008000000 */
[----:B------:R-:W-:Y:S01]  /*1bdd0*/  ULDC UR6, c[0x0][0xd14] ;  /* 0x0003450000067ab9 */ /* 0x000fe20000000800 */
[----:B------:R-:W-:Y:S01]  /*1bde0*/  MOV R16, R4 ;  /* 0x0000000400107202 */ /* 0x000fe20000000f00 */
[----:B------:R-:W-:Y:S02]  /*1bdf0*/  IMAD.U32 R17, RZ, RZ, UR4 ;  /* 0x00000004ff117e24 */ /* 0x000fe4000f8e00ff */
[----:B------:R-:W-:Y:S02]  /*1be00*/  IMAD.U32 R18, RZ, RZ, UR5 ;  /* 0x00000005ff127e24 */ /* 0x000fe4000f8e00ff */
[----:B------:R-:W-:-:S07]  /*1be10*/  IMAD.U32 R19, RZ, RZ, UR6 ;  /* 0x00000006ff137e24 */ /* 0x000fce000f8e00ff */
.L_x_4420:
        /* <DEDUP_REMOVED lines=12> */
.L_x_4337:
[----:B-1----:R-:W2:Y:S01]  /*1bee0*/  LDL.LU R0, [R1+0x28] ;  /* 0x0000280001007983 */ /* 0x002ea20000300800 */
[----:B------:R-:W1:Y:S01]  /*1bef0*/  S2R R5, SR_CgaCtaId ;  /* 0x0000000000057919 */ /* 0x000e620000008800 */
[----:B--2---:R-:W-:-:S05]  /*1bf00*/  VIADD R0, R0, 0x1 ;  /* 0x0000000100007836 */ /* 0x004fca0000000000 */
[----:B---3--:R-:W-:-:S04]  /*1bf10*/  LEA.HI R2, R0, R0, RZ, 0x1 ;  /* 0x0000000000027211 */ /* 0x008fc800078f08ff */
[----:B------:R-:W-:-:S05]  /*1bf20*/  LOP3.LUT R3, R2, 0xfffffffe, RZ, 0xc0, !PT ;  /* 0xfffffffe02037812 */ /* 0x000fca00078ec0ff */
[----:B------:R-:W-:Y:S01]  /*1bf30*/  IMAD.IADD R3, R0, 0x1, -R3 ;  /* 0x0000000100037824 */ /* 0x000fe200078e0a03 */
[----:B------:R-:W-:-:S04]  /*1bf40*/  MOV R0, 0x400 ;  /* 0x0000040000007802 */ /* 0x000fc80000000f00 */
[----:B-1----:R-:W-:Y:S02]  /*1bf50*/  LEA R0, R5, R0, 0x18 ;  /* 0x0000000005007211 */ /* 0x002fe400078ec0ff */
[----:B------:R-:W-:-:S04]  /*1bf60*/  SHF.L.U32 R3, R3, 0x1f, RZ ;  /* 0x0000001f03037819 */ /* 0x000fc800000006ff */
[----:B------:R-:W1:Y:S02]  /*1bf70*/  SYNCS.PHASECHK.TRANS64.TRYWAIT P0, [R0+URZ+0x38820], R3 ;  /* 0x03882003000075a7 */ /* 0x000e64000800017f */
[----:B-1----:R-:W-:Y:S05]  /*1bf80*/  @!P0 BRA `(.L_x_4422) ;  /* 0x0000002000688947 */ /* 0x002fea0003800000 */
.L_x_4538:
[----:B------:R-:W-:-:S03]  /*1bf90*/  UMOV UR4, 0xffffffff ;  /* 0xffffffff00047882 */ /* 0x000fc60000000000 */
[----:B------:R-:W-:Y:S05]  /*1bfa0*/  BRA.DIV UR4, `(.L_x_4423) ;  /* 0x0000002204747947 */ /* 0x000fea000b800000 */
[----:B------:R-:W2:Y:S02]  /*1bfb0*/  S2R R2, SR_TID.X ;  /* 0x0000000000027919 */ /* 0x000ea40000002100 */
[----:B--2---:R-:W-:-:S04]  /*1bfc0*/  SHF.R.U32.HI R2, RZ, 0x5, R2 ;  /* 0x00000005ff027819 */ /* 0x004fc80000011602 */
[----:B------:R-:W-:-:S05]  /*1bfd0*/  LOP3.LUT R2, R2, 0x3, RZ, 0xc0, !PT ;  /* 0x0000000302027812 */ /* 0x000fca00078ec0ff */
[----:B------:R2:W3:Y:S02]  /*1bfe0*/  SHFL.IDX PT, R14, R2, RZ, 0x1f ;  /* 0x00001fff020e7589 */ /* 0x0004e400000e0000 */
.L_x_4541:
[----:B---3--:R-:W-:-:S13]  /*1bff0*/  ISETP.NE.AND P0, PT, R14, RZ, PT ;  /* 0x000000ff0e00720c */ /* 0x008fda0003f05270 */
[----:B------:R-:W-:Y:S05]  /*1c000*/  @P0 BRA `(.L_x_4188) ;  /* 0x0000000000940947 */ /* 0x000fea0003800000 */
[----:B------:R-:W-:-:S03]  /*1c010*/  UMOV UR4, 0xffffffff ;  /* 0xffffffff00047882 */ /* 0x000fc60000000000 */
[----:B------:R-:W-:Y:S05]  /*1c020*/  BRA.DIV UR4, `(.L_x_4424) ;  /* 0x0000002204887947 */ /* 0x000fea000b800000 */
[----:B------:R-:W-:-:S13]  /*1c030*/  ELECT P6, URZ, PT ;  /* 0x00000000003f782f */ /* 0x000fda00038c0000 */
.L_x_4544:
[----:B------:R-:W-:Y:S05]  /*1c040*/  @!P6 BRA `(.L_x_4188) ;  /* 0x000000000084e947 */ /* 0x000fea0003800000 */
[----:B--2---:R-:W2:Y:S02]  /*1c050*/  LDL.LU R2, [R1+0x34] ;  /* 0x0000340001027983 */ /* 0x004ea40000300800 */
[----:B--2---:R-:W-:-:S04]  /*1c060*/  LOP3.LUT R2, R2, 0x2, RZ, 0xfc, !PT ;  /* 0x0000000202027812 */ /* 0x004fc800078efcff */
[----:B------:R-:W-:-:S13]  /*1c070*/  ISETP.NE.AND P2, PT, R2, 0x3, PT ;  /* 0x000000030200780c */ /* 0x000fda0003f45270 */
[----:B------:R-:W-:Y:S05]  /*1c080*/  @!P2 BRA `(.L_x_4425) ;  /* 0x000000000004a947 */ /* 0x000fea0003800000 */
[----:B------:R-:W-:Y:S01]  /*1c090*/  BPT.TRAP 0x1 ;  /* 0x000000040000795c */ /* 0x000fe20000300000 */
.L_x_4425:
        /* <DEDUP_REMOVED lines=14> */
.L_x_4545:
[----:B------:R-:W2:Y:S02]  /*1c180*/  SYNCS.PHASECHK.TRANS64.TRYWAIT P0, [R7+URZ], R2 ;  /* 0x00000002070075a7 */ /* 0x000ea4000800017f */
[----:B--2---:R-:W-:Y:S05]  /*1c190*/  @!P0 BRA `(.L_x_4427) ;  /* 0x0000002000608947 */ /* 0x004fea0003800000 */
.L_x_4546:
[----:B------:R-:W-:Y:S05]  /*1c1a0*/  @!P2 BRA `(.L_x_4428) ;  /* 0x000000000004a947 */ /* 0x000fea0003800000 */
[----:B------:R-:W-:Y:S01]  /*1c1b0*/  BPT.TRAP 0x1 ;  /* 0x000000040000795c */ /* 0x000fe20000300000 */
.L_x_4428:
[----:B------:R-:W3:Y:S01]  /*1c1c0*/  LDL.LU R4, [R1] ;  /* 0x0000000001047983 */ /* 0x000ee20000300800 */
[----:B------:R-:W-:-:S04]  /*1c1d0*/  VIADD R0, R0, 0x38860 ;  /* 0x0003886000007836 */ /* 0x000fc80000000000 */
[----:B---3--:R-:W-:-:S04]  /*1c1e0*/  IMAD R4, R4, 0x8, R0 ;  /* 0x0000000804047824 */ /* 0x008fc800078e0200 */
[----:B------:R-:W3:Y:S02]  /*1c1f0*/  SYNCS.PHASECHK.TRANS64.TRYWAIT P0, [R4+URZ], R5 ;  /* 0x00000005040075a7 */ /* 0x000ee4000800017f */
[----:B---3--:R-:W-:Y:S05]  /*1c200*/  @!P0 BRA `(.L_x_4429) ;  /* 0x0000002000588947 */ /* 0x008fea0003800000 */
.L_x_4547:
[----:B------:R-:W-:-:S07]  /*1c210*/  LEA R3, R3, R0, 0x3 ;  /* 0x0000000003037211 */ /* 0x000fce00078e18ff */
.L_x_4430:
[----:B----4-:R4:W0:Y:S02]  /*1c220*/  SYNCS.PHASECHK.TRANS64.TRYWAIT P0, [R3+URZ], R2 ;  /* 0x00000002030075a7 */ /* 0x010824000800017f */
[----:B0-----:R-:W-:Y:S05]  /*1c230*/  @!P0 NANOSLEEP.SYNCS 0x989680 ;  /* 0x009896800000895d */ /* 0x001fea0003900000 */
[----:B------:R-:W0:Y:S02]  /*1c240*/  @!P0 SYNCS.PHASECHK.TRANS64 P0, [R3+URZ], R2 ;  /* 0x00000002030085a7 */ /* 0x000e24000800007f */
[----:B0-----:R-:W-:Y:S05]  /*1c250*/  @!P0 BRA `(.L_x_4430) ;  /* 0xfffffffc00f08947 */ /* 0x001fea000383ffff */
.L_x_4188:
[----:B------:R-:W-:Y:S05]  /*1c260*/  BSYNC B8 ;  /* 0x0000000000087941 */ /* 0x000fea0003800000 */
.L_x_4185:
[----:B------:R-:W-:Y:S05]  /*1c270*/  EXIT ;  /* 0x000000000000794d */ /* 0x000fea0003800000 */
.L_x_4204:
[----:B0-----:R0:W1:Y:S02]  /*1c280*/  SYNCS.PHASECHK.TRANS64.TRYWAIT P5, [R70+URZ+0x38890], R57 ;  /* 0x03889039460075a7 */ /* 0x00106400080a017f */
[----:B-1----:R-:W-:Y:S05]  /*1c290*/  @!P5 NANOSLEEP.SYNCS 0x989680 ;  /* 0x009896800000d95d */ /* 0x002fea0003900000 */
[----:B------:R-:W1:Y:S02]  /*1c2a0*/  @!P5 SYNCS.PHASECHK.TRANS64 P5, [R70+URZ+0x38890], R57 ;  /* 0x038890394600d5a7 */ /* 0x000e6400080a007f */
[----:B-1----:R-:W-:Y:S05]  /*1c2b0*/  @!P5 BRA `(.L_x_4204) ;  /* 0xfffffffc00f0d947 */ /* 0x002fea000383ffff */
[----:B------:R-:W-:Y:S05]  /*1c2c0*/  BRA `(.L_x_4431) ;  /* 0xfffffe6000f47947 */ /* 0x000fea000383ffff */
.L_x_4214:
[----:B0-----:R0:W1:Y:S02]  /*1c2d0*/  SYNCS.PHASECHK.TRANS64.TRYWAIT P5, [R70+URZ+0x38890], R57 ;  /* 0x03889039460075a7 */ /* 0x00106400080a017f */
[----:B-1----:R-:W-:Y:S05]  /*1c2e0*/  @!P5 NANOSLEEP.SYNCS 0x989680 ;  /* 0x009896800000d95d */ /* 0x002fea0003900000 */
[----:B------:R-:W1:Y:S02]  /*1c2f0*/  @!P5 SYNCS.PHASECHK.TRANS64 P5, [R70+URZ+0x38890], R57 ;  /* 0x038890394600d5a7 */ /* 0x000e6400080a007f */
[----:B-1----:R-:W-:Y:S05]  /*1c300*/  @!P5 BRA `(.L_x_4214) ;  /* 0xfffffffc00f0d947 */ /* 0x002fea000383ffff */
[----:B------:R-:W-:Y:S05]  /*1c310*/  BRA `(.L_x_4432) ;  /* 0xfffffe6c00447947 */ /* 0x000fea000383ffff */
.L_x_4219:
[----:B0-----:R0:W1:Y:S02]  /*1c320*/  SYNCS.PHASECHK.TRANS64.TRYWAIT P5, [R70+URZ+0x38890], R57 ;  /* 0x03889039460075a7 */ /* 0x00106400080a017f */
[----:B-1----:R-:W-:Y:S05]  /*1c330*/  @!P5 NANOSLEEP.SYNCS 0x989680 ;  /* 0x009896800000d95d */ /* 0x002fea0003900000 */
[----:B------:R-:W1:Y:S02]  /*1c340*/  @!P5 SYNCS.PHASECHK.TRANS64 P5, [R70+URZ+0x38890], R57 ;  /* 0x038890394600d5a7 */ /* 0x000e6400080a007f */
[----:B-1----:R-:W-:Y:S05]  /*1c350*/  @!P5 BRA `(.L_x_4219) ;  /* 0xfffffffc00f0d947 */ /* 0x002fea000383ffff */
[----:B------:R-:W-:Y:S05]  /*1c360*/  BRA `(.L_x_4433) ;  /* 0xfffffe7400507947 */ /* 0x000fea000383ffff */
.L_x_4223:
[----:B----4-:R4:W0:Y:S02]  /*1c370*/  SYNCS.PHASECHK.TRANS64.TRYWAIT P5, [R70+URZ+0x388b0], R57 ;  /* 0x0388b039460075a7 */ /* 0x01082400080a017f */
[----:B0-----:R-:W-:Y:S05]  /*1c380*/  @!P5 NANOSLEEP.SYNCS 0x989680 ;  /* 0x009896800000d95d */ /* 0x001fea0003900000 */
[----:B------:R-:W0:Y:S02]  /*1c390*/  @!P5 SYNCS.PHASECHK.TRANS64 P5, [R70+URZ+0x388b0], R57 ;  /* 0x0388b0394600d5a7 */ /* 0x000e2400080a007f */
[----:B0-----:R-:W-:Y:S05]  /*1c3a0*/  @!P5 BRA `(.L_x_4223) ;  /* 0xfffffffc00f0d947 */ /* 0x001fea000383ffff */
[----:B------:R-:W-:Y:S05]  /*1c3b0*/  BRA `(.L_x_4434) ;  /* 0xfffffe7400cc7947 */ /* 0x000fea000383ffff */
.L_x_4250:
        /* <DEDUP_REMOVED lines=8> */
.L_x_4436:
[----:B------:R-:W-:Y:S05]  /*1c440*/  BSYNC B1 ;  /* 0x0000000000017941 */ /* 0x000fea0003800000 */
.L_x_4435:
[----:B------:R-:W-:Y:S05]  /*1c450*/  BRA `(.L_x_4437) ;  /* 0xfffffea800347947 */ /* 0x000fea000383ffff */
.L_x_4251:
        /* <DEDUP_REMOVED lines=8> */
.L_x_4439:
[----:B------:R-:W-:Y:S05]  /*1c4e0*/  BSYNC B1 ;  /* 0x0000000000017941 */ /* 0x000fea0003800000 */
.L_x_4438:
[----:B------:R-:W-:Y:S05]  /*1c4f0*/  BRA `(.L_x_4440) ;  /* 0xfffffea800147947 */ /* 0x000fea000383ffff */
.L_x_4252:
        /* <DEDUP_REMOVED lines=8> */
.L_x_4442:
[----:B------:R-:W-:Y:S05]  /*1c580*/  BSYNC B1 ;  /* 0x0000000000017941 */ /* 0x000fea0003800000 */
.L_x_4441:
[----:B------:R-:W-:Y:S05]  /*1c590*/  BRA `(.L_x_4443) ;  /* 0xfffffea400f47947 */ /* 0x000fea000383ffff */
.L_x_4253:
        /* <DEDUP_REMOVED lines=8> */
.L_x_4445:
[----:B------:R-:W-:Y:S05]  /*1c620*/  BSYNC B1 ;  /* 0x0000000000017941 */ /* 0x000fea0003800000 */
.L_x_4444:
[----:B------:R-:W-:Y:S05]  /*1c630*/  BRA `(.L_x_4446) ;  /* 0xfffffea400d47947 */ /* 0x000fea000383ffff */
.L_x_4254:
        /* <DEDUP_REMOVED lines=8> */
.L_x_4448:
[----:B------:R-:W-:Y:S05]  /*1c6c0*/  BSYNC B1 ;  /* 0x0000000000017941 */ /* 0x000fea0003800000 */
.L_x_4447:
[----:B------:R-:W-:Y:S05]  /*1c6d0*/  BRA `(.L_x_4449) ;  /* 0xfffffea400b47947 */ /* 0x000fea000383ffff */
.L_x_4255:
        /* <DEDUP_REMOVED lines=8> */
.L_x_4451:
[----:B------:R-:W-:Y:S05]  /*1c760*/  BSYNC B1 ;  /* 0x0000000000017941 */ /* 0x000fea0003800000 */
.L_x_4450:
[----:B------:R-:W-:Y:S05]  /*1c770*/  BRA `(.L_x_4452) ;  /* 0xfffffea400947947 */ /* 0x000fea000383ffff */
.L_x_4256:
        /* <DEDUP_REMOVED lines=8> */
.L_x_4454:
[----:B------:R-:W-:Y:S05]  /*1c800*/  BSYNC B1 ;  /* 0x0000000000017941 */ /* 0x000fea0003800000 */
.L_x_4453:
[----:B------:R-:W-:Y:S05]  /*1c810*/  BRA `(.L_x_4455) ;  /* 0xfffffea400747947 */ /* 0x000fea000383ffff */
.L_x_4257:
        /* <DEDUP_REMOVED lines=8> */
.L_x_4457:
[----:B------:R-:W-:Y:S05]  /*1c8a0*/  BSYNC B1 ;  /* 0x0000000000017941 */ /* 0x000fea0003800000 */
.L_x_4456:
[----:B------:R-:W-:Y:S05]  /*1c8b0*/  BRA `(.L_x_4458) ;  /* 0xfffffea400547947 */ /* 0x000fea000383ffff */
.L_x_4259:
[----:B0-----:R0:W1:Y:S02]  /*1c8c0*/  SYNCS.PHASECHK.TRANS64.TRYWAIT P2, [R2+URZ+0x38800], R7 ;  /* 0x03880007020075a7 */ /* 0x001064000804017f */
[----:B-1----:R-:W-:Y:S05]  /*1c8d0*/  @!P2 NANOSLEEP.SYNCS 0x989680 ;  /* 0x009896800000a95d */ /* 0x002fea0003900000 */
[----:B------:R-:W1:Y:S02]  /*1c8e0*/  @!P2 SYNCS.PHASECHK.TRANS64 P2, [R2+URZ+0x38800], R7 ;  /* 0x038800070200a5a7 */ /* 0x000e64000804007f */
[----:B-1----:R-:W-:Y:S05]  /*1c8f0*/  @!P2 BRA `(.L_x_4259) ;  /* 0xfffffffc00f0a947 */ /* 0x002fea000383ffff */
[----:B------:R-:W-:Y:S05]  /*1c900*/  BRA `(.L_x_4459) ;  /* 0xfffffea400cc7947 */ /* 0x000fea000383ffff */
.L_x_4267:
        /* <DEDUP_REMOVED lines=8> */
.L_x_4461:
[----:B------:R-:W-:Y:S05]  /*1c990*/  BSYNC B1 ;  /* 0x0000000000017941 */ /* 0x000fea0003800000 */
.L_x_4460:
[----:B------:R-:W-:Y:S05]  /*1c9a0*/  BRA `(.L_x_4462) ;  /* 0xfffffeb400a07947 */ /* 0x000fea000383ffff */
.L_x_4268:
        /* <DEDUP_REMOVED lines=8> */
.L_x_4464:
[----:B------:R-:W-:Y:S05]  /*1ca30*/  BSYNC B1 ;  /* 0x0000000000017941 */ /* 0x000fea0003800000 */
.L_x_4463:
[----:B------:R-:W-:Y:S05]  /*1ca40*/  BRA `(.L_x_4465) ;  /* 0xfffffeb400807947 */ /* 0x000fea000383ffff */
.L_x_4269:
        /* <DEDUP_REMOVED lines=8> */
.L_x_4467:
[----:B------:R-:W-:Y:S05]  /*1cad0*/  BSYNC B1 ;  /* 0x0000000000017941 */ /* 0x000fea0003800000 */
.L_x_4466:
[----:B------:R-:W-:Y:S05]  /*1cae0*/  BRA `(.L_x_4468) ;  /* 0xfffffeb400607947 */ /* 0x000fea000383ffff */
.L_x_4270:
        /* <DEDUP_REMOVED lines=8> */
.L_x_4470:
[----:B------:R-:W-:Y:S05]  /*1cb70*/  BSYNC B1 ;  /* 0x0000000000017941 */ /* 0x000fea0003800000 */
.L_x_4469:
[----:B------:R-:W-:Y:S05]  /*1cb80*/  BRA `(.L_x_4471) ;  /* 0xfffffeb400407947 */ /* 0x000fea000383ffff */
.L_x_4271:
        /* <DEDUP_REMOVED lines=8> */
.L_x_4473:
[----:B------:R-:W-:Y:S05]  /*1cc10*/  BSYNC B1 ;  /* 0x0000000000017941 */ /* 0x000fea0003800000 */
.L_x_4472:
[----:B------:R-:W-:Y:S05]  /*1cc20*/  BRA `(.L_x_4474) ;  /* 0xfffffeb400207947 */ /* 0x000fea000383ffff */
.L_x_4272:
        /* <DEDUP_REMOVED lines=8> */
.L_x_4476:
[----:B------:R-:W-:Y:S05]  /*1ccb0*/  BSYNC B1 ;  /* 0x0000000000017941 */ /* 0x000fea0003800000 */
.L_x_4475:
[----:B------:R-:W-:Y:S05]  /*1ccc0*/  BRA `(.L_x_4477) ;  /* 0xfffffeb400047947 */ /* 0x000fea000383ffff */
.L_x_4273:
        /* <DEDUP_REMOVED lines=8> */
.L_x_4479:
[----:B------:R-:W-:Y:S05]  /*1cd50*/  BSYNC B1 ;  /* 0x0000000000017941 */ /* 0x000fea0003800000 */
.L_x_4478:
[----:B------:R-:W-:Y:S05]  /*1cd60*/  BRA `(.L_x_4480) ;  /* 0xfffffeb000e87947 */ /* 0x000fea000383ffff */
.L_x_4274:
        /* <DEDUP_REMOVED lines=8> */
.L_x_4482:
[----:B------:R-:W-:Y:S05]  /*1cdf0*/  BSYNC B1 ;  /* 0x0000000000017941 */ /* 0x000fea0003800000 */
.L_x_4481:
[----:B------:R-:W-:Y:S05]  /*1ce00*/  BRA `(.L_x_4483) ;  /* 0xfffffeb000cc7947 */ /* 0x000fea000383ffff */
.L_x_4276:
[----:B0-----:R0:W1:Y:S02]  /*1ce10*/  SYNCS.PHASECHK.TRANS64.TRYWAIT P2, [R2+URZ+0x38800], R3 ;  /* 0x03880003020075a7 */ /* 0x001064000804017f */
[----:B-1----:R-:W-:Y:S05]  /*1ce20*/  @!P2 NANOSLEEP.SYNCS 0x989680 ;  /* 0x009896800000a95d */ /* 0x002fea0003900000 */
[----:B------:R-:W1:Y:S02]  /*1ce30*/  @!P2 SYNCS.PHASECHK.TRANS64 P2, [R2+URZ+0x38800], R3 ;  /* 0x038800030200a5a7 */ /* 0x000e64000804007f */
[----:B-1----:R-:W-:Y:S05]  /*1ce40*/  @!P2 BRA `(.L_x_4276) ;  /* 0xfffffffc00f0a947 */ /* 0x002fea000383ffff */
[----:B------:R-:W-:Y:S05]  /*1ce50*/  BRA `(.L_x_4484) ;  /* 0xfffffeb400287947 */ /* 0x000fea000383ffff */
.L_x_4282:
[----:B0-----:R0:W1:Y:S02]  /*1ce60*/  SYNCS.PHASECHK.TRANS64.TRYWAIT P1, [R21+URZ+0x38830], R14 ;  /* 0x0388300e150075a7 */ /* 0x001064000802017f */
[----:B-1----:R-:W-:Y:S05]  /*1ce70*/  @!P1 NANOSLEEP.SYNCS 0x989680 ;  /* 0x009896800000995d */ /* 0x002fea0003900000 */
[----:B------:R-:W1:Y:S02]  /*1ce80*/  @!P1 SYNCS.PHASECHK.TRANS64 P1, [R21+URZ+0x38830], R14 ;  /* 0x0388300e150095a7 */ /* 0x000e64000802007f */
[----:B-1----:R-:W-:Y:S05]  /*1ce90*/  @!P1 BRA `(.L_x_4282) ;  /* 0xfffffffc00f09947 */ /* 0x002fea000383ffff */
[----:B------:R-:W-:Y:S05]  /*1cea0*/  BRA `(.L_x_4281) ;  /* 0xfffffec000787947 */ /* 0x000fea000383ffff */
.L_x_4284:
[----:B-1----:R1:W2:Y:S02]  /*1ceb0*/  SYNCS.PHASECHK.TRANS64.TRYWAIT P1, [R2+URZ+0x38810], R57 ;  /* 0x03881039020075a7 */ /* 0x0022a4000802017f */
[----:B--2---:R-:W-:Y:S05]  /*1cec0*/  @!P1 NANOSLEEP.SYNCS 0x989680 ;  /* 0x009896800000995d */ /* 0x004fea0003900000 */
[----:B------:R-:W2:Y:S02]  /*1ced0*/  @!P1 SYNCS.PHASECHK.TRANS64 P1, [R2+URZ+0x38810], R57 ;  /* 0x03881039020095a7 */ /* 0x000ea4000802007f */
[----:B--2---:R-:W-:Y:S05]  /*1cee0*/  @!P1 BRA `(.L_x_4284) ;  /* 0xfffffffc00f09947 */ /* 0x004fea000383ffff */
[----:B------:R-:W-:Y:S05]  /*1cef0*/  BRA `(.L_x_4485) ;  /* 0xfffffec400287947 */ /* 0x000fea000383ffff */
.L_x_4289:
[----:B----4-:R4:W0:Y:S02]  /*1cf00*/  SYNCS.PHASECHK.TRANS64.TRYWAIT P1, [R21+URZ+0x38850], R14 ;  /* 0x0388500e150075a7 */ /* 0x010824000802017f */
[----:B0-----:R-:W-:Y:S05]  /*1cf10*/  @!P1 NANOSLEEP.SYNCS 0x989680 ;  /* 0x009896800000995d */ /* 0x001fea0003900000 */
[----:B------:R-:W0:Y:S02]  /*1cf20*/  @!P1 SYNCS.PHASECHK.TRANS64 P1, [R21+URZ+0x38850], R14 ;  /* 0x0388500e150095a7 */ /* 0x000e24000802007f */
[----:B0-----:R-:W-:Y:S05]  /*1cf30*/  @!P1 BRA `(.L_x_4289) ;  /* 0xfffffffc00f09947 */ /* 0x001fea000383ffff */
[----:B------:R-:W-:Y:S05]  /*1cf40*/  BRA `(.L_x_4288) ;  /* 0xfffffec400587947 */ /* 0x000fea000383ffff */
.L_x_4297:
[----:B-1----:R1:W2:Y:S02]  /*1cf50*/  SYNCS.PHASECHK.TRANS64.TRYWAIT P2, [R196+URZ+0x38830], R3 ;  /* 0x03883003c40075a7 */ /* 0x0022a4000804017f */
[----:B--2---:R-:W-:Y:S05]  /*1cf60*/  @!P2 NANOSLEEP.SYNCS 0x989680 ;  /* 0x009896800000a95d */ /* 0x004fea0003900000 */
[----:B------:R-:W2:Y:S02]  /*1cf70*/  @!P2 SYNCS.PHASECHK.TRANS64 P2, [R196+URZ+0x38830], R3 ;  /* 0x03883003c400a5a7 */ /* 0x000ea4000804007f */
[----:B--2---:R-:W-:Y:S05]  /*1cf80*/  @!P2 BRA `(.L_x_4297) ;  /* 0xfffffffc00f0a947 */ /* 0x004fea000383ffff */
[----:B------:R-:W-:Y:S05]  /*1cf90*/  BRA `(.L_x_4296) ;  /* 0xfffffef000507947 */ /* 0x000fea000383ffff */
.L_x_4302:
[----:B---3--:R3:W4:Y:S02]  /*1cfa0*/  SYNCS.PHASECHK.TRANS64.TRYWAIT P2, [R196+URZ+0x38850], R3 ;  /* 0x03885003c40075a7 */ /* 0x008724000804017f */
[----:B----4-:R-:W-:Y:S05]  /*1cfb0*/  @!P2 NANOSLEEP.SYNCS 0x989680 ;  /* 0x009896800000a95d */ /* 0x010fea0003900000 */
[----:B------:R-:W4:Y:S02]  /*1cfc0*/  @!P2 SYNCS.PHASECHK.TRANS64 P2, [R196+URZ+0x38850], R3 ;  /* 0x03885003c400a5a7 */ /* 0x000f24000804007f */
[----:B----4-:R-:W-:Y:S05]  /*1cfd0*/  @!P2 BRA `(.L_x_4302) ;  /* 0xfffffffc00f0a947 */ /* 0x010fea000383ffff */
[----:B------:R-:W-:Y:S05]  /*1cfe0*/  BRA `(.L_x_4301) ;  /* 0xfffffef000ec7947 */ /* 0x000fea000383ffff */
.L_x_4310:
[----:B-1----:R1:W2:Y:S02]  /*1cff0*/  SYNCS.PHASECHK.TRANS64.TRYWAIT P2, [R187+URZ+0x38830], R0 ;  /* 0x03883000bb0075a7 */ /* 0x0022a4000804017f */
[----:B--2---:R-:W-:Y:S05]  /*1d000*/  @!P2 NANOSLEEP.SYNCS 0x989680 ;  /* 0x009896800000a95d */ /* 0x004fea0003900000 */
[----:B------:R-:W2:Y:S02]  /*1d010*/  @!P2 SYNCS.PHASECHK.TRANS64 P2, [R187+URZ+0x38830], R0 ;  /* 0x03883000bb00a5a7 */ /* 0x000ea4000804007f */
[----:B--2---:R-:W-:Y:S05]  /*1d020*/  @!P2 BRA `(.L_x_4310) ;  /* 0xfffffffc00f0a947 */ /* 0x004fea000383ffff */
[----:B------:R-:W-:Y:S05]  /*1d030*/  BRA `(.L_x_4309) ;  /* 0xffffff2800107947 */ /* 0x000fea000383ffff */
.L_x_4315:
[----:B---3--:R3:W4:Y:S02]  /*1d040*/  SYNCS.PHASECHK.TRANS64.TRYWAIT P2, [R187+URZ+0x38850], R0 ;  /* 0x03885000bb0075a7 */ /* 0x008724000804017f */
[----:B----4-:R-:W-:Y:S05]  /*1d050*/  @!P2 NANOSLEEP.SYNCS 0x989680 ;  /* 0x009896800000a95d */ /* 0x010fea0003900000 */
[----:B------:R-:W4:Y:S02]  /*1d060*/  @!P2 SYNCS.PHASECHK.TRANS64 P2, [R187+URZ+0x38850], R0 ;  /* 0x03885000bb00a5a7 */ /* 0x000f24000804007f */
[----:B----4-:R-:W-:Y:S05]  /*1d070*/  @!P2 BRA `(.L_x_4315) ;  /* 0xfffffffc00f0a947 */ /* 0x010fea000383ffff */
[----:B------:R-:W-:Y:S05]  /*1d080*/  BRA `(.L_x_4314) ;  /* 0xffffff2800ac7947 */ /* 0x000fea000383ffff */
.L_x_4343:
        /* <DEDUP_REMOVED lines=11> */
.L_x_4487:
[----:B------:R-:W-:Y:S05]  /*1d140*/  BSYNC B1 ;  /* 0x0000000000017941 */ /* 0x000fea0003800000 */
.L_x_4486:
[----:B------:R-:W-:Y:S05]  /*1d150*/  BRA `(.L_x_4488) ;  /* 0xffffff9c008c7947 */ /* 0x000fea000383ffff */
.L_x_4344:
[----:B------:R-:W-:Y:S01]  /*1d160*/  BSSY B1, `(.L_x_4489) ;  /* 0x0000006000017945 */ /* 0x000fe20003800000 */
[----:B------:R-:W-:-:S07]  /*1d170*/  IMAD.MOV.U32 R15, RZ, RZ, -0x1 ;  /* 0xffffffffff0f7424 */ /* 0x000fce00078e00ff */
[----:B------:R-:W-:Y:S05]  /*1d180*/  WARPSYNC.COLLECTIVE R15, `(.L_x_4490) ;  /* 0x000000000f0c7348 */ /* 0x000fea0003c00000 */
[----:B------:R-:W-:Y:S02]  /*1d190*/  ELECT P6, UR62, PT ;  /* 0x00000000003e782f */ /* 0x000fe400038c0000 */
[----:B------:R-:W-:Y:S01]  /*1d1a0*/  MOV R14, UR62 ;  /* 0x0000003e000e7c02 */ /* 0x000fe20008000f00 */
[----:B------:R-:W-:Y:S10]  /*1d1b0*/  ENDCOLLECTIVE ;  /* 0x000000000000791b */ /* 0x000ff40003800000 */
.L_x_4490:
[----:B------:R-:W-:Y:S05]  /*1d1c0*/  BSYNC B1 ;  /* 0x0000000000017941 */ /* 0x000fea0003800000 */
.L_x_4489:
[----:B------:R-:W-:Y:S05]  /*1d1d0*/  BRA `(.L_x_4491) ;  /* 0xffffff9c00787947 */ /* 0x000fea000383ffff */
.L_x_4345:
[----:B0-----:R0:W1:Y:S02]  /*1d1e0*/  SYNCS.PHASECHK.TRANS64.TRYWAIT P0, [R9+URZ+0x38820], R5 ;  /* 0x03882005090075a7 */ /* 0x001064000800017f */
[----:B-1----:R-:W-:Y:S05]  /*1d1f0*/  @!P0 NANOSLEEP.SYNCS 0x989680 ;  /* 0x009896800000895d */ /* 0x002fea0003900000 */
[----:B------:R-:W1:Y:S02]  /*1d200*/  @!P0 SYNCS.PHASECHK.TRANS64 P0, [R9+URZ+0x38820], R5 ;  /* 0x03882005090085a7 */ /* 0x000e64000800007f */
[----:B-1----:R-:W-:Y:S05]  /*1d210*/  @!P0 BRA `(.L_x_4345) ;  /* 0xfffffffc00f08947 */ /* 0x002fea000383ffff */
[----:B------:R-:W-:Y:S05]  /*1d220*/  BRA `(.L_x_4492) ;  /* 0xffffff9c00907947 */ /* 0x000fea000383ffff */
.L_x_4348:
[----:B0-----:R0:W1:Y:S02]  /*1d230*/  SYNCS.PHASECHK.TRANS64.TRYWAIT P0, [R5+URZ+0x388a0], R7 ;  /* 0x0388a007050075a7 */ /* 0x001064000800017f */
[----:B-1----:R-:W-:Y:S05]  /*1d240*/  @!P0 NANOSLEEP.SYNCS 0x989680 ;  /* 0x009896800000895d */ /* 0x002fea0003900000 */
[----:B------:R-:W1:Y:S02]  /*1d250*/  @!P0 SYNCS.PHASECHK.TRANS64 P0, [R5+URZ+0x388a0], R7 ;  /* 0x0388a007050085a7 */ /* 0x000e64000800007f */
[----:B-1----:R-:W-:Y:S05]  /*1d260*/  @!P0 BRA `(.L_x_4348) ;  /* 0xfffffffc00f08947 */ /* 0x002fea000383ffff */
[----:B------:R-:W-:Y:S05]  /*1d270*/  BRA `(.L_x_4493) ;  /* 0xffffff9c009c7947 */ /* 0x000fea000383ffff */
.L_x_4350:
[----:B-1----:R1:W2:Y:S02]  /*1d280*/  SYNCS.PHASECHK.TRANS64.TRYWAIT P0, [R5+URZ+0x388c0], R7 ;  /* 0x0388c007050075a7 */ /* 0x0022a4000800017f */
[----:B--2---:R-:W-:Y:S05]  /*1d290*/  @!P0 NANOSLEEP.SYNCS 0x989680 ;  /* 0x009896800000895d */ /* 0x004fea0003900000 */
[----:B------:R-:W2:Y:S02]  /*1d2a0*/  @!P0 SYNCS.PHASECHK.TRANS64 P0, [R5+URZ+0x388c0], R7 ;  /* 0x0388c007050085a7 */ /* 0x000ea4000800007f */
[----:B--2---:R-:W-:Y:S05]  /*1d2b0*/  @!P0 BRA `(.L_x_4350) ;  /* 0xfffffffc00f08947 */ /* 0x004fea000383ffff */
[----:B------:R-:W-:Y:S05]  /*1d2c0*/  BRA `(.L_x_4494) ;  /* 0xffffffa000047947 */ /* 0x000fea000383ffff */
.L_x_4354:
[----:B0-----:R0:W1:Y:S02]  /*1d2d0*/  SYNCS.PHASECHK.TRANS64.TRYWAIT P0, [R6+URZ+0x388a0], R7 ;  /* 0x0388a007060075a7 */ /* 0x001064000800017f */
[----:B-1----:R-:W-:Y:S05]  /*1d2e0*/  @!P0 NANOSLEEP.SYNCS 0x989680 ;  /* 0x009896800000895d */ /* 0x002fea0003900000 */
[----:B------:R-:W1:Y:S02]  /*1d2f0*/  @!P0 SYNCS.PHASECHK.TRANS64 P0, [R6+URZ+0x388a0], R7 ;  /* 0x0388a007060085a7 */ /* 0x000e64000800007f */
[----:B-1----:R-:W-:Y:S05]  /*1d300*/  @!P0 BRA `(.L_x_4354) ;  /* 0xfffffffc00f08947 */ /* 0x002fea000383ffff */
[----:B------:R-:W-:Y:S05]  /*1d310*/  BRA `(.L_x_4495) ;  /* 0xffffffa400487947 */ /* 0x000fea000383ffff */
.L_x_4356:
[----:B-1----:R1:W2:Y:S02]  /*1d320*/  SYNCS.PHASECHK.TRANS64.TRYWAIT P1, [R6+URZ+0x388c0], R7 ;  /* 0x0388c007060075a7 */ /* 0x0022a4000802017f */
[----:B--2---:R-:W-:Y:S05]  /*1d330*/  @!P1 NANOSLEEP.SYNCS 0x989680 ;  /* 0x009896800000995d */ /* 0x004fea0003900000 */
[----:B------:R-:W2:Y:S02]  /*1d340*/  @!P1 SYNCS.PHASECHK.TRANS64 P1, [R6+URZ+0x388c0], R7 ;  /* 0x0388c007060095a7 */ /* 0x000ea4000802007f */
[----:B--2---:R-:W-:Y:S05]  /*1d350*/  @!P1 BRA `(.L_x_4356) ;  /* 0xfffffffc00f09947 */ /* 0x004fea000383ffff */
[----:B------:R-:W-:Y:S05]  /*1d360*/  BRA `(.L_x_4496) ;  /* 0xffffffa400a87947 */ /* 0x000fea000383ffff */
.L_x_4366:
        /* <DEDUP_REMOVED lines=11> */
.L_x_4498:
[----:B------:R-:W-:Y:S05]  /*1d420*/  BSYNC B0 ;  /* 0x0000000000007941 */ /* 0x000fea0003800000 */
.L_x_4497:
[----:B------:R-:W-:Y:S05]  /*1d430*/  BRA `(.L_x_4499) ;  /* 0xffffffb000bc7947 */ /* 0x000fea000383ffff */
.L_x_4367:
[----:B------:R-:W-:Y:S01]  /*1d440*/  BSSY B0, `(.L_x_4500) ;  /* 0x0000006000007945 */ /* 0x000fe20003800000 */
[----:B------:R-:W-:-:S07]  /*1d450*/  IMAD.MOV.U32 R15, RZ, RZ, -0x1 ;  /* 0xffffffffff0f7424 */ /* 0x000fce00078e00ff */
[----:B------:R-:W-:Y:S05]  /*1d460*/  WARPSYNC.COLLECTIVE R15, `(.L_x_4501) ;  /* 0x000000000f0c7348 */ /* 0x000fea0003c00000 */
[----:B------:R-:W-:Y:S02]  /*1d470*/  ELECT P6, UR62, PT ;  /* 0x00000000003e782f */ /* 0x000fe400038c0000 */
[----:B------:R-:W-:Y:S01]  /*1d480*/  MOV R14, UR62 ;  /* 0x0000003e000e7c02 */ /* 0x000fe20008000f00 */
[----:B------:R-:W-:Y:S10]  /*1d490*/  ENDCOLLECTIVE ;  /* 0x000000000000791b */ /* 0x000ff40003800000 */
.L_x_4501:
[----:B------:R-:W-:Y:S05]  /*1d4a0*/  BSYNC B0 ;  /* 0x0000000000007941 */ /* 0x000fea0003800000 */
.L_x_4500:
[----:B------:R-:W-:Y:S05]  /*1d4b0*/  BRA `(.L_x_4502) ;  /* 0xffffffb000ac7947 */ /* 0x000fea000383ffff */
.L_x_4370:
[----:B0-----:R0:W1:Y:S02]  /*1d4c0*/  SYNCS.PHASECHK.TRANS64.TRYWAIT P0, [R9+URZ+0x38840], R10 ;  /* 0x0388400a090075a7 */ /* 0x001064000800017f */
[----:B-1----:R-:W-:Y:S05]  /*1d4d0*/  @!P0 NANOSLEEP.SYNCS 0x989680 ;  /* 0x009896800000895d */ /* 0x002fea0003900000 */
[----:B------:R-:W1:Y:S02]  /*1d4e0*/  @!P0 SYNCS.PHASECHK.TRANS64 P0, [R9+URZ+0x38840], R10 ;  /* 0x0388400a090085a7 */ /* 0x000e64000800007f */
[----:B-1----:R-:W-:Y:S05]  /*1d4f0*/  @!P0 BRA `(.L_x_4370) ;  /* 0xfffffffc00f08947 */ /* 0x002fea000383ffff */
[----:B------:R-:W-:Y:S05]  /*1d500*/  BRA `(.L_x_4503) ;  /* 0xffffffb400147947 */ /* 0x000fea000383ffff */
.L_x_4374:
        /* <DEDUP_REMOVED lines=8> */
.L_x_4377:
[----:B0-----:R0:W1:Y:S02]  /*1d590*/  SYNCS.PHASECHK.TRANS64.TRYWAIT P0, [R5+URZ+0x38860], R9 ;  /* 0x03886009050075a7 */ /* 0x001064000800017f */
[----:B-1----:R-:W-:Y:S05]  /*1d5a0*/  @!P0 NANOSLEEP.SYNCS 0x989680 ;  /* 0x009896800000895d */ /* 0x002fea0003900000 */
[----:B------:R-:W1:Y:S02]  /*1d5b0*/  @!P0 SYNCS.PHASECHK.TRANS64 P0, [R5+URZ+0x38860], R9 ;  /* 0x03886009050085a7 */ /* 0x000e64000800007f */
[----:B-1----:R-:W-:Y:S05]  /*1d5c0*/  @!P0 BRA `(.L_x_4377) ;  /* 0xfffffffc00f08947 */ /* 0x002fea000383ffff */
[----:B------:R-:W-:Y:S05]  /*1d5d0*/  BRA `(.L_x_4505) ;  /* 0xffffffbc000c7947 */ /* 0x000fea000383ffff */
.L_x_4386:
[----:B-1----:R1:W2:Y:S02]  /*1d5e0*/  SYNCS.PHASECHK.TRANS64.TRYWAIT P0, [R2+URZ+0x38840], R3 ;  /* 0x03884003020075a7 */ /* 0x0022a4000800017f */
[----:B--2---:R-:W-:Y:S05]  /*1d5f0*/  @!P0 NANOSLEEP.SYNCS 0x989680 ;  /* 0x009896800000895d */ /* 0x004fea0003900000 */
[----:B------:R-:W2:Y:S02]  /*1d600*/  @!P0 SYNCS.PHASECHK.TRANS64 P0, [R2+URZ+0x38840], R3 ;  /* 0x03884003020085a7 */ /* 0x000ea4000800007f */
[----:B--2---:R-:W-:Y:S05]  /*1d610*/  @!P0 BRA `(.L_x_4386) ;  /* 0xfffffffc00f08947 */ /* 0x004fea000383ffff */
[----:B------:R-:W-:Y:S05]  /*1d620*/  BRA `(.L_x_4506) ;  /* 0xffffffc000d87947 */ /* 0x000fea000383ffff */
.L_x_4388:
[----:B0-----:R0:W2:Y:S02]  /*1d630*/  SYNCS.PHASECHK.TRANS64.TRYWAIT P0, [R2+URZ+0x38860], R3 ;  /* 0x03886003020075a7 */ /* 0x0010a4000800017f */
[----:B--2---:R-:W-:Y:S05]  /*1d640*/  @!P0 NANOSLEEP.SYNCS 0x989680 ;  /* 0x009896800000895d */ /* 0x004fea0003900000 */
[----:B------:R-:W2:Y:S02]  /*1d650*/  @!P0 SYNCS.PHASECHK.TRANS64 P0, [R2+URZ+0x38860], R3 ;  /* 0x03886003020085a7 */ /* 0x000ea4000800007f */
[----:B--2---:R-:W-:Y:S05]  /*1d660*/  @!P0 BRA `(.L_x_4388) ;  /* 0xfffffffc00f08947 */ /* 0x004fea000383ffff */
[----:B------:R-:W-:Y:S05]  /*1d670*/  BRA `(.L_x_4507) ;  /* 0xffffffc4004c7947 */ /* 0x000fea000383ffff */
.L_x_4393:
[----:B--2---:R2:W3:Y:S02]  /*1d680*/  SYNCS.PHASECHK.TRANS64.TRYWAIT P0, [R2+URZ+0x38840], R3 ;  /* 0x03884003020075a7 */ /* 0x0044e4000800017f */
[----:B---3--:R-:W-:Y:S05]  /*1d690*/  @!P0 NANOSLEEP.SYNCS 0x989680 ;  /* 0x009896800000895d */ /* 0x008fea0003900000 */
[----:B------:R-:W3:Y:S02]  /*1d6a0*/  @!P0 SYNCS.PHASECHK.TRANS64 P0, [R2+URZ+0x38840], R3 ;  /* 0x03884003020085a7 */ /* 0x000ee4000800007f */
[----:B---3--:R-:W-:Y:S05]  /*1d6b0*/  @!P0 BRA `(.L_x_4393) ;  /* 0xfffffffc00f08947 */ /* 0x008fea000383ffff */
[----:B------:R-:W-:Y:S05]  /*1d6c0*/  BRA `(.L_x_4508) ;  /* 0xffffffc800e07947 */ /* 0x000fea000383ffff */
.L_x_4395:
[----:B0-----:R0:W1:Y:S02]  /*1d6d0*/  SYNCS.PHASECHK.TRANS64.TRYWAIT P1, [R2+URZ+0x38860], R3 ;  /* 0x03886003020075a7 */ /* 0x001064000802017f */
[----:B-1----:R-:W-:Y:S05]  /*1d6e0*/  @!P1 NANOSLEEP.SYNCS 0x989680 ;  /* 0x009896800000995d */ /* 0x002fea0003900000 */
[----:B------:R-:W1:Y:S02]  /*1d6f0*/  @!P1 SYNCS.PHASECHK.TRANS64 P1, [R2+URZ+0x38860], R3 ;  /* 0x03886003020095a7 */ /* 0x000e64000802007f */
[----:B-1----:R-:W-:Y:S05]  /*1d700*/  @!P1 BRA `(.L_x_4395) ;  /* 0xfffffffc00f09947 */ /* 0x002fea000383ffff */
[----:B------:R-:W-:Y:S05]  /*1d710*/  BRA `(.L_x_4509) ;  /* 0xffffffcc00507947 */ /* 0x000fea000383ffff */
.L_x_4400:
[----:B--2---:R2:W3:Y:S02]  /*1d720*/  SYNCS.PHASECHK.TRANS64.TRYWAIT P0, [R2+URZ+0x38840], R3 ;  /* 0x03884003020075a7 */ /* 0x0044e4000800017f */
[----:B---3--:R-:W-:Y:S05]  /*1d730*/  @!P0 NANOSLEEP.SYNCS 0x989680 ;  /* 0x009896800000895d */ /* 0x008fea0003900000 */
[----:B------:R-:W3:Y:S02]  /*1d740*/  @!P0 SYNCS.PHASECHK.TRANS64 P0, [R2+URZ+0x38840], R3 ;  /* 0x03884003020085a7 */ /* 0x000ee4000800007f */
[----:B---3--:R-:W-:Y:S05]  /*1d750*/  @!P0 BRA `(.L_x_4400) ;  /* 0xfffffffc00f08947 */ /* 0x008fea000383ffff */
[----:B------:R-:W-:Y:S05]  /*1d760*/  BRA `(.L_x_4510) ;  /* 0xffffffd000c87947 */ /* 0x000fea000383ffff */
.L_x_4402:
[----:B0-----:R0:W1:Y:S02]  /*1d770*/  SYNCS.PHASECHK.TRANS64.TRYWAIT P1, [R2+URZ+0x38860], R3 ;  /* 0x03886003020075a7 */ /* 0x001064000802017f */
[----:B-1----:R-:W-:Y:S05]  /*1d780*/  @!P1 NANOSLEEP.SYNCS 0x989680 ;  /* 0x009896800000995d */ /* 0x002fea0003900000 */
[----:B------:R-:W1:Y:S02]  /*1d790*/  @!P1 SYNCS.PHASECHK.TRANS64 P1, [R2+URZ+0x38860], R3 ;  /* 0x03886003020095a7 */ /* 0x000e64000802007f */
[----:B-1----:R-:W-:Y:S05]  /*1d7a0*/  @!P1 BRA `(.L_x_4402) ;  /* 0xfffffffc00f09947 */ /* 0x002fea000383ffff */
[----:B------:R-:W-:Y:S05]  /*1d7b0*/  BRA `(.L_x_4511) ;  /* 0xffffffd4003c7947 */ /* 0x000fea000383ffff */
.L_x_4407:
[----:B------:R-:W-:Y:S01]  /*1d7c0*/  BSSY B0, `(.L_x_4512) ;  /* 0x0000008000007945 */ /* 0x000fe20003800000 */
[----:B0-----:R-:W-:Y:S01]  /*1d7d0*/  IMAD.MOV.U32 R13, RZ, RZ, R16 ;  /* 0x000000ffff0d7224 */ /* 0x001fe200078e0010 */
[----:B------:R-:W-:Y:S01]  /*1d7e0*/  MOV R15, 0xffffffff ;  /* 0xffffffff000f7802 */ /* 0x000fe20000000f00 */
[----:B------:R-:W-:Y:S02]  /*1d7f0*/  IMAD.MOV.U32 R12, RZ, RZ, RZ ;  /* 0x000000ffff0c7224 */ /* 0x000fe400078e00ff */
[----:B------:R-:W-:-:S07]  /*1d800*/  IMAD.MOV.U32 R11, RZ, RZ, 0x1f ;  /* 0x0000001fff0b7424 */ /* 0x000fce00078e00ff */
[----:B-1----:R-:W-:Y:S05]  /*1d810*/  WARPSYNC.COLLECTIVE R15, `(.L_x_4513) ;  /* 0x000000000f087348 */ /* 0x002fea0003c00000 */
[----:B------:R0:W2:Y:S02]  /*1d820*/  SHFL.IDX P6, R14, R13, R12, R11 ;  /* 0x0000000c0d0e7389 */ /* 0x0000a400000c000b */
[----:B012---:R-:W-:Y:S01]  /*1d830*/  ENDCOLLECTIVE ;  /* 0x000000000000791b */ /* 0x007fe20003800000 */
.L_x_4513:
[----:B------:R-:W-:Y:S05]  /*1d840*/  BSYNC B0 ;  /* 0x0000000000007941 */ /* 0x000fea0003800000 */
.L_x_4512:
        /* <DEDUP_REMOVED lines=8> */
.L_x_4514:
[----:B------:R-:W-:Y:S01]  /*1d8d0*/  MOV R16, R14 ;  /* 0x0000000e00107202 */ /* 0x000fe20000000f00 */
[----:B------:R-:W-:Y:S06]  /*1d8e0*/  BRA `(.L_x_4515) ;  /* 0xffffffd800887947 */ /* 0x000fec000383ffff */
.L_x_4410:
        /* <DEDUP_REMOVED lines=8> */
.L_x_4517:
[----:B------:R-:W-:Y:S05]  /*1d970*/  BSYNC B0 ;  /* 0x0000000000007941 */ /* 0x000fea0003800000 */
.L_x_4516:
        /* <DEDUP_REMOVED lines=10> */
.L_x_4518:
        /* <DEDUP_REMOVED lines=8> */
.L_x_4519:
        /* <DEDUP_REMOVED lines=8> */
.L_x_4520:
        /* <DEDUP_REMOVED lines=8> */
.L_x_4521:
        /* <DEDUP_REMOVED lines=8> */
.L_x_4522:
[----:B------:R-:W-:Y:S05]  /*1dc20*/  BRA `(.L_x_4523) ;  /* 0xffffffd8004c7947 */ /* 0x000fea000383ffff */
.L_x_4415:
[----:B------:R-:W-:Y:S01]  /*1dc30*/  BSSY B0, `(.L_x_4524) ;  /* 0x0000008000007945 */ /* 0x000fe20003800000 */
[----:B-----5:R-:W-:Y:S01]  /*1dc40*/  IMAD.MOV.U32 R13, RZ, RZ, R17 ;  /* 0x000000ffff0d7224 */ /* 0x020fe200078e0011 */
[----:B------:R-:W-:Y:S01]  /*1dc50*/  MOV R11, RZ ;  /* 0x000000ff000b7202 */ /* 0x000fe20000000f00 */
[----:B------:R-:W-:Y:S02]  /*1dc60*/  IMAD.MOV.U32 R12, RZ, RZ, 0x1 ;  /* 0x00000001ff0c7424 */ /* 0x000fe400078e00ff */
[----:B------:R-:W-:-:S07]  /*1dc70*/  IMAD.MOV.U32 R15, RZ, RZ, -0x1 ;  /* 0xffffffffff0f7424 */ /* 0x000fce00078e00ff */
[----:B0-----:R-:W-:Y:S05]  /*1dc80*/  WARPSYNC.COLLECTIVE R15, `(.L_x_4525) ;  /* 0x000000000f087348 */ /* 0x001fea0003c00000 */
[----:B------:R1:W2:Y:S02]  /*1dc90*/  SHFL.UP P6, R14, R13, R12, R11 ;  /* 0x0400000c0d0e7389 */ /* 0x0002a400000c000b */
[----:B012---:R-:W-:Y:S01]  /*1dca0*/  ENDCOLLECTIVE ;  /* 0x000000000000791b */ /* 0x007fe20003800000 */
.L_x_4525:
[----:B------:R-:W-:Y:S05]  /*1dcb0*/  BSYNC B0 ;  /* 0x0000000000007941 */ /* 0x000fea0003800000 */
.L_x_4524:
        /* <DEDUP_REMOVED lines=10> */
.L_x_4526:
        /* <DEDUP_REMOVED lines=8> */
.L_x_4527:
        /* <DEDUP_REMOVED lines=8> */
.L_x_4528:
        /* <DEDUP_REMOVED lines=8> */
.L_x_4529:
        /* <DEDUP_REMOVED lines=8> */
.L_x_4530:
[----:B------:R-:W-:Y:S05]  /*1df60*/  BRA `(.L_x_4531) ;  /* 0xffffffd800307947 */ /* 0x000fea000383ffff */
.L_x_4417:
[----:B------:R-:W-:Y:S01]  /*1df70*/  BSSY B0, `(.L_x_4532) ;  /* 0x0000006000007945 */ /* 0x000fe20003800000 */
[----:B------:R-:W-:Y:S01]  /*1df80*/  PLOP3.LUT P6, PT, P6, PT, PT, 0x8, 0x0 ;  /* 0x000000000000781c */ /* 0x000fe200037ce170 */
[----:B------:R-:W-:-:S12]  /*1df90*/  IMAD.MOV.U32 R15, RZ, RZ, -0x1 ;  /* 0xffffffffff0f7424 */ /* 0x000fd800078e00ff */
[----:B0-----:R-:W-:Y:S05]  /*1dfa0*/  WARPSYNC.COLLECTIVE R15, `(.L_x_4533) ;  /* 0x000000000f087348 */ /* 0x001fea0003c00000 */
[----:B------:R-:W-:Y:S01]  /*1dfb0*/  VOTE.ANY R14, PT, P6 ;  /* 0x00000000000e7806 */ /* 0x000fe200030e0100 */
[----:B0-----:R-:W-:Y:S06]  /*1dfc0*/  ENDCOLLECTIVE ;  /* 0x000000000000791b */ /* 0x001fec0003800000 */
.L_x_4533:
[----:B------:R-:W-:Y:S05]  /*1dfd0*/  BSYNC B0 ;  /* 0x0000000000007941 */ /* 0x000fea0003800000 */
.L_x_4532:
        /* <DEDUP_REMOVED lines=9> */
.L_x_4534:
[----:B------:R-:W-:Y:S01]  /*1e070*/  IMAD.MOV.U32 R17, RZ, RZ, R14 ;  /* 0x000000ffff117224 */ /* 0x000fe200078e000e */
[----:B------:R-:W-:Y:S06]  /*1e080*/  BRA `(.L_x_4535) ;  /* 0xffffffd800207947 */ /* 0x000fec000383ffff */
.L_x_4419:
[----:B------:R-:W-:Y:S01]  /*1e090*/  BSSY B0, `(.L_x_4536) ;  /* 0x0000007000007945 */ /* 0x000fe20003800000 */
[----:B------:R-:W-:Y:S02]  /*1e0a0*/  IMAD.MOV.U32 R13, RZ, RZ, R2 ;  /* 0x000000ffff0d7224 */ /* 0x000fe400078e0002 */
[----:B------:R-:W-:Y:S02]  /*1e0b0*/  IMAD.MOV.U32 R11, RZ, RZ, 0x1f ;  /* 0x0000001fff0b7424 */ /* 0x000fe400078e00ff */
[----:B------:R-:W-:-:S07]  /*1e0c0*/  IMAD.MOV.U32 R15, RZ, RZ, -0x1 ;  /* 0xffffffffff0f7424 */ /* 0x000fce00078e00ff */
[----:B012---:R-:W-:Y:S05]  /*1e0d0*/  WARPSYNC.COLLECTIVE R15, `(.L_x_4537) ;  /* 0x000000000f087348 */ /* 0x007fea0003c00000 */
[----:B------:R3:W4:Y:S02]  /*1e0e0*/  SHFL.IDX P6, R14, R13, R12, R11 ;  /* 0x0000000c0d0e7389 */ /* 0x00072400000c000b */
[----:B01234-:R-:W-:Y:S01]  /*1e0f0*/  ENDCOLLECTIVE ;  /* 0x000000000000791b */ /* 0x01ffe20003800000 */
.L_x_4537:
[----:B------:R-:W-:Y:S05]  /*1e100*/  BSYNC B0 ;  /* 0x0000000000007941 */ /* 0x000fea0003800000 */
.L_x_4536:
[----:B------:R-:W-:Y:S01]  /*1e110*/  IMAD.MOV.U32 R7, RZ, RZ, R14 ;  /* 0x000000ffff077224 */ /* 0x000fe200078e000e */
[----:B------:R-:W-:Y:S06]  /*1e120*/  BRA `(.L_x_4418) ;  /* 0xffffffd800147947 */ /* 0x000fec000383ffff */
.L_x_4422:
[----:B-1----:R1:W2:Y:S02]  /*1e130*/  SYNCS.PHASECHK.TRANS64.TRYWAIT P0, [R0+URZ+0x38820], R3 ;  /* 0x03882003000075a7 */ /* 0x0022a4000800017f */
[----:B--2---:R-:W-:Y:S05]  /*1e140*/  @!P0 NANOSLEEP.SYNCS 0x989680 ;  /* 0x009896800000895d */ /* 0x004fea0003900000 */
[----:B------:R-:W2:Y:S02]  /*1e150*/  @!P0 SYNCS.PHASECHK.TRANS64 P0, [R0+URZ+0x38820], R3 ;  /* 0x03882003000085a7 */ /* 0x000ea4000800007f */
[----:B--2---:R-:W-:Y:S05]  /*1e160*/  @!P0 BRA `(.L_x_4422) ;  /* 0xfffffffc00f08947 */ /* 0x004fea000383ffff */
[----:B------:R-:W-:Y:S05]  /*1e170*/  BRA `(.L_x_4538) ;  /* 0xffffffdc00847947 */ /* 0x000fea000383ffff */
.L_x_4423:
        /* <DEDUP_REMOVED lines=11> */
.L_x_4540:
[----:B------:R-:W-:Y:S05]  /*1e230*/  BSYNC B0 ;  /* 0x0000000000007941 */ /* 0x000fea0003800000 */
.L_x_4539:
[----:B------:R-:W-:Y:S05]  /*1e240*/  BRA `(.L_x_4541) ;  /* 0xffffffdc00687947 */ /* 0x000fea000383ffff */
.L_x_4424:
[----:B------:R-:W-:Y:S01]  /*1e250*/  BSSY B0, `(.L_x_4542) ;  /* 0x0000006000007945 */ /* 0x000fe20003800000 */
[----:B------:R-:W-:-:S07]  /*1e260*/  IMAD.MOV.U32 R15, RZ, RZ, -0x1 ;  /* 0xffffffffff0f7424 */ /* 0x000fce00078e00ff */
[----:B012---:R-:W-:Y:S05]  /*1e270*/  WARPSYNC.COLLECTIVE R15, `(.L_x_4543) ;  /* 0x000000000f0c7348 */ /* 0x007fea0003c00000 */
[----:B------:R-:W-:Y:S02]  /*1e280*/  ELECT P6, UR62, PT ;  /* 0x00000000003e782f */ /* 0x000fe400038c0000 */
[----:B------:R-:W-:Y:S01]  /*1e290*/  MOV R14, UR62 ;  /* 0x0000003e000e7c02 */ /* 0x000fe20008000f00 */
[----:B012---:R-:W-:Y:S10]  /*1e2a0*/  ENDCOLLECTIVE ;  /* 0x000000000000791b */ /* 0x007ff40003800000 */
.L_x_4543:
[----:B------:R-:W-:Y:S05]  /*1e2b0*/  BSYNC B0 ;  /* 0x0000000000007941 */ /* 0x000fea0003800000 */
.L_x_4542:
[----:B------:R-:W-:Y:S05]  /*1e2c0*/  BRA `(.L_x_4544) ;  /* 0xffffffdc005c7947 */ /* 0x000fea000383ffff */
.L_x_4426:
[----:B-1----:R1:W2:Y:S02]  /*1e2d0*/  SYNCS.PHASECHK.TRANS64.TRYWAIT P0, [R6+URZ], R5 ;  /* 0x00000005060075a7 */ /* 0x0022a4000800017f */
[----:B--2---:R-:W-:Y:S05]  /*1e2e0*/  @!P0 NANOSLEEP.SYNCS 0x989680 ;  /* 0x009896800000895d */ /* 0x004fea0003900000 */
[----:B------:R-:W2:Y:S02]  /*1e2f0*/  @!P0 SYNCS.PHASECHK.TRANS64 P0, [R6+URZ], R5 ;  /* 0x00000005060085a7 */ /* 0x000ea4000800007f */
[----:B--2---:R-:W-:Y:S05]  /*1e300*/  @!P0 BRA `(.L_x_4426) ;  /* 0xfffffffc00f08947 */ /* 0x004fea000383ffff */
[----:B------:R-:W-:Y:S05]  /*1e310*/  BRA `(.L_x_4545) ;  /* 0xffffffdc00987947 */ /* 0x000fea000383ffff */
.L_x_4427:
[----:B--2---:R2:W3:Y:S02]  /*1e320*/  SYNCS.PHASECHK.TRANS64.TRYWAIT P0, [R7+URZ], R2 ;  /* 0x00000002070075a7 */ /* 0x0044e4000800017f */
[----:B---3--:R-:W-:Y:S05]  /*1e330*/  @!P0 NANOSLEEP.SYNCS 0x989680 ;  /* 0x009896800000895d */ /* 0x008fea0003900000 */
[----:B------:R-:W3:Y:S02]  /*1e340*/  @!P0 SYNCS.PHASECHK.TRANS64 P0, [R7+URZ], R2 ;  /* 0x00000002070085a7 */ /* 0x000ee4000800007f */
[----:B---3--:R-:W-:Y:S05]  /*1e350*/  @!P0 BRA `(.L_x_4427) ;  /* 0xfffffffc00f08947 */ /* 0x008fea000383ffff */
[----:B------:R-:W-:Y:S05]  /*1e360*/  BRA `(.L_x_4546) ;  /* 0xffffffdc008c7947 */ /* 0x000fea000383ffff */
.L_x_4429:
[----:B---3--:R3:W4:Y:S02]  /*1e370*/  SYNCS.PHASECHK.TRANS64.TRYWAIT P0, [R4+URZ], R5 ;  /* 0x00000005040075a7 */ /* 0x008724000800017f */
[----:B----4-:R-:W-:Y:S05]  /*1e380*/  @!P0 NANOSLEEP.SYNCS 0x989680 ;  /* 0x009896800000895d */ /* 0x010fea0003900000 */
[----:B------:R-:W4:Y:S02]  /*1e390*/  @!P0 SYNCS.PHASECHK.TRANS64 P0, [R4+URZ], R5 ;  /* 0x00000005040085a7 */ /* 0x000f24000800007f */
[----:B----4-:R-:W-:Y:S05]  /*1e3a0*/  @!P0 BRA `(.L_x_4429) ;  /* 0xfffffffc00f08947 */ /* 0x010fea000383ffff */
[----:B------:R-:W-:Y:S05]  /*1e3b0*/  BRA `(.L_x_4547) ;  /* 0xffffffdc00947947 */ /* 0x000fea000383ffff */
.L_x_4548:
        /* <DEDUP_REMOVED lines=12> */
.L_x_4566:


//--------------------- .nv.global.init           --------------------------
	.section	.nv.global.init,"aw",@progbits
.nv.global.init:
	.type		$str$20,@object
	.size		$str$20,($str$21 - $str$20)
$str$20:
        /*0000*/ 	.byte	0x28, 0x61, 0x64, 0x64, 0x72, 0x65, 0x73, 0x73, 0x20, 0x26, 0x20, 0x6d, 0x61, 0x73, 0x6b, 0x29
        /*0010*/ 	.byte	0x20, 0x3d, 0x3d, 0x20, 0x30, 0x00
	.type		$str$21,@object
	.size		$str$21,(__unnamed_5 - $str$21)
$str$21:
        /*0016*/ 	.byte	0x2f, 0x74, 0x6d, 0x70, 0x2f, 0x6f, 0x73, 0x73, 0x5f, 0x6b, 0x65, 0x72, 0x6e, 0x65, 0x6c, 0x73
        /*0026*/ 	.byte	0x5f, 0x73, 0x72, 0x63, 0x2f, 0x66, 0x6c, 0x61, 0x73, 0x68, 0x5f, 0x61, 0x74, 0x74, 0x65, 0x6e
        /*0036*/ 	.byte	0x74, 0x69, 0x6f, 0x6e, 0x2f, 0x63, 0x73, 0x72, 0x63, 0x2f, 0x63, 0x75, 0x74, 0x6c, 0x61, 0x73
        /*0046*/ 	.byte	0x73, 0x2f, 0x69, 0x6e, 0x63, 0x6c, 0x75, 0x64, 0x65, 0x2f, 0x63, 0x75, 0x74, 0x65, 0x2f, 0x70
        /*0056*/ 	.byte	0x6f, 0x69, 0x6e, 0x74, 0x65, 0x72, 0x5f, 0x66, 0x6c, 0x61, 0x67, 0x67, 0x65, 0x64, 0x2e, 0x68
        /*0066*/ 	.byte	0x70, 0x70, 0x00
	.type		__unnamed_5,@object
	.size		__unnamed_5,(__unnamed_4 - __unnamed_5)
__unnamed_5:
        /* <DEDUP_REMOVED lines=24> */
	.type		__unnamed_4,@object
	.size		__unnamed_4,(__unnamed_1 - __unnamed_4)
__unnamed_4:
        /* <DEDUP_REMOVED lines=28> */
        /*03a5*/ 	.byte	0x3e, 0x3e, 0x3e, 0x3e, 0x3e, 0x5d, 0x00
	.type		__unnamed_1,@object
	.size		__unnamed_1,(__unnamed_3 - __unnamed_1)
__unnamed_1:
        /* <DEDUP_REMOVED lines=28> */
        /*056c*/ 	.byte	0x3e, 0x3e, 0x3e, 0x3e, 0x3e, 0x20, 0x26, 0x5d, 0x00
	.type		__unnamed_3,@object
	.size		__unnamed_3,(__unnamed_2 - __unnamed_3)
__unnamed_3:
        /* <DEDUP_REMOVED lines=28> */
        /*0735*/ 	.byte	0x32, 0x37, 0x36, 0x38, 0x3e, 0x3e, 0x3e, 0x3e, 0x3e, 0x5d, 0x00
	.type		__unnamed_2,@object
	.size		__unnamed_2,(.L_1 - __unnamed_2)
__unnamed_2:
        /* <DEDUP_REMOVED lines=29> */
.L_1:


//--------------------- .nv.shared._ZN7cutlass13device_kernelIN5flash11enable_sm90INS1_16FlashAttnFwdSm90INS1_25CollectiveMainloopFwdSm90ILi2EN4cute5tupleIJNS5_1CILi1EEES8_S8_EEENS6_IJNS7_ILi64EEESA_SA_EEELi512ENS_6half_tEfNS_4arch4Sm90ELb0ELb0ELb0ELb0ELb0ELb0ELb0ELb0ELb0ELb0ELb0ELb0EEENS1_21CollectiveEpilogueFwdINS6_IJSA_NS7_ILi512EEESA_EEES9_SC_SE_Li256ELb0ELb0ELb0ELb0EEENS1_29StaticPersistentTileSchedulerILb0EEEEEEEEEvNT_6ParamsE --------------------------
	.section	.nv.shared._ZN7cutlass13device_kernelIN5flash11enable_sm90INS1_16FlashAttnFwdSm90INS1_25CollectiveMainloopFwdSm90ILi2EN4cute5tupleIJNS5_1CILi1EEES8_S8_EEENS6_IJNS7_ILi64EEESA_SA_EEELi512ENS_6half_tEfNS_4arch4Sm90ELb0ELb0ELb0ELb0ELb0ELb0ELb0ELb0ELb0ELb0ELb0ELb0EEENS1_21CollectiveEpilogueFwdINS6_IJSA_NS7_ILi512EEESA_EEES9_SC_SE_Li256ELb0ELb0ELb0ELb0EEENS1_29StaticPersistentTileSchedulerILb0EEEEEEEEEvNT_6ParamsE,"aw",@nobits
	.sectionflags	@""
	.align	16
	.zero		1024


//--------------------- .nv.shared.reserved.0     --------------------------
	.section	.nv.shared.reserved.0,"aw",@nobits
	.weak		__nv_reservedSMEM_offset_0_alias
	.size		__nv_reservedSMEM_offset_0_alias, 0, 0
	.other		__nv_reservedSMEM_offset_0_alias,@"STO_CUDA_RESERVED_SHARED STV_DEFAULT"
__nv_reservedSMEM_offset_0_alias:
	.zero		0


//--------------------- .nv.global                --------------------------
	.section	.nv.global,"aw",@nobits
.nv.global:
	.type		_ZN69_INTERNAL_5d5e14de_33_flash_fwd_hdim64_512_fp16_sm90_cu_1f2e7571_38544cute1_E,@object
	.size		_ZN69_INTERNAL_5d5e14de_33_flash_fwd_hdim64_512_fp16_sm90_cu_1f2e7571_38544cute1_E,(_ZN69_INTERNAL_5d5e14de_33_flash_fwd_hdim64_512_fp16_sm90_cu_1f2e7571_38544cuda3std3__45__cpo6cbeginE - _ZN69_INTERNAL_5d5e14de_33_flash_fwd_hdim64_512_fp16_sm90_cu_1f2e7571_38544cute1_E)
_ZN69_INTERNAL_5d5e14de_33_flash_fwd_hdim64_512_fp16_sm90_cu_1f2e7571_38544cute1_E:
	.zero		1
	.type		_ZN69_INTERNAL_5d5e14de_33_flash_fwd_hdim64_512_fp16_sm90_cu_1f2e7571_38544cuda3std3__45__cpo6cbeginE,@object
	.size		_ZN69_INTERNAL_5d5e14de_33_flash_fwd_hdim64_512_fp16_sm90_cu_1f2e7571_38544cuda3std3__45__cpo6cbeginE,(_ZN69_INTERNAL_5d5e14de_33_flash_fwd_hdim64_512_fp16_sm90_cu_1f2e7571_38544cuda3std3__48in_placeE - _ZN69_INTERNAL_5d5e14de_33_flash_fwd_hdim64_512_fp16_sm90_cu_1f2e7571_38544cuda3std3__45__cpo6cbeginE)
_ZN69_INTERNAL_5d5e14de_33_flash_fwd_hdim64_512_fp16_sm90_cu_1f2e7571_38544cuda3std3__45__cpo6cbeginE:
	.zero		1
	.type		_ZN69_INTERNAL_5d5e14de_33_flash_fwd_hdim64_512_fp16_sm90_cu_1f2e7571_38544cuda3std3__48in_placeE,@object
	.size		_ZN69_INTERNAL_5d5e14de_33_flash_fwd_hdim64_512_fp16_sm90_cu_1f2e7571_38544cuda3std3__48in_placeE,(_ZN69_INTERNAL_5d5e14de_33_flash_fwd_hdim64_512_fp16_sm90_cu_1f2e7571_38544cuda3std6ranges3__45__cpo9iter_moveE - _ZN69_INTERNAL_5d5e14de_33_flash_fwd_hdim64_512_fp16_sm90_cu_1f2e7571_38544cuda3std3__48in_placeE)
_ZN69_INTERNAL_5d5e14de_33_flash_fwd_hdim64_512_fp16_sm90_cu_1f2e7571_38544cuda3std3__48in_placeE:
	.zero		1
	.type		_ZN69_INTERNAL_5d5e14de_33_flash_fwd_hdim64_512_fp16_sm90_cu_1f2e7571_38544cuda3std6ranges3__45__cpo9iter_moveE,@object
	.size		_ZN69_INTERNAL_5d5e14de_33_flash_fwd_hdim64_512_fp16_sm90_cu_1f2e7571_38544cuda3std6ranges3__45__cpo9iter_moveE,(_ZN69_INTERNAL_5d5e14de_33_flash_fwd_hdim64_512_fp16_sm90_cu_1f2e7571_38544cuda3std3__45__cpo5beginE - _ZN69_INTERNAL_5d5e14de_33_flash_fwd_hdim64_512_fp16_sm90_cu_1f2e7571_38544cuda3std6ranges3__45__cpo9iter_moveE)
_ZN69_INTERNAL_5d5e14de_33_flash_fwd_hdim64_512_fp16_sm90_cu_1f2e7571_38544cuda3std6ranges3__45__cpo9iter_moveE:
	.zero		1
	.type		_ZN69_INTERNAL_5d5e14de_33_flash_fwd_hdim64_512_fp16_sm90_cu_1f2e7571_38544cuda3std3__45__cpo5beginE,@object
	.size		_ZN69_INTERNAL_5d5e14de_33_flash_fwd_hdim64_512_fp16_sm90_cu_1f2e7571_38544cuda3std3__45__cpo5beginE,(_ZN69_INTERNAL_5d5e14de_33_flash_fwd_hdim64_512_fp16_sm90_cu_1f2e7571_38544cuda3std3__471_GLOBAL__N__5d5e14de_33_flash_fwd_hdim64_512_fp16_sm90_cu_1f2e7571_38546ignoreE - _ZN69_INTERNAL_5d5e14de_33_flash_fwd_hdim64_512_fp16_sm90_cu_1f2e7571_38544cuda3std3__45__cpo5beginE)
_ZN69_INTERNAL_5d5e14de_33_flash_fwd_hdim64_512_fp16_sm90_cu_1f2e7571_38544cuda3std3__45__cpo5beginE:
	.zero		1
	.type		_ZN69_INTERNAL_5d5e14de_33_flash_fwd_hdim64_512_fp16_sm90_cu_1f2e7571_38544cuda3std3__471_GLOBAL__N__5d5e14de_33_flash_fwd_hdim64_512_fp16_sm90_cu_1f2e7571_38546ignoreE,@object
	.size		_ZN69_INTERNAL_5d5e14de_33_flash_fwd_hdim64_512_fp16_sm90_cu_1f2e7571_38544cuda3std3__471_GLOBAL__N__5d5e14de_33_flash_fwd_hdim64_512_fp16_sm90_cu_1f2e7571_38546ignoreE,(_ZN69_INTERNAL_5d5e14de_33_flash_fwd_hdim64_512_fp16_sm90_cu_1f2e7571_38544cute7productE - _ZN69_INTERNAL_5d5e14de_33_flash_fwd_hdim64_512_fp16_sm90_cu_1f2e7571_38544cuda3std3__471_GLOBAL__N__5d5e14de_33_flash_fwd_hdim64_512_fp16_sm90_cu_1f2e7571_38546ignoreE)
_ZN69_INTERNAL_5d5e14de_33_flash_fwd_hdim64_512_fp16_sm90_cu_1f2e7571_38544cuda3std3__471_GLOBAL__N__5d5e14de_33_flash_fwd_hdim64_512_fp16_sm90_cu_1f2e7571_38546ignoreE:
	.zero		1
	.type		_ZN69_INTERNAL_5d5e14de_33_flash_fwd_hdim64_512_fp16_sm90_cu_1f2e7571_38544cute7productE,@object
	.size		_ZN69_INTERNAL_5d5e14de_33_flash_fwd_hdim64_512_fp16_sm90_cu_1f2e7571_38544cute7productE,(_ZN69_INTERNAL_5d5e14de_33_flash_fwd_hdim64_512_fp16_sm90_cu_1f2e7571_38544cuda3std3__45__cpo3endE - _ZN69_INTERNAL_5d5e14de_33_flash_fwd_hdim64_512_fp16_sm90_cu_1f2e7571_38544cute7productE)
_ZN69_INTERNAL_5d5e14de_33_flash_fwd_hdim64_512_fp16_sm90_cu_1f2e7571_38544cute7productE:
	.zero		1
	.type		_ZN69_INTERNAL_5d5e14de_33_flash_fwd_hdim64_512_fp16_sm90_cu_1f2e7571_38544cuda3std3__45__cpo3endE,@object
	.size		_ZN69_INTERNAL_5d5e14de_33_flash_fwd_hdim64_512_fp16_sm90_cu_1f2e7571_38544cuda3std3__45__cpo3endE,(_ZN69_INTERNAL_5d5e14de_33_flash_fwd_hdim64_512_fp16_sm90_cu_1f2e7571_38544cuda3std3__419piecewise_constructE - _ZN69_INTERNAL_5d5e14de_33_flash_fwd_hdim64_512_fp16_sm90_cu_1f2e7571_38544cuda3std3__45__cpo3endE)
_ZN69_INTERNAL_5d5e14de_33_flash_fwd_hdim64_512_fp16_sm90_cu_1f2e7571_38544cuda3std3__45__cpo3endE:
	.zero		1
	.type		_ZN69_INTERNAL_5d5e14de_33_flash_fwd_hdim64_512_fp16_sm90_cu_1f2e7571_38544cuda3std3__419piecewise_constructE,@object
	.size		_ZN69_INTERNAL_5d5e14de_33_flash_fwd_hdim64_512_fp16_sm90_cu_1f2e7571_38544cuda3std3__419piecewise_constructE,(_ZN69_INTERNAL_5d5e14de_33_flash_fwd_hdim64_512_fp16_sm90_cu_1f2e7571_38544cuda3std3__45__cpo4cendE - _ZN69_INTERNAL_5d5e14de_33_flash_fwd_hdim64_512_fp16_sm90_cu_1f2e7571_38544cuda3std3__419piecewise_constructE)
_ZN69_INTERNAL_5d5e14de_33_flash_fwd_hdim64_512_fp16_sm90_cu_1f2e7571_38544cuda3std3__419piecewise_constructE:
	.zero		1
	.type		_ZN69_INTERNAL_5d5e14de_33_flash_fwd_hdim64_512_fp16_sm90_cu_1f2e7571_38544cuda3std3__45__cpo4cendE,@object
	.size		_ZN69_INTERNAL_5d5e14de_33_flash_fwd_hdim64_512_fp16_sm90_cu_1f2e7571_38544cuda3std3__45__cpo4cendE,(_ZN69_INTERNAL_5d5e14de_33_flash_fwd_hdim64_512_fp16_sm90_cu_1f2e7571_38544cuda3std6ranges3__45__cpo4swapE - _ZN69_INTERNAL_5d5e14de_33_flash_fwd_hdim64_512_fp16_sm90_cu_1f2e7571_38544cuda3std3__45__cpo4cendE)
_ZN69_INTERNAL_5d5e14de_33_flash_fwd_hdim64_512_fp16_sm90_cu_1f2e7571_38544cuda3std3__45__cpo4cendE:
	.zero		1
	.type		_ZN69_INTERNAL_5d5e14de_33_flash_fwd_hdim64_512_fp16_sm90_cu_1f2e7571_38544cuda3std6ranges3__45__cpo4swapE,@object
	.size		_ZN69_INTERNAL_5d5e14de_33_flash_fwd_hdim64_512_fp16_sm90_cu_1f2e7571_38544cuda3std6ranges3__45__cpo4swapE,(.L_12 - _ZN69_INTERNAL_5d5e14de_33_flash_fwd_hdim64_512_fp16_sm90_cu_1f2e7571_38544cuda3std6ranges3__45__cpo4swapE)
_ZN69_INTERNAL_5d5e14de_33_flash_fwd_hdim64_512_fp16_sm90_cu_1f2e7571_38544cuda3std6ranges3__45__cpo4swapE:
	.zero		1
.L_12:


//--------------------- .nv.shared._ZN7cutlass13device_kernelIN5flash11enable_sm90INS1_16FlashAttnFwdSm90INS1_25CollectiveMainloopFwdSm90ILi2EN4cute5tupleIJNS5_1CILi1EEES8_S8_EEENS6_IJNS7_ILi64EEESA_SA_EEELi512ENS_6half_tEfNS_4arch4Sm90ELb0ELb0ELb0ELb0ELb0ELb0ELb1ELb0ELb0ELb0ELb0ELb0EEENS1_21CollectiveEpilogueFwdINS6_IJSA_NS7_ILi512EEESA_EEES9_SC_SE_Li256ELb0ELb0ELb0ELb0EEENS1_29StaticPersistentTileSchedulerILb0EEEEEEEEEvNT_6ParamsE --------------------------
	.section	.nv.shared._ZN7cutlass13device_kernelIN5flash11enable_sm90INS1_16FlashAttnFwdSm90INS1_25CollectiveMainloopFwdSm90ILi2EN4cute5tupleIJNS5_1CILi1EEES8_S8_EEENS6_IJNS7_ILi64EEESA_SA_EEELi512ENS_6half_tEfNS_4arch4Sm90ELb0ELb0ELb0ELb0ELb0ELb0ELb1ELb0ELb0ELb0ELb0ELb0EEENS1_21CollectiveEpilogueFwdINS6_IJSA_NS7_ILi512EEESA_EEES9_SC_SE_Li256ELb0ELb0ELb0ELb0EEENS1_29StaticPersistentTileSchedulerILb0EEEEEEEEEvNT_6ParamsE,"aw",@nobits
	.sectionflags	@""
	.align	16
	.zero		1024


//--------------------- .nv.shared._ZN7cutlass13device_kernelIN5flash11enable_sm90INS1_16FlashAttnFwdSm90INS1_25CollectiveMainloopFwdSm90ILi2EN4cute5tupleIJNS5_1CILi1EEES8_S8_EEENS6_IJNS7_ILi64EEESA_SA_EEELi512ENS_6half_tEfNS_4arch4Sm90ELb0ELb0ELb0ELb1ELb0ELb0ELb0ELb0ELb0ELb0ELb0ELb0EEENS1_21CollectiveEpilogueFwdINS6_IJSA_NS7_ILi512EEESA_EEES9_SC_SE_Li256ELb1ELb0ELb0ELb0EEENS1_36VarlenDynamicPersistentTileSchedulerILi64ELi64ELi256ELi32ELb0ELb0ELb1ELb0ELb1ELb1EEEEEEEEEvNT_6ParamsE --------------------------
	.section	.nv.shared._ZN7cutlass13device_kernelIN5flash11enable_sm90INS1_16FlashAttnFwdSm90INS1_25CollectiveMainloopFwdSm90ILi2EN4cute5tupleIJNS5_1CILi1EEES8_S8_EEENS6_IJNS7_ILi64EEESA_SA_EEELi512ENS_6half_tEfNS_4arch4Sm90ELb0ELb0ELb0ELb1ELb0ELb0ELb0ELb0ELb0ELb0ELb0ELb0EEENS1_21CollectiveEpilogueFwdINS6_IJSA_NS7_ILi512EEESA_EEES9_SC_SE_Li256ELb1ELb0ELb0ELb0EEENS1_36VarlenDynamicPersistentTileSchedulerILi64ELi64ELi256ELi32ELb0ELb0ELb1ELb0ELb1ELb1EEEEEEEEEvNT_6ParamsE,"aw",@nobits
	.sectionflags	@""
	.align	16
	.zero		1024


//--------------------- .nv.shared._ZN7cutlass13device_kernelIN5flash11enable_sm90INS1_16FlashAttnFwdSm90INS1_25CollectiveMainloopFwdSm90ILi2EN4cute5tupleIJNS5_1CILi1EEES8_S8_EEENS6_IJNS7_ILi64EEESA_SA_EEELi512ENS_6half_tEfNS_4arch4Sm90ELb0ELb0ELb0ELb1ELb0ELb1ELb0ELb0ELb0ELb0ELb0ELb0EEENS1_21CollectiveEpilogueFwdINS6_IJSA_NS7_ILi512EEESA_EEES9_SC_SE_Li256ELb1ELb0ELb0ELb0EEENS1_36VarlenDynamicPersistentTileSchedulerILi64ELi64ELi256ELi32ELb0ELb0ELb1ELb0ELb1ELb1EEEEEEEEEvNT_6ParamsE --------------------------
	.section	.nv.shared._ZN7cutlass13device_kernelIN5flash11enable_sm90INS1_16FlashAttnFwdSm90INS1_25CollectiveMainloopFwdSm90ILi2EN4cute5tupleIJNS5_1CILi1EEES8_S8_EEENS6_IJNS7_ILi64EEESA_SA_EEELi512ENS_6half_tEfNS_4arch4Sm90ELb0ELb0ELb0ELb1ELb0ELb1ELb0ELb0ELb0ELb0ELb0ELb0EEENS1_21CollectiveEpilogueFwdINS6_IJSA_NS7_ILi512EEESA_EEES9_SC_SE_Li256ELb1ELb0ELb0ELb0EEENS1_36VarlenDynamicPersistentTileSchedulerILi64ELi64ELi256ELi32ELb0ELb0ELb1ELb0ELb1ELb1EEEEEEEEEvNT_6ParamsE,"aw",@nobits
	.sectionflags	@""
	.align	16
	.zero		1024


//--------------------- .nv.shared._ZN7cutlass13device_kernelIN5flash11enable_sm90INS1_16FlashAttnFwdSm90INS1_25CollectiveMainloopFwdSm90ILi2EN4cute5tupleIJNS5_1CILi1EEES8_S8_EEENS6_IJNS7_ILi64EEESA_SA_EEELi512ENS_6half_tEfNS_4arch4Sm90ELb0ELb0ELb0ELb1ELb0ELb0ELb1ELb0ELb0ELb0ELb0ELb0EEENS1_21CollectiveEpilogueFwdINS6_IJSA_NS7_ILi512EEESA_EEES9_SC_SE_Li256ELb1ELb0ELb0ELb0EEENS1_36VarlenDynamicPersistentTileSchedulerILi64ELi64ELi256ELi32ELb0ELb0ELb1ELb0ELb1ELb1EEEEEEEEEvNT_6ParamsE --------------------------
	.section	.nv.shared._ZN7cutlass13device_kernelIN5flash11enable_sm90INS1_16FlashAttnFwdSm90INS1_25CollectiveMainloopFwdSm90ILi2EN4cute5tupleIJNS5_1CILi1EEES8_S8_EEENS6_IJNS7_ILi64EEESA_SA_EEELi512ENS_6half_tEfNS_4arch4Sm90ELb0ELb0ELb0ELb1ELb0ELb0ELb1ELb0ELb0ELb0ELb0ELb0EEENS1_21CollectiveEpilogueFwdINS6_IJSA_NS7_ILi512EEESA_EEES9_SC_SE_Li256ELb1ELb0ELb0ELb0EEENS1_36VarlenDynamicPersistentTileSchedulerILi64ELi64ELi256ELi32ELb0ELb0ELb1ELb0ELb1ELb1EEEEEEEEEvNT_6ParamsE,"aw",@nobits
	.sectionflags	@""
	.align	16
	.zero		1024


//--------------------- .nv.shared._ZN7cutlass13device_kernelIN5flash11enable_sm90INS1_16FlashAttnFwdSm90INS1_25CollectiveMainloopFwdSm90ILi2EN4cute5tupleIJNS5_1CILi1EEES8_S8_EEENS6_IJNS7_ILi64EEESA_SA_EEELi512ENS_6half_tEfNS_4arch4Sm90ELb0ELb0ELb0ELb1ELb0ELb1ELb1ELb0ELb0ELb0ELb0ELb0EEENS1_21CollectiveEpilogueFwdINS6_IJSA_NS7_ILi512EEESA_EEES9_SC_SE_Li256ELb1ELb0ELb0ELb0EEENS1_36VarlenDynamicPersistentTileSchedulerILi64ELi64ELi256ELi32ELb0ELb0ELb1ELb0ELb1ELb1EEEEEEEEEvNT_6ParamsE --------------------------
	.section	.nv.shared._ZN7cutlass13device_kernelIN5flash11enable_sm90INS1_16FlashAttnFwdSm90INS1_25CollectiveMainloopFwdSm90ILi2EN4cute5tupleIJNS5_1CILi1EEES8_S8_EEENS6_IJNS7_ILi64EEESA_SA_EEELi512ENS_6half_tEfNS_4arch4Sm90ELb0ELb0ELb0ELb1ELb0ELb1ELb1ELb0ELb0ELb0ELb0ELb0EEENS1_21CollectiveEpilogueFwdINS6_IJSA_NS7_ILi512EEESA_EEES9_SC_SE_Li256ELb1ELb0ELb0ELb0EEENS1_36VarlenDynamicPersistentTileSchedulerILi64ELi64ELi256ELi32ELb0ELb0ELb1ELb0ELb1ELb1EEEEEEEEEvNT_6ParamsE,"aw",@nobits
	.sectionflags	@""
	.align	16
	.zero		1024


//--------------------- .nv.shared._ZN7cutlass13device_kernelIN5flash11enable_sm90INS1_16FlashAttnFwdSm90INS1_25CollectiveMainloopFwdSm90ILi2EN4cute5tupleIJNS5_1CILi1EEES8_S8_EEENS6_IJNS7_ILi64EEESA_SA_EEELi512ENS_6half_tEfNS_4arch4Sm90ELb0ELb1ELb0ELb0ELb0ELb0ELb0ELb0ELb0ELb0ELb0ELb0EEENS1_21CollectiveEpilogueFwdINS6_IJSA_NS7_ILi512EEESA_EEES9_SC_SE_Li256ELb0ELb0ELb0ELb0EEENS1_30DynamicPersistentTileSchedulerILi256ELi32ELb0ELb0ELb1EEEEEEEEEvNT_6ParamsE --------------------------
	.section	.nv.shared._ZN7cutlass13device_kernelIN5flash11enable_sm90INS1_16FlashAttnFwdSm90INS1_25CollectiveMainloopFwdSm90ILi2EN4cute5tupleIJNS5_1CILi1EEES8_S8_EEENS6_IJNS7_ILi64EEESA_SA_EEELi512ENS_6half_tEfNS_4arch4Sm90ELb0ELb1ELb0ELb0ELb0ELb0ELb0ELb0ELb0ELb0ELb0ELb0EEENS1_21CollectiveEpilogueFwdINS6_IJSA_NS7_ILi512EEESA_EEES9_SC_SE_Li256ELb0ELb0ELb0ELb0EEENS1_30DynamicPersistentTileSchedulerILi256ELi32ELb0ELb0ELb1EEEEEEEEEvNT_6ParamsE,"aw",@nobits
	.sectionflags	@""
	.align	16
	.zero		1024


//--------------------- .nv.shared._ZN7cutlass13device_kernelIN5flash11enable_sm90INS1_16FlashAttnFwdSm90INS1_25CollectiveMainloopFwdSm90ILi2EN4cute5tupleIJNS5_1CILi1EEES8_S8_EEENS6_IJNS7_ILi64EEESA_SA_EEELi512ENS_6half_tEfNS_4arch4Sm90ELb0ELb1ELb0ELb0ELb0ELb0ELb1ELb0ELb0ELb0ELb0ELb0EEENS1_21CollectiveEpilogueFwdINS6_IJSA_NS7_ILi512EEESA_EEES9_SC_SE_Li256ELb0ELb0ELb0ELb0EEENS1_30DynamicPersistentTileSchedulerILi256ELi32ELb0ELb0ELb1EEEEEEEEEvNT_6ParamsE --------------------------
	.section	.nv.shared._ZN7cutlass13device_kernelIN5flash11enable_sm90INS1_16FlashAttnFwdSm90INS1_25CollectiveMainloopFwdSm90ILi2EN4cute5tupleIJNS5_1CILi1EEES8_S8_EEENS6_IJNS7_ILi64EEESA_SA_EEELi512ENS_6half_tEfNS_4arch4Sm90ELb0ELb1ELb0ELb0ELb0ELb0ELb1ELb0ELb0ELb0ELb0ELb0EEENS1_21CollectiveEpilogueFwdINS6_IJSA_NS7_ILi512EEESA_EEES9_SC_SE_Li256ELb0ELb0ELb0ELb0EEENS1_30DynamicPersistentTileSchedulerILi256ELi32ELb0ELb0ELb1EEEEEEEEEvNT_6ParamsE,"aw",@nobits
	.sectionflags	@""
	.align	16
	.zero		1024


//--------------------- .nv.shared._ZN7cutlass13device_kernelIN5flash11enable_sm90INS1_16FlashAttnFwdSm90INS1_25CollectiveMainloopFwdSm90ILi2EN4cute5tupleIJNS5_1CILi1EEES8_S8_EEENS6_IJNS7_ILi64EEESA_SA_EEELi512ENS_6half_tEfNS_4arch4Sm90ELb0ELb1ELb0ELb1ELb0ELb0ELb0ELb0ELb0ELb0ELb0ELb0EEENS1_21CollectiveEpilogueFwdINS6_IJSA_NS7_ILi512EEESA_EEES9_SC_SE_Li256ELb1ELb0ELb0ELb0EEENS1_36VarlenDynamicPersistentTileSchedulerILi64ELi64ELi256ELi32ELb0ELb0ELb1ELb1ELb0ELb1EEEEEEEEEvNT_6ParamsE --------------------------
	.section	.nv.shared._ZN7cutlass13device_kernelIN5flash11enable_sm90INS1_16FlashAttnFwdSm90INS1_25CollectiveMainloopFwdSm90ILi2EN4cute5tupleIJNS5_1CILi1EEES8_S8_EEENS6_IJNS7_ILi64EEESA_SA_EEELi512ENS_6half_tEfNS_4arch4Sm90ELb0ELb1ELb0ELb1ELb0ELb0ELb0ELb0ELb0ELb0ELb0ELb0EEENS1_21CollectiveEpilogueFwdINS6_IJSA_NS7_ILi512EEESA_EEES9_SC_SE_Li256ELb1ELb0ELb0ELb0EEENS1_36VarlenDynamicPersistentTileSchedulerILi64ELi64ELi256ELi32ELb0ELb0ELb1ELb1ELb0ELb1EEEEEEEEEvNT_6ParamsE,"aw",@nobits
	.sectionflags	@""
	.align	16
	.zero		1024


//--------------------- .nv.shared._ZN7cutlass13device_kernelIN5flash11enable_sm90INS1_16FlashAttnFwdSm90INS1_25CollectiveMainloopFwdSm90ILi2EN4cute5tupleIJNS5_1CILi1EEES8_S8_EEENS6_IJNS7_ILi64EEESA_SA_EEELi512ENS_6half_tEfNS_4arch4Sm90ELb0ELb1ELb0ELb1ELb0ELb1ELb0ELb0ELb0ELb0ELb0ELb0EEENS1_21CollectiveEpilogueFwdINS6_IJSA_NS7_ILi512EEESA_EEES9_SC_SE_Li256ELb1ELb0ELb0ELb0EEENS1_36VarlenDynamicPersistentTileSchedulerILi64ELi64ELi256ELi32ELb0ELb0ELb1ELb1ELb0ELb1EEEEEEEEEvNT_6ParamsE --------------------------
	.section	.nv.shared._ZN7cutlass13device_kernelIN5flash11enable_sm90INS1_16FlashAttnFwdSm90INS1_25CollectiveMainloopFwdSm90ILi2EN4cute5tupleIJNS5_1CILi1EEES8_S8_EEENS6_IJNS7_ILi64EEESA_SA_EEELi512ENS_6half_tEfNS_4arch4Sm90ELb0ELb1ELb0ELb1ELb0ELb1ELb0ELb0ELb0ELb0ELb0ELb0EEENS1_21CollectiveEpilogueFwdINS6_IJSA_NS7_ILi512EEESA_EEES9_SC_SE_Li256ELb1ELb0ELb0ELb0EEENS1_36VarlenDynamicPersistentTileSchedulerILi64ELi64ELi256ELi32ELb0ELb0ELb1ELb1ELb0ELb1EEEEEEEEEvNT_6ParamsE,"aw",@nobits
	.sectionflags	@""
	.align	16
	.zero		1024


//--------------------- .nv.shared._ZN7cutlass13device_kernelIN5flash11enable_sm90INS1_16FlashAttnFwdSm90INS1_25CollectiveMainloopFwdSm90ILi2EN4cute5tupleIJNS5_1CILi1EEES8_S8_EEENS6_IJNS7_ILi64EEESA_SA_EEELi512ENS_6half_tEfNS_4arch4Sm90ELb0ELb1ELb0ELb1ELb0ELb0ELb1ELb0ELb0ELb0ELb0ELb0EEENS1_21CollectiveEpilogueFwdINS6_IJSA_NS7_ILi512EEESA_EEES9_SC_SE_Li256ELb1ELb0ELb0ELb0EEENS1_36VarlenDynamicPersistentTileSchedulerILi64ELi64ELi256ELi32ELb0ELb0ELb1ELb1ELb0ELb1EEEEEEEEEvNT_6ParamsE --------------------------
	.section	.nv.shared._ZN7cutlass13device_kernelIN5flash11enable_sm90INS1_16FlashAttnFwdSm90INS1_25CollectiveMainloopFwdSm90ILi2EN4cute5tupleIJNS5_1CILi1EEES8_S8_EEENS6_IJNS7_ILi64EEESA_SA_EEELi512ENS_6half_tEfNS_4arch4Sm90ELb0ELb1ELb0ELb1ELb0ELb0ELb1ELb0ELb0ELb0ELb0ELb0EEENS1_21CollectiveEpilogueFwdINS6_IJSA_NS7_ILi512EEESA_EEES9_SC_SE_Li256ELb1ELb0ELb0ELb0EEENS1_36VarlenDynamicPersistentTileSchedulerILi64ELi64ELi256ELi32ELb0ELb0ELb1ELb1ELb0ELb1EEEEEEEEEvNT_6ParamsE,"aw",@nobits
	.sectionflags	@""
	.align	16
	.zero		1024


//--------------------- .nv.shared._ZN7cutlass13device_kernelIN5flash11enable_sm90INS1_16FlashAttnFwdSm90INS1_25CollectiveMainloopFwdSm90ILi2EN4cute5tupleIJNS5_1CILi1EEES8_S8_EEENS6_IJNS7_ILi64EEESA_SA_EEELi512ENS_6half_tEfNS_4arch4Sm90ELb0ELb1ELb0ELb1ELb0ELb1ELb1ELb0ELb0ELb0ELb0ELb0EEENS1_21CollectiveEpilogueFwdINS6_IJSA_NS7_ILi512EEESA_EEES9_SC_SE_Li256ELb1ELb0ELb0ELb0EEENS1_36VarlenDynamicPersistentTileSchedulerILi64ELi64ELi256ELi32ELb0ELb0ELb1ELb1ELb0ELb1EEEEEEEEEvNT_6ParamsE --------------------------
	.section	.nv.shared._ZN7cutlass13device_kernelIN5flash11enable_sm90INS1_16FlashAttnFwdSm90INS1_25CollectiveMainloopFwdSm90ILi2EN4cute5tupleIJNS5_1CILi1EEES8_S8_EEENS6_IJNS7_ILi64EEESA_SA_EEELi512ENS_6half_tEfNS_4arch4Sm90ELb0ELb1ELb0ELb1ELb0ELb1ELb1ELb0ELb0ELb0ELb0ELb0EEENS1_21CollectiveEpilogueFwdINS6_IJSA_NS7_ILi512EEESA_EEES9_SC_SE_Li256ELb1ELb0ELb0ELb0EEENS1_36VarlenDynamicPersistentTileSchedulerILi64ELi64ELi256ELi32ELb0ELb0ELb1ELb1ELb0ELb1EEEEEEEEEvNT_6ParamsE,"aw",@nobits
	.sectionflags	@""
	.align	16
	.zero		1024


//--------------------- .nv.shared._ZN7cutlass13device_kernelIN5flash11enable_sm90INS1_16FlashAttnFwdSm90INS1_25CollectiveMainloopFwdSm90ILi2EN4cute5tupleIJNS5_1CILi1EEES8_S8_EEENS6_IJNS7_ILi64EEESA_SA_EEELi512ENS_6half_tEfNS_4arch4Sm90ELb1ELb0ELb0ELb0ELb0ELb0ELb0ELb0ELb0ELb0ELb0ELb0EEENS1_21CollectiveEpilogueFwdINS6_IJSA_NS7_ILi512EEESA_EEES9_SC_SE_Li256ELb0ELb0ELb0ELb0EEENS1_30DynamicPersistentTileSchedulerILi256ELi32ELb0ELb0ELb1EEEEEEEEEvNT_6ParamsE --------------------------
	.section	.nv.shared._ZN7cutlass13device_kernelIN5flash11enable_sm90INS1_16FlashAttnFwdSm90INS1_25CollectiveMainloopFwdSm90ILi2EN4cute5tupleIJNS5_1CILi1EEES8_S8_EEENS6_IJNS7_ILi64EEESA_SA_EEELi512ENS_6half_tEfNS_4arch4Sm90ELb1ELb0ELb0ELb0ELb0ELb0ELb0ELb0ELb0ELb0ELb0ELb0EEENS1_21CollectiveEpilogueFwdINS6_IJSA_NS7_ILi512EEESA_EEES9_SC_SE_Li256ELb0ELb0ELb0ELb0EEENS1_30DynamicPersistentTileSchedulerILi256ELi32ELb0ELb0ELb1EEEEEEEEEvNT_6ParamsE,"aw",@nobits
	.sectionflags	@""
	.align	16
	.zero		1024


//--------------------- .nv.shared._ZN7cutlass13device_kernelIN5flash11enable_sm90INS1_16FlashAttnFwdSm90INS1_25CollectiveMainloopFwdSm90ILi2EN4cute5tupleIJNS5_1CILi1EEES8_S8_EEENS6_IJNS7_ILi64EEESA_SA_EEELi512ENS_6half_tEfNS_4arch4Sm90ELb1ELb0ELb0ELb0ELb0ELb0ELb1ELb0ELb0ELb0ELb0ELb0EEENS1_21CollectiveEpilogueFwdINS6_IJSA_NS7_ILi512EEESA_EEES9_SC_SE_Li256ELb0ELb0ELb0ELb0EEENS1_30DynamicPersistentTileSchedulerILi256ELi32ELb0ELb0ELb1EEEEEEEEEvNT_6ParamsE --------------------------
	.section	.nv.shared._ZN7cutlass13device_kernelIN5flash11enable_sm90INS1_16FlashAttnFwdSm90INS1_25CollectiveMainloopFwdSm90ILi2EN4cute5tupleIJNS5_1CILi1EEES8_S8_EEENS6_IJNS7_ILi64EEESA_SA_EEELi512ENS_6half_tEfNS_4arch4Sm90ELb1ELb0ELb0ELb0ELb0ELb0ELb1ELb0ELb0ELb0ELb0ELb0EEENS1_21CollectiveEpilogueFwdINS6_IJSA_NS7_ILi512EEESA_EEES9_SC_SE_Li256ELb0ELb0ELb0ELb0EEENS1_30DynamicPersistentTileSchedulerILi256ELi32ELb0ELb0ELb1EEEEEEEEEvNT_6ParamsE,"aw",@nobits
	.sectionflags	@""
	.align	16
	.zero		1024


//--------------------- .nv.shared._ZN7cutlass13device_kernelIN5flash11enable_sm90INS1_16FlashAttnFwdSm90INS1_25CollectiveMainloopFwdSm90ILi2EN4cute5tupleIJNS5_1CILi1EEES8_S8_EEENS6_IJNS7_ILi64EEESA_SA_EEELi512ENS_6half_tEfNS_4arch4Sm90ELb1ELb0ELb0ELb1ELb0ELb0ELb0ELb0ELb0ELb0ELb0ELb0EEENS1_21CollectiveEpilogueFwdINS6_IJSA_NS7_ILi512EEESA_EEES9_SC_SE_Li256ELb1ELb0ELb0ELb0EEENS1_36VarlenDynamicPersistentTileSchedulerILi64ELi64ELi256ELi32ELb0ELb0ELb1ELb1ELb1ELb1EEEEEEEEEvNT_6ParamsE --------------------------
	.section	.nv.shared._ZN7cutlass13device_kernelIN5flash11enable_sm90INS1_16FlashAttnFwdSm90INS1_25CollectiveMainloopFwdSm90ILi2EN4cute5tupleIJNS5_1CILi1EEES8_S8_EEENS6_IJNS7_ILi64EEESA_SA_EEELi512ENS_6half_tEfNS_4arch4Sm90ELb1ELb0ELb0ELb1ELb0ELb0ELb0ELb0ELb0ELb0ELb0ELb0EEENS1_21CollectiveEpilogueFwdINS6_IJSA_NS7_ILi512EEESA_EEES9_SC_SE_Li256ELb1ELb0ELb0ELb0EEENS1_36VarlenDynamicPersistentTileSchedulerILi64ELi64ELi256ELi32ELb0ELb0ELb1ELb1ELb1ELb1EEEEEEEEEvNT_6ParamsE,"aw",@nobits
	.sectionflags	@""
	.align	16
	.zero		1024


//--------------------- .nv.shared._ZN7cutlass13device_kernelIN5flash11enable_sm90INS1_16FlashAttnFwdSm90INS1_25CollectiveMainloopFwdSm90ILi2EN4cute5tupleIJNS5_1CILi1EEES8_S8_EEENS6_IJNS7_ILi64EEESA_SA_EEELi512ENS_6half_tEfNS_4arch4Sm90ELb1ELb0ELb0ELb1ELb0ELb1ELb0ELb0ELb0ELb0ELb0ELb0EEENS1_21CollectiveEpilogueFwdINS6_IJSA_NS7_ILi512EEESA_EEES9_SC_SE_Li256ELb1ELb0ELb0ELb0EEENS1_36VarlenDynamicPersistentTileSchedulerILi64ELi64ELi256ELi32ELb0ELb0ELb1ELb1ELb1ELb1EEEEEEEEEvNT_6ParamsE --------------------------
	.section	.nv.shared._ZN7cutlass13device_kernelIN5flash11enable_sm90INS1_16FlashAttnFwdSm90INS1_25CollectiveMainloopFwdSm90ILi2EN4cute5tupleIJNS5_1CILi1EEES8_S8_EEENS6_IJNS7_ILi64EEESA_SA_EEELi512ENS_6half_tEfNS_4arch4Sm90ELb1ELb0ELb0ELb1ELb0ELb1ELb0ELb0ELb0ELb0ELb0ELb0EEENS1_21CollectiveEpilogueFwdINS6_IJSA_NS7_ILi512EEESA_EEES9_SC_SE_Li256ELb1ELb0ELb0ELb0EEENS1_36VarlenDynamicPersistentTileSchedulerILi64ELi64ELi256ELi32ELb0ELb0ELb1ELb1ELb1ELb1EEEEEEEEEvNT_6ParamsE,"aw",@nobits
	.sectionflags	@""
	.align	16
	.zero		1024


//--------------------- .nv.shared._ZN7cutlass13device_kernelIN5flash11enable_sm90INS1_16FlashAttnFwdSm90INS1_25CollectiveMainloopFwdSm90ILi2EN4cute5tupleIJNS5_1CILi1EEES8_S8_EEENS6_IJNS7_ILi64EEESA_SA_EEELi512ENS_6half_tEfNS_4arch4Sm90ELb1ELb0ELb0ELb1ELb0ELb0ELb1ELb0ELb0ELb0ELb0ELb0EEENS1_21CollectiveEpilogueFwdINS6_IJSA_NS7_ILi512EEESA_EEES9_SC_SE_Li256ELb1ELb0ELb0ELb0EEENS1_36VarlenDynamicPersistentTileSchedulerILi64ELi64ELi256ELi32ELb0ELb0ELb1ELb1ELb1ELb1EEEEEEEEEvNT_6ParamsE --------------------------
	.section	.nv.shared._ZN7cutlass13device_kernelIN5flash11enable_sm90INS1_16FlashAttnFwdSm90INS1_25CollectiveMainloopFwdSm90ILi2EN4cute5tupleIJNS5_1CILi1EEES8_S8_EEENS6_IJNS7_ILi64EEESA_SA_EEELi512ENS_6half_tEfNS_4arch4Sm90ELb1ELb0ELb0ELb1ELb0ELb0ELb1ELb0ELb0ELb0ELb0ELb0EEENS1_21CollectiveEpilogueFwdINS6_IJSA_NS7_ILi512EEESA_EEES9_SC_SE_Li256ELb1ELb0ELb0ELb0EEENS1_36VarlenDynamicPersistentTileSchedulerILi64ELi64ELi256ELi32ELb0ELb0ELb1ELb1ELb1ELb1EEEEEEEEEvNT_6ParamsE,"aw",@nobits
	.sectionflags	@""
	.align	16
	.zero		1024


//--------------------- .nv.shared._ZN7cutlass13device_kernelIN5flash11enable_sm90INS1_16FlashAttnFwdSm90INS1_25CollectiveMainloopFwdSm90ILi2EN4cute5tupleIJNS5_1CILi1EEES8_S8_EEENS6_IJNS7_ILi64EEESA_SA_EEELi512ENS_6half_tEfNS_4arch4Sm90ELb1ELb0ELb0ELb1ELb0ELb1ELb1ELb0ELb0ELb0ELb0ELb0EEENS1_21CollectiveEpilogueFwdINS6_IJSA_NS7_ILi512EEESA_EEES9_SC_SE_Li256ELb1ELb0ELb0ELb0EEENS1_36VarlenDynamicPersistentTileSchedulerILi64ELi64ELi256ELi32ELb0ELb0ELb1ELb1ELb1ELb1EEEEEEEEEvNT_6ParamsE --------------------------
	.section	.nv.shared._ZN7cutlass13device_kernelIN5flash11enable_sm90INS1_16FlashAttnFwdSm90INS1_25CollectiveMainloopFwdSm90ILi2EN4cute5tupleIJNS5_1CILi1EEES8_S8_EEENS6_IJNS7_ILi64EEESA_SA_EEELi512ENS_6half_tEfNS_4arch4Sm90ELb1ELb0ELb0ELb1ELb0ELb1ELb1ELb0ELb0ELb0ELb0ELb0EEENS1_21CollectiveEpilogueFwdINS6_IJSA_NS7_ILi512EEESA_EEES9_SC_SE_Li256ELb1ELb0ELb0ELb0EEENS1_36VarlenDynamicPersistentTileSchedulerILi64ELi64ELi256ELi32ELb0ELb0ELb1ELb1ELb1ELb1EEEEEEEEEvNT_6ParamsE,"aw",@nobits
	.sectionflags	@""
	.align	16
	.zero		1024


//--------------------- .nv.constant0._ZN7cutlass13device_kernelIN5flash11enable_sm90INS1_16FlashAttnFwdSm90INS1_25CollectiveMainloopFwdSm90ILi2EN4cute5tupleIJNS5_1CILi1EEES8_S8_EEENS6_IJNS7_ILi64EEESA_SA_EEELi512ENS_6half_tEfNS_4arch4Sm90ELb0ELb0ELb0ELb0ELb0ELb0ELb0ELb0ELb0ELb0ELb0ELb0EEENS1_21CollectiveEpilogueFwdINS6_IJSA_NS7_ILi512EEESA_EEES9_SC_SE_Li256ELb0ELb0ELb0ELb0EEENS1_29StaticPersistentTileSchedulerILb0EEEEEEEEEvNT_6ParamsE --------------------------
	.section	.nv.constant0._ZN7cutlass13device_kernelIN5flash11enable_sm90INS1_16FlashAttnFwdSm90INS1_25CollectiveMainloopFwdSm90ILi2EN4cute5tupleIJNS5_1CILi1EEES8_S8_EEENS6_IJNS7_ILi64EEESA_SA_EEELi512ENS_6half_tEfNS_4arch4Sm90ELb0ELb0ELb0ELb0ELb0ELb0ELb0ELb0ELb0ELb0ELb0ELb0EEENS1_21CollectiveEpilogueFwdINS6_IJSA_NS7_ILi512EEESA_EEES9_SC_SE_Li256ELb0ELb0ELb0ELb0EEENS1_29StaticPersistentTileSchedulerILb0EEEEEEEEEvNT_6ParamsE,"a",@progbits
	.sectionflags	@""
	.align	4
.nv.constant0._ZN7cutlass13device_kernelIN5flash11enable_sm90INS1_16FlashAttnFwdSm90INS1_25CollectiveMainloopFwdSm90ILi2EN4cute5tupleIJNS5_1CILi1EEES8_S8_EEENS6_IJNS7_ILi64EEESA_SA_EEELi512ENS_6half_tEfNS_4arch4Sm90ELb0ELb0ELb0ELb0ELb0ELb0ELb0ELb0ELb0ELb0ELb0ELb0EEENS1_21CollectiveEpilogueFwdINS6_IJSA_NS7_ILi512EEESA_EEES9_SC_SE_Li256ELb0ELb0ELb0ELb0EEENS1_29StaticPersistentTileSchedulerILb0EEEEEEEEEvNT_6ParamsE:
	.zero		3584


//--------------------- .nv.constant0._ZN7cutlass13device_kernelIN5flash11enable_sm90INS1_16FlashAttnFwdSm90INS1_25CollectiveMainloopFwdSm90ILi2EN4cute5tupleIJNS5_1CILi1EEES8_S8_EEENS6_IJNS7_ILi64EEESA_SA_EEELi512ENS_6half_tEfNS_4arch4Sm90ELb0ELb0ELb0ELb0ELb0ELb0ELb1ELb0ELb0ELb0ELb0ELb0EEENS1_21CollectiveEpilogueFwdINS6_IJSA_NS7_ILi512EEESA_EEES9_SC_SE_Li256ELb0ELb0ELb0ELb0EEENS1_29StaticPersistentTileSchedulerILb0EEEEEEEEEvNT_6ParamsE --------------------------
	.section	.nv.constant0._ZN7cutlass13device_kernelIN5flash11enable_sm90INS1_16FlashAttnFwdSm90INS1_25CollectiveMainloopFwdSm90ILi2EN4cute5tupleIJNS5_1CILi1EEES8_S8_EEENS6_IJNS7_ILi64EEESA_SA_EEELi512ENS_6half_tEfNS_4arch4Sm90ELb0ELb0ELb0ELb0ELb0ELb0ELb1ELb0ELb0ELb0ELb0ELb0EEENS1_21CollectiveEpilogueFwdINS6_IJSA_NS7_ILi512EEESA_EEES9_SC_SE_Li256ELb0ELb0ELb0ELb0EEENS1_29StaticPersistentTileSchedulerILb0EEEEEEEEEvNT_6ParamsE,"a",@progbits
	.sectionflags	@""
	.align	4
.nv.constant0._ZN7cutlass13device_kernelIN5flash11enable_sm90INS1_16FlashAttnFwdSm90INS1_25CollectiveMainloopFwdSm90ILi2EN4cute5tupleIJNS5_1CILi1EEES8_S8_EEENS6_IJNS7_ILi64EEESA_SA_EEELi512ENS_6half_tEfNS_4arch4Sm90ELb0ELb0ELb0ELb0ELb0ELb0ELb1ELb0ELb0ELb0ELb0ELb0EEENS1_21CollectiveEpilogueFwdINS6_IJSA_NS7_ILi512EEESA_EEES9_SC_SE_Li256ELb0ELb0ELb0ELb0EEENS1_29StaticPersistentTileSchedulerILb0EEEEEEEEEvNT_6ParamsE:
	.zero		3840


//--------------------- .nv.constant0._ZN7cutlass13device_kernelIN5flash11enable_sm90INS1_16FlashAttnFwdSm90INS1_25CollectiveMainloopFwdSm90ILi2EN4cute5tupleIJNS5_1CILi1EEES8_S8_EEENS6_IJNS7_ILi64EEESA_SA_EEELi512ENS_6half_tEfNS_4arch4Sm90ELb0ELb0ELb0ELb1ELb0ELb0ELb0ELb0ELb0ELb0ELb0ELb0EEENS1_21CollectiveEpilogueFwdINS6_IJSA_NS7_ILi512EEESA_EEES9_SC_SE_Li256ELb1ELb0ELb0ELb0EEENS1_36VarlenDynamicPersistentTileSchedulerILi64ELi64ELi256ELi32ELb0ELb0ELb1ELb0ELb1ELb1EEEEEEEEEvNT_6ParamsE --------------------------
	.section	.nv.constant0._ZN7cutlass13device_kernelIN5flash11enable_sm90INS1_16FlashAttnFwdSm90INS1_25CollectiveMainloopFwdSm90ILi2EN4cute5tupleIJNS5_1CILi1EEES8_S8_EEENS6_IJNS7_ILi64EEESA_SA_EEELi512ENS_6half_tEfNS_4arch4Sm90ELb0ELb0ELb0ELb1ELb0ELb0ELb0ELb0ELb0ELb0ELb0ELb0EEENS1_21CollectiveEpilogueFwdINS6_IJSA_NS7_ILi512EEESA_EEES9_SC_SE_Li256ELb1ELb0ELb0ELb0EEENS1_36VarlenDynamicPersistentTileSchedulerILi64ELi64ELi256ELi32ELb0ELb0ELb1ELb0ELb1ELb1EEEEEEEEEvNT_6ParamsE,"a",@progbits
	.sectionflags	@""
	.align	4
.nv.constant0._ZN7cutlass13device_kernelIN5flash11enable_sm90INS1_16FlashAttnFwdSm90INS1_25CollectiveMainloopFwdSm90ILi2EN4cute5tupleIJNS5_1CILi1EEES8_S8_EEENS6_IJNS7_ILi64EEESA_SA_EEELi512ENS_6half_tEfNS_4arch4Sm90ELb0ELb0ELb0ELb1ELb0ELb0ELb0ELb0ELb0ELb0ELb0ELb0EEENS1_21CollectiveEpilogueFwdINS6_IJSA_NS7_ILi512EEESA_EEES9_SC_SE_Li256ELb1ELb0ELb0ELb0EEENS1_36VarlenDynamicPersistentTileSchedulerILi64ELi64ELi256ELi32ELb0ELb0ELb1ELb0ELb1ELb1EEEEEEEEEvNT_6ParamsE:
	.zero		3200


//--------------------- .nv.constant0._ZN7cutlass13device_kernelIN5flash11enable_sm90INS1_16FlashAttnFwdSm90INS1_25CollectiveMainloopFwdSm90ILi2EN4cute5tupleIJNS5_1CILi1EEES8_S8_EEENS6_IJNS7_ILi64EEESA_SA_EEELi512ENS_6half_tEfNS_4arch4Sm90ELb0ELb0ELb0ELb1ELb0ELb1ELb0ELb0ELb0ELb0ELb0ELb0EEENS1_21CollectiveEpilogueFwdINS6_IJSA_NS7_ILi512EEESA_EEES9_SC_SE_Li256ELb1ELb0ELb0ELb0EEENS1_36VarlenDynamicPersistentTileSchedulerILi64ELi64ELi256ELi32ELb0ELb0ELb1ELb0ELb1ELb1EEEEEEEEEvNT_6ParamsE --------------------------
	.section	.nv.constant0._ZN7cutlass13device_kernelIN5flash11enable_sm90INS1_16FlashAttnFwdSm90INS1_25CollectiveMainloopFwdSm90ILi2EN4cute5tupleIJNS5_1CILi1EEES8_S8_EEENS6_IJNS7_ILi64EEESA_SA_EEELi512ENS_6half_tEfNS_4arch4Sm90ELb0ELb0ELb0ELb1ELb0ELb1ELb0ELb0ELb0ELb0ELb0ELb0EEENS1_21CollectiveEpilogueFwdINS6_IJSA_NS7_ILi512EEESA_EEES9_SC_SE_Li256ELb1ELb0ELb0ELb0EEENS1_36VarlenDynamicPersistentTileSchedulerILi64ELi64ELi256ELi32ELb0ELb0ELb1ELb0ELb1ELb1EEEEEEEEEvNT_6ParamsE,"a",@progbits
	.sectionflags	@""
	.align	4
.nv.constant0._ZN7cutlass13device_kernelIN5flash11enable_sm90INS1_16FlashAttnFwdSm90INS1_25CollectiveMainloopFwdSm90ILi2EN4cute5tupleIJNS5_1CILi1EEES8_S8_EEENS6_IJNS7_ILi64EEESA_SA_EEELi512ENS_6half_tEfNS_4arch4Sm90ELb0ELb0ELb0ELb1ELb0ELb1ELb0ELb0ELb0ELb0ELb0ELb0EEENS1_21CollectiveEpilogueFwdINS6_IJSA_NS7_ILi512EEESA_EEES9_SC_SE_Li256ELb1ELb0ELb0ELb0EEENS1_36VarlenDynamicPersistentTileSchedulerILi64ELi64ELi256ELi32ELb0ELb0ELb1ELb0ELb1ELb1EEEEEEEEEvNT_6ParamsE:
	.zero		3200


//--------------------- .nv.constant0._ZN7cutlass13device_kernelIN5flash11enable_sm90INS1_16FlashAttnFwdSm90INS1_25CollectiveMainloopFwdSm90ILi2EN4cute5tupleIJNS5_1CILi1EEES8_S8_EEENS6_IJNS7_ILi64EEESA_SA_EEELi512ENS_6half_tEfNS_4arch4Sm90ELb0ELb0ELb0ELb1ELb0ELb0ELb1ELb0ELb0ELb0ELb0ELb0EEENS1_21CollectiveEpilogueFwdINS6_IJSA_NS7_ILi512EEESA_EEES9_SC_SE_Li256ELb1ELb0ELb0ELb0EEENS1_36VarlenDynamicPersistentTileSchedulerILi64ELi64ELi256ELi32ELb0ELb0ELb1ELb0ELb1ELb1EEEEEEEEEvNT_6ParamsE --------------------------
	.section	.nv.constant0._ZN7cutlass13device_kernelIN5flash11enable_sm90INS1_16FlashAttnFwdSm90INS1_25CollectiveMainloopFwdSm90ILi2EN4cute5tupleIJNS5_1CILi1EEES8_S8_EEENS6_IJNS7_ILi64EEESA_SA_EEELi512ENS_6half_tEfNS_4arch4Sm90ELb0ELb0ELb0ELb1ELb0ELb0ELb1ELb0ELb0ELb0ELb0ELb0EEENS1_21CollectiveEpilogueFwdINS6_IJSA_NS7_ILi512EEESA_EEES9_SC_SE_Li256ELb1ELb0ELb0ELb0EEENS1_36VarlenDynamicPersistentTileSchedulerILi64ELi64ELi256ELi32ELb0ELb0ELb1ELb0ELb1ELb1EEEEEEEEEvNT_6ParamsE,"a",@progbits
	.sectionflags	@""
	.align	4
.nv.constant0._ZN7cutlass13device_kernelIN5flash11enable_sm90INS1_16FlashAttnFwdSm90INS1_25CollectiveMainloopFwdSm90ILi2EN4cute5tupleIJNS5_1CILi1EEES8_S8_EEENS6_IJNS7_ILi64EEESA_SA_EEELi512ENS_6half_tEfNS_4arch4Sm90ELb0ELb0ELb0ELb1ELb0ELb0ELb1ELb0ELb0ELb0ELb0ELb0EEENS1_21CollectiveEpilogueFwdINS6_IJSA_NS7_ILi512EEESA_EEES9_SC_SE_Li256ELb1ELb0ELb0ELb0EEENS1_36VarlenDynamicPersistentTileSchedulerILi64ELi64ELi256ELi32ELb0ELb0ELb1ELb0ELb1ELb1EEEEEEEEEvNT_6ParamsE:
	.zero		3456


//--------------------- .nv.constant0._ZN7cutlass13device_kernelIN5flash11enable_sm90INS1_16FlashAttnFwdSm90INS1_25CollectiveMainloopFwdSm90ILi2EN4cute5tupleIJNS5_1CILi1EEES8_S8_EEENS6_IJNS7_ILi64EEESA_SA_EEELi512ENS_6half_tEfNS_4arch4Sm90ELb0ELb0ELb0ELb1ELb0ELb1ELb1ELb0ELb0ELb0ELb0ELb0EEENS1_21CollectiveEpilogueFwdINS6_IJSA_NS7_ILi512EEESA_EEES9_SC_SE_Li256ELb1ELb0ELb0ELb0EEENS1_36VarlenDynamicPersistentTileSchedulerILi64ELi64ELi256ELi32ELb0ELb0ELb1ELb0ELb1ELb1EEEEEEEEEvNT_6ParamsE --------------------------
	.section	.nv.constant0._ZN7cutlass13device_kernelIN5flash11enable_sm90INS1_16FlashAttnFwdSm90INS1_25CollectiveMainloopFwdSm90ILi2EN4cute5tupleIJNS5_1CILi1EEES8_S8_EEENS6_IJNS7_ILi64EEESA_SA_EEELi512ENS_6half_tEfNS_4arch4Sm90ELb0ELb0ELb0ELb1ELb0ELb1ELb1ELb0ELb0ELb0ELb0ELb0EEENS1_21CollectiveEpilogueFwdINS6_IJSA_NS7_ILi512EEESA_EEES9_SC_SE_Li256ELb1ELb0ELb0ELb0EEENS1_36VarlenDynamicPersistentTileSchedulerILi64ELi64ELi256ELi32ELb0ELb0ELb1ELb0ELb1ELb1EEEEEEEEEvNT_6ParamsE,"a",@progbits
	.sectionflags	@""
	.align	4
.nv.constant0._ZN7cutlass13device_kernelIN5flash11enable_sm90INS1_16FlashAttnFwdSm90INS1_25CollectiveMainloopFwdSm90ILi2EN4cute5tupleIJNS5_1CILi1EEES8_S8_EEENS6_IJNS7_ILi64EEESA_SA_EEELi512ENS_6half_tEfNS_4arch4Sm90ELb0ELb0ELb0ELb1ELb0ELb1ELb1ELb0ELb0ELb0ELb0ELb0EEENS1_21CollectiveEpilogueFwdINS6_IJSA_NS7_ILi512EEESA_EEES9_SC_SE_Li256ELb1ELb0ELb0ELb0EEENS1_36VarlenDynamicPersistentTileSchedulerILi64ELi64ELi256ELi32ELb0ELb0ELb1ELb0ELb1ELb1EEEEEEEEEvNT_6ParamsE:
	.zero		3456


//--------------------- .nv.constant0._ZN7cutlass13device_kernelIN5flash11enable_sm90INS1_16FlashAttnFwdSm90INS1_25CollectiveMainloopFwdSm90ILi2EN4cute5tupleIJNS5_1CILi1EEES8_S8_EEENS6_IJNS7_ILi64EEESA_SA_EEELi512ENS_6half_tEfNS_4arch4Sm90ELb0ELb1ELb0ELb0ELb0ELb0ELb0ELb0ELb0ELb0ELb0ELb0EEENS1_21CollectiveEpilogueFwdINS6_IJSA_NS7_ILi512EEESA_EEES9_SC_SE_Li256ELb0ELb0ELb0ELb0EEENS1_30DynamicPersistentTileSchedulerILi256ELi32ELb0ELb0ELb1EEEEEEEEEvNT_6ParamsE --------------------------
	.section	.nv.constant0._ZN7cutlass13device_kernelIN5flash11enable_sm90INS1_16FlashAttnFwdSm90INS1_25CollectiveMainloopFwdSm90ILi2EN4cute5tupleIJNS5_1CILi1EEES8_S8_EEENS6_IJNS7_ILi64EEESA_SA_EEELi512ENS_6half_tEfNS_4arch4Sm90ELb0ELb1ELb0ELb0ELb0ELb0ELb0ELb0ELb0ELb0ELb0ELb0EEENS1_21CollectiveEpilogueFwdINS6_IJSA_NS7_ILi512EEESA_EEES9_SC_SE_Li256ELb0ELb0ELb0ELb0EEENS1_30DynamicPersistentTileSchedulerILi256ELi32ELb0ELb0ELb1EEEEEEEEEvNT_6ParamsE,"a",@progbits
	.sectionflags	@""
	.align	4
.nv.constant0._ZN7cutlass13device_kernelIN5flash11enable_sm90INS1_16FlashAttnFwdSm90INS1_25CollectiveMainloopFwdSm90ILi2EN4cute5tupleIJNS5_1CILi1EEES8_S8_EEENS6_IJNS7_ILi64EEESA_SA_EEELi512ENS_6half_tEfNS_4arch4Sm90ELb0ELb1ELb0ELb0ELb0ELb0ELb0ELb0ELb0ELb0ELb0ELb0EEENS1_21CollectiveEpilogueFwdINS6_IJSA_NS7_ILi512EEESA_EEES9_SC_SE_Li256ELb0ELb0ELb0ELb0EEENS1_30DynamicPersistentTileSchedulerILi256ELi32ELb0ELb0ELb1EEEEEEEEEvNT_6ParamsE:
	.zero		3584


//--------------------- .nv.constant0._ZN7cutlass13device_kernelIN5flash11enable_sm90INS1_16FlashAttnFwdSm90INS1_25CollectiveMainloopFwdSm90ILi2EN4cute5tupleIJNS5_1CILi1EEES8_S8_EEENS6_IJNS7_ILi64EEESA_SA_EEELi512ENS_6half_tEfNS_4arch4Sm90ELb0ELb1ELb0ELb0ELb0ELb0ELb1ELb0ELb0ELb0ELb0ELb0EEENS1_21CollectiveEpilogueFwdINS6_IJSA_NS7_ILi512EEESA_EEES9_SC_SE_Li256ELb0ELb0ELb0ELb0EEENS1_30DynamicPersistentTileSchedulerILi256ELi32ELb0ELb0ELb1EEEEEEEEEvNT_6ParamsE --------------------------
	.section	.nv.constant0._ZN7cutlass13device_kernelIN5flash11enable_sm90INS1_16FlashAttnFwdSm90INS1_25CollectiveMainloopFwdSm90ILi2EN4cute5tupleIJNS5_1CILi1EEES8_S8_EEENS6_IJNS7_ILi64EEESA_SA_EEELi512ENS_6half_tEfNS_4arch4Sm90ELb0ELb1ELb0ELb0ELb0ELb0ELb1ELb0ELb0ELb0ELb0ELb0EEENS1_21CollectiveEpilogueFwdINS6_IJSA_NS7_ILi512EEESA_EEES9_SC_SE_Li256ELb0ELb0ELb0ELb0EEENS1_30DynamicPersistentTileSchedulerILi256ELi32ELb0ELb0ELb1EEEEEEEEEvNT_6ParamsE,"a",@progbits
	.sectionflags	@""
	.align	4
.nv.constant0._ZN7cutlass13device_kernelIN5flash11enable_sm90INS1_16FlashAttnFwdSm90INS1_25CollectiveMainloopFwdSm90ILi2EN4cute5tupleIJNS5_1CILi1EEES8_S8_EEENS6_IJNS7_ILi64EEESA_SA_EEELi512ENS_6half_tEfNS_4arch4Sm90ELb0ELb1ELb0ELb0ELb0ELb0ELb1ELb0ELb0ELb0ELb0ELb0EEENS1_21CollectiveEpilogueFwdINS6_IJSA_NS7_ILi512EEESA_EEES9_SC_SE_Li256ELb0ELb0ELb0ELb0EEENS1_30DynamicPersistentTileSchedulerILi256ELi32ELb0ELb0ELb1EEEEEEEEEvNT_6ParamsE:
	.zero		3840


//--------------------- .nv.constant0._ZN7cutlass13device_kernelIN5flash11enable_sm90INS1_16FlashAttnFwdSm90INS1_25CollectiveMainloopFwdSm90ILi2EN4cute5tupleIJNS5_1CILi1EEES8_S8_EEENS6_IJNS7_ILi64EEESA_SA_EEELi512ENS_6half_tEfNS_4arch4Sm90ELb0ELb1ELb0ELb1ELb0ELb0ELb0ELb0ELb0ELb0ELb0ELb0EEENS1_21CollectiveEpilogueFwdINS6_IJSA_NS7_ILi512EEESA_EEES9_SC_SE_Li256ELb1ELb0ELb0ELb0EEENS1_36VarlenDynamicPersistentTileSchedulerILi64ELi64ELi256ELi32ELb0ELb0ELb1ELb1ELb0ELb1EEEEEEEEEvNT_6ParamsE --------------------------
	.section	.nv.constant0._ZN7cutlass13device_kernelIN5flash11enable_sm90INS1_16FlashAttnFwdSm90INS1_25CollectiveMainloopFwdSm90ILi2EN4cute5tupleIJNS5_1CILi1EEES8_S8_EEENS6_IJNS7_ILi64EEESA_SA_EEELi512ENS_6half_tEfNS_4arch4Sm90ELb0ELb1ELb0ELb1ELb0ELb0ELb0ELb0ELb0ELb0ELb0ELb0EEENS1_21CollectiveEpilogueFwdINS6_IJSA_NS7_ILi512EEESA_EEES9_SC_SE_Li256ELb1ELb0ELb0ELb0EEENS1_36VarlenDynamicPersistentTileSchedulerILi64ELi64ELi256ELi32ELb0ELb0ELb1ELb1ELb0ELb1EEEEEEEEEvNT_6ParamsE,"a",@progbits
	.sectionflags	@""
	.align	4
.nv.constant0._ZN7cutlass13device_kernelIN5flash11enable_sm90INS1_16FlashAttnFwdSm90INS1_25CollectiveMainloopFwdSm90ILi2EN4cute5tupleIJNS5_1CILi1EEES8_S8_EEENS6_IJNS7_ILi64EEESA_SA_EEELi512ENS_6half_tEfNS_4arch4Sm90ELb0ELb1ELb0ELb1ELb0ELb0ELb0ELb0ELb0ELb0ELb0ELb0EEENS1_21CollectiveEpilogueFwdINS6_IJSA_NS7_ILi512EEESA_EEES9_SC_SE_Li256ELb1ELb0ELb0ELb0EEENS1_36VarlenDynamicPersistentTileSchedulerILi64ELi64ELi256ELi32ELb0ELb0ELb1ELb1ELb0ELb1EEEEEEEEEvNT_6ParamsE:
	.zero		3200


//--------------------- .nv.constant0._ZN7cutlass13device_kernelIN5flash11enable_sm90INS1_16FlashAttnFwdSm90INS1_25CollectiveMainloopFwdSm90ILi2EN4cute5tupleIJNS5_1CILi1EEES8_S8_EEENS6_IJNS7_ILi64EEESA_SA_EEELi512ENS_6half_tEfNS_4arch4Sm90ELb0ELb1ELb0ELb1ELb0ELb1ELb0ELb0ELb0ELb0ELb0ELb0EEENS1_21CollectiveEpilogueFwdINS6_IJSA_NS7_ILi512EEESA_EEES9_SC_SE_Li256ELb1ELb0ELb0ELb0EEENS1_36VarlenDynamicPersistentTileSchedulerILi64ELi64ELi256ELi32ELb0ELb0ELb1ELb1ELb0ELb1EEEEEEEEEvNT_6ParamsE --------------------------
	.section	.nv.constant0._ZN7cutlass13device_kernelIN5flash11enable_sm90INS1_16FlashAttnFwdSm90INS1_25CollectiveMainloopFwdSm90ILi2EN4cute5tupleIJNS5_1CILi1EEES8_S8_EEENS6_IJNS7_ILi64EEESA_SA_EEELi512ENS_6half_tEfNS_4arch4Sm90ELb0ELb1ELb0ELb1ELb0ELb1ELb0ELb0ELb0ELb0ELb0ELb0EEENS1_21CollectiveEpilogueFwdINS6_IJSA_NS7_ILi512EEESA_EEES9_SC_SE_Li256ELb1ELb0ELb0ELb0EEENS1_36VarlenDynamicPersistentTileSchedulerILi64ELi64ELi256ELi32ELb0ELb0ELb1ELb1ELb0ELb1EEEEEEEEEvNT_6ParamsE,"a",@progbits
	.sectionflags	@""
	.align	4
.nv.constant0._ZN7cutlass13device_kernelIN5flash11enable_sm90INS1_16FlashAttnFwdSm90INS1_25CollectiveMainloopFwdSm90ILi2EN4cute5tupleIJNS5_1CILi1EEES8_S8_EEENS6_IJNS7_ILi64EEESA_SA_EEELi512ENS_6half_tEfNS_4arch4Sm90ELb0ELb1ELb0ELb1ELb0ELb1ELb0ELb0ELb0ELb0ELb0ELb0EEENS1_21CollectiveEpilogueFwdINS6_IJSA_NS7_ILi512EEESA_EEES9_SC_SE_Li256ELb1ELb0ELb0ELb0EEENS1_36VarlenDynamicPersistentTileSchedulerILi64ELi64ELi256ELi32ELb0ELb0ELb1ELb1ELb0ELb1EEEEEEEEEvNT_6ParamsE:
	.zero		3200


//--------------------- .nv.constant0._ZN7cutlass13device_kernelIN5flash11enable_sm90INS1_16FlashAttnFwdSm90INS1_25CollectiveMainloopFwdSm90ILi2EN4cute5tupleIJNS5_1CILi1EEES8_S8_EEENS6_IJNS7_ILi64EEESA_SA_EEELi512ENS_6half_tEfNS_4arch4Sm90ELb0ELb1ELb0ELb1ELb0ELb0ELb1ELb0ELb0ELb0ELb0ELb0EEENS1_21CollectiveEpilogueFwdINS6_IJSA_NS7_ILi512EEESA_EEES9_SC_SE_Li256ELb1ELb0ELb0ELb0EEENS1_36VarlenDynamicPersistentTileSchedulerILi64ELi64ELi256ELi32ELb0ELb0ELb1ELb1ELb0ELb1EEEEEEEEEvNT_6ParamsE --------------------------
	.section	.nv.constant0._ZN7cutlass13device_kernelIN5flash11enable_sm90INS1_16FlashAttnFwdSm90INS1_25CollectiveMainloopFwdSm90ILi2EN4cute5tupleIJNS5_1CILi1EEES8_S8_EEENS6_IJNS7_ILi64EEESA_SA_EEELi512ENS_6half_tEfNS_4arch4Sm90ELb0ELb1ELb0ELb1ELb0ELb0ELb1ELb0ELb0ELb0ELb0ELb0EEENS1_21CollectiveEpilogueFwdINS6_IJSA_NS7_ILi512EEESA_EEES9_SC_SE_Li256ELb1ELb0ELb0ELb0EEENS1_36VarlenDynamicPersistentTileSchedulerILi64ELi64ELi256ELi32ELb0ELb0ELb1ELb1ELb0ELb1EEEEEEEEEvNT_6ParamsE,"a",@progbits
	.sectionflags	@""
	.align	4
.nv.constant0._ZN7cutlass13device_kernelIN5flash11enable_sm90INS1_16FlashAttnFwdSm90INS1_25CollectiveMainloopFwdSm90ILi2EN4cute5tupleIJNS5_1CILi1EEES8_S8_EEENS6_IJNS7_ILi64EEESA_SA_EEELi512ENS_6half_tEfNS_4arch4Sm90ELb0ELb1ELb0ELb1ELb0ELb0ELb1ELb0ELb0ELb0ELb0ELb0EEENS1_21CollectiveEpilogueFwdINS6_IJSA_NS7_ILi512EEESA_EEES9_SC_SE_Li256ELb1ELb0ELb0ELb0EEENS1_36VarlenDynamicPersistentTileSchedulerILi64ELi64ELi256ELi32ELb0ELb0ELb1ELb1ELb0ELb1EEEEEEEEEvNT_6ParamsE:
	.zero		3456


//--------------------- .nv.constant0._ZN7cutlass13device_kernelIN5flash11enable_sm90INS1_16FlashAttnFwdSm90INS1_25CollectiveMainloopFwdSm90ILi2EN4cute5tupleIJNS5_1CILi1EEES8_S8_EEENS6_IJNS7_ILi64EEESA_SA_EEELi512ENS_6half_tEfNS_4arch4Sm90ELb0ELb1ELb0ELb1ELb0ELb1ELb1ELb0ELb0ELb0ELb0ELb0EEENS1_21CollectiveEpilogueFwdINS6_IJSA_NS7_ILi512EEESA_EEES9_SC_SE_Li256ELb1ELb0ELb0ELb0EEENS1_36VarlenDynamicPersistentTileSchedulerILi64ELi64ELi256ELi32ELb0ELb0ELb1ELb1ELb0ELb1EEEEEEEEEvNT_6ParamsE --------------------------
	.section	.nv.constant0._ZN7cutlass13device_kernelIN5flash11enable_sm90INS1_16FlashAttnFwdSm90INS1_25CollectiveMainloopFwdSm90ILi2EN4cute5tupleIJNS5_1CILi1EEES8_S8_EEENS6_IJNS7_ILi64EEESA_SA_EEELi512ENS_6half_tEfNS_4arch4Sm90ELb0ELb1ELb0ELb1ELb0ELb1ELb1ELb0ELb0ELb0ELb0ELb0EEENS1_21CollectiveEpilogueFwdINS6_IJSA_NS7_ILi512EEESA_EEES9_SC_SE_Li256ELb1ELb0ELb0ELb0EEENS1_36VarlenDynamicPersistentTileSchedulerILi64ELi64ELi256ELi32ELb0ELb0ELb1ELb1ELb0ELb1EEEEEEEEEvNT_6ParamsE,"a",@progbits
	.sectionflags	@""
	.align	4
.nv.constant0._ZN7cutlass13device_kernelIN5flash11enable_sm90INS1_16FlashAttnFwdSm90INS1_25CollectiveMainloopFwdSm90ILi2EN4cute5tupleIJNS5_1CILi1EEES8_S8_EEENS6_IJNS7_ILi64EEESA_SA_EEELi512ENS_6half_tEfNS_4arch4Sm90ELb0ELb1ELb0ELb1ELb0ELb1ELb1ELb0ELb0ELb0ELb0ELb0EEENS1_21CollectiveEpilogueFwdINS6_IJSA_NS7_ILi512EEESA_EEES9_SC_SE_Li256ELb1ELb0ELb0ELb0EEENS1_36VarlenDynamicPersistentTileSchedulerILi64ELi64ELi256ELi32ELb0ELb0ELb1ELb1ELb0ELb1EEEEEEEEEvNT_6ParamsE:
	.zero		3456


//--------------------- .nv.constant0._ZN7cutlass13device_kernelIN5flash11enable_sm90INS1_16FlashAttnFwdSm90INS1_25CollectiveMainloopFwdSm90ILi2EN4cute5tupleIJNS5_1CILi1EEES8_S8_EEENS6_IJNS7_ILi64EEESA_SA_EEELi512ENS_6half_tEfNS_4arch4Sm90ELb1ELb0ELb0ELb0ELb0ELb0ELb0ELb0ELb0ELb0ELb0ELb0EEENS1_21CollectiveEpilogueFwdINS6_IJSA_NS7_ILi512EEESA_EEES9_SC_SE_Li256ELb0ELb0ELb0ELb0EEENS1_30DynamicPersistentTileSchedulerILi256ELi32ELb0ELb0ELb1EEEEEEEEEvNT_6ParamsE --------------------------
	.section	.nv.constant0._ZN7cutlass13device_kernelIN5flash11enable_sm90INS1_16FlashAttnFwdSm90INS1_25CollectiveMainloopFwdSm90ILi2EN4cute5tupleIJNS5_1CILi1EEES8_S8_EEENS6_IJNS7_ILi64EEESA_SA_EEELi512ENS_6half_tEfNS_4arch4Sm90ELb1ELb0ELb0ELb0ELb0ELb0ELb0ELb0ELb0ELb0ELb0ELb0EEENS1_21CollectiveEpilogueFwdINS6_IJSA_NS7_ILi512EEESA_EEES9_SC_SE_Li256ELb0ELb0ELb0ELb0EEENS1_30DynamicPersistentTileSchedulerILi256ELi32ELb0ELb0ELb1EEEEEEEEEvNT_6ParamsE,"a",@progbits
	.sectionflags	@""
	.align	4
.nv.constant0._ZN7cutlass13device_kernelIN5flash11enable_sm90INS1_16FlashAttnFwdSm90INS1_25CollectiveMainloopFwdSm90ILi2EN4cute5tupleIJNS5_1CILi1EEES8_S8_EEENS6_IJNS7_ILi64EEESA_SA_EEELi512ENS_6half_tEfNS_4arch4Sm90ELb1ELb0ELb0ELb0ELb0ELb0ELb0ELb0ELb0ELb0ELb0ELb0EEENS1_21CollectiveEpilogueFwdINS6_IJSA_NS7_ILi512EEESA_EEES9_SC_SE_Li256ELb0ELb0ELb0ELb0EEENS1_30DynamicPersistentTileSchedulerILi256ELi32ELb0ELb0ELb1EEEEEEEEEvNT_6ParamsE:
	.zero		3584


//--------------------- .nv.constant0._ZN7cutlass13device_kernelIN5flash11enable_sm90INS1_16FlashAttnFwdSm90INS1_25CollectiveMainloopFwdSm90ILi2EN4cute5tupleIJNS5_1CILi1EEES8_S8_EEENS6_IJNS7_ILi64EEESA_SA_EEELi512ENS_6half_tEfNS_4arch4Sm90ELb1ELb0ELb0ELb0ELb0ELb0ELb1ELb0ELb0ELb0ELb0ELb0EEENS1_21CollectiveEpilogueFwdINS6_IJSA_NS7_ILi512EEESA_EEES9_SC_SE_Li256ELb0ELb0ELb0ELb0EEENS1_30DynamicPersistentTileSchedulerILi256ELi32ELb0ELb0ELb1EEEEEEEEEvNT_6ParamsE --------------------------
	.section	.nv.constant0._ZN7cutlass13device_kernelIN5flash11enable_sm90INS1_16FlashAttnFwdSm90INS1_25CollectiveMainloopFwdSm90ILi2EN4cute5tupleIJNS5_1CILi1EEES8_S8_EEENS6_IJNS7_ILi64EEESA_SA_EEELi512ENS_6half_tEfNS_4arch4Sm90ELb1ELb0ELb0ELb0ELb0ELb0ELb1ELb0ELb0ELb0ELb0ELb0EEENS1_21CollectiveEpilogueFwdINS6_IJSA_NS7_ILi512EEESA_EEES9_SC_SE_Li256ELb0ELb0ELb0ELb0EEENS1_30DynamicPersistentTileSchedulerILi256ELi32ELb0ELb0ELb1EEEEEEEEEvNT_6ParamsE,"a",@progbits
	.sectionflags	@""
	.align	4
.nv.constant0._ZN7cutlass13device_kernelIN5flash11enable_sm90INS1_16FlashAttnFwdSm90INS1_25CollectiveMainloopFwdSm90ILi2EN4cute5tupleIJNS5_1CILi1EEES8_S8_EEENS6_IJNS7_ILi64EEESA_SA_EEELi512ENS_6half_tEfNS_4arch4Sm90ELb1ELb0ELb0ELb0ELb0ELb0ELb1ELb0ELb0ELb0ELb0ELb0EEENS1_21CollectiveEpilogueFwdINS6_IJSA_NS7_ILi512EEESA_EEES9_SC_SE_Li256ELb0ELb0ELb0ELb0EEENS1_30DynamicPersistentTileSchedulerILi256ELi32ELb0ELb0ELb1EEEEEEEEEvNT_6ParamsE:
	.zero		3840


//--------------------- .nv.constant0._ZN7cutlass13device_kernelIN5flash11enable_sm90INS1_16FlashAttnFwdSm90INS1_25CollectiveMainloopFwdSm90ILi2EN4cute5tupleIJNS5_1CILi1EEES8_S8_EEENS6_IJNS7_ILi64EEESA_SA_EEELi512ENS_6half_tEfNS_4arch4Sm90ELb1ELb0ELb0ELb1ELb0ELb0ELb0ELb0ELb0ELb0ELb0ELb0EEENS1_21CollectiveEpilogueFwdINS6_IJSA_NS7_ILi512EEESA_EEES9_SC_SE_Li256ELb1ELb0ELb0ELb0EEENS1_36VarlenDynamicPersistentTileSchedulerILi64ELi64ELi256ELi32ELb0ELb0ELb1ELb1ELb1ELb1EEEEEEEEEvNT_6ParamsE --------------------------
	.section	.nv.constant0._ZN7cutlass13device_kernelIN5flash11enable_sm90INS1_16FlashAttnFwdSm90INS1_25CollectiveMainloopFwdSm90ILi2EN4cute5tupleIJNS5_1CILi1EEES8_S8_EEENS6_IJNS7_ILi64EEESA_SA_EEELi512ENS_6half_tEfNS_4arch4Sm90ELb1ELb0ELb0ELb1ELb0ELb0ELb0ELb0ELb0ELb0ELb0ELb0EEENS1_21CollectiveEpilogueFwdINS6_IJSA_NS7_ILi512EEESA_EEES9_SC_SE_Li256ELb1ELb0ELb0ELb0EEENS1_36VarlenDynamicPersistentTileSchedulerILi64ELi64ELi256ELi32ELb0ELb0ELb1ELb1ELb1ELb1EEEEEEEEEvNT_6ParamsE,"a",@progbits
	.sectionflags	@""
	.align	4
.nv.constant0._ZN7cutlass13device_kernelIN5flash11enable_sm90INS1_16FlashAttnFwdSm90INS1_25CollectiveMainloopFwdSm90ILi2EN4cute5tupleIJNS5_1CILi1EEES8_S8_EEENS6_IJNS7_ILi64EEESA_SA_EEELi512ENS_6half_tEfNS_4arch4Sm90ELb1ELb0ELb0ELb1ELb0ELb0ELb0ELb0ELb0ELb0ELb0ELb0EEENS1_21CollectiveEpilogueFwdINS6_IJSA_NS7_ILi512EEESA_EEES9_SC_SE_Li256ELb1ELb0ELb0ELb0EEENS1_36VarlenDynamicPersistentTileSchedulerILi64ELi64ELi256ELi32ELb0ELb0ELb1ELb1ELb1ELb1EEEEEEEEEvNT_6ParamsE:
	.zero		3200


//--------------------- .nv.constant0._ZN7cutlass13device_kernelIN5flash11enable_sm90INS1_16FlashAttnFwdSm90INS1_25CollectiveMainloopFwdSm90ILi2EN4cute5tupleIJNS5_1CILi1EEES8_S8_EEENS6_IJNS7_ILi64EEESA_SA_EEELi512ENS_6half_tEfNS_4arch4Sm90ELb1ELb0ELb0ELb1ELb0ELb1ELb0ELb0ELb0ELb0ELb0ELb0EEENS1_21CollectiveEpilogueFwdINS6_IJSA_NS7_ILi512EEESA_EEES9_SC_SE_Li256ELb1ELb0ELb0ELb0EEENS1_36VarlenDynamicPersistentTileSchedulerILi64ELi64ELi256ELi32ELb0ELb0ELb1ELb1ELb1ELb1EEEEEEEEEvNT_6ParamsE --------------------------
	.section	.nv.constant0._ZN7cutlass13device_kernelIN5flash11enable_sm90INS1_16FlashAttnFwdSm90INS1_25CollectiveMainloopFwdSm90ILi2EN4cute5tupleIJNS5_1CILi1EEES8_S8_EEENS6_IJNS7_ILi64EEESA_SA_EEELi512ENS_6half_tEfNS_4arch4Sm90ELb1ELb0ELb0ELb1ELb0ELb1ELb0ELb0ELb0ELb0ELb0ELb0EEENS1_21CollectiveEpilogueFwdINS6_IJSA_NS7_ILi512EEESA_EEES9_SC_SE_Li256ELb1ELb0ELb0ELb0EEENS1_36VarlenDynamicPersistentTileSchedulerILi64ELi64ELi256ELi32ELb0ELb0ELb1ELb1ELb1ELb1EEEEEEEEEvNT_6ParamsE,"a",@progbits
	.sectionflags	@""
	.align	4
.nv.constant0._ZN7cutlass13device_kernelIN5flash11enable_sm90INS1_16FlashAttnFwdSm90INS1_25CollectiveMainloopFwdSm90ILi2EN4cute5tupleIJNS5_1CILi1EEES8_S8_EEENS6_IJNS7_ILi64EEESA_SA_EEELi512ENS_6half_tEfNS_4arch4Sm90ELb1ELb0ELb0ELb1ELb0ELb1ELb0ELb0ELb0ELb0ELb0ELb0EEENS1_21CollectiveEpilogueFwdINS6_IJSA_NS7_ILi512EEESA_EEES9_SC_SE_Li256ELb1ELb0ELb0ELb0EEENS1_36VarlenDynamicPersistentTileSchedulerILi64ELi64ELi256ELi32ELb0ELb0ELb1ELb1ELb1ELb1EEEEEEEEEvNT_6ParamsE:
	.zero		3200


//--------------------- .nv.constant0._ZN7cutlass13device_kernelIN5flash11enable_sm90INS1_16FlashAttnFwdSm90INS1_25CollectiveMainloopFwdSm90ILi2EN4cute5tupleIJNS5_1CILi1EEES8_S8_EEENS6_IJNS7_ILi64EEESA_SA_EEELi512ENS_6half_tEfNS_4arch4Sm90ELb1ELb0ELb0ELb1ELb0ELb0ELb1ELb0ELb0ELb0ELb0ELb0EEENS1_21CollectiveEpilogueFwdINS6_IJSA_NS7_ILi512EEESA_EEES9_SC_SE_Li256ELb1ELb0ELb0ELb0EEENS1_36VarlenDynamicPersistentTileSchedulerILi64ELi64ELi256ELi32ELb0ELb0ELb1ELb1ELb1ELb1EEEEEEEEEvNT_6ParamsE --------------------------
	.section	.nv.constant0._ZN7cutlass13device_kernelIN5flash11enable_sm90INS1_16FlashAttnFwdSm90INS1_25CollectiveMainloopFwdSm90ILi2EN4cute5tupleIJNS5_1CILi1EEES8_S8_EEENS6_IJNS7_ILi64EEESA_SA_EEELi512ENS_6half_tEfNS_4arch4Sm90ELb1ELb0ELb0ELb1ELb0ELb0ELb1ELb0ELb0ELb0ELb0ELb0EEENS1_21CollectiveEpilogueFwdINS6_IJSA_NS7_ILi512EEESA_EEES9_SC_SE_Li256ELb1ELb0ELb0ELb0EEENS1_36VarlenDynamicPersistentTileSchedulerILi64ELi64ELi256ELi32ELb0ELb0ELb1ELb1ELb1ELb1EEEEEEEEEvNT_6ParamsE,"a",@progbits
	.sectionflags	@""
	.align	4
.nv.constant0._ZN7cutlass13device_kernelIN5flash11enable_sm90INS1_16FlashAttnFwdSm90INS1_25CollectiveMainloopFwdSm90ILi2EN4cute5tupleIJNS5_1CILi1EEES8_S8_EEENS6_IJNS7_ILi64EEESA_SA_EEELi512ENS_6half_tEfNS_4arch4Sm90ELb1ELb0ELb0ELb1ELb0ELb0ELb1ELb0ELb0ELb0ELb0ELb0EEENS1_21CollectiveEpilogueFwdINS6_IJSA_NS7_ILi512EEESA_EEES9_SC_SE_Li256ELb1ELb0ELb0ELb0EEENS1_36VarlenDynamicPersistentTileSchedulerILi64ELi64ELi256ELi32ELb0ELb0ELb1ELb1ELb1ELb1EEEEEEEEEvNT_6ParamsE:
	.zero		3456


//--------------------- .nv.constant0._ZN7cutlass13device_kernelIN5flash11enable_sm90INS1_16FlashAttnFwdSm90INS1_25CollectiveMainloopFwdSm90ILi2EN4cute5tupleIJNS5_1CILi1EEES8_S8_EEENS6_IJNS7_ILi64EEESA_SA_EEELi512ENS_6half_tEfNS_4arch4Sm90ELb1ELb0ELb0ELb1ELb0ELb1ELb1ELb0ELb0ELb0ELb0ELb0EEENS1_21CollectiveEpilogueFwdINS6_IJSA_NS7_ILi512EEESA_EEES9_SC_SE_Li256ELb1ELb0ELb0ELb0EEENS1_36VarlenDynamicPersistentTileSchedulerILi64ELi64ELi256ELi32ELb0ELb0ELb1ELb1ELb1ELb1EEEEEEEEEvNT_6ParamsE --------------------------
	.section	.nv.constant0._ZN7cutlass13device_kernelIN5flash11enable_sm90INS1_16FlashAttnFwdSm90INS1_25CollectiveMainloopFwdSm90ILi2EN4cute5tupleIJNS5_1CILi1EEES8_S8_EEENS6_IJNS7_ILi64EEESA_SA_EEELi512ENS_6half_tEfNS_4arch4Sm90ELb1ELb0ELb0ELb1ELb0ELb1ELb1ELb0ELb0ELb0ELb0ELb0EEENS1_21CollectiveEpilogueFwdINS6_IJSA_NS7_ILi512EEESA_EEES9_SC_SE_Li256ELb1ELb0ELb0ELb0EEENS1_36VarlenDynamicPersistentTileSchedulerILi64ELi64ELi256ELi32ELb0ELb0ELb1ELb1ELb1ELb1EEEEEEEEEvNT_6ParamsE,"a",@progbits
	.sectionflags	@""
	.align	4
.nv.constant0._ZN7cutlass13device_kernelIN5flash11enable_sm90INS1_16FlashAttnFwdSm90INS1_25CollectiveMainloopFwdSm90ILi2EN4cute5tupleIJNS5_1CILi1EEES8_S8_EEENS6_IJNS7_ILi64EEESA_SA_EEELi512ENS_6half_tEfNS_4arch4Sm90ELb1ELb0ELb0ELb1ELb0ELb1ELb1ELb0ELb0ELb0ELb0ELb0EEENS1_21CollectiveEpilogueFwdINS6_IJSA_NS7_ILi512EEESA_EEES9_SC_SE_Li256ELb1ELb0ELb0ELb0EEENS1_36VarlenDynamicPersistentTileSchedulerILi64ELi64ELi256ELi32ELb0ELb0ELb1ELb1ELb1ELb1EEEEEEEEEvNT_6ParamsE:
	.zero		3456


//--------------------- SYMBOLS --------------------------

	.type		.nv.reservedSmem.offset0,@object
	.size		.nv.reservedSmem.offset0,0x4
	.type		__assertfail,@function
